// Copyright (c) 2024, Jay Shah, Ganesh Bikshandi, Ying Zhang, Vijay Thakkar, Pradeep Ramani, Tri Dao.
// Splitting the different template instantiations to different files to speed up compilation.
// This file is auto-generated. See "generate_kernels.py"

#include "flash_fwd_launch_template.h"

#ifndef FLASHATTENTION_DISABLE_HDIM64
template void run_mha_fwd_<90, cutlass::half_t, 64, 64, false, true, true, true>(Flash_fwd_params &params, cudaStream_t stream);
#endif


// ===== COMPILED SASS (sm_90a) =====

	.target	sm_90a

	.elftype	@"ET_EXEC"


//--------------------- .note.nv.tkinfo           --------------------------
	.section	.note.nv.tkinfo,"",@"SHT_NOTE"
	.sectionflags	@"SHF_NOTE_NV_TKINFO"
	.tkinfo
        /*0018*/ 	.word	0x00000002
        /*0030*/ 	.string	""
        /*0030*/ 	.string	"ptxas"
        /*0030*/ 	.string	"Cuda compilation tools, release 13.0, V13.0.88"
        /*0030*/ 	.string	"Build cuda_13.0.r13.0/compiler.36424714_0"
        /*0030*/ 	.string	"-arch sm_90a -m 64 "



//--------------------- .note.nv.cuinfo           --------------------------
	.section	.note.nv.cuinfo,"",@"SHT_NOTE"
	.sectionflags	@"SHF_NOTE_NV_CUINFO"
        /*0018*/ 	.short	0x0002
        /*001a*/ 	.short	0x005a
        /*001c*/ 	.short	0x0082
	.zero		2


//--------------------- .nv.info                  --------------------------
	.section	.nv.info,"",@"SHT_CUDA_INFO"
	.align	4


	//----- nvinfo : EIATTR_REGCOUNT
	.align		4
        /*0000*/ 	.byte	0x04, 0x2f
        /*0002*/ 	.short	(.L_19 - .L_18)
	.align		4
.L_18:
        /*0004*/ 	.word	index@(_ZN7cutlass13device_kernelIN5flash11enable_sm90INS1_16FlashAttnFwdSm90INS1_25CollectiveMainloopFwdSm90ILi2EN4cute5tupleIJNS5_1CILi1EEES8_S8_EEENS6_IJNS7_ILi192EEENS7_ILi128EEENS7_ILi64EEEEEELi64ENS_6half_tEfNS_4arch4Sm90ELb1ELb0ELb1ELb1ELb1ELb1ELb0ELb1ELb1ELb1ELb0ELb0EEENS1_21CollectiveEpilogueFwdINS6_IJSA_SC_SB_EEES9_SE_SG_Li384ELb1ELb1ELb0ELb0EEENS1_36VarlenDynamicPersistentTileSchedulerILi192ELi128ELi384ELi128ELb0ELb1ELb1ELb1ELb1ELb1EEEEEEEEEvNT_6ParamsE)
        /*0008*/ 	.word	0x00000080


	//----- nvinfo : EIATTR_FRAME_SIZE
	.align		4
.L_19:
        /*000c*/ 	.byte	0x04, 0x11
        /*000e*/ 	.short	(.L_21 - .L_20)
	.align		4
.L_20:
        /*0010*/ 	.word	index@(_ZN7cutlass13device_kernelIN5flash11enable_sm90INS1_16FlashAttnFwdSm90INS1_25CollectiveMainloopFwdSm90ILi2EN4cute5tupleIJNS5_1CILi1EEES8_S8_EEENS6_IJNS7_ILi192EEENS7_ILi128EEENS7_ILi64EEEEEELi64ENS_6half_tEfNS_4arch4Sm90ELb1ELb0ELb1ELb1ELb1ELb1ELb0ELb1ELb1ELb1ELb0ELb0EEENS1_21CollectiveEpilogueFwdINS6_IJSA_SC_SB_EEES9_SE_SG_Li384ELb1ELb1ELb0ELb0EEENS1_36VarlenDynamicPersistentTileSchedulerILi192ELi128ELi384ELi128ELb0ELb1ELb1ELb1ELb1ELb1EEEEEEEEEvNT_6ParamsE)
        /*0014*/ 	.word	0x00000070


	//----- nvinfo : EIATTR_REGCOUNT
	.align		4
.L_21:
        /*0018*/ 	.byte	0x04, 0x2f
        /*001a*/ 	.short	(.L_23 - .L_22)
	.align		4
.L_22:
        /*001c*/ 	.word	index@(_ZN7cutlass13device_kernelIN5flash11enable_sm90INS1_16FlashAttnFwdSm90INS1_25CollectiveMainloopFwdSm90ILi2EN4cute5tupleIJNS5_1CILi1EEES8_S8_EEENS6_IJNS7_ILi192EEENS7_ILi128EEENS7_ILi64EEEEEELi64ENS_6half_tEfNS_4arch4Sm90ELb1ELb0ELb1ELb1ELb1ELb0ELb0ELb1ELb1ELb1ELb0ELb0EEENS1_21CollectiveEpilogueFwdINS6_IJSA_SC_SB_EEES9_SE_SG_Li384ELb1ELb1ELb0ELb0EEENS1_36VarlenDynamicPersistentTileSchedulerILi192ELi128ELi384ELi128ELb0ELb1ELb1ELb1ELb1ELb1EEEEEEEEEvNT_6ParamsE)
        /*0020*/ 	.word	0x00000080


	//----- nvinfo : EIATTR_FRAME_SIZE
	.align		4
.L_23:
        /*0024*/ 	.byte	0x04, 0x11
        /*0026*/ 	.short	(.L_25 - .L_24)
	.align		4
.L_24:
        /*0028*/ 	.word	index@(_ZN7cutlass13device_kernelIN5flash11enable_sm90INS1_16FlashAttnFwdSm90INS1_25CollectiveMainloopFwdSm90ILi2EN4cute5tupleIJNS5_1CILi1EEES8_S8_EEENS6_IJNS7_ILi192EEENS7_ILi128EEENS7_ILi64EEEEEELi64ENS_6half_tEfNS_4arch4Sm90ELb1ELb0ELb1ELb1ELb1ELb0ELb0ELb1ELb1ELb1ELb0ELb0EEENS1_21CollectiveEpilogueFwdINS6_IJSA_SC_SB_EEES9_SE_SG_Li384ELb1ELb1ELb0ELb0EEENS1_36VarlenDynamicPersistentTileSchedulerILi192ELi128ELi384ELi128ELb0ELb1ELb1ELb1ELb1ELb1EEEEEEEEEvNT_6ParamsE)
        /*002c*/ 	.word	0x00000040


	//----- nvinfo : EIATTR_REGCOUNT
	.align		4
.L_25:
        /*0030*/ 	.byte	0x04, 0x2f
        /*0032*/ 	.short	(.L_27 - .L_26)
	.align		4
.L_26:
        /*0034*/ 	.word	index@(_ZN7cutlass13device_kernelIN5flash11enable_sm90INS1_16FlashAttnFwdSm90INS1_25CollectiveMainloopFwdSm90ILi2EN4cute5tupleIJNS5_1CILi1EEES8_S8_EEENS6_IJNS7_ILi192EEENS7_ILi128EEENS7_ILi64EEEEEELi64ENS_6half_tEfNS_4arch4Sm90ELb1ELb0ELb1ELb0ELb1ELb0ELb0ELb1ELb1ELb1ELb0ELb0EEENS1_21CollectiveEpilogueFwdINS6_IJSA_SC_SB_EEES9_SE_SG_Li384ELb0ELb1ELb0ELb0EEENS1_30DynamicPersistentTileSchedulerILi384ELi128ELb0ELb1ELb1EEEEEEEEEvNT_6ParamsE)
        /*0038*/ 	.word	0x00000080


	//----- nvinfo : EIATTR_FRAME_SIZE
	.align		4
.L_27:
        /*003c*/ 	.byte	0x04, 0x11
        /*003e*/ 	.short	(.L_29 - .L_28)
	.align		4
.L_28:
        /*0040*/ 	.word	index@(_ZN7cutlass13device_kernelIN5flash11enable_sm90INS1_16FlashAttnFwdSm90INS1_25CollectiveMainloopFwdSm90ILi2EN4cute5tupleIJNS5_1CILi1EEES8_S8_EEENS6_IJNS7_ILi192EEENS7_ILi128EEENS7_ILi64EEEEEELi64ENS_6half_tEfNS_4arch4Sm90ELb1ELb0ELb1ELb0ELb1ELb0ELb0ELb1ELb1ELb1ELb0ELb0EEENS1_21CollectiveEpilogueFwdINS6_IJSA_SC_SB_EEES9_SE_SG_Li384ELb0ELb1ELb0ELb0EEENS1_30DynamicPersistentTileSchedulerILi384ELi128ELb0ELb1ELb1EEEEEEEEEvNT_6ParamsE)
        /*0044*/ 	.word	0x00000018


	//----- nvinfo : EIATTR_REGCOUNT
	.align		4
.L_29:
        /*0048*/ 	.byte	0x04, 0x2f
        /*004a*/ 	.short	(.L_31 - .L_30)
	.align		4
.L_30:
        /*004c*/ 	.word	index@(_ZN7cutlass13device_kernelIN5flash11enable_sm90INS1_16FlashAttnFwdSm90INS1_25CollectiveMainloopFwdSm90ILi2EN4cute5tupleIJNS5_1CILi1EEES8_S8_EEENS6_IJNS7_ILi192EEENS7_ILi128EEENS7_ILi64EEEEEELi64ENS_6half_tEfNS_4arch4Sm90ELb0ELb1ELb1ELb1ELb1ELb1ELb0ELb1ELb1ELb1ELb0ELb0EEENS1_21CollectiveEpilogueFwdINS6_IJSA_SC_SB_EEES9_SE_SG_Li384ELb1ELb1ELb0ELb0EEENS1_36VarlenDynamicPersistentTileSchedulerILi192ELi128ELi384ELi128ELb0ELb1ELb1ELb1ELb0ELb1EEEEEEEEEvNT_6ParamsE)
        /*0050*/ 	.word	0x00000080


	//----- nvinfo : EIATTR_FRAME_SIZE
	.align		4
.L_31:
        /*0054*/ 	.byte	0x04, 0x11
        /*0056*/ 	.short	(.L_33 - .L_32)
	.align		4
.L_32:
        /*0058*/ 	.word	index@(_ZN7cutlass13device_kernelIN5flash11enable_sm90INS1_16FlashAttnFwdSm90INS1_25CollectiveMainloopFwdSm90ILi2EN4cute5tupleIJNS5_1CILi1EEES8_S8_EEENS6_IJNS7_ILi192EEENS7_ILi128EEENS7_ILi64EEEEEELi64ENS_6half_tEfNS_4arch4Sm90ELb0ELb1ELb1ELb1ELb1ELb1ELb0ELb1ELb1ELb1ELb0ELb0EEENS1_21CollectiveEpilogueFwdINS6_IJSA_SC_SB_EEES9_SE_SG_Li384ELb1ELb1ELb0ELb0EEENS1_36VarlenDynamicPersistentTileSchedulerILi192ELi128ELi384ELi128ELb0ELb1ELb1ELb1ELb0ELb1EEEEEEEEEvNT_6ParamsE)
        /*005c*/ 	.word	0x00000070


	//----- nvinfo : EIATTR_REGCOUNT
	.align		4
.L_33:
        /*0060*/ 	.byte	0x04, 0x2f
        /*0062*/ 	.short	(.L_35 - .L_34)
	.align		4
.L_34:
        /*0064*/ 	.word	index@(_ZN7cutlass13device_kernelIN5flash11enable_sm90INS1_16FlashAttnFwdSm90INS1_25CollectiveMainloopFwdSm90ILi2EN4cute5tupleIJNS5_1CILi1EEES8_S8_EEENS6_IJNS7_ILi192EEENS7_ILi128EEENS7_ILi64EEEEEELi64ENS_6half_tEfNS_4arch4Sm90ELb0ELb1ELb1ELb1ELb1ELb0ELb0ELb1ELb1ELb1ELb0ELb0EEENS1_21CollectiveEpilogueFwdINS6_IJSA_SC_SB_EEES9_SE_SG_Li384ELb1ELb1ELb0ELb0EEENS1_36VarlenDynamicPersistentTileSchedulerILi192ELi128ELi384ELi128ELb0ELb1ELb1ELb1ELb0ELb1EEEEEEEEEvNT_6ParamsE)
        /*0068*/ 	.word	0x00000080


	//----- nvinfo : EIATTR_FRAME_SIZE
	.align		4
.L_35:
        /*006c*/ 	.byte	0x04, 0x11
        /*006e*/ 	.short	(.L_37 - .L_36)
	.align		4
.L_36:
        /*0070*/ 	.word	index@(_ZN7cutlass13device_kernelIN5flash11enable_sm90INS1_16FlashAttnFwdSm90INS1_25CollectiveMainloopFwdSm90ILi2EN4cute5tupleIJNS5_1CILi1EEES8_S8_EEENS6_IJNS7_ILi192EEENS7_ILi128EEENS7_ILi64EEEEEELi64ENS_6half_tEfNS_4arch4Sm90ELb0ELb1ELb1ELb1ELb1ELb0ELb0ELb1ELb1ELb1ELb0ELb0EEENS1_21CollectiveEpilogueFwdINS6_IJSA_SC_SB_EEES9_SE_SG_Li384ELb1ELb1ELb0ELb0EEENS1_36VarlenDynamicPersistentTileSchedulerILi192ELi128ELi384ELi128ELb0ELb1ELb1ELb1ELb0ELb1EEEEEEEEEvNT_6ParamsE)
        /*0074*/ 	.word	0x00000038


	//----- nvinfo : EIATTR_REGCOUNT
	.align		4
.L_37:
        /*0078*/ 	.byte	0x04, 0x2f
        /*007a*/ 	.short	(.L_39 - .L_38)
	.align		4
.L_38:
        /*007c*/ 	.word	index@(_ZN7cutlass13device_kernelIN5flash11enable_sm90INS1_16FlashAttnFwdSm90INS1_25CollectiveMainloopFwdSm90ILi2EN4cute5tupleIJNS5_1CILi1EEES8_S8_EEENS6_IJNS7_ILi192EEENS7_ILi128EEENS7_ILi64EEEEEELi64ENS_6half_tEfNS_4arch4Sm90ELb0ELb1ELb1ELb0ELb1ELb0ELb0ELb1ELb1ELb1ELb0ELb0EEENS1_21CollectiveEpilogueFwdINS6_IJSA_SC_SB_EEES9_SE_SG_Li384ELb0ELb1ELb0ELb0EEENS1_30DynamicPersistentTileSchedulerILi384ELi128ELb0ELb1ELb1EEEEEEEEEvNT_6ParamsE)
        /*0080*/ 	.word	0x00000080


	//----- nvinfo : EIATTR_FRAME_SIZE
	.align		4
.L_39:
        /*0084*/ 	.byte	0x04, 0x11
        /*0086*/ 	.short	(.L_41 - .L_40)
	.align		4
.L_40:
        /*0088*/ 	.word	index@(_ZN7cutlass13device_kernelIN5flash11enable_sm90INS1_16FlashAttnFwdSm90INS1_25CollectiveMainloopFwdSm90ILi2EN4cute5tupleIJNS5_1CILi1EEES8_S8_EEENS6_IJNS7_ILi192EEENS7_ILi128EEENS7_ILi64EEEEEELi64ENS_6half_tEfNS_4arch4Sm90ELb0ELb1ELb1ELb0ELb1ELb0ELb0ELb1ELb1ELb1ELb0ELb0EEENS1_21CollectiveEpilogueFwdINS6_IJSA_SC_SB_EEES9_SE_SG_Li384ELb0ELb1ELb0ELb0EEENS1_30DynamicPersistentTileSchedulerILi384ELi128ELb0ELb1ELb1EEEEEEEEEvNT_6ParamsE)
        /*008c*/ 	.word	0x00000018


	//----- nvinfo : EIATTR_REGCOUNT
	.align		4
.L_41:
        /*0090*/ 	.byte	0x04, 0x2f
        /*0092*/ 	.short	(.L_43 - .L_42)
	.align		4
.L_42:
        /*0094*/ 	.word	index@(_ZN7cutlass13device_kernelIN5flash11enable_sm90INS1_16FlashAttnFwdSm90INS1_25CollectiveMainloopFwdSm90ILi2EN4cute5tupleIJNS5_1CILi1EEES8_S8_EEENS6_IJNS7_ILi192EEENS7_ILi128EEENS7_ILi64EEEEEELi64ENS_6half_tEfNS_4arch4Sm90ELb0ELb0ELb1ELb1ELb1ELb1ELb0ELb1ELb1ELb1ELb0ELb0EEENS1_21CollectiveEpilogueFwdINS6_IJSA_SC_SB_EEES9_SE_SG_Li384ELb1ELb1ELb0ELb0EEENS1_36VarlenDynamicPersistentTileSchedulerILi192ELi128ELi384ELi128ELb0ELb1ELb1ELb0ELb1ELb1EEEEEEEEEvNT_6ParamsE)
        /*0098*/ 	.word	0x00000080


	//----- nvinfo : EIATTR_FRAME_SIZE
	.align		4
.L_43:
        /*009c*/ 	.byte	0x04, 0x11
        /*009e*/ 	.short	(.L_45 - .L_44)
	.align		4
.L_44:
        /*00a0*/ 	.word	index@(_ZN7cutlass13device_kernelIN5flash11enable_sm90INS1_16FlashAttnFwdSm90INS1_25CollectiveMainloopFwdSm90ILi2EN4cute5tupleIJNS5_1CILi1EEES8_S8_EEENS6_IJNS7_ILi192EEENS7_ILi128EEENS7_ILi64EEEEEELi64ENS_6half_tEfNS_4arch4Sm90ELb0ELb0ELb1ELb1ELb1ELb1ELb0ELb1ELb1ELb1ELb0ELb0EEENS1_21CollectiveEpilogueFwdINS6_IJSA_SC_SB_EEES9_SE_SG_Li384ELb1ELb1ELb0ELb0EEENS1_36VarlenDynamicPersistentTileSchedulerILi192ELi128ELi384ELi128ELb0ELb1ELb1ELb0ELb1ELb1EEEEEEEEEvNT_6ParamsE)
        /*00a4*/ 	.word	0x00000068


	//----- nvinfo : EIATTR_REGCOUNT
	.align		4
.L_45:
        /*00a8*/ 	.byte	0x04, 0x2f
        /*00aa*/ 	.short	(.L_47 - .L_46)
	.align		4
.L_46:
        /*00ac*/ 	.word	index@(_ZN7cutlass13device_kernelIN5flash11enable_sm90INS1_16FlashAttnFwdSm90INS1_25CollectiveMainloopFwdSm90ILi2EN4cute5tupleIJNS5_1CILi1EEES8_S8_EEENS6_IJNS7_ILi192EEENS7_ILi128EEENS7_ILi64EEEEEELi64ENS_6half_tEfNS_4arch4Sm90ELb0ELb0ELb1ELb1ELb1ELb0ELb0ELb1ELb1ELb1ELb0ELb0EEENS1_21CollectiveEpilogueFwdINS6_IJSA_SC_SB_EEES9_SE_SG_Li384ELb1ELb1ELb0ELb0EEENS1_36VarlenDynamicPersistentTileSchedulerILi192ELi128ELi384ELi128ELb0ELb1ELb1ELb0ELb1ELb1EEEEEEEEEvNT_6ParamsE)
        /*00b0*/ 	.word	0x00000080


	//----- nvinfo : EIATTR_FRAME_SIZE
	.align		4
.L_47:
        /*00b4*/ 	.byte	0x04, 0x11
        /*00b6*/ 	.short	(.L_49 - .L_48)
	.align		4
.L_48:
        /*00b8*/ 	.word	index@(_ZN7cutlass13device_kernelIN5flash11enable_sm90INS1_16FlashAttnFwdSm90INS1_25CollectiveMainloopFwdSm90ILi2EN4cute5tupleIJNS5_1CILi1EEES8_S8_EEENS6_IJNS7_ILi192EEENS7_ILi128EEENS7_ILi64EEEEEELi64ENS_6half_tEfNS_4arch4Sm90ELb0ELb0ELb1ELb1ELb1ELb0ELb0ELb1ELb1ELb1ELb0ELb0EEENS1_21CollectiveEpilogueFwdINS6_IJSA_SC_SB_EEES9_SE_SG_Li384ELb1ELb1ELb0ELb0EEENS1_36VarlenDynamicPersistentTileSchedulerILi192ELi128ELi384ELi128ELb0ELb1ELb1ELb0ELb1ELb1EEEEEEEEEvNT_6ParamsE)
        /*00bc*/ 	.word	0x00000040


	//----- nvinfo : EIATTR_REGCOUNT
	.align		4
.L_49:
        /*00c0*/ 	.byte	0x04, 0x2f
        /*00c2*/ 	.short	(.L_51 - .L_50)
	.align		4
.L_50:
        /*00c4*/ 	.word	index@(_ZN7cutlass13device_kernelIN5flash11enable_sm90INS1_16FlashAttnFwdSm90INS1_25CollectiveMainloopFwdSm90ILi2EN4cute5tupleIJNS5_1CILi1EEES8_S8_EEENS6_IJNS7_ILi192EEENS7_ILi128EEENS7_ILi64EEEEEELi64ENS_6half_tEfNS_4arch4Sm90ELb0ELb0ELb1ELb0ELb1ELb0ELb0ELb1ELb1ELb1ELb0ELb0EEENS1_21CollectiveEpilogueFwdINS6_IJSA_SC_SB_EEES9_SE_SG_Li384ELb0ELb1ELb0ELb0EEENS1_29StaticPersistentTileSchedulerILb0EEEEEEEEEvNT_6ParamsE)
        /*00c8*/ 	.word	0x00000080


	//----- nvinfo : EIATTR_FRAME_SIZE
	.align		4
.L_51:
        /*00cc*/ 	.byte	0x04, 0x11
        /*00ce*/ 	.short	(.L_53 - .L_52)
	.align		4
.L_52:
        /*00d0*/ 	.word	index@(_ZN7cutlass13device_kernelIN5flash11enable_sm90INS1_16FlashAttnFwdSm90INS1_25CollectiveMainloopFwdSm90ILi2EN4cute5tupleIJNS5_1CILi1EEES8_S8_EEENS6_IJNS7_ILi192EEENS7_ILi128EEENS7_ILi64EEEEEELi64ENS_6half_tEfNS_4arch4Sm90ELb0ELb0ELb1ELb0ELb1ELb0ELb0ELb1ELb1ELb1ELb0ELb0EEENS1_21CollectiveEpilogueFwdINS6_IJSA_SC_SB_EEES9_SE_SG_Li384ELb0ELb1ELb0ELb0EEENS1_29StaticPersistentTileSchedulerILb0EEEEEEEEEvNT_6ParamsE)
        /*00d4*/ 	.word	0x00000010


	//----- nvinfo : EIATTR_MIN_STACK_SIZE
	.align		4
.L_53:
        /*00d8*/ 	.byte	0x04, 0x12
        /*00da*/ 	.short	(.L_55 - .L_54)
	.align		4
.L_54:
        /*00dc*/ 	.word	index@(_ZN7cutlass13device_kernelIN5flash11enable_sm90INS1_16FlashAttnFwdSm90INS1_25CollectiveMainloopFwdSm90ILi2EN4cute5tupleIJNS5_1CILi1EEES8_S8_EEENS6_IJNS7_ILi192EEENS7_ILi128EEENS7_ILi64EEEEEELi64ENS_6half_tEfNS_4arch4Sm90ELb0ELb0ELb1ELb0ELb1ELb0ELb0ELb1ELb1ELb1ELb0ELb0EEENS1_21CollectiveEpilogueFwdINS6_IJSA_SC_SB_EEES9_SE_SG_Li384ELb0ELb1ELb0ELb0EEENS1_29StaticPersistentTileSchedulerILb0EEEEEEEEEvNT_6ParamsE)
        /*00e0*/ 	.word	0x00000010


	//----- nvinfo : EIATTR_MIN_STACK_SIZE
	.align		4
.L_55:
        /*00e4*/ 	.byte	0x04, 0x12
        /*00e6*/ 	.short	(.L_57 - .L_56)
	.align		4
.L_56:
        /*00e8*/ 	.word	index@(_ZN7cutlass13device_kernelIN5flash11enable_sm90INS1_16FlashAttnFwdSm90INS1_25CollectiveMainloopFwdSm90ILi2EN4cute5tupleIJNS5_1CILi1EEES8_S8_EEENS6_IJNS7_ILi192EEENS7_ILi128EEENS7_ILi64EEEEEELi64ENS_6half_tEfNS_4arch4Sm90ELb0ELb0ELb1ELb1ELb1ELb0ELb0ELb1ELb1ELb1ELb0ELb0EEENS1_21CollectiveEpilogueFwdINS6_IJSA_SC_SB_EEES9_SE_SG_Li384ELb1ELb1ELb0ELb0EEENS1_36VarlenDynamicPersistentTileSchedulerILi192ELi128ELi384ELi128ELb0ELb1ELb1ELb0ELb1ELb1EEEEEEEEEvNT_6ParamsE)
        /*00ec*/ 	.word	0x00000040


	//----- nvinfo : EIATTR_MIN_STACK_SIZE
	.align		4
.L_57:
        /*00f0*/ 	.byte	0x04, 0x12
        /*00f2*/ 	.short	(.L_59 - .L_58)
	.align		4
.L_58:
        /*00f4*/ 	.word	index@(_ZN7cutlass13device_kernelIN5flash11enable_sm90INS1_16FlashAttnFwdSm90INS1_25CollectiveMainloopFwdSm90ILi2EN4cute5tupleIJNS5_1CILi1EEES8_S8_EEENS6_IJNS7_ILi192EEENS7_ILi128EEENS7_ILi64EEEEEELi64ENS_6half_tEfNS_4arch4Sm90ELb0ELb0ELb1ELb1ELb1ELb1ELb0ELb1ELb1ELb1ELb0ELb0EEENS1_21CollectiveEpilogueFwdINS6_IJSA_SC_SB_EEES9_SE_SG_Li384ELb1ELb1ELb0ELb0EEENS1_36VarlenDynamicPersistentTileSchedulerILi192ELi128ELi384ELi128ELb0ELb1ELb1ELb0ELb1ELb1EEEEEEEEEvNT_6ParamsE)
        /*00f8*/ 	.word	0x00000068


	//----- nvinfo : EIATTR_MIN_STACK_SIZE
	.align		4
.L_59:
        /*00fc*/ 	.byte	0x04, 0x12
        /*00fe*/ 	.short	(.L_61 - .L_60)
	.align		4
.L_60:
        /*0100*/ 	.word	index@(_ZN7cutlass13device_kernelIN5flash11enable_sm90INS1_16FlashAttnFwdSm90INS1_25CollectiveMainloopFwdSm90ILi2EN4cute5tupleIJNS5_1CILi1EEES8_S8_EEENS6_IJNS7_ILi192EEENS7_ILi128EEENS7_ILi64EEEEEELi64ENS_6half_tEfNS_4arch4Sm90ELb0ELb1ELb1ELb0ELb1ELb0ELb0ELb1ELb1ELb1ELb0ELb0EEENS1_21CollectiveEpilogueFwdINS6_IJSA_SC_SB_EEES9_SE_SG_Li384ELb0ELb1ELb0ELb0EEENS1_30DynamicPersistentTileSchedulerILi384ELi128ELb0ELb1ELb1EEEEEEEEEvNT_6ParamsE)
        /*0104*/ 	.word	0x00000018


	//----- nvinfo : EIATTR_MIN_STACK_SIZE
	.align		4
.L_61:
        /*0108*/ 	.byte	0x04, 0x12
        /*010a*/ 	.short	(.L_63 - .L_62)
	.align		4
.L_62:
        /*010c*/ 	.word	index@(_ZN7cutlass13device_kernelIN5flash11enable_sm90INS1_16FlashAttnFwdSm90INS1_25CollectiveMainloopFwdSm90ILi2EN4cute5tupleIJNS5_1CILi1EEES8_S8_EEENS6_IJNS7_ILi192EEENS7_ILi128EEENS7_ILi64EEEEEELi64ENS_6half_tEfNS_4arch4Sm90ELb0ELb1ELb1ELb1ELb1ELb0ELb0ELb1ELb1ELb1ELb0ELb0EEENS1_21CollectiveEpilogueFwdINS6_IJSA_SC_SB_EEES9_SE_SG_Li384ELb1ELb1ELb0ELb0EEENS1_36VarlenDynamicPersistentTileSchedulerILi192ELi128ELi384ELi128ELb0ELb1ELb1ELb1ELb0ELb1EEEEEEEEEvNT_6ParamsE)
        /*0110*/ 	.word	0x00000038


	//----- nvinfo : EIATTR_MIN_STACK_SIZE
	.align		4
.L_63:
        /*0114*/ 	.byte	0x04, 0x12
        /*0116*/ 	.short	(.L_65 - .L_64)
	.align		4
.L_64:
        /*0118*/ 	.word	index@(_ZN7cutlass13device_kernelIN5flash11enable_sm90INS1_16FlashAttnFwdSm90INS1_25CollectiveMainloopFwdSm90ILi2EN4cute5tupleIJNS5_1CILi1EEES8_S8_EEENS6_IJNS7_ILi192EEENS7_ILi128EEENS7_ILi64EEEEEELi64ENS_6half_tEfNS_4arch4Sm90ELb0ELb1ELb1ELb1ELb1ELb1ELb0ELb1ELb1ELb1ELb0ELb0EEENS1_21CollectiveEpilogueFwdINS6_IJSA_SC_SB_EEES9_SE_SG_Li384ELb1ELb1ELb0ELb0EEENS1_36VarlenDynamicPersistentTileSchedulerILi192ELi128ELi384ELi128ELb0ELb1ELb1ELb1ELb0ELb1EEEEEEEEEvNT_6ParamsE)
        /*011c*/ 	.word	0x00000070


	//----- nvinfo : EIATTR_MIN_STACK_SIZE
	.align		4
.L_65:
        /*0120*/ 	.byte	0x04, 0x12
        /*0122*/ 	.short	(.L_67 - .L_66)
	.align		4
.L_66:
        /*0124*/ 	.word	index@(_ZN7cutlass13device_kernelIN5flash11enable_sm90INS1_16FlashAttnFwdSm90INS1_25CollectiveMainloopFwdSm90ILi2EN4cute5tupleIJNS5_1CILi1EEES8_S8_EEENS6_IJNS7_ILi192EEENS7_ILi128EEENS7_ILi64EEEEEELi64ENS_6half_tEfNS_4arch4Sm90ELb1ELb0ELb1ELb0ELb1ELb0ELb0ELb1ELb1ELb1ELb0ELb0EEENS1_21CollectiveEpilogueFwdINS6_IJSA_SC_SB_EEES9_SE_SG_Li384ELb0ELb1ELb0ELb0EEENS1_30DynamicPersistentTileSchedulerILi384ELi128ELb0ELb1ELb1EEEEEEEEEvNT_6ParamsE)
        /*0128*/ 	.word	0x00000018


	//----- nvinfo : EIATTR_MIN_STACK_SIZE
	.align		4
.L_67:
        /*012c*/ 	.byte	0x04, 0x12
        /*012e*/ 	.short	(.L_69 - .L_68)
	.align		4
.L_68:
        /*0130*/ 	.word	index@(_ZN7cutlass13device_kernelIN5flash11enable_sm90INS1_16FlashAttnFwdSm90INS1_25CollectiveMainloopFwdSm90ILi2EN4cute5tupleIJNS5_1CILi1EEES8_S8_EEENS6_IJNS7_ILi192EEENS7_ILi128EEENS7_ILi64EEEEEELi64ENS_6half_tEfNS_4arch4Sm90ELb1ELb0ELb1ELb1ELb1ELb0ELb0ELb1ELb1ELb1ELb0ELb0EEENS1_21CollectiveEpilogueFwdINS6_IJSA_SC_SB_EEES9_SE_SG_Li384ELb1ELb1ELb0ELb0EEENS1_36VarlenDynamicPersistentTileSchedulerILi192ELi128ELi384ELi128ELb0ELb1ELb1ELb1ELb1ELb1EEEEEEEEEvNT_6ParamsE)
        /*0134*/ 	.word	0x00000040


	//----- nvinfo : EIATTR_MIN_STACK_SIZE
	.align		4
.L_69:
        /*0138*/ 	.byte	0x04, 0x12
        /*013a*/ 	.short	(.L_71 - .L_70)
	.align		4
.L_70:
        /*013c*/ 	.word	index@(_ZN7cutlass13device_kernelIN5flash11enable_sm90INS1_16FlashAttnFwdSm90INS1_25CollectiveMainloopFwdSm90ILi2EN4cute5tupleIJNS5_1CILi1EEES8_S8_EEENS6_IJNS7_ILi192EEENS7_ILi128EEENS7_ILi64EEEEEELi64ENS_6half_tEfNS_4arch4Sm90ELb1ELb0ELb1ELb1ELb1ELb1ELb0ELb1ELb1ELb1ELb0ELb0EEENS1_21CollectiveEpilogueFwdINS6_IJSA_SC_SB_EEES9_SE_SG_Li384ELb1ELb1ELb0ELb0EEENS1_36VarlenDynamicPersistentTileSchedulerILi192ELi128ELi384ELi128ELb0ELb1ELb1ELb1ELb1ELb1EEEEEEEEEvNT_6ParamsE)
        /*0140*/ 	.word	0x00000070
.L_71:


//--------------------- .nv.compat                --------------------------
	.section	.nv.compat,"",@"SHT_CUDA_COMPAT_INFO"
	.align	4
        /*0000*/ 	.byte	0x02, 0x09, 0x01, 0x00, 0x02, 0x02, 0x04, 0x00, 0x02, 0x05, 0x05, 0x00, 0x03, 0x07, 0x01, 0x01
        /*0010*/ 	.byte	0x02, 0x03, 0x01, 0x00, 0x02, 0x06, 0x01, 0x00, 0x04, 0x0b, 0x08, 0x00, 0x00, 0x00, 0x00, 0x00
        /*0020*/ 	.byte	0x00, 0x00, 0x00, 0x00


//--------------------- .nv.info._ZN7cutlass13device_kernelIN5flash11enable_sm90INS1_16FlashAttnFwdSm90INS1_25CollectiveMainloopFwdSm90ILi2EN4cute5tupleIJNS5_1CILi1EEES8_S8_EEENS6_IJNS7_ILi192EEENS7_ILi128EEENS7_ILi64EEEEEELi64ENS_6half_tEfNS_4arch4Sm90ELb0ELb0ELb1ELb0ELb1ELb0ELb0ELb1ELb1ELb1ELb0ELb0EEENS1_21CollectiveEpilogueFwdINS6_IJSA_SC_SB_EEES9_SE_SG_Li384ELb0ELb1ELb0ELb0EEENS1_29StaticPersistentTileSchedulerILb0EEEEEEEEEvNT_6ParamsE --------------------------
	.section	.nv.info._ZN7cutlass13device_kernelIN5flash11enable_sm90INS1_16FlashAttnFwdSm90INS1_25CollectiveMainloopFwdSm90ILi2EN4cute5tupleIJNS5_1CILi1EEES8_S8_EEENS6_IJNS7_ILi192EEENS7_ILi128EEENS7_ILi64EEEEEELi64ENS_6half_tEfNS_4arch4Sm90ELb0ELb0ELb1ELb0ELb1ELb0ELb0ELb1ELb1ELb1ELb0ELb0EEENS1_21CollectiveEpilogueFwdINS6_IJSA_SC_SB_EEES9_SE_SG_Li384ELb0ELb1ELb0ELb0EEENS1_29StaticPersistentTileSchedulerILb0EEEEEEEEEvNT_6ParamsE,"",@"SHT_CUDA_INFO"
	.sectionflags	@""
	.align	4


	//----- nvinfo : EIATTR_CUDA_API_VERSION
	.align		4
        /*0000*/ 	.byte	0x04, 0x37
        /*0002*/ 	.short	(.L_73 - .L_72)
.L_72:
        /*0004*/ 	.word	0x00000082


	//----- nvinfo : EIATTR_KPARAM_INFO
	.align		4
.L_73:
        /*0008*/ 	.byte	0x04, 0x17
        /*000a*/ 	.short	(.L_75 - .L_74)
.L_74:
        /*000c*/ 	.word	0x00000000
        /*0010*/ 	.short	0x0000
        /*0012*/ 	.short	0x0070
        /*0014*/ 	.byte	0x00, 0xf0, 0x01, 0x28


	//----- nvinfo : EIATTR_SPARSE_MMA_MASK
	.align		4
.L_75:
        /*0018*/ 	.byte	0x03, 0x50
        /*001a*/ 	.short	0x0000


	//----- nvinfo : EIATTR_MAXREG_COUNT
	.align		4
        /*001c*/ 	.byte	0x03, 0x1b
        /*001e*/ 	.short	0x0080


	//----- nvinfo : EIATTR_NUM_BARRIERS
	.align		4
        /*0020*/ 	.byte	0x02, 0x4c
        /*0022*/ 	.byte	0x10
	.zero		1


	//----- nvinfo : EIATTR_EXTERNS
	.align		4
        /*0024*/ 	.byte	0x04, 0x0f
        /*0026*/ 	.short	(.L_77 - .L_76)


	//   ....[0]....
	.align		4
.L_76:
        /*0028*/ 	.word	index@(__assertfail)


	//----- nvinfo : EIATTR_ANNOTATIONS
	.align		4
.L_77:
        /*002c*/ 	.byte	0x04, 0x55
        /*002e*/ 	.short	(.L_79 - .L_78)


	//   ....[0]....
.L_78:
        /*0030*/ 	.word	0x00000001
        /*0034*/ 	.byte	0x00, 0x75, 0x00, 0x00, 0x01, 0x00, 0x00, 0x00, 0x20, 0x75, 0x00, 0x00, 0x01, 0x00, 0x00, 0x00
        /*0044*/ 	.byte	0xd0, 0x75, 0x00, 0x00, 0x01, 0x00, 0x00, 0x00, 0x60, 0x77, 0x00, 0x00, 0x01, 0x00, 0x00, 0x00
        /*0054*/ 	.byte	0xd0, 0x7c, 0x00, 0x00, 0x01, 0x00, 0x00, 0x00, 0xc0, 0x88, 0x00, 0x00, 0x01, 0x00, 0x00, 0x00
        /*0064*/ 	.byte	0x20, 0x94, 0x00, 0x00, 0x01, 0x00, 0x00, 0x00, 0xf0, 0x95, 0x00, 0x00, 0x01, 0x00, 0x00, 0x00
        /*0074*/ 	.byte	0x20, 0x96, 0x00, 0x00, 0x01, 0x00, 0x00, 0x00, 0xa0, 0xaa, 0x00, 0x00, 0x01, 0x00, 0x00, 0x00
        /*0084*/ 	.byte	0xd0, 0xaa, 0x00, 0x00, 0x01, 0x00, 0x00, 0x00, 0x50, 0xab, 0x00, 0x00, 0x01, 0x00, 0x00, 0x00
        /*0094*/ 	.byte	0x70, 0xab, 0x00, 0x00


	//----- nvinfo : EIATTR_MERCURY_ISA_VERSION
	.align		4
.L_79:
        /*0098*/ 	.byte	0x03, 0x5f
        /*009a*/ 	.short	0x0101


	//----- nvinfo : EIATTR_INT_WARP_WIDE_INSTR_OFFSETS
	.align		4
        /*009c*/ 	.byte	0x04, 0x31
        /*009e*/ 	.short	(.L_81 - .L_80)


	//   ....[0]....
.L_80:
        /*00a0*/ 	.word	0x000000c0


	//   ....[1]....
        /*00a4*/ 	.word	0x000000d0


	//   ....[2]....
        /*00a8*/ 	.word	0x00000170


	//----- nvinfo : EIATTR_COOP_GROUP_MASK_REGIDS
	.align		4
.L_81:
        /*00ac*/ 	.byte	0x04, 0x29
        /*00ae*/ 	.short	(.L_83 - .L_82)


	//   ....[0]....
.L_82:
        /*00b0*/ 	.word	0xffffffff


	//   ....[1]....
        /*00b4*/ 	.word	0xffffffff


	//   ....[2]....
        /*00b8*/ 	.word	0xffffffff


	//   ....[3]....
        /*00bc*/ 	.word	0xffffffff


	//   ....[4]....
        /*00c0*/ 	.word	0xffffffff


	//   ....[5]....
        /*00c4*/ 	.word	0xffffffff


	//   ....[6]....
        /*00c8*/ 	.word	0xffffffff


	//   ....[7]....
        /*00cc*/ 	.word	0xffffffff


	//   ....[8]....
        /*00d0*/ 	.word	0xffffffff


	//   ....[9]....
        /*00d4*/ 	.word	0xffffffff


	//   ....[10]....
        /*00d8*/ 	.word	0xffffffff


	//   ....[11]....
        /*00dc*/ 	.word	0xffffffff


	//   ....[12]....
        /*00e0*/ 	.word	0xffffffff


	//   ....[13]....
        /*00e4*/ 	.word	0xffffffff


	//   ....[14]....
        /*00e8*/ 	.word	0xffffffff


	//   ....[15]....
        /*00ec*/ 	.word	0xffffffff


	//   ....[16]....
        /*00f0*/ 	.word	0xffffffff


	//   ....[17]....
        /*00f4*/ 	.word	0xffffffff


	//   ....[18]....
        /*00f8*/ 	.word	0xffffffff


	//   ....[19]....
        /*00fc*/ 	.word	0xffffffff


	//   ....[20]....
        /*0100*/ 	.word	0xffffffff


	//   ....[21]....
        /*0104*/ 	.word	0xffffffff


	//   ....[22]....
        /*0108*/ 	.word	0xffffffff


	//   ....[23]....
        /*010c*/ 	.word	0xffffffff


	//   ....[24]....
        /*0110*/ 	.word	0xffffffff


	//   ....[25]....
        /*0114*/ 	.word	0xffffffff


	//   ....[26]....
        /*0118*/ 	.word	0xffffffff


	//   ....[27]....
        /*011c*/ 	.word	0xffffffff


	//   ....[28]....
        /*0120*/ 	.word	0xffffffff


	//   ....[29]....
        /*0124*/ 	.word	0xffffffff


	//   ....[30]....
        /*0128*/ 	.word	0xffffffff


	//   ....[31]....
        /*012c*/ 	.word	0xffffffff


	//   ....[32]....
        /*0130*/ 	.word	0xffffffff


	//   ....[33]....
        /*0134*/ 	.word	0xffffffff


	//   ....[34]....
        /*0138*/ 	.word	0xffffffff


	//   ....[35]....
        /*013c*/ 	.word	0xffffffff


	//   ....[36]....
        /*0140*/ 	.word	0xffffffff


	//   ....[37]....
        /*0144*/ 	.word	0xffffffff


	//   ....[38]....
        /*0148*/ 	.word	0xffffffff


	//   ....[39]....
        /*014c*/ 	.word	0xffffffff


	//   ....[40]....
        /*0150*/ 	.word	0xffffffff


	//   ....[41]....
        /*0154*/ 	.word	0xffffffff


	//   ....[42]....
        /*0158*/ 	.word	0xffffffff


	//   ....[43]....
        /*015c*/ 	.word	0xffffffff


	//   ....[44]....
        /*0160*/ 	.word	0xffffffff


	//   ....[45]....
        /*0164*/ 	.word	0xffffffff


	//   ....[46]....
        /*0168*/ 	.word	0xffffffff


	//   ....[47]....
        /*016c*/ 	.word	0xffffffff


	//   ....[48]....
        /*0170*/ 	.word	0xffffffff


	//   ....[49]....
        /*0174*/ 	.word	0xffffffff


	//   ....[50]....
        /*0178*/ 	.word	0xffffffff


	//   ....[51]....
        /*017c*/ 	.word	0xffffffff


	//   ....[52]....
        /*0180*/ 	.word	0xffffffff


	//   ....[53]....
        /*0184*/ 	.word	0xffffffff


	//   ....[54]....
        /*0188*/ 	.word	0xffffffff


	//   ....[55]....
        /*018c*/ 	.word	0xffffffff


	//   ....[56]....
        /*0190*/ 	.word	0xffffffff


	//   ....[57]....
        /*0194*/ 	.word	0xffffffff


	//   ....[58]....
        /*0198*/ 	.word	0xffffffff


	//   ....[59]....
        /*019c*/ 	.word	0xffffffff


	//   ....[60]....
        /*01a0*/ 	.word	0xffffffff


	//   ....[61]....
        /*01a4*/ 	.word	0xffffffff


	//   ....[62]....
        /*01a8*/ 	.word	0xffffffff


	//   ....[63]....
        /*01ac*/ 	.word	0xffffffff


	//   ....[64]....
        /*01b0*/ 	.word	0xffffffff


	//   ....[65]....
        /*01b4*/ 	.word	0xffffffff


	//   ....[66]....
        /*01b8*/ 	.word	0xffffffff


	//   ....[67]....
        /*01bc*/ 	.word	0xffffffff


	//   ....[68]....
        /*01c0*/ 	.word	0xffffffff


	//   ....[69]....
        /*01c4*/ 	.word	0xffffffff


	//   ....[70]....
        /*01c8*/ 	.word	0xffffffff


	//   ....[71]....
        /*01cc*/ 	.word	0xffffffff


	//   ....[72]....
        /*01d0*/ 	.word	0xffffffff


	//   ....[73]....
        /*01d4*/ 	.word	0xffffffff


	//   ....[74]....
        /*01d8*/ 	.word	0xffffffff


	//   ....[75]....
        /*01dc*/ 	.word	0xffffffff


	//   ....[76]....
        /*01e0*/ 	.word	0xffffffff


	//   ....[77]....
        /*01e4*/ 	.word	0xffffffff


	//   ....[78]....
        /*01e8*/ 	.word	0xffffffff


	//   ....[79]....
        /*01ec*/ 	.word	0xffffffff


	//   ....[80]....
        /*01f0*/ 	.word	0xffffffff


	//   ....[81]....
        /*01f4*/ 	.word	0xffffffff


	//   ....[82]....
        /*01f8*/ 	.word	0xffffffff


	//   ....[83]....
        /*01fc*/ 	.word	0xffffffff


	//   ....[84]....
        /*0200*/ 	.word	0xffffffff


	//   ....[85]....
        /*0204*/ 	.word	0xffffffff


	//   ....[86]....
        /*0208*/ 	.word	0xffffffff


	//   ....[87]....
        /*020c*/ 	.word	0xffffffff


	//   ....[88]....
        /*0210*/ 	.word	0xffffffff


	//   ....[89]....
        /*0214*/ 	.word	0xffffffff


	//   ....[90]....
        /*0218*/ 	.word	0xffffffff


	//   ....[91]....
        /*021c*/ 	.word	0xffffffff


	//   ....[92]....
        /*0220*/ 	.word	0xffffffff


	//   ....[93]....
        /*0224*/ 	.word	0xffffffff


	//   ....[94]....
        /*0228*/ 	.word	0xffffffff


	//   ....[95]....
        /*022c*/ 	.word	0xffffffff


	//   ....[96]....
        /*0230*/ 	.word	0xffffffff


	//   ....[97]....
        /*0234*/ 	.word	0xffffffff


	//   ....[98]....
        /*0238*/ 	.word	0xffffffff


	//   ....[99]....
        /*023c*/ 	.word	0xffffffff


	//   ....[100]....
        /*0240*/ 	.word	0xffffffff


	//   ....[101]....
        /*0244*/ 	.word	0xffffffff


	//   ....[102]....
        /*0248*/ 	.word	0xffffffff


	//   ....[103]....
        /*024c*/ 	.word	0xffffffff


	//   ....[104]....
        /*0250*/ 	.word	0xffffffff


	//   ....[105]....
        /*0254*/ 	.word	0xffffffff


	//   ....[106]....
        /*0258*/ 	.word	0xffffffff


	//   ....[107]....
        /*025c*/ 	.word	0xffffffff


	//   ....[108]....
        /*0260*/ 	.word	0xffffffff


	//   ....[109]....
        /*0264*/ 	.word	0xffffffff


	//   ....[110]....
        /*0268*/ 	.word	0xffffffff


	//   ....[111]....
        /*026c*/ 	.word	0xffffffff


	//   ....[112]....
        /*0270*/ 	.word	0xffffffff


	//   ....[113]....
        /*0274*/ 	.word	0xffffffff


	//   ....[114]....
        /*0278*/ 	.word	0xffffffff


	//   ....[115]....
        /*027c*/ 	.word	0xffffffff


	//   ....[116]....
        /*0280*/ 	.word	0xffffffff


	//   ....[117]....
        /*0284*/ 	.word	0xffffffff


	//   ....[118]....
        /*0288*/ 	.word	0xffffffff


	//   ....[119]....
        /*028c*/ 	.word	0xffffffff


	//   ....[120]....
        /*0290*/ 	.word	0x0500000f


	//   ....[121]....
        /*0294*/ 	.word	0x0500000f


	//   ....[122]....
        /*0298*/ 	.word	0x0500000f


	//   ....[123]....
        /*029c*/ 	.word	0x0500000f


	//   ....[124]....
        /*02a0*/ 	.word	0x0500000f


	//   ....[125]....
        /*02a4*/ 	.word	0x0500000f


	//   ....[126]....
        /*02a8*/ 	.word	0x0500000f


	//   ....[127]....
        /*02ac*/ 	.word	0x0500000f


	//   ....[128]....
        /*02b0*/ 	.word	0x0500000f


	//   ....[129]....
        /*02b4*/ 	.word	0x0500000f


	//   ....[130]....
        /*02b8*/ 	.word	0x0500000f


	//   ....[131]....
        /*02bc*/ 	.word	0x0500000f


	//   ....[132]....
        /*02c0*/ 	.word	0x0500000f


	//   ....[133]....
        /*02c4*/ 	.word	0x0500000f


	//   ....[134]....
        /*02c8*/ 	.word	0x0500000f


	//   ....[135]....
        /*02cc*/ 	.word	0x0500000f


	//   ....[136]....
        /*02d0*/ 	.word	0x0500000f


	//   ....[137]....
        /*02d4*/ 	.word	0x0500000f


	//   ....[138]....
        /*02d8*/ 	.word	0x0500000f


	//   ....[139]....
        /*02dc*/ 	.word	0x0500000f


	//   ....[140]....
        /*02e0*/ 	.word	0x0500000f


	//   ....[141]....
        /*02e4*/ 	.word	0x0500000f


	//   ....[142]....
        /*02e8*/ 	.word	0x0500000f


	//   ....[143]....
        /*02ec*/ 	.word	0x0500000f


	//   ....[144]....
        /*02f0*/ 	.word	0x0500000f


	//   ....[145]....
        /*02f4*/ 	.word	0x0500000f


	//   ....[146]....
        /*02f8*/ 	.word	0x0500000f


	//   ....[147]....
        /*02fc*/ 	.word	0x0500000f


	//   ....[148]....
        /*0300*/ 	.word	0x0500000f


	//   ....[149]....
        /*0304*/ 	.word	0x0500000f


	//   ....[150]....
        /*0308*/ 	.word	0x0500000f


	//   ....[151]....
        /*030c*/ 	.word	0x0500000f


	//   ....[152]....
        /*0310*/ 	.word	0x0500000f


	//   ....[153]....
        /*0314*/ 	.word	0x0500000f


	//   ....[154]....
        /*0318*/ 	.word	0x0500000f


	//   ....[155]....
        /*031c*/ 	.word	0x0500000f


	//   ....[156]....
        /*0320*/ 	.word	0x0500000f


	//   ....[157]....
        /*0324*/ 	.word	0x0500000f


	//   ....[158]....
        /*0328*/ 	.word	0x0500000f


	//   ....[159]....
        /*032c*/ 	.word	0x0500000f


	//   ....[160]....
        /*0330*/ 	.word	0x0500000f


	//   ....[161]....
        /*0334*/ 	.word	0x0500000f


	//   ....[162]....
        /*0338*/ 	.word	0x0500000f


	//   ....[163]....
        /*033c*/ 	.word	0x0500000f


	//   ....[164]....
        /*0340*/ 	.word	0x0500000f


	//   ....[165]....
        /*0344*/ 	.word	0x0500000f


	//   ....[166]....
        /*0348*/ 	.word	0x0500000f


	//   ....[167]....
        /*034c*/ 	.word	0x0500000f


	//   ....[168]....
        /*0350*/ 	.word	0x0500000f


	//   ....[169]....
        /*0354*/ 	.word	0x0500000f


	//   ....[170]....
        /*0358*/ 	.word	0x0500000f


	//   ....[171]....
        /*035c*/ 	.word	0x0500000f


	//   ....[172]....
        /*0360*/ 	.word	0x0500000f


	//   ....[173]....
        /*0364*/ 	.word	0x0500000f


	//   ....[174]....
        /*0368*/ 	.word	0x0500000f


	//   ....[175]....
        /*036c*/ 	.word	0x0500000f


	//   ....[176]....
        /*0370*/ 	.word	0x0500000f


	//   ....[177]....
        /*0374*/ 	.word	0x0500000f


	//   ....[178]....
        /*0378*/ 	.word	0x0500000f


	//   ....[179]....
        /*037c*/ 	.word	0x0500000f


	//   ....[180]....
        /*0380*/ 	.word	0x0500000f


	//   ....[181]....
        /*0384*/ 	.word	0x0500000f


	//   ....[182]....
        /*0388*/ 	.word	0x0500000f


	//   ....[183]....
        /*038c*/ 	.word	0x0500000f


	//   ....[184]....
        /*0390*/ 	.word	0x0500000f


	//   ....[185]....
        /*0394*/ 	.word	0x0500000f


	//   ....[186]....
        /*0398*/ 	.word	0x0500000f


	//   ....[187]....
        /*039c*/ 	.word	0x0500000f


	//   ....[188]....
        /*03a0*/ 	.word	0x0500000f


	//   ....[189]....
        /*03a4*/ 	.word	0x0500000f


	//   ....[190]....
        /*03a8*/ 	.word	0x0500000f


	//   ....[191]....
        /*03ac*/ 	.word	0x0500000f


	//   ....[192]....
        /*03b0*/ 	.word	0x0500000f


	//   ....[193]....
        /*03b4*/ 	.word	0x0500000f


	//   ....[194]....
        /*03b8*/ 	.word	0x0500000f


	//   ....[195]....
        /*03bc*/ 	.word	0x0500000f


	//   ....[196]....
        /*03c0*/ 	.word	0x0500000f


	//   ....[197]....
        /*03c4*/ 	.word	0x0500000f


	//   ....[198]....
        /*03c8*/ 	.word	0x0500000f


	//   ....[199]....
        /*03cc*/ 	.word	0x0500000f


	//   ....[200]....
        /*03d0*/ 	.word	0x0500000f


	//   ....[201]....
        /*03d4*/ 	.word	0x0500000f


	//   ....[202]....
        /*03d8*/ 	.word	0x0500000f


	//   ....[203]....
        /*03dc*/ 	.word	0x0500000f


	//   ....[204]....
        /*03e0*/ 	.word	0x0500000f


	//   ....[205]....
        /*03e4*/ 	.word	0x0500000f


	//   ....[206]....
        /*03e8*/ 	.word	0x0500000f


	//   ....[207]....
        /*03ec*/ 	.word	0x0500000f


	//   ....[208]....
        /*03f0*/ 	.word	0x0500000f


	//   ....[209]....
        /*03f4*/ 	.word	0x0500000f


	//----- nvinfo : EIATTR_COOP_GROUP_INSTR_OFFSETS
	.align		4
.L_83:
        /*03f8*/ 	.byte	0x04, 0x28
        /*03fa*/ 	.short	(.L_85 - .L_84)


	//   ....[0]....
.L_84:
        /*03fc*/ 	.word	0x00000080


	//   ....[1]....
        /*0400*/ 	.word	0x00000090


	//   ....[2]....
        /*0404*/ 	.word	0x000002d0


	//   ....[3]....
        /*0408*/ 	.word	0x00000430


	//   ....[4]....
        /*040c*/ 	.word	0x00000550


	//   ....[5]....
        /*0410*/ 	.word	0x000006b0


	//   ....[6]....
        /*0414*/ 	.word	0x00000ca0


	//   ....[7]....
        /*0418*/ 	.word	0x00002630


	//   ....[8]....
        /*041c*/ 	.word	0x00002680


	//   ....[9]....
        /*0420*/ 	.word	0x000028b0


	//   ....[10]....
        /*0424*/ 	.word	0x00002a80


	//   ....[11]....
        /*0428*/ 	.word	0x00004b30


	//   ....[12]....
        /*042c*/ 	.word	0x00004b70


	//   ....[13]....
        /*0430*/ 	.word	0x00004b90


	//   ....[14]....
        /*0434*/ 	.word	0x00004bb0


	//   ....[15]....
        /*0438*/ 	.word	0x00005e50


	//   ....[16]....
        /*043c*/ 	.word	0x00005e90


	//   ....[17]....
        /*0440*/ 	.word	0x00005f20


	//   ....[18]....
        /*0444*/ 	.word	0x00005f40


	//   ....[19]....
        /*0448*/ 	.word	0x00006aa0


	//   ....[20]....
        /*044c*/ 	.word	0x00006b00


	//   ....[21]....
        /*0450*/ 	.word	0x00006b80


	//   ....[22]....
        /*0454*/ 	.word	0x00006bb0


	//   ....[23]....
        /*0458*/ 	.word	0x00007030


	//   ....[24]....
        /*045c*/ 	.word	0x00007060


	//   ....[25]....
        /*0460*/ 	.word	0x00007090


	//   ....[26]....
        /*0464*/ 	.word	0x000070d0


	//   ....[27]....
        /*0468*/ 	.word	0x00007100


	//   ....[28]....
        /*046c*/ 	.word	0x00007120


	//   ....[29]....
        /*0470*/ 	.word	0x00007130


	//   ....[30]....
        /*0474*/ 	.word	0x00007140


	//   ....[31]....
        /*0478*/ 	.word	0x00008180


	//   ....[32]....
        /*047c*/ 	.word	0x000081a0


	//   ....[33]....
        /*0480*/ 	.word	0x000081b0


	//   ....[34]....
        /*0484*/ 	.word	0x00008240


	//   ....[35]....
        /*0488*/ 	.word	0x00008260


	//   ....[36]....
        /*048c*/ 	.word	0x000082e0


	//   ....[37]....
        /*0490*/ 	.word	0x00008300


	//   ....[38]....
        /*0494*/ 	.word	0x00008380


	//   ....[39]....
        /*0498*/ 	.word	0x000083a0


	//   ....[40]....
        /*049c*/ 	.word	0x00008420


	//   ....[41]....
        /*04a0*/ 	.word	0x00008440


	//   ....[42]....
        /*04a4*/ 	.word	0x000084c0


	//   ....[43]....
        /*04a8*/ 	.word	0x000084e0


	//   ....[44]....
        /*04ac*/ 	.word	0x00008560


	//   ....[45]....
        /*04b0*/ 	.word	0x00008580


	//   ....[46]....
        /*04b4*/ 	.word	0x00008590


	//   ....[47]....
        /*04b8*/ 	.word	0x00008d70


	//   ....[48]....
        /*04bc*/ 	.word	0x00008d90


	//   ....[49]....
        /*04c0*/ 	.word	0x00008dc0


	//   ....[50]....
        /*04c4*/ 	.word	0x00008e50


	//   ....[51]....
        /*04c8*/ 	.word	0x00008e60


	//   ....[52]....
        /*04cc*/ 	.word	0x00008ef0


	//   ....[53]....
        /*04d0*/ 	.word	0x00008f00


	//   ....[54]....
        /*04d4*/ 	.word	0x00008f90


	//   ....[55]....
        /*04d8*/ 	.word	0x00008fa0


	//   ....[56]....
        /*04dc*/ 	.word	0x00009030


	//   ....[57]....
        /*04e0*/ 	.word	0x00009040


	//   ....[58]....
        /*04e4*/ 	.word	0x000090d0


	//   ....[59]....
        /*04e8*/ 	.word	0x000090e0


	//   ....[60]....
        /*04ec*/ 	.word	0x00009170


	//   ....[61]....
        /*04f0*/ 	.word	0x00009180


	//   ....[62]....
        /*04f4*/ 	.word	0x00009190


	//   ....[63]....
        /*04f8*/ 	.word	0x00009230


	//   ....[64]....
        /*04fc*/ 	.word	0x00009250


	//   ....[65]....
        /*0500*/ 	.word	0x00009270


	//   ....[66]....
        /*0504*/ 	.word	0x00009330


	//   ....[67]....
        /*0508*/ 	.word	0x00009370


	//   ....[68]....
        /*050c*/ 	.word	0x000093b0


	//   ....[69]....
        /*0510*/ 	.word	0x000093c0


	//   ....[70]....
        /*0514*/ 	.word	0x00009400


	//   ....[71]....
        /*0518*/ 	.word	0x00009a60


	//   ....[72]....
        /*051c*/ 	.word	0x00009a80


	//   ....[73]....
        /*0520*/ 	.word	0x00009af0


	//   ....[74]....
        /*0524*/ 	.word	0x00009b00


	//   ....[75]....
        /*0528*/ 	.word	0x00009b40


	//   ....[76]....
        /*052c*/ 	.word	0x00009b50


	//   ....[77]....
        /*0530*/ 	.word	0x00009b90


	//   ....[78]....
        /*0534*/ 	.word	0x00009ba0


	//   ....[79]....
        /*0538*/ 	.word	0x00009be0


	//   ....[80]....
        /*053c*/ 	.word	0x00009bf0


	//   ....[81]....
        /*0540*/ 	.word	0x00009c30


	//   ....[82]....
        /*0544*/ 	.word	0x00009c40


	//   ....[83]....
        /*0548*/ 	.word	0x00009c80


	//   ....[84]....
        /*054c*/ 	.word	0x00009c90


	//   ....[85]....
        /*0550*/ 	.word	0x00009ca0


	//   ....[86]....
        /*0554*/ 	.word	0x00009ce0


	//   ....[87]....
        /*0558*/ 	.word	0x00009f50


	//   ....[88]....
        /*055c*/ 	.word	0x00009f80


	//   ....[89]....
        /*0560*/ 	.word	0x00009fe0


	//   ....[90]....
        /*0564*/ 	.word	0x00009ff0


	//   ....[91]....
        /*0568*/ 	.word	0x0000a040


	//   ....[92]....
        /*056c*/ 	.word	0x0000a050


	//   ....[93]....
        /*0570*/ 	.word	0x0000a0a0


	//   ....[94]....
        /*0574*/ 	.word	0x0000a0b0


	//   ....[95]....
        /*0578*/ 	.word	0x0000a100


	//   ....[96]....
        /*057c*/ 	.word	0x0000a110


	//   ....[97]....
        /*0580*/ 	.word	0x0000a160


	//   ....[98]....
        /*0584*/ 	.word	0x0000a170


	//   ....[99]....
        /*0588*/ 	.word	0x0000a1c0


	//   ....[100]....
        /*058c*/ 	.word	0x0000a1d0


	//   ....[101]....
        /*0590*/ 	.word	0x0000a1e0


	//   ....[102]....
        /*0594*/ 	.word	0x0000a220


	//   ....[103]....
        /*0598*/ 	.word	0x0000a670


	//   ....[104]....
        /*059c*/ 	.word	0x0000a680


	//   ....[105]....
        /*05a0*/ 	.word	0x0000a690


	//   ....[106]....
        /*05a4*/ 	.word	0x0000a6a0


	//   ....[107]....
        /*05a8*/ 	.word	0x0000a6c0


	//   ....[108]....
        /*05ac*/ 	.word	0x0000a720


	//   ....[109]....
        /*05b0*/ 	.word	0x0000a760


	//   ....[110]....
        /*05b4*/ 	.word	0x0000a780


	//   ....[111]....
        /*05b8*/ 	.word	0x0000a7c0


	//   ....[112]....
        /*05bc*/ 	.word	0x0000a7e0


	//   ....[113]....
        /*05c0*/ 	.word	0x0000a820


	//   ....[114]....
        /*05c4*/ 	.word	0x0000a840


	//   ....[115]....
        /*05c8*/ 	.word	0x0000a880


	//   ....[116]....
        /*05cc*/ 	.word	0x0000a8a0


	//   ....[117]....
        /*05d0*/ 	.word	0x0000a8e0


	//   ....[118]....
        /*05d4*/ 	.word	0x0000a900


	//   ....[119]....
        /*05d8*/ 	.word	0x0000ac70


	//   ....[120]....
        /*05dc*/ 	.word	0x0000b150


	//   ....[121]....
        /*05e0*/ 	.word	0x0000b240


	//   ....[122]....
        /*05e4*/ 	.word	0x0000b2e0


	//   ....[123]....
        /*05e8*/ 	.word	0x0000b350


	//   ....[124]....
        /*05ec*/ 	.word	0x0000b440


	//   ....[125]....
        /*05f0*/ 	.word	0x0000b4b0


	//   ....[126]....
        /*05f4*/ 	.word	0x0000b5a0


	//   ....[127]....
        /*05f8*/ 	.word	0x0000b610


	//   ....[128]....
        /*05fc*/ 	.word	0x0000b700


	//   ....[129]....
        /*0600*/ 	.word	0x0000b770


	//   ....[130]....
        /*0604*/ 	.word	0x0000b860


	//   ....[131]....
        /*0608*/ 	.word	0x0000b8d0


	//   ....[132]....
        /*060c*/ 	.word	0x0000b9c0


	//   ....[133]....
        /*0610*/ 	.word	0x0000ba30


	//   ....[134]....
        /*0614*/ 	.word	0x0000bb20


	//   ....[135]....
        /*0618*/ 	.word	0x0000bb90


	//   ....[136]....
        /*061c*/ 	.word	0x0000bc70


	//   ....[137]....
        /*0620*/ 	.word	0x0000bd00


	//   ....[138]....
        /*0624*/ 	.word	0x0000bd70


	//   ....[139]....
        /*0628*/ 	.word	0x0000bdd0


	//   ....[140]....
        /*062c*/ 	.word	0x0000bed0


	//   ....[141]....
        /*0630*/ 	.word	0x0000bf30


	//   ....[142]....
        /*0634*/ 	.word	0x0000c030


	//   ....[143]....
        /*0638*/ 	.word	0x0000c090


	//   ....[144]....
        /*063c*/ 	.word	0x0000c190


	//   ....[145]....
        /*0640*/ 	.word	0x0000c1f0


	//   ....[146]....
        /*0644*/ 	.word	0x0000c2f0


	//   ....[147]....
        /*0648*/ 	.word	0x0000c350


	//   ....[148]....
        /*064c*/ 	.word	0x0000c450


	//   ....[149]....
        /*0650*/ 	.word	0x0000c4b0


	//   ....[150]....
        /*0654*/ 	.word	0x0000c5a0


	//   ....[151]....
        /*0658*/ 	.word	0x0000c600


	//   ....[152]....
        /*065c*/ 	.word	0x0000c6e0


	//   ....[153]....
        /*0660*/ 	.word	0x0000c760


	//   ....[154]....
        /*0664*/ 	.word	0x0000c840


	//   ....[155]....
        /*0668*/ 	.word	0x0000c8a0


	//   ....[156]....
        /*066c*/ 	.word	0x0000c990


	//   ....[157]....
        /*0670*/ 	.word	0x0000ca10


	//   ....[158]....
        /*0674*/ 	.word	0x0000cad0


	//   ....[159]....
        /*0678*/ 	.word	0x0000cb50


	//   ....[160]....
        /*067c*/ 	.word	0x0000cbe0


	//   ....[161]....
        /*0680*/ 	.word	0x0000cd20


	//   ....[162]....
        /*0684*/ 	.word	0x0000cdd0


	//   ....[163]....
        /*0688*/ 	.word	0x0000ce40


	//   ....[164]....
        /*068c*/ 	.word	0x0000cf10


	//   ....[165]....
        /*0690*/ 	.word	0x0000cf70


	//   ....[166]....
        /*0694*/ 	.word	0x0000d020


	//   ....[167]....
        /*0698*/ 	.word	0x0000d080


	//   ....[168]....
        /*069c*/ 	.word	0x0000d130


	//   ....[169]....
        /*06a0*/ 	.word	0x0000d190


	//   ....[170]....
        /*06a4*/ 	.word	0x0000d240


	//   ....[171]....
        /*06a8*/ 	.word	0x0000d2a0


	//   ....[172]....
        /*06ac*/ 	.word	0x0000d350


	//   ....[173]....
        /*06b0*/ 	.word	0x0000d3b0


	//   ....[174]....
        /*06b4*/ 	.word	0x0000d460


	//   ....[175]....
        /*06b8*/ 	.word	0x0000d4c0


	//   ....[176]....
        /*06bc*/ 	.word	0x0000d570


	//   ....[177]....
        /*06c0*/ 	.word	0x0000d660


	//   ....[178]....
        /*06c4*/ 	.word	0x0000d710


	//   ....[179]....
        /*06c8*/ 	.word	0x0000d770


	//   ....[180]....
        /*06cc*/ 	.word	0x0000d830


	//   ....[181]....
        /*06d0*/ 	.word	0x0000d890


	//   ....[182]....
        /*06d4*/ 	.word	0x0000d950


	//   ....[183]....
        /*06d8*/ 	.word	0x0000d9b0


	//   ....[184]....
        /*06dc*/ 	.word	0x0000da70


	//   ....[185]....
        /*06e0*/ 	.word	0x0000dad0


	//   ....[186]....
        /*06e4*/ 	.word	0x0000db90


	//   ....[187]....
        /*06e8*/ 	.word	0x0000dbf0


	//   ....[188]....
        /*06ec*/ 	.word	0x0000dcb0


	//   ....[189]....
        /*06f0*/ 	.word	0x0000dd10


	//   ....[190]....
        /*06f4*/ 	.word	0x0000ddd0


	//   ....[191]....
        /*06f8*/ 	.word	0x0000de30


	//   ....[192]....
        /*06fc*/ 	.word	0x0000dee0


	//   ....[193]....
        /*0700*/ 	.word	0x0000dfd0


	//   ....[194]....
        /*0704*/ 	.word	0x0000e080


	//   ....[195]....
        /*0708*/ 	.word	0x0000e0f0


	//   ....[196]....
        /*070c*/ 	.word	0x0000e1e0


	//   ....[197]....
        /*0710*/ 	.word	0x0000e240


	//   ....[198]....
        /*0714*/ 	.word	0x0000e2f0


	//   ....[199]....
        /*0718*/ 	.word	0x0000e350


	//   ....[200]....
        /*071c*/ 	.word	0x0000e410


	//   ....[201]....
        /*0720*/ 	.word	0x0000e470


	//   ....[202]....
        /*0724*/ 	.word	0x0000e520


	//   ....[203]....
        /*0728*/ 	.word	0x0000e580


	//   ....[204]....
        /*072c*/ 	.word	0x0000e640


	//   ....[205]....
        /*0730*/ 	.word	0x0000e6a0


	//   ....[206]....
        /*0734*/ 	.word	0x0000e750


	//   ....[207]....
        /*0738*/ 	.word	0x0000e7b0


	//   ....[208]....
        /*073c*/ 	.word	0x0000e860


	//   ....[209]....
        /*0740*/ 	.word	0x0000e970


	//----- nvinfo : EIATTR_REG_RECONFIG
	.align		4
.L_85:
        /*0744*/ 	.byte	0x01, 0x54
	.zero		2


	//----- nvinfo : EIATTR_SYSCALL_OFFSETS
	.align		4
        /*0748*/ 	.byte	0x04, 0x46
        /*074a*/ 	.short	(.L_87 - .L_86)


	//   ....[0]....
.L_86:
        /*074c*/ 	.word	0x00001000


	//   ....[1]....
        /*0750*/ 	.word	0x00007870


	//   ....[2]....
        /*0754*/ 	.word	0x000079b0


	//   ....[3]....
        /*0758*/ 	.word	0x00007aa0


	//   ....[4]....
        /*075c*/ 	.word	0x000088b0


	//----- nvinfo : EIATTR_MBARRIER_INSTR_OFFSETS
	.align		4
.L_87:
        /*0760*/ 	.byte	0x04, 0x39
        /*0762*/ 	.short	(.L_89 - .L_88)


	//   ....[0]....
.L_88:
        /*0764*/ 	.word	0x00000180
        /*0768*/ 	.word	0x000000ff
        /*076c*/ 	.word	0x00016800
        /*0770*/ 	.short	0x0100
        /*0772*/ 	.byte	0x08
	.zero		1


	//   ....[1]....
        /*0774*/ 	.word	0x00000190
        /*0778*/ 	.word	0x000000ff
        /*077c*/ 	.word	0x00016820
        /*0780*/ 	.short	0x0100
        /*0782*/ 	.byte	0x08
	.zero		1


	//   ....[2]....
        /*0784*/ 	.word	0x00000280
        /*0788*/ 	.word	0x000000ff
        /*078c*/ 	.word	0x00016830
        /*0790*/ 	.short	0x0100
        /*0792*/ 	.byte	0x08
	.zero		1


	//   ....[3]....
        /*0794*/ 	.word	0x00000290
        /*0798*/ 	.word	0x000000ff
        /*079c*/ 	.word	0x00016840
        /*07a0*/ 	.short	0x0100
        /*07a2*/ 	.byte	0x08
	.zero		1


	//   ....[4]....
        /*07a4*/ 	.word	0x000002a0
        /*07a8*/ 	.word	0x000000ff
        /*07ac*/ 	.word	0x00016838
        /*07b0*/ 	.short	0x0100
        /*07b2*/ 	.byte	0x08
	.zero		1


	//   ....[5]....
        /*07b4*/ 	.word	0x000002b0
        /*07b8*/ 	.word	0x000000ff
        /*07bc*/ 	.word	0x00016848
        /*07c0*/ 	.short	0x0100
        /*07c2*/ 	.byte	0x08
	.zero		1


	//   ....[6]....
        /*07c4*/ 	.word	0x000003e0
        /*07c8*/ 	.word	0x000000ff
        /*07cc*/ 	.word	0x00016850
        /*07d0*/ 	.short	0x0100
        /*07d2*/ 	.byte	0x08
	.zero		1


	//   ....[7]....
        /*07d4*/ 	.word	0x000003f0
        /*07d8*/ 	.word	0x000000ff
        /*07dc*/ 	.word	0x00016860
        /*07e0*/ 	.short	0x0100
        /*07e2*/ 	.byte	0x08
	.zero		1


	//   ....[8]....
        /*07e4*/ 	.word	0x00000400
        /*07e8*/ 	.word	0x000000ff
        /*07ec*/ 	.word	0x00016858
        /*07f0*/ 	.short	0x0100
        /*07f2*/ 	.byte	0x08
	.zero		1


	//   ....[9]....
        /*07f4*/ 	.word	0x00000410
        /*07f8*/ 	.word	0x000000ff
        /*07fc*/ 	.word	0x00016868
        /*0800*/ 	.short	0x0100
        /*0802*/ 	.byte	0x08
	.zero		1


	//   ....[10]....
        /*0804*/ 	.word	0x00000500
        /*0808*/ 	.word	0x000000ff
        /*080c*/ 	.word	0x00016870
        /*0810*/ 	.short	0x0100
        /*0812*/ 	.byte	0x06
	.zero		1


	//   ....[11]....
        /*0814*/ 	.word	0x00000510
        /*0818*/ 	.word	0x000000ff
        /*081c*/ 	.word	0x00016880
        /*0820*/ 	.short	0x0100
        /*0822*/ 	.byte	0x06
	.zero		1


	//   ....[12]....
        /*0824*/ 	.word	0x00000520
        /*0828*/ 	.word	0x000000ff
        /*082c*/ 	.word	0x00016878
        /*0830*/ 	.short	0x0100
        /*0832*/ 	.byte	0x06
	.zero		1


	//   ....[13]....
        /*0834*/ 	.word	0x00000530
        /*0838*/ 	.word	0x000000ff
        /*083c*/ 	.word	0x00016888
        /*0840*/ 	.short	0x0100
        /*0842*/ 	.byte	0x06
	.zero		1


	//   ....[14]....
        /*0844*/ 	.word	0x00000660
        /*0848*/ 	.word	0x000000ff
        /*084c*/ 	.word	0x00016890
        /*0850*/ 	.short	0x0100
        /*0852*/ 	.byte	0x08
	.zero		1


	//   ....[15]....
        /*0854*/ 	.word	0x00000670
        /*0858*/ 	.word	0x000000ff
        /*085c*/ 	.word	0x000168a0
        /*0860*/ 	.short	0x0100
        /*0862*/ 	.byte	0x08
	.zero		1


	//   ....[16]....
        /*0864*/ 	.word	0x00000680
        /*0868*/ 	.word	0x000000ff
        /*086c*/ 	.word	0x00016898
        /*0870*/ 	.short	0x0100
        /*0872*/ 	.byte	0x08
	.zero		1


	//   ....[17]....
        /*0874*/ 	.word	0x00000690
        /*0878*/ 	.word	0x000000ff
        /*087c*/ 	.word	0x000168a8
        /*0880*/ 	.short	0x0100
        /*0882*/ 	.byte	0x08
	.zero		1


	//   ....[18]....
        /*0884*/ 	.word	0x000007d0
        /*0888*/ 	.word	0x000000ff
        /*088c*/ 	.word	0x000168b0
        /*0890*/ 	.short	0x0100
        /*0892*/ 	.byte	0x08
	.zero		1


	//   ....[19]....
        /*0894*/ 	.word	0x000007e0
        /*0898*/ 	.word	0x000000ff
        /*089c*/ 	.word	0x000168c0
        /*08a0*/ 	.short	0x0100
        /*08a2*/ 	.byte	0x08
	.zero		1


	//   ....[20]....
        /*08a4*/ 	.word	0x000007f0
        /*08a8*/ 	.word	0x000000ff
        /*08ac*/ 	.word	0x000168b8
        /*08b0*/ 	.short	0x0100
        /*08b2*/ 	.byte	0x08
	.zero		1


	//   ....[21]....
        /*08b4*/ 	.word	0x00000800
        /*08b8*/ 	.word	0x000000ff
        /*08bc*/ 	.word	0x000168c8
        /*08c0*/ 	.short	0x0100
        /*08c2*/ 	.byte	0x08
	.zero		1


	//   ....[22]....
        /*08c4*/ 	.word	0x00001060
        /*08c8*/ 	.word	0x000000ff
        /*08cc*/ 	.word	0x00016800
        /*08d0*/ 	.short	0x010a
        /*08d2*/ 	.byte	0x2c
	.zero		1


	//   ....[23]....
        /*08d4*/ 	.word	0x000010e0
        /*08d8*/ 	.word	0x00000000
        /*08dc*/ 	.word	0x00016830
        /*08e0*/ 	.short	0x010a
        /*08e2*/ 	.byte	0x3f
	.zero		1


	//   ....[24]....
        /*08e4*/ 	.word	0x00001130
        /*08e8*/ 	.word	0x00000000
        /*08ec*/ 	.word	0x00016830
        /*08f0*/ 	.short	0x010a
        /*08f2*/ 	.byte	0x3f
	.zero		1


	//   ....[25]....
        /*08f4*/ 	.word	0x00001cc0
        /*08f8*/ 	.word	0x000000ff
        /*08fc*/ 	.word	0x00000000
        /*0900*/ 	.short	0x0101
        /*0902*/ 	.byte	0x06
	.zero		1


	//   ....[26]....
        /*0904*/ 	.word	0x00003930
        /*0908*/ 	.word	0x000000ff
        /*090c*/ 	.word	0x00016830
        /*0910*/ 	.short	0x010a
        /*0912*/ 	.byte	0x06
	.zero		1


	//   ....[27]....
        /*0914*/ 	.word	0x00003970
        /*0918*/ 	.word	0x000000ff
        /*091c*/ 	.word	0x00016830
        /*0920*/ 	.short	0x010a
        /*0922*/ 	.byte	0x06
	.zero		1


	//   ....[28]....
        /*0924*/ 	.word	0x00003b80
        /*0928*/ 	.word	0x000000ff
        /*092c*/ 	.word	0x00016850
        /*0930*/ 	.short	0x010a
        /*0932*/ 	.byte	0x06
	.zero		1


	//   ....[29]....
        /*0934*/ 	.word	0x00003bc0
        /*0938*/ 	.word	0x000000ff
        /*093c*/ 	.word	0x00016850
        /*0940*/ 	.short	0x010a
        /*0942*/ 	.byte	0x06
	.zero		1


	//   ....[30]....
        /*0944*/ 	.word	0x00004410
        /*0948*/ 	.word	0x000000ff
        /*094c*/ 	.word	0x00000000
        /*0950*/ 	.short	0x0101
        /*0952*/ 	.byte	0x06
	.zero		1


	//   ....[31]....
        /*0954*/ 	.word	0x00005990
        /*0958*/ 	.word	0x000000ff
        /*095c*/ 	.word	0x00000000
        /*0960*/ 	.short	0x0101
        /*0962*/ 	.byte	0x06
	.zero		1


	//   ....[32]....
        /*0964*/ 	.word	0x00005da0
        /*0968*/ 	.word	0x000000ff
        /*096c*/ 	.word	0x00016850
        /*0970*/ 	.short	0x010a
        /*0972*/ 	.byte	0x04
	.zero		1


	//   ....[33]....
        /*0974*/ 	.word	0x00005de0
        /*0978*/ 	.word	0x000000ff
        /*097c*/ 	.word	0x00016850
        /*0980*/ 	.short	0x010a
        /*0982*/ 	.byte	0x04
	.zero		1


	//   ....[34]....
        /*0984*/ 	.word	0x00006500
        /*0988*/ 	.word	0x000000ff
        /*098c*/ 	.word	0x00000000
        /*0990*/ 	.short	0x0101
        /*0992*/ 	.byte	0x04
	.zero		1


	//   ....[35]....
        /*0994*/ 	.word	0x00006fa0
        /*0998*/ 	.word	0x000000ff
        /*099c*/ 	.word	0x00000000
        /*09a0*/ 	.short	0x0101
        /*09a2*/ 	.byte	0x2c
	.zero		1


	//   ....[36]....
        /*09a4*/ 	.word	0x00007f70
        /*09a8*/ 	.word	0x00000000
        /*09ac*/ 	.word	0x00016840
        /*09b0*/ 	.short	0x010a
        /*09b2*/ 	.byte	0x3f
	.zero		1


	//   ....[37]....
        /*09b4*/ 	.word	0x00008690
        /*09b8*/ 	.word	0x00000000
        /*09bc*/ 	.word	0x00016830
        /*09c0*/ 	.short	0x0107
        /*09c2*/ 	.byte	0x3f
	.zero		1


	//   ....[38]....
        /*09c4*/ 	.word	0x00008750
        /*09c8*/ 	.word	0x00000000
        /*09cc*/ 	.word	0x00016830
        /*09d0*/ 	.short	0x0101
        /*09d2*/ 	.byte	0x3f
	.zero		1


	//   ....[39]....
        /*09d4*/ 	.word	0x000094b0
        /*09d8*/ 	.word	0x000000ff
        /*09dc*/ 	.word	0x00016800
        /*09e0*/ 	.short	0x0107
        /*09e2*/ 	.byte	0x26
	.zero		1


	//   ....[40]....
        /*09e4*/ 	.word	0x00009510
        /*09e8*/ 	.word	0x000000ff
        /*09ec*/ 	.word	0x00016800
        /*09f0*/ 	.short	0x0101
        /*09f2*/ 	.byte	0x26
	.zero		1


	//   ....[41]....
        /*09f4*/ 	.word	0x00009530
        /*09f8*/ 	.word	0x000000ff
        /*09fc*/ 	.word	0x00016820
        /*0a00*/ 	.short	0x010a
        /*0a02*/ 	.byte	0x26
	.zero		1


	//   ....[42]....
        /*0a04*/ 	.word	0x000098a0
        /*0a08*/ 	.word	0x00000005
        /*0a0c*/ 	.word	0x00016840
        /*0a10*/ 	.short	0x010a
        /*0a12*/ 	.byte	0x3f
	.zero		1


	//   ....[43]....
        /*0a14*/ 	.word	0x00009d60
        /*0a18*/ 	.word	0x00000005
        /*0a1c*/ 	.word	0x00016830
        /*0a20*/ 	.short	0x0107
        /*0a22*/ 	.byte	0x3f
	.zero		1


	//   ....[44]....
        /*0a24*/ 	.word	0x00009e20
        /*0a28*/ 	.word	0x00000005
        /*0a2c*/ 	.word	0x00016830
        /*0a30*/ 	.short	0x0101
        /*0a32*/ 	.byte	0x3f
	.zero		1


	//   ....[45]....
        /*0a34*/ 	.word	0x00009e80
        /*0a38*/ 	.word	0x00000005
        /*0a3c*/ 	.word	0x00016860
        /*0a40*/ 	.short	0x010a
        /*0a42*/ 	.byte	0x3f
	.zero		1


	//   ....[46]....
        /*0a44*/ 	.word	0x0000a2e0
        /*0a48*/ 	.word	0x00000005
        /*0a4c*/ 	.word	0x00016850
        /*0a50*/ 	.short	0x0107
        /*0a52*/ 	.byte	0x3f
	.zero		1


	//   ....[47]....
        /*0a54*/ 	.word	0x0000a4a0
        /*0a58*/ 	.word	0x00000005
        /*0a5c*/ 	.word	0x00016850
        /*0a60*/ 	.short	0x0101
        /*0a62*/ 	.byte	0x3f
	.zero		1


	//   ....[48]....
        /*0a64*/ 	.word	0x0000a5a0
        /*0a68*/ 	.word	0x00000004
        /*0a6c*/ 	.word	0x00016860
        /*0a70*/ 	.short	0x010a
        /*0a72*/ 	.byte	0x3f
	.zero		1


	//   ....[49]....
        /*0a74*/ 	.word	0x0000a9e0
        /*0a78*/ 	.word	0x00000004
        /*0a7c*/ 	.word	0x00016850
        /*0a80*/ 	.short	0x0107
        /*0a82*/ 	.byte	0x3f
	.zero		1


	//   ....[50]....
        /*0a84*/ 	.word	0x0000aac0
        /*0a88*/ 	.word	0x00000004
        /*0a8c*/ 	.word	0x00016850
        /*0a90*/ 	.short	0x0101
        /*0a92*/ 	.byte	0x3f
	.zero		1


	//   ....[51]....
        /*0a94*/ 	.word	0x0000abf0
        /*0a98*/ 	.word	0x00000007
        /*0a9c*/ 	.word	0x00016820
        /*0aa0*/ 	.short	0x010a
        /*0aa2*/ 	.byte	0x3f
	.zero		1


	//   ....[52]....
        /*0aa4*/ 	.word	0x0000ad70
        /*0aa8*/ 	.word	0x00000005
        /*0aac*/ 	.word	0x00016840
        /*0ab0*/ 	.short	0x010a
        /*0ab2*/ 	.byte	0x3f
	.zero		1


	//   ....[53]....
        /*0ab4*/ 	.word	0x0000ae10
        /*0ab8*/ 	.word	0x00000003
        /*0abc*/ 	.word	0x00016840
        /*0ac0*/ 	.short	0x010a
        /*0ac2*/ 	.byte	0x3f
	.zero		1


	//   ....[54]....
        /*0ac4*/ 	.word	0x0000ae50
        /*0ac8*/ 	.word	0x00000005
        /*0acc*/ 	.word	0x00016860
        /*0ad0*/ 	.short	0x010a
        /*0ad2*/ 	.byte	0x3f
	.zero		1


	//   ....[55]....
        /*0ad4*/ 	.word	0x0000ae90
        /*0ad8*/ 	.word	0x00000003
        /*0adc*/ 	.word	0x00016860
        /*0ae0*/ 	.short	0x010a
        /*0ae2*/ 	.byte	0x3f
	.zero		1


	//   ....[56]....
        /*0ae4*/ 	.word	0x0000af00
        /*0ae8*/ 	.word	0x00000003
        /*0aec*/ 	.word	0x00016800
        /*0af0*/ 	.short	0x010a
        /*0af2*/ 	.byte	0x3f
	.zero		1


	//   ....[57]....
        /*0af4*/ 	.word	0x0000af50
        /*0af8*/ 	.word	0x00000000
        /*0afc*/ 	.word	0x00016830
        /*0b00*/ 	.short	0x010a
        /*0b02*/ 	.byte	0x3f
	.zero		1


	//   ....[58]....
        /*0b04*/ 	.word	0x0000afb0
        /*0b08*/ 	.word	0x00000007
        /*0b0c*/ 	.word	0x00016830
        /*0b10*/ 	.short	0x010a
        /*0b12*/ 	.byte	0x3f
	.zero		1


	//   ....[59]....
        /*0b14*/ 	.word	0x0000b010
        /*0b18*/ 	.word	0x00000007
        /*0b1c*/ 	.word	0x00016850
        /*0b20*/ 	.short	0x010a
        /*0b22*/ 	.byte	0x3f
	.zero		1


	//   ....[60]....
        /*0b24*/ 	.word	0x0000b070
        /*0b28*/ 	.word	0x00000007
        /*0b2c*/ 	.word	0x00016850
        /*0b30*/ 	.short	0x010a
        /*0b32*/ 	.byte	0x3f
	.zero		1


	//   ....[61]....
        /*0b34*/ 	.word	0x0000b190
        /*0b38*/ 	.word	0x00000000
        /*0b3c*/ 	.word	0x00016840
        /*0b40*/ 	.short	0x010a
        /*0b42*/ 	.byte	0x3f
	.zero		1


	//   ....[62]....
        /*0b44*/ 	.word	0x0000cc20
        /*0b48*/ 	.word	0x00000003
        /*0b4c*/ 	.word	0x00016820
        /*0b50*/ 	.short	0x010a
        /*0b52*/ 	.byte	0x3f
	.zero		1


	//   ....[63]....
        /*0b54*/ 	.word	0x0000cc70
        /*0b58*/ 	.word	0x00000005
        /*0b5c*/ 	.word	0x00016840
        /*0b60*/ 	.short	0x010a
        /*0b62*/ 	.byte	0x3f
	.zero		1


	//   ....[64]....
        /*0b64*/ 	.word	0x0000d5b0
        /*0b68*/ 	.word	0x00000005
        /*0b6c*/ 	.word	0x00016860
        /*0b70*/ 	.short	0x010a
        /*0b72*/ 	.byte	0x3f
	.zero		1


	//   ....[65]....
        /*0b74*/ 	.word	0x0000df20
        /*0b78*/ 	.word	0x00000004
        /*0b7c*/ 	.word	0x00016860
        /*0b80*/ 	.short	0x010a
        /*0b82*/ 	.byte	0x3f
	.zero		1


	//   ....[66]....
        /*0b84*/ 	.word	0x0000e890
        /*0b88*/ 	.word	0x00000007
        /*0b8c*/ 	.word	0x00016820
        /*0b90*/ 	.short	0x010a
        /*0b92*/ 	.byte	0x3f
	.zero		1


	//   ....[67]....
        /*0b94*/ 	.word	0x0000ea30
        /*0b98*/ 	.word	0x00000005
        /*0b9c*/ 	.word	0x00016840
        /*0ba0*/ 	.short	0x010a
        /*0ba2*/ 	.byte	0x3f
	.zero		1


	//   ....[68]....
        /*0ba4*/ 	.word	0x0000ea80
        /*0ba8*/ 	.word	0x00000003
        /*0bac*/ 	.word	0x00016840
        /*0bb0*/ 	.short	0x010a
        /*0bb2*/ 	.byte	0x3f
	.zero		1


	//   ....[69]....
        /*0bb4*/ 	.word	0x0000ead0
        /*0bb8*/ 	.word	0x00000005
        /*0bbc*/ 	.word	0x00016860
        /*0bc0*/ 	.short	0x010a
        /*0bc2*/ 	.byte	0x3f
	.zero		1


	//----- nvinfo : EIATTR_NUM_MBARRIERS
	.align		4
.L_89:
        /*0bc4*/ 	.byte	0x03, 0x38
        /*0bc6*/ 	.short	0x0016


	//----- nvinfo : EIATTR_EXIT_INSTR_OFFSETS
	.align		4
        /*0bc8*/ 	.byte	0x04, 0x1c
        /*0bca*/ 	.short	(.L_91 - .L_90)


	//   ....[0]....
.L_90:
        /*0bcc*/ 	.word	0x00000960


	//   ....[1]....
        /*0bd0*/ 	.word	0x00007200


	//   ....[2]....
        /*0bd4*/ 	.word	0x0000aee0


	//----- nvinfo : EIATTR_MAX_THREADS
	.align		4
.L_91:
        /*0bd8*/ 	.byte	0x04, 0x05
        /*0bda*/ 	.short	(.L_93 - .L_92)
.L_92:
        /*0bdc*/ 	.word	0x00000200
        /*0be0*/ 	.word	0x00000001
        /*0be4*/ 	.word	0x00000001


	//----- nvinfo : EIATTR_CRS_STACK_SIZE
	.align		4
.L_93:
        /*0be8*/ 	.byte	0x04, 0x1e
        /*0bea*/ 	.short	(.L_95 - .L_94)
.L_94:
        /*0bec*/ 	.word	0x00000000


	//----- nvinfo : EIATTR_CBANK_PARAM_SIZE
	.align		4
.L_95:
        /*0bf0*/ 	.byte	0x03, 0x19
        /*0bf2*/ 	.short	0x0a70


	//----- nvinfo : EIATTR_PARAM_CBANK
	.align		4
        /*0bf4*/ 	.byte	0x04, 0x0a
        /*0bf6*/ 	.short	(.L_97 - .L_96)
	.align		4
.L_96:
        /*0bf8*/ 	.word	index@(.nv.constant0._ZN7cutlass13device_kernelIN5flash11enable_sm90INS1_16FlashAttnFwdSm90INS1_25CollectiveMainloopFwdSm90ILi2EN4cute5tupleIJNS5_1CILi1EEES8_S8_EEENS6_IJNS7_ILi192EEENS7_ILi128EEENS7_ILi64EEEEEELi64ENS_6half_tEfNS_4arch4Sm90ELb0ELb0ELb1ELb0ELb1ELb0ELb0ELb1ELb1ELb1ELb0ELb0EEENS1_21CollectiveEpilogueFwdINS6_IJSA_SC_SB_EEES9_SE_SG_Li384ELb0ELb1ELb0ELb0EEENS1_29StaticPersistentTileSchedulerILb0EEEEEEEEEvNT_6ParamsE)
        /*0bfc*/ 	.short	0x0210
        /*0bfe*/ 	.short	0x0a70


	//----- nvinfo : EIATTR_SW_WAR
	.align		4
.L_97:
        /*0c00*/ 	.byte	0x04, 0x36
        /*0c02*/ 	.short	(.L_99 - .L_98)
.L_98:
        /*0c04*/ 	.word	0x00000008
.L_99:


//--------------------- .nv.info._ZN7cutlass13device_kernelIN5flash11enable_sm90INS1_16FlashAttnFwdSm90INS1_25CollectiveMainloopFwdSm90ILi2EN4cute5tupleIJNS5_1CILi1EEES8_S8_EEENS6_IJNS7_ILi192EEENS7_ILi128EEENS7_ILi64EEEEEELi64ENS_6half_tEfNS_4arch4Sm90ELb0ELb0ELb1ELb1ELb1ELb0ELb0ELb1ELb1ELb1ELb0ELb0EEENS1_21CollectiveEpilogueFwdINS6_IJSA_SC_SB_EEES9_SE_SG_Li384ELb1ELb1ELb0ELb0EEENS1_36VarlenDynamicPersistentTileSchedulerILi192ELi128ELi384ELi128ELb0ELb1ELb1ELb0ELb1ELb1EEEEEEEEEvNT_6ParamsE --------------------------
	.section	.nv.info._ZN7cutlass13device_kernelIN5flash11enable_sm90INS1_16FlashAttnFwdSm90INS1_25CollectiveMainloopFwdSm90ILi2EN4cute5tupleIJNS5_1CILi1EEES8_S8_EEENS6_IJNS7_ILi192EEENS7_ILi128EEENS7_ILi64EEEEEELi64ENS_6half_tEfNS_4arch4Sm90ELb0ELb0ELb1ELb1ELb1ELb0ELb0ELb1ELb1ELb1ELb0ELb0EEENS1_21CollectiveEpilogueFwdINS6_IJSA_SC_SB_EEES9_SE_SG_Li384ELb1ELb1ELb0ELb0EEENS1_36VarlenDynamicPersistentTileSchedulerILi192ELi128ELi384ELi128ELb0ELb1ELb1ELb0ELb1ELb1EEEEEEEEEvNT_6ParamsE,"",@"SHT_CUDA_INFO"
	.sectionflags	@""
	.align	4


	//----- nvinfo : EIATTR_CUDA_API_VERSION
	.align		4
        /*0000*/ 	.byte	0x04, 0x37
        /*0002*/ 	.short	(.L_101 - .L_100)
.L_100:
        /*0004*/ 	.word	0x00000082


	//----- nvinfo : EIATTR_KPARAM_INFO
	.align		4
.L_101:
        /*0008*/ 	.byte	0x04, 0x17
        /*000a*/ 	.short	(.L_103 - .L_102)
.L_102:
        /*000c*/ 	.word	0x00000000
        /*0010*/ 	.short	0x0000
        /*0012*/ 	.short	0x0070
        /*0014*/ 	.byte	0x00, 0xf0, 0x01, 0x2a


	//----- nvinfo : EIATTR_SPARSE_MMA_MASK
	.align		4
.L_103:
        /*0018*/ 	.byte	0x03, 0x50
        /*001a*/ 	.short	0x0000


	//----- nvinfo : EIATTR_MAXREG_COUNT
	.align		4
        /*001c*/ 	.byte	0x03, 0x1b
        /*001e*/ 	.short	0x0080


	//----- nvinfo : EIATTR_NUM_BARRIERS
	.align		4
        /*0020*/ 	.byte	0x02, 0x4c
        /*0022*/ 	.byte	0x10
	.zero		1


	//----- nvinfo : EIATTR_EXTERNS
	.align		4
        /*0024*/ 	.byte	0x04, 0x0f
        /*0026*/ 	.short	(.L_105 - .L_104)


	//   ....[0]....
	.align		4
.L_104:
        /*0028*/ 	.word	index@(__assertfail)


	//----- nvinfo : EIATTR_ANNOTATIONS
	.align		4
.L_105:
        /*002c*/ 	.byte	0x04, 0x55
        /*002e*/ 	.short	(.L_107 - .L_106)


	//   ....[0]....
.L_106:
        /*0030*/ 	.word	0x00000001
        /*0034*/ 	.byte	0xe0, 0x83, 0x00, 0x00, 0x01, 0x00, 0x00, 0x00, 0x50, 0x84, 0x00, 0x00, 0x01, 0x00, 0x00, 0x00
        /* <DEDUP_REMOVED lines=26> */
        /*01e4*/ 	.byte	0x70, 0xd7, 0x00, 0x00


	//----- nvinfo : EIATTR_MERCURY_ISA_VERSION
	.align		4
.L_107:
        /*01e8*/ 	.byte	0x03, 0x5f
        /*01ea*/ 	.short	0x0101


	//----- nvinfo : EIATTR_UNUSED_LOAD_BYTE_OFFSET
	.align		4
        /*01ec*/ 	.byte	0x04, 0x44
        /*01ee*/ 	.short	(.L_109 - .L_108)


	//   ....[0]....
.L_108:
        /*01f0*/ 	.word	0x00000970
        /*01f4*/ 	.word	0x0000fff0


	//   ....[1]....
        /*01f8*/ 	.word	0x00006aa0
        /*01fc*/ 	.word	0x0000fff0


	//----- nvinfo : EIATTR_INT_WARP_WIDE_INSTR_OFFSETS
	.align		4
.L_109:
        /*0200*/ 	.byte	0x04, 0x31
        /*0202*/ 	.short	(.L_111 - .L_110)


	//   ....[0]....
.L_110:
        /*0204*/ 	.word	0x000000c0


	//   ....[1]....
        /*0208*/ 	.word	0x000000d0


	//   ....[2]....
        /*020c*/ 	.word	0x00000170


	//   ....[3]....
        /*0210*/ 	.word	0x00009400


	//   ....[4]....
        /*0214*/ 	.word	0x00009490


	//   ....[5]....
        /*0218*/ 	.word	0x0000c680


	//   ....[6]....
        /*021c*/ 	.word	0x0000c710


	//----- nvinfo : EIATTR_COOP_GROUP_MASK_REGIDS
	.align		4
.L_111:
        /*0220*/ 	.byte	0x04, 0x29
        /*0222*/ 	.short	(.L_113 - .L_112)


	//   ....[0]....
.L_112:
        /*0224*/ 	.word	0xffffffff


	//   ....[1]....
        /*0228*/ 	.word	0xffffffff


	//   ....[2]....
        /*022c*/ 	.word	0xffffffff


	//   ....[3]....
        /*0230*/ 	.word	0xffffffff


	//   ....[4]....
        /*0234*/ 	.word	0xffffffff


	//   ....[5]....
        /*0238*/ 	.word	0xffffffff


	//   ....[6]....
        /*023c*/ 	.word	0xffffffff


	//   ....[7]....
        /*0240*/ 	.word	0xffffffff


	//   ....[8]....
        /*0244*/ 	.word	0xffffffff


	//   ....[9]....
        /*0248*/ 	.word	0xffffffff


	//   ....[10]....
        /*024c*/ 	.word	0xffffffff


	//   ....[11]....
        /*0250*/ 	.word	0xffffffff


	//   ....[12]....
        /*0254*/ 	.word	0xffffffff


	//   ....[13]....
        /*0258*/ 	.word	0xffffffff


	//   ....[14]....
        /*025c*/ 	.word	0xffffffff


	//   ....[15]....
        /*0260*/ 	.word	0xffffffff


	//   ....[16]....
        /*0264*/ 	.word	0xffffffff


	//   ....[17]....
        /*0268*/ 	.word	0xffffffff


	//   ....[18]....
        /*026c*/ 	.word	0xffffffff


	//   ....[19]....
        /*0270*/ 	.word	0xffffffff


	//   ....[20]....
        /*0274*/ 	.word	0xffffffff


	//   ....[21]....
        /*0278*/ 	.word	0xffffffff


	//   ....[22]....
        /*027c*/ 	.word	0xffffffff


	//   ....[23]....
        /*0280*/ 	.word	0xffffffff


	//   ....[24]....
        /*0284*/ 	.word	0xffffffff


	//   ....[25]....
        /*0288*/ 	.word	0xffffffff


	//   ....[26]....
        /*028c*/ 	.word	0xffffffff


	//   ....[27]....
        /*0290*/ 	.word	0xffffffff


	//   ....[28]....
        /*0294*/ 	.word	0xffffffff


	//   ....[29]....
        /*0298*/ 	.word	0xffffffff


	//   ....[30]....
        /*029c*/ 	.word	0xffffffff


	//   ....[31]....
        /*02a0*/ 	.word	0xffffffff


	//   ....[32]....
        /*02a4*/ 	.word	0xffffffff


	//   ....[33]....
        /*02a8*/ 	.word	0xffffffff


	//   ....[34]....
        /*02ac*/ 	.word	0xffffffff


	//   ....[35]....
        /*02b0*/ 	.word	0xffffffff


	//   ....[36]....
        /*02b4*/ 	.word	0xffffffff


	//   ....[37]....
        /*02b8*/ 	.word	0xffffffff


	//   ....[38]....
        /*02bc*/ 	.word	0xffffffff


	//   ....[39]....
        /*02c0*/ 	.word	0xffffffff


	//   ....[40]....
        /*02c4*/ 	.word	0xffffffff


	//   ....[41]....
        /*02c8*/ 	.word	0xffffffff


	//   ....[42]....
        /*02cc*/ 	.word	0xffffffff


	//   ....[43]....
        /*02d0*/ 	.word	0xffffffff


	//   ....[44]....
        /*02d4*/ 	.word	0xffffffff


	//   ....[45]....
        /*02d8*/ 	.word	0xffffffff


	//   ....[46]....
        /*02dc*/ 	.word	0xffffffff


	//   ....[47]....
        /*02e0*/ 	.word	0xffffffff


	//   ....[48]....
        /*02e4*/ 	.word	0xffffffff


	//   ....[49]....
        /*02e8*/ 	.word	0xffffffff


	//   ....[50]....
        /*02ec*/ 	.word	0xffffffff


	//   ....[51]....
        /*02f0*/ 	.word	0xffffffff


	//   ....[52]....
        /*02f4*/ 	.word	0xffffffff


	//   ....[53]....
        /*02f8*/ 	.word	0xffffffff


	//   ....[54]....
        /*02fc*/ 	.word	0xffffffff


	//   ....[55]....
        /*0300*/ 	.word	0xffffffff


	//   ....[56]....
        /*0304*/ 	.word	0xffffffff


	//   ....[57]....
        /*0308*/ 	.word	0xffffffff


	//   ....[58]....
        /*030c*/ 	.word	0xffffffff


	//   ....[59]....
        /*0310*/ 	.word	0xffffffff


	//   ....[60]....
        /*0314*/ 	.word	0xffffffff


	//   ....[61]....
        /*0318*/ 	.word	0xffffffff


	//   ....[62]....
        /*031c*/ 	.word	0xffffffff


	//   ....[63]....
        /*0320*/ 	.word	0xffffffff


	//   ....[64]....
        /*0324*/ 	.word	0xffffffff


	//   ....[65]....
        /*0328*/ 	.word	0xffffffff


	//   ....[66]....
        /*032c*/ 	.word	0xffffffff


	//   ....[67]....
        /*0330*/ 	.word	0xffffffff


	//   ....[68]....
        /*0334*/ 	.word	0xffffffff


	//   ....[69]....
        /*0338*/ 	.word	0xffffffff


	//   ....[70]....
        /*033c*/ 	.word	0xffffffff


	//   ....[71]....
        /*0340*/ 	.word	0xffffffff


	//   ....[72]....
        /*0344*/ 	.word	0xffffffff


	//   ....[73]....
        /*0348*/ 	.word	0xffffffff


	//   ....[74]....
        /*034c*/ 	.word	0xffffffff


	//   ....[75]....
        /*0350*/ 	.word	0xffffffff


	//   ....[76]....
        /*0354*/ 	.word	0xffffffff


	//   ....[77]....
        /*0358*/ 	.word	0xffffffff


	//   ....[78]....
        /*035c*/ 	.word	0xffffffff


	//   ....[79]....
        /*0360*/ 	.word	0xffffffff


	//   ....[80]....
        /*0364*/ 	.word	0xffffffff


	//   ....[81]....
        /*0368*/ 	.word	0xffffffff


	//   ....[82]....
        /*036c*/ 	.word	0xffffffff


	//   ....[83]....
        /*0370*/ 	.word	0xffffffff


	//   ....[84]....
        /*0374*/ 	.word	0xffffffff


	//   ....[85]....
        /*0378*/ 	.word	0xffffffff


	//   ....[86]....
        /*037c*/ 	.word	0xffffffff


	//   ....[87]....
        /*0380*/ 	.word	0xffffffff


	//   ....[88]....
        /*0384*/ 	.word	0xffffffff


	//   ....[89]....
        /*0388*/ 	.word	0xffffffff


	//   ....[90]....
        /*038c*/ 	.word	0xffffffff


	//   ....[91]....
        /*0390*/ 	.word	0xffffffff


	//   ....[92]....
        /*0394*/ 	.word	0xffffffff


	//   ....[93]....
        /*0398*/ 	.word	0xffffffff


	//   ....[94]....
        /*039c*/ 	.word	0xffffffff


	//   ....[95]....
        /*03a0*/ 	.word	0xffffffff


	//   ....[96]....
        /*03a4*/ 	.word	0xffffffff


	//   ....[97]....
        /*03a8*/ 	.word	0xffffffff


	//   ....[98]....
        /*03ac*/ 	.word	0xffffffff


	//   ....[99]....
        /*03b0*/ 	.word	0xffffffff


	//   ....[100]....
        /*03b4*/ 	.word	0xffffffff


	//   ....[101]....
        /*03b8*/ 	.word	0xffffffff


	//   ....[102]....
        /*03bc*/ 	.word	0xffffffff


	//   ....[103]....
        /*03c0*/ 	.word	0xffffffff


	//   ....[104]....
        /*03c4*/ 	.word	0xffffffff


	//   ....[105]....
        /*03c8*/ 	.word	0xffffffff


	//   ....[106]....
        /*03cc*/ 	.word	0xffffffff


	//   ....[107]....
        /*03d0*/ 	.word	0xffffffff


	//   ....[108]....
        /*03d4*/ 	.word	0xffffffff


	//   ....[109]....
        /*03d8*/ 	.word	0xffffffff


	//   ....[110]....
        /*03dc*/ 	.word	0xffffffff


	//   ....[111]....
        /*03e0*/ 	.word	0xffffffff


	//   ....[112]....
        /*03e4*/ 	.word	0xffffffff


	//   ....[113]....
        /*03e8*/ 	.word	0xffffffff


	//   ....[114]....
        /*03ec*/ 	.word	0xffffffff


	//   ....[115]....
        /*03f0*/ 	.word	0xffffffff


	//   ....[116]....
        /*03f4*/ 	.word	0xffffffff


	//   ....[117]....
        /*03f8*/ 	.word	0xffffffff


	//   ....[118]....
        /*03fc*/ 	.word	0xffffffff


	//   ....[119]....
        /*0400*/ 	.word	0xffffffff


	//   ....[120]....
        /*0404*/ 	.word	0xffffffff


	//   ....[121]....
        /*0408*/ 	.word	0xffffffff


	//   ....[122]....
        /*040c*/ 	.word	0xffffffff


	//   ....[123]....
        /*0410*/ 	.word	0xffffffff


	//   ....[124]....
        /*0414*/ 	.word	0xffffffff


	//   ....[125]....
        /*0418*/ 	.word	0xffffffff


	//   ....[126]....
        /*041c*/ 	.word	0xffffffff


	//   ....[127]....
        /*0420*/ 	.word	0xffffffff


	//   ....[128]....
        /*0424*/ 	.word	0xffffffff


	//   ....[129]....
        /*0428*/ 	.word	0xffffffff


	//   ....[130]....
        /*042c*/ 	.word	0xffffffff


	//   ....[131]....
        /*0430*/ 	.word	0xffffffff


	//   ....[132]....
        /*0434*/ 	.word	0xffffffff


	//   ....[133]....
        /*0438*/ 	.word	0xffffffff


	//   ....[134]....
        /*043c*/ 	.word	0xffffffff


	//   ....[135]....
        /*0440*/ 	.word	0xffffffff


	//   ....[136]....
        /*0444*/ 	.word	0xffffffff


	//   ....[137]....
        /*0448*/ 	.word	0xffffffff


	//   ....[138]....
        /*044c*/ 	.word	0xffffffff


	//   ....[139]....
        /*0450*/ 	.word	0xffffffff


	//   ....[140]....
        /*0454*/ 	.word	0xffffffff


	//   ....[141]....
        /*0458*/ 	.word	0xffffffff


	//   ....[142]....
        /*045c*/ 	.word	0xffffffff


	//   ....[143]....
        /*0460*/ 	.word	0xffffffff


	//   ....[144]....
        /*0464*/ 	.word	0xffffffff


	//   ....[145]....
        /*0468*/ 	.word	0xffffffff


	//   ....[146]....
        /*046c*/ 	.word	0xffffffff


	//   ....[147]....
        /*0470*/ 	.word	0xffffffff


	//   ....[148]....
        /*0474*/ 	.word	0xffffffff


	//   ....[149]....
        /*0478*/ 	.word	0xffffffff


	//   ....[150]....
        /*047c*/ 	.word	0xffffffff


	//   ....[151]....
        /*0480*/ 	.word	0xffffffff


	//   ....[152]....
        /*0484*/ 	.word	0xffffffff


	//   ....[153]....
        /*0488*/ 	.word	0xffffffff


	//   ....[154]....
        /*048c*/ 	.word	0xffffffff


	//   ....[155]....
        /*0490*/ 	.word	0xffffffff


	//   ....[156]....
        /*0494*/ 	.word	0xffffffff


	//   ....[157]....
        /*0498*/ 	.word	0xffffffff


	//   ....[158]....
        /*049c*/ 	.word	0xffffffff


	//   ....[159]....
        /*04a0*/ 	.word	0xffffffff


	//   ....[160]....
        /*04a4*/ 	.word	0xffffffff


	//   ....[161]....
        /*04a8*/ 	.word	0x0500000f


	//   ....[162]....
        /*04ac*/ 	.word	0x0500000f


	//   ....[163]....
        /*04b0*/ 	.word	0x0500000f


	//   ....[164]....
        /*04b4*/ 	.word	0x0500000f


	//   ....[165]....
        /*04b8*/ 	.word	0x0500000f


	//   ....[166]....
        /*04bc*/ 	.word	0x0500000f


	//   ....[167]....
        /*04c0*/ 	.word	0x0500000f


	//   ....[168]....
        /*04c4*/ 	.word	0x0500000f


	//   ....[169]....
        /*04c8*/ 	.word	0x0500000f


	//   ....[170]....
        /*04cc*/ 	.word	0x0500000f


	//   ....[171]....
        /*04d0*/ 	.word	0x0500000f


	//   ....[172]....
        /*04d4*/ 	.word	0x0500000f


	//   ....[173]....
        /*04d8*/ 	.word	0x0500000f


	//   ....[174]....
        /*04dc*/ 	.word	0x0500000f


	//   ....[175]....
        /*04e0*/ 	.word	0x0500000f


	//   ....[176]....
        /*04e4*/ 	.word	0x0500000f


	//   ....[177]....
        /*04e8*/ 	.word	0x0500000f


	//   ....[178]....
        /*04ec*/ 	.word	0x0500000f


	//   ....[179]....
        /*04f0*/ 	.word	0x0500000f


	//   ....[180]....
        /*04f4*/ 	.word	0x0500000f


	//   ....[181]....
        /*04f8*/ 	.word	0x0500000f


	//   ....[182]....
        /*04fc*/ 	.word	0x0500000f


	//   ....[183]....
        /*0500*/ 	.word	0x0500000f


	//   ....[184]....
        /*0504*/ 	.word	0x0500000f


	//   ....[185]....
        /*0508*/ 	.word	0x0500000f


	//   ....[186]....
        /*050c*/ 	.word	0x0500000f


	//   ....[187]....
        /*0510*/ 	.word	0x0500000f


	//   ....[188]....
        /*0514*/ 	.word	0x0500000f


	//   ....[189]....
        /*0518*/ 	.word	0x0500000f


	//   ....[190]....
        /*051c*/ 	.word	0x0500000f


	//   ....[191]....
        /*0520*/ 	.word	0x0500000f


	//   ....[192]....
        /*0524*/ 	.word	0x0500000f


	//   ....[193]....
        /*0528*/ 	.word	0x0500000f


	//   ....[194]....
        /*052c*/ 	.word	0x0500000f


	//   ....[195]....
        /*0530*/ 	.word	0x0500000f


	//   ....[196]....
        /*0534*/ 	.word	0x0500000f


	//   ....[197]....
        /*0538*/ 	.word	0x0500000f


	//   ....[198]....
        /*053c*/ 	.word	0x0500000f


	//   ....[199]....
        /*0540*/ 	.word	0x0500000f


	//   ....[200]....
        /*0544*/ 	.word	0x0500000f


	//   ....[201]....
        /*0548*/ 	.word	0x0500000f


	//   ....[202]....
        /*054c*/ 	.word	0x0500000f


	//   ....[203]....
        /*0550*/ 	.word	0x0500000f


	//   ....[204]....
        /*0554*/ 	.word	0x0500000f


	//   ....[205]....
        /*0558*/ 	.word	0x0500000f


	//   ....[206]....
        /*055c*/ 	.word	0x0500000f


	//   ....[207]....
        /*0560*/ 	.word	0x0500000f


	//   ....[208]....
        /*0564*/ 	.word	0x0500000f


	//   ....[209]....
        /*0568*/ 	.word	0x0500000f


	//   ....[210]....
        /*056c*/ 	.word	0x0500000f


	//   ....[211]....
        /*0570*/ 	.word	0x0500000f


	//   ....[212]....
        /*0574*/ 	.word	0x0500000f


	//   ....[213]....
        /*0578*/ 	.word	0x0500000f


	//   ....[214]....
        /*057c*/ 	.word	0x0500000f


	//   ....[215]....
        /*0580*/ 	.word	0x0500000f


	//   ....[216]....
        /*0584*/ 	.word	0x0500000f


	//   ....[217]....
        /*0588*/ 	.word	0x0500000f


	//   ....[218]....
        /*058c*/ 	.word	0x0500000f


	//   ....[219]....
        /*0590*/ 	.word	0x0500000f


	//   ....[220]....
        /*0594*/ 	.word	0x0500000f


	//   ....[221]....
        /*0598*/ 	.word	0x0500000f


	//   ....[222]....
        /*059c*/ 	.word	0x0500000f


	//   ....[223]....
        /*05a0*/ 	.word	0x0500000f


	//   ....[224]....
        /*05a4*/ 	.word	0x0500000f


	//   ....[225]....
        /*05a8*/ 	.word	0x0500000f


	//   ....[226]....
        /*05ac*/ 	.word	0x0500000f


	//   ....[227]....
        /*05b0*/ 	.word	0x0500000f


	//   ....[228]....
        /*05b4*/ 	.word	0x0500000f


	//   ....[229]....
        /*05b8*/ 	.word	0x0500000f


	//   ....[230]....
        /*05bc*/ 	.word	0x0500000f


	//   ....[231]....
        /*05c0*/ 	.word	0x0500000f


	//   ....[232]....
        /*05c4*/ 	.word	0x0500000f


	//   ....[233]....
        /*05c8*/ 	.word	0x0500000f


	//   ....[234]....
        /*05cc*/ 	.word	0x0500000f


	//   ....[235]....
        /*05d0*/ 	.word	0x0500000f


	//   ....[236]....
        /*05d4*/ 	.word	0x0500000f


	//   ....[237]....
        /*05d8*/ 	.word	0x0500000f


	//   ....[238]....
        /*05dc*/ 	.word	0x0500000f


	//   ....[239]....
        /*05e0*/ 	.word	0x0500000f


	//   ....[240]....
        /*05e4*/ 	.word	0x0500000f


	//   ....[241]....
        /*05e8*/ 	.word	0x0500000f


	//   ....[242]....
        /*05ec*/ 	.word	0x0500000f


	//   ....[243]....
        /*05f0*/ 	.word	0x0500000f


	//   ....[244]....
        /*05f4*/ 	.word	0x0500000f


	//   ....[245]....
        /*05f8*/ 	.word	0x0500000f


	//   ....[246]....
        /*05fc*/ 	.word	0x0500000f


	//   ....[247]....
        /*0600*/ 	.word	0x0500000f


	//   ....[248]....
        /*0604*/ 	.word	0x0500000f


	//   ....[249]....
        /*0608*/ 	.word	0x0500000f


	//   ....[250]....
        /*060c*/ 	.word	0x0500000f


	//   ....[251]....
        /*0610*/ 	.word	0x0500000f


	//   ....[252]....
        /*0614*/ 	.word	0x0500000f


	//   ....[253]....
        /*0618*/ 	.word	0x0500000f


	//   ....[254]....
        /*061c*/ 	.word	0x0500000f


	//   ....[255]....
        /*0620*/ 	.word	0x0500000f


	//   ....[0]....
        /*0624*/ 	.word	0x0500000f


	//   ....[1]....
        /*0628*/ 	.word	0x0500000f


	//   ....[2]....
        /*062c*/ 	.word	0x0500000f


	//   ....[3]....
        /*0630*/ 	.word	0x0500000f


	//   ....[4]....
        /*0634*/ 	.word	0x0500000f


	//   ....[5]....
        /*0638*/ 	.word	0x0500000f


	//   ....[6]....
        /*063c*/ 	.word	0x0500000f


	//   ....[7]....
        /*0640*/ 	.word	0x0500000f


	//   ....[8]....
        /*0644*/ 	.word	0x0500000f


	//   ....[9]....
        /*0648*/ 	.word	0x0500000f


	//   ....[10]....
        /*064c*/ 	.word	0x0500000f


	//   ....[11]....
        /*0650*/ 	.word	0x0500000f


	//----- nvinfo : EIATTR_COOP_GROUP_INSTR_OFFSETS
	.align		4
.L_113:
        /*0654*/ 	.byte	0x04, 0x28
        /*0656*/ 	.short	(.L_115 - .L_114)


	//   ....[0]....
.L_114:
        /*0658*/ 	.word	0x00000080


	//   ....[1]....
        /*065c*/ 	.word	0x00000090


	//   ....[2]....
        /*0660*/ 	.word	0x000002d0


	//   ....[3]....
        /*0664*/ 	.word	0x00000430


	//   ....[4]....
        /*0668*/ 	.word	0x00000550


	//   ....[5]....
        /*066c*/ 	.word	0x000006b0


	//   ....[6]....
        /*0670*/ 	.word	0x00001210


	//   ....[7]....
        /*0674*/ 	.word	0x00002a50


	//   ....[8]....
        /*0678*/ 	.word	0x00002aa0


	//   ....[9]....
        /*067c*/ 	.word	0x00002cf0


	//   ....[10]....
        /*0680*/ 	.word	0x00002e90


	//   ....[11]....
        /*0684*/ 	.word	0x00004fe0


	//   ....[12]....
        /*0688*/ 	.word	0x00005020


	//   ....[13]....
        /*068c*/ 	.word	0x00005040


	//   ....[14]....
        /*0690*/ 	.word	0x00005060


	//   ....[15]....
        /*0694*/ 	.word	0x00006310


	//   ....[16]....
        /*0698*/ 	.word	0x00006350


	//   ....[17]....
        /*069c*/ 	.word	0x00006410


	//   ....[18]....
        /*06a0*/ 	.word	0x00006420


	//   ....[19]....
        /*06a4*/ 	.word	0x00007240


	//   ....[20]....
        /*06a8*/ 	.word	0x00007280


	//   ....[21]....
        /*06ac*/ 	.word	0x000072c0


	//   ....[22]....
        /*06b0*/ 	.word	0x000072f0


	//   ....[23]....
        /*06b4*/ 	.word	0x000077d0


	//   ....[24]....
        /*06b8*/ 	.word	0x00007800


	//   ....[25]....
        /*06bc*/ 	.word	0x00007830


	//   ....[26]....
        /*06c0*/ 	.word	0x00007860


	//   ....[27]....
        /*06c4*/ 	.word	0x00007880


	//   ....[28]....
        /*06c8*/ 	.word	0x000078a0


	//   ....[29]....
        /*06cc*/ 	.word	0x000078d0


	//   ....[30]....
        /*06d0*/ 	.word	0x00007900


	//   ....[31]....
        /*06d4*/ 	.word	0x000081a0


	//   ....[32]....
        /*06d8*/ 	.word	0x000081d0


	//   ....[33]....
        /*06dc*/ 	.word	0x00008210


	//   ....[34]....
        /*06e0*/ 	.word	0x00008240


	//   ....[35]....
        /*06e4*/ 	.word	0x00008270


	//   ....[36]....
        /*06e8*/ 	.word	0x00008280


	//   ....[37]....
        /*06ec*/ 	.word	0x00008290


	//   ....[38]....
        /*06f0*/ 	.word	0x000082b0


	//   ....[39]....
        /*06f4*/ 	.word	0x00008400


	//   ....[40]....
        /*06f8*/ 	.word	0x000085f0


	//   ....[41]....
        /*06fc*/ 	.word	0x00008620


	//   ....[42]....
        /*0700*/ 	.word	0x00008650


	//   ....[43]....
        /*0704*/ 	.word	0x00008680


	//   ....[44]....
        /*0708*/ 	.word	0x000086b0


	//   ....[45]....
        /*070c*/ 	.word	0x000086e0


	//   ....[46]....
        /*0710*/ 	.word	0x00008830


	//   ....[47]....
        /*0714*/ 	.word	0x00008860


	//   ....[48]....
        /*0718*/ 	.word	0x00008890


	//   ....[49]....
        /*071c*/ 	.word	0x000088c0


	//   ....[50]....
        /*0720*/ 	.word	0x000088f0


	//   ....[51]....
        /*0724*/ 	.word	0x00008920


	//   ....[52]....
        /*0728*/ 	.word	0x000089b0


	//   ....[53]....
        /*072c*/ 	.word	0x000089e0


	//   ....[54]....
        /*0730*/ 	.word	0x00008a60


	//   ....[55]....
        /*0734*/ 	.word	0x0000a010


	//   ....[56]....
        /*0738*/ 	.word	0x0000a030


	//   ....[57]....
        /*073c*/ 	.word	0x0000a0c0


	//   ....[58]....
        /*0740*/ 	.word	0x0000a0e0


	//   ....[59]....
        /*0744*/ 	.word	0x0000a160


	//   ....[60]....
        /*0748*/ 	.word	0x0000a180


	//   ....[61]....
        /*074c*/ 	.word	0x0000a200


	//   ....[62]....
        /*0750*/ 	.word	0x0000a220


	//   ....[63]....
        /*0754*/ 	.word	0x0000a2a0


	//   ....[64]....
        /*0758*/ 	.word	0x0000a2c0


	//   ....[65]....
        /*075c*/ 	.word	0x0000a340


	//   ....[66]....
        /*0760*/ 	.word	0x0000a360


	//   ....[67]....
        /*0764*/ 	.word	0x0000a3e0


	//   ....[68]....
        /*0768*/ 	.word	0x0000a400


	//   ....[69]....
        /*076c*/ 	.word	0x0000a410


	//   ....[70]....
        /*0770*/ 	.word	0x0000a420


	//   ....[71]....
        /*0774*/ 	.word	0x0000ad20


	//   ....[72]....
        /*0778*/ 	.word	0x0000ad50


	//   ....[73]....
        /*077c*/ 	.word	0x0000adf0


	//   ....[74]....
        /*0780*/ 	.word	0x0000ae10


	//   ....[75]....
        /*0784*/ 	.word	0x0000ae90


	//   ....[76]....
        /*0788*/ 	.word	0x0000aeb0


	//   ....[77]....
        /*078c*/ 	.word	0x0000af30


	//   ....[78]....
        /*0790*/ 	.word	0x0000af50


	//   ....[79]....
        /*0794*/ 	.word	0x0000afd0


	//   ....[80]....
        /*0798*/ 	.word	0x0000aff0


	//   ....[81]....
        /*079c*/ 	.word	0x0000b070


	//   ....[82]....
        /*07a0*/ 	.word	0x0000b090


	//   ....[83]....
        /*07a4*/ 	.word	0x0000b110


	//   ....[84]....
        /*07a8*/ 	.word	0x0000b130


	//   ....[85]....
        /*07ac*/ 	.word	0x0000b140


	//   ....[86]....
        /*07b0*/ 	.word	0x0000b1b0


	//   ....[87]....
        /*07b4*/ 	.word	0x0000b200


	//   ....[88]....
        /*07b8*/ 	.word	0x0000b230


	//   ....[89]....
        /*07bc*/ 	.word	0x0000b2c0


	//   ....[90]....
        /*07c0*/ 	.word	0x0000b2d0


	//   ....[91]....
        /*07c4*/ 	.word	0x0000b340


	//   ....[92]....
        /*07c8*/ 	.word	0x0000b350


	//   ....[93]....
        /*07cc*/ 	.word	0x0000b390


	//   ....[94]....
        /*07d0*/ 	.word	0x0000b3b0


	//   ....[95]....
        /*07d4*/ 	.word	0x0000bb30


	//   ....[96]....
        /*07d8*/ 	.word	0x0000bb60


	//   ....[97]....
        /*07dc*/ 	.word	0x0000bbb0


	//   ....[98]....
        /*07e0*/ 	.word	0x0000bbc0


	//   ....[99]....
        /*07e4*/ 	.word	0x0000bc00


	//   ....[100]....
        /*07e8*/ 	.word	0x0000bc10


	//   ....[101]....
        /*07ec*/ 	.word	0x0000bc50


	//   ....[102]....
        /*07f0*/ 	.word	0x0000bc60


	//   ....[103]....
        /*07f4*/ 	.word	0x0000bca0


	//   ....[104]....
        /*07f8*/ 	.word	0x0000bcb0


	//   ....[105]....
        /*07fc*/ 	.word	0x0000bcf0


	//   ....[106]....
        /*0800*/ 	.word	0x0000bd00


	//   ....[107]....
        /*0804*/ 	.word	0x0000bd40


	//   ....[108]....
        /*0808*/ 	.word	0x0000bd50


	//   ....[109]....
        /*080c*/ 	.word	0x0000bd60


	//   ....[110]....
        /*0810*/ 	.word	0x0000bda0


	//   ....[111]....
        /*0814*/ 	.word	0x0000c050


	//   ....[112]....
        /*0818*/ 	.word	0x0000c080


	//   ....[113]....
        /*081c*/ 	.word	0x0000c0e0


	//   ....[114]....
        /*0820*/ 	.word	0x0000c0f0


	//   ....[115]....
        /*0824*/ 	.word	0x0000c140


	//   ....[116]....
        /*0828*/ 	.word	0x0000c150


	//   ....[117]....
        /*082c*/ 	.word	0x0000c1a0


	//   ....[118]....
        /*0830*/ 	.word	0x0000c1b0


	//   ....[119]....
        /*0834*/ 	.word	0x0000c200


	//   ....[120]....
        /*0838*/ 	.word	0x0000c210


	//   ....[121]....
        /*083c*/ 	.word	0x0000c260


	//   ....[122]....
        /*0840*/ 	.word	0x0000c270


	//   ....[123]....
        /*0844*/ 	.word	0x0000c2c0


	//   ....[124]....
        /*0848*/ 	.word	0x0000c2d0


	//   ....[125]....
        /*084c*/ 	.word	0x0000c2e0


	//   ....[126]....
        /*0850*/ 	.word	0x0000c320


	//   ....[127]....
        /*0854*/ 	.word	0x0000c8e0


	//   ....[128]....
        /*0858*/ 	.word	0x0000c910


	//   ....[129]....
        /*085c*/ 	.word	0x0000c930


	//   ....[130]....
        /*0860*/ 	.word	0x0000c940


	//   ....[131]....
        /*0864*/ 	.word	0x0000c950


	//   ....[132]....
        /*0868*/ 	.word	0x0000c960


	//   ....[133]....
        /*086c*/ 	.word	0x0000c980


	//   ....[134]....
        /*0870*/ 	.word	0x0000c9d0


	//   ....[135]....
        /*0874*/ 	.word	0x0000c9f0


	//   ....[136]....
        /*0878*/ 	.word	0x0000ca30


	//   ....[137]....
        /*087c*/ 	.word	0x0000ca50


	//   ....[138]....
        /*0880*/ 	.word	0x0000ca90


	//   ....[139]....
        /*0884*/ 	.word	0x0000cab0


	//   ....[140]....
        /*0888*/ 	.word	0x0000cb00


	//   ....[141]....
        /*088c*/ 	.word	0x0000cb30


	//   ....[142]....
        /*0890*/ 	.word	0x0000cb90


	//   ....[143]....
        /*0894*/ 	.word	0x0000cf10


	//   ....[144]....
        /*0898*/ 	.word	0x0000cf40


	//   ....[145]....
        /*089c*/ 	.word	0x0000cf70


	//   ....[146]....
        /*08a0*/ 	.word	0x0000cfa0


	//   ....[147]....
        /*08a4*/ 	.word	0x0000cfd0


	//   ....[148]....
        /*08a8*/ 	.word	0x0000d000


	//   ....[149]....
        /*08ac*/ 	.word	0x0000d030


	//   ....[150]....
        /*08b0*/ 	.word	0x0000d060


	//   ....[151]....
        /*08b4*/ 	.word	0x0000d1e0


	//   ....[152]....
        /*08b8*/ 	.word	0x0000d210


	//   ....[153]....
        /*08bc*/ 	.word	0x0000d240


	//   ....[154]....
        /*08c0*/ 	.word	0x0000d270


	//   ....[155]....
        /*08c4*/ 	.word	0x0000d2a0


	//   ....[156]....
        /*08c8*/ 	.word	0x0000d2d0


	//   ....[157]....
        /*08cc*/ 	.word	0x0000d390


	//   ....[158]....
        /*08d0*/ 	.word	0x0000d3b0


	//   ....[159]....
        /*08d4*/ 	.word	0x0000d420


	//   ....[160]....
        /*08d8*/ 	.word	0x0000d890


	//   ....[161]....
        /*08dc*/ 	.word	0x0000dd70


	//   ....[162]....
        /*08e0*/ 	.word	0x0000de60


	//   ....[163]....
        /*08e4*/ 	.word	0x0000df00


	//   ....[164]....
        /*08e8*/ 	.word	0x0000df60


	//   ....[165]....
        /*08ec*/ 	.word	0x0000e050


	//   ....[166]....
        /*08f0*/ 	.word	0x0000e0c0


	//   ....[167]....
        /*08f4*/ 	.word	0x0000e1b0


	//   ....[168]....
        /*08f8*/ 	.word	0x0000e220


	//   ....[169]....
        /*08fc*/ 	.word	0x0000e310


	//   ....[170]....
        /*0900*/ 	.word	0x0000e380


	//   ....[171]....
        /*0904*/ 	.word	0x0000e470


	//   ....[172]....
        /*0908*/ 	.word	0x0000e4e0


	//   ....[173]....
        /*090c*/ 	.word	0x0000e5d0


	//   ....[174]....
        /*0910*/ 	.word	0x0000e640


	//   ....[175]....
        /*0914*/ 	.word	0x0000e730


	//   ....[176]....
        /*0918*/ 	.word	0x0000e7a0


	//   ....[177]....
        /*091c*/ 	.word	0x0000e880


	//   ....[178]....
        /*0920*/ 	.word	0x0000e930


	//   ....[179]....
        /*0924*/ 	.word	0x0000e9a0


	//   ....[180]....
        /*0928*/ 	.word	0x0000ea00


	//   ....[181]....
        /*092c*/ 	.word	0x0000eaf0


	//   ....[182]....
        /*0930*/ 	.word	0x0000eb50


	//   ....[183]....
        /*0934*/ 	.word	0x0000ec50


	//   ....[184]....
        /*0938*/ 	.word	0x0000ecb0


	//   ....[185]....
        /*093c*/ 	.word	0x0000edb0


	//   ....[186]....
        /*0940*/ 	.word	0x0000ee10


	//   ....[187]....
        /*0944*/ 	.word	0x0000ef10


	//   ....[188]....
        /*0948*/ 	.word	0x0000ef70


	//   ....[189]....
        /*094c*/ 	.word	0x0000f070


	//   ....[190]....
        /*0950*/ 	.word	0x0000f0d0


	//   ....[191]....
        /*0954*/ 	.word	0x0000f1d0


	//   ....[192]....
        /*0958*/ 	.word	0x0000f230


	//   ....[193]....
        /*095c*/ 	.word	0x0000f340


	//   ....[194]....
        /*0960*/ 	.word	0x0000f3a0


	//   ....[195]....
        /*0964*/ 	.word	0x0000f460


	//   ....[196]....
        /*0968*/ 	.word	0x0000f4c0


	//   ....[197]....
        /*096c*/ 	.word	0x0000f5c0


	//   ....[198]....
        /*0970*/ 	.word	0x0000f620


	//   ....[199]....
        /*0974*/ 	.word	0x0000f6f0


	//   ....[200]....
        /*0978*/ 	.word	0x0000f750


	//   ....[201]....
        /*097c*/ 	.word	0x0000f810


	//   ....[202]....
        /*0980*/ 	.word	0x0000f950


	//   ....[203]....
        /*0984*/ 	.word	0x0000fa00


	//   ....[204]....
        /*0988*/ 	.word	0x0000fa60


	//   ....[205]....
        /*098c*/ 	.word	0x0000fb10


	//   ....[206]....
        /*0990*/ 	.word	0x0000fb70


	//   ....[207]....
        /*0994*/ 	.word	0x0000fc20


	//   ....[208]....
        /*0998*/ 	.word	0x0000fc80


	//   ....[209]....
        /*099c*/ 	.word	0x0000fd30


	//   ....[210]....
        /*09a0*/ 	.word	0x0000fd90


	//   ....[211]....
        /*09a4*/ 	.word	0x0000fe40


	//   ....[212]....
        /*09a8*/ 	.word	0x0000fea0


	//   ....[213]....
        /*09ac*/ 	.word	0x0000ff50


	//   ....[214]....
        /*09b0*/ 	.word	0x0000ffb0


	//   ....[215]....
        /*09b4*/ 	.word	0x00010060


	//   ....[216]....
        /*09b8*/ 	.word	0x000100c0


	//   ....[217]....
        /*09bc*/ 	.word	0x00010170


	//   ....[218]....
        /*09c0*/ 	.word	0x00010260


	//   ....[219]....
        /*09c4*/ 	.word	0x00010310


	//   ....[220]....
        /*09c8*/ 	.word	0x00010370


	//   ....[221]....
        /*09cc*/ 	.word	0x00010430


	//   ....[222]....
        /*09d0*/ 	.word	0x00010490


	//   ....[223]....
        /*09d4*/ 	.word	0x00010550


	//   ....[224]....
        /*09d8*/ 	.word	0x000105b0


	//   ....[225]....
        /*09dc*/ 	.word	0x00010670


	//   ....[226]....
        /*09e0*/ 	.word	0x000106d0


	//   ....[227]....
        /*09e4*/ 	.word	0x00010790


	//   ....[228]....
        /*09e8*/ 	.word	0x000107f0


	//   ....[229]....
        /*09ec*/ 	.word	0x000108b0


	//   ....[230]....
        /*09f0*/ 	.word	0x00010910


	//   ....[231]....
        /*09f4*/ 	.word	0x000109d0


	//   ....[232]....
        /*09f8*/ 	.word	0x00010a30


	//   ....[233]....
        /*09fc*/ 	.word	0x00010ae0


	//   ....[234]....
        /*0a00*/ 	.word	0x00010bd0


	//   ....[235]....
        /*0a04*/ 	.word	0x00010c90


	//   ....[236]....
        /*0a08*/ 	.word	0x00010cf0


	//   ....[237]....
        /*0a0c*/ 	.word	0x00010da0


	//   ....[238]....
        /*0a10*/ 	.word	0x00010e00


	//   ....[239]....
        /*0a14*/ 	.word	0x00010ec0


	//   ....[240]....
        /*0a18*/ 	.word	0x00010f20


	//   ....[241]....
        /*0a1c*/ 	.word	0x00010fe0


	//   ....[242]....
        /*0a20*/ 	.word	0x00011040


	//   ....[243]....
        /*0a24*/ 	.word	0x00011100


	//   ....[244]....
        /*0a28*/ 	.word	0x00011160


	//   ....[245]....
        /*0a2c*/ 	.word	0x00011220


	//   ....[246]....
        /*0a30*/ 	.word	0x00011280


	//   ....[247]....
        /*0a34*/ 	.word	0x00011340


	//   ....[248]....
        /*0a38*/ 	.word	0x000113a0


	//   ....[249]....
        /*0a3c*/ 	.word	0x00011440


	//   ....[250]....
        /*0a40*/ 	.word	0x000114d0


	//   ....[251]....
        /*0a44*/ 	.word	0x00011570


	//   ....[252]....
        /*0a48*/ 	.word	0x00011690


	//   ....[253]....
        /*0a4c*/ 	.word	0x00011700


	//   ....[254]....
        /*0a50*/ 	.word	0x00011770


	//   ....[255]....
        /*0a54*/ 	.word	0x000117e0


	//   ....[0]....
        /*0a58*/ 	.word	0x00011850


	//   ....[1]....
        /*0a5c*/ 	.word	0x000118d0


	//   ....[2]....
        /*0a60*/ 	.word	0x00011960


	//   ....[3]....
        /*0a64*/ 	.word	0x000119f0


	//   ....[4]....
        /*0a68*/ 	.word	0x00011a60


	//   ....[5]....
        /*0a6c*/ 	.word	0x00011ad0


	//   ....[6]....
        /*0a70*/ 	.word	0x00011b40


	//   ....[7]....
        /*0a74*/ 	.word	0x00011bc0


	//   ....[8]....
        /*0a78*/ 	.word	0x00011c30


	//   ....[9]....
        /*0a7c*/ 	.word	0x00011cd0


	//   ....[10]....
        /*0a80*/ 	.word	0x00011d60


	//   ....[11]....
        /*0a84*/ 	.word	0x00011e80


	//----- nvinfo : EIATTR_REG_RECONFIG
	.align		4
.L_115:
        /*0a88*/ 	.byte	0x01, 0x54
	.zero		2


	//----- nvinfo : EIATTR_SYSCALL_OFFSETS
	.align		4
        /*0a8c*/ 	.byte	0x04, 0x46
        /*0a8e*/ 	.short	(.L_117 - .L_116)


	//   ....[0]....
.L_116:
        /*0a90*/ 	.word	0x00001400


	//   ....[1]....
        /*0a94*/ 	.word	0x000095f0


	//   ....[2]....
        /*0a98*/ 	.word	0x00009740


	//   ....[3]....
        /*0a9c*/ 	.word	0x00009830


	//   ....[4]....
        /*0aa0*/ 	.word	0x0000a830


	//----- nvinfo : EIATTR_MBARRIER_INSTR_OFFSETS
	.align		4
.L_117:
        /*0aa4*/ 	.byte	0x04, 0x39
        /*0aa6*/ 	.short	(.L_119 - .L_118)


	//   ....[0]....
.L_118:
        /*0aa8*/ 	.word	0x00000180
        /*0aac*/ 	.word	0x000000ff
        /*0ab0*/ 	.word	0x00016800
        /*0ab4*/ 	.short	0x0100
        /*0ab6*/ 	.byte	0x08
	.zero		1


	//   ....[1]....
        /*0ab8*/ 	.word	0x00000190
        /*0abc*/ 	.word	0x000000ff
        /*0ac0*/ 	.word	0x00016820
        /*0ac4*/ 	.short	0x0100
        /*0ac6*/ 	.byte	0x08
	.zero		1


	//   ....[2]....
        /*0ac8*/ 	.word	0x00000280
        /*0acc*/ 	.word	0x000000ff
        /*0ad0*/ 	.word	0x00016830
        /*0ad4*/ 	.short	0x0100
        /*0ad6*/ 	.byte	0x08
	.zero		1


	//   ....[3]....
        /*0ad8*/ 	.word	0x00000290
        /*0adc*/ 	.word	0x000000ff
        /*0ae0*/ 	.word	0x00016840
        /*0ae4*/ 	.short	0x0100
        /*0ae6*/ 	.byte	0x08
	.zero		1


	//   ....[4]....
        /*0ae8*/ 	.word	0x000002a0
        /*0aec*/ 	.word	0x000000ff
        /*0af0*/ 	.word	0x00016838
        /*0af4*/ 	.short	0x0100
        /*0af6*/ 	.byte	0x08
	.zero		1


	//   ....[5]....
        /*0af8*/ 	.word	0x000002b0
        /*0afc*/ 	.word	0x000000ff
        /*0b00*/ 	.word	0x00016848
        /*0b04*/ 	.short	0x0100
        /*0b06*/ 	.byte	0x08
	.zero		1


	//   ....[6]....
        /*0b08*/ 	.word	0x000003e0
        /*0b0c*/ 	.word	0x000000ff
        /*0b10*/ 	.word	0x00016850
        /*0b14*/ 	.short	0x0100
        /*0b16*/ 	.byte	0x08
	.zero		1


	//   ....[7]....
        /*0b18*/ 	.word	0x000003f0
        /*0b1c*/ 	.word	0x000000ff
        /*0b20*/ 	.word	0x00016860
        /*0b24*/ 	.short	0x0100
        /*0b26*/ 	.byte	0x08
	.zero		1


	//   ....[8]....
        /*0b28*/ 	.word	0x00000400
        /*0b2c*/ 	.word	0x000000ff
        /*0b30*/ 	.word	0x00016858
        /*0b34*/ 	.short	0x0100
        /*0b36*/ 	.byte	0x08
	.zero		1


	//   ....[9]....
        /*0b38*/ 	.word	0x00000410
        /*0b3c*/ 	.word	0x000000ff
        /*0b40*/ 	.word	0x00016868
        /*0b44*/ 	.short	0x0100
        /*0b46*/ 	.byte	0x08
	.zero		1


	//   ....[10]....
        /*0b48*/ 	.word	0x00000500
        /*0b4c*/ 	.word	0x000000ff
        /*0b50*/ 	.word	0x00016870
        /*0b54*/ 	.short	0x0100
        /*0b56*/ 	.byte	0x06
	.zero		1


	//   ....[11]....
        /*0b58*/ 	.word	0x00000510
        /*0b5c*/ 	.word	0x000000ff
        /*0b60*/ 	.word	0x00016880
        /*0b64*/ 	.short	0x0100
        /*0b66*/ 	.byte	0x06
	.zero		1


	//   ....[12]....
        /*0b68*/ 	.word	0x00000520
        /*0b6c*/ 	.word	0x000000ff
        /*0b70*/ 	.word	0x00016878
        /*0b74*/ 	.short	0x0100
        /*0b76*/ 	.byte	0x06
	.zero		1


	//   ....[13]....
        /*0b78*/ 	.word	0x00000530
        /*0b7c*/ 	.word	0x000000ff
        /*0b80*/ 	.word	0x00016888
        /*0b84*/ 	.short	0x0100
        /*0b86*/ 	.byte	0x06
	.zero		1


	//   ....[14]....
        /*0b88*/ 	.word	0x00000660
        /*0b8c*/ 	.word	0x000000ff
        /*0b90*/ 	.word	0x00016890
        /*0b94*/ 	.short	0x0100
        /*0b96*/ 	.byte	0x08
	.zero		1


	//   ....[15]....
        /*0b98*/ 	.word	0x00000670
        /*0b9c*/ 	.word	0x000000ff
        /*0ba0*/ 	.word	0x000168a0
        /*0ba4*/ 	.short	0x0100
        /*0ba6*/ 	.byte	0x08
	.zero		1


	//   ....[16]....
        /*0ba8*/ 	.word	0x00000680
        /*0bac*/ 	.word	0x000000ff
        /*0bb0*/ 	.word	0x00016898
        /*0bb4*/ 	.short	0x0100
        /*0bb6*/ 	.byte	0x08
	.zero		1


	//   ....[17]....
        /*0bb8*/ 	.word	0x00000690
        /*0bbc*/ 	.word	0x000000ff
        /*0bc0*/ 	.word	0x000168a8
        /*0bc4*/ 	.short	0x0100
        /*0bc6*/ 	.byte	0x08
	.zero		1


	//   ....[18]....
        /*0bc8*/ 	.word	0x000007d0
        /*0bcc*/ 	.word	0x000000ff
        /*0bd0*/ 	.word	0x000168b0
        /*0bd4*/ 	.short	0x0100
        /*0bd6*/ 	.byte	0x08
	.zero		1


	//   ....[19]....
        /*0bd8*/ 	.word	0x000007e0
        /*0bdc*/ 	.word	0x000000ff
        /*0be0*/ 	.word	0x000168c0
        /*0be4*/ 	.short	0x0100
        /*0be6*/ 	.byte	0x08
	.zero		1


	//   ....[20]....
        /*0be8*/ 	.word	0x000007f0
        /*0bec*/ 	.word	0x000000ff
        /*0bf0*/ 	.word	0x000168b8
        /*0bf4*/ 	.short	0x0100
        /*0bf6*/ 	.byte	0x08
	.zero		1


	//   ....[21]....
        /*0bf8*/ 	.word	0x00000800
        /*0bfc*/ 	.word	0x000000ff
        /*0c00*/ 	.word	0x000168c8
        /*0c04*/ 	.short	0x0100
        /*0c06*/ 	.byte	0x08
	.zero		1


	//   ....[22]....
        /*0c08*/ 	.word	0x00001480
        /*0c0c*/ 	.word	0x000000ff
        /*0c10*/ 	.word	0x00016800
        /*0c14*/ 	.short	0x010a
        /*0c16*/ 	.byte	0x31
	.zero		1


	//   ....[23]....
        /*0c18*/ 	.word	0x00001500
        /*0c1c*/ 	.word	0x00000000
        /*0c20*/ 	.word	0x00016830
        /*0c24*/ 	.short	0x010a
        /*0c26*/ 	.byte	0x3f
	.zero		1


	//   ....[24]....
        /*0c28*/ 	.word	0x00001550
        /*0c2c*/ 	.word	0x00000000
        /*0c30*/ 	.word	0x00016830
        /*0c34*/ 	.short	0x010a
        /*0c36*/ 	.byte	0x3f
	.zero		1


	//   ....[25]....
        /*0c38*/ 	.word	0x00002100
        /*0c3c*/ 	.word	0x000000ff
        /*0c40*/ 	.word	0x00000000
        /*0c44*/ 	.short	0x0101
        /*0c46*/ 	.byte	0x06
	.zero		1


	//   ....[26]....
        /*0c48*/ 	.word	0x00003d80
        /*0c4c*/ 	.word	0x000000ff
        /*0c50*/ 	.word	0x00016830
        /*0c54*/ 	.short	0x010a
        /*0c56*/ 	.byte	0x06
	.zero		1


	//   ....[27]....
        /*0c58*/ 	.word	0x00003dc0
        /*0c5c*/ 	.word	0x000000ff
        /*0c60*/ 	.word	0x00016830
        /*0c64*/ 	.short	0x010a
        /*0c66*/ 	.byte	0x06
	.zero		1


	//   ....[28]....
        /*0c68*/ 	.word	0x00004000
        /*0c6c*/ 	.word	0x000000ff
        /*0c70*/ 	.word	0x00016850
        /*0c74*/ 	.short	0x010a
        /*0c76*/ 	.byte	0x06
	.zero		1


	//   ....[29]....
        /*0c78*/ 	.word	0x00004040
        /*0c7c*/ 	.word	0x000000ff
        /*0c80*/ 	.word	0x00016850
        /*0c84*/ 	.short	0x010a
        /*0c86*/ 	.byte	0x06
	.zero		1


	//   ....[30]....
        /*0c88*/ 	.word	0x00004950
        /*0c8c*/ 	.word	0x000000ff
        /*0c90*/ 	.word	0x00000000
        /*0c94*/ 	.short	0x0101
        /*0c96*/ 	.byte	0x06
	.zero		1


	//   ....[31]....
        /*0c98*/ 	.word	0x00005e40
        /*0c9c*/ 	.word	0x000000ff
        /*0ca0*/ 	.word	0x00000000
        /*0ca4*/ 	.short	0x0101
        /*0ca6*/ 	.byte	0x06
	.zero		1


	//   ....[32]....
        /*0ca8*/ 	.word	0x00006280
        /*0cac*/ 	.word	0x000000ff
        /*0cb0*/ 	.word	0x00016850
        /*0cb4*/ 	.short	0x010a
        /*0cb6*/ 	.byte	0x05
	.zero		1


	//   ....[33]....
        /*0cb8*/ 	.word	0x000062c0
        /*0cbc*/ 	.word	0x000000ff
        /*0cc0*/ 	.word	0x00016850
        /*0cc4*/ 	.short	0x010a
        /*0cc6*/ 	.byte	0x05
	.zero		1


	//   ....[34]....
        /*0cc8*/ 	.word	0x00006880
        /*0ccc*/ 	.word	0x000000ff
        /*0cd0*/ 	.word	0x00000000
        /*0cd4*/ 	.short	0x0101
        /*0cd6*/ 	.byte	0x04
	.zero		1


	//   ....[35]....
        /*0cd8*/ 	.word	0x00007890
        /*0cdc*/ 	.word	0x00000000
        /*0ce0*/ 	.word	0x00000000
        /*0ce4*/ 	.short	0x0101
        /*0ce6*/ 	.byte	0x3f
	.zero		1


	//   ....[36]....
        /*0ce8*/ 	.word	0x00009d60
        /*0cec*/ 	.word	0x00000003
        /*0cf0*/ 	.word	0x00016840
        /*0cf4*/ 	.short	0x010a
        /*0cf6*/ 	.byte	0x3f
	.zero		1


	//   ....[37]....
        /*0cf8*/ 	.word	0x0000a520
        /*0cfc*/ 	.word	0x00000003
        /*0d00*/ 	.word	0x00016830
        /*0d04*/ 	.short	0x0107
        /*0d06*/ 	.byte	0x3f
	.zero		1


	//   ....[38]....
        /*0d08*/ 	.word	0x0000a5f0
        /*0d0c*/ 	.word	0x00000003
        /*0d10*/ 	.word	0x00016830
        /*0d14*/ 	.short	0x0101
        /*0d16*/ 	.byte	0x3f
	.zero		1


	//   ....[39]....
        /*0d18*/ 	.word	0x0000b450
        /*0d1c*/ 	.word	0x00000016
        /*0d20*/ 	.word	0x00016800
        /*0d24*/ 	.short	0x0107
        /*0d26*/ 	.byte	0x3f
	.zero		1


	//   ....[40]....
        /*0d28*/ 	.word	0x0000b550
        /*0d2c*/ 	.word	0x00000016
        /*0d30*/ 	.word	0x00016800
        /*0d34*/ 	.short	0x0101
        /*0d36*/ 	.byte	0x3f
	.zero		1


	//   ....[41]....
        /*0d38*/ 	.word	0x0000b570
        /*0d3c*/ 	.word	0x00000016
        /*0d40*/ 	.word	0x00016820
        /*0d44*/ 	.short	0x010a
        /*0d46*/ 	.byte	0x3f
	.zero		1


	//   ....[42]....
        /*0d48*/ 	.word	0x0000b910
        /*0d4c*/ 	.word	0x00000005
        /*0d50*/ 	.word	0x00016840
        /*0d54*/ 	.short	0x010a
        /*0d56*/ 	.byte	0x3f
	.zero		1


	//   ....[43]....
        /*0d58*/ 	.word	0x0000be20
        /*0d5c*/ 	.word	0x00000005
        /*0d60*/ 	.word	0x00016830
        /*0d64*/ 	.short	0x0107
        /*0d66*/ 	.byte	0x3f
	.zero		1


	//   ....[44]....
        /*0d68*/ 	.word	0x0000bee0
        /*0d6c*/ 	.word	0x00000005
        /*0d70*/ 	.word	0x00016830
        /*0d74*/ 	.short	0x0101
        /*0d76*/ 	.byte	0x3f
	.zero		1


	//   ....[45]....
        /*0d78*/ 	.word	0x0000bf40
        /*0d7c*/ 	.word	0x00000005
        /*0d80*/ 	.word	0x00016860
        /*0d84*/ 	.short	0x010a
        /*0d86*/ 	.byte	0x3f
	.zero		1


	//   ....[46]....
        /*0d88*/ 	.word	0x0000c410
        /*0d8c*/ 	.word	0x00000005
        /*0d90*/ 	.word	0x00016850
        /*0d94*/ 	.short	0x0107
        /*0d96*/ 	.byte	0x3f
	.zero		1


	//   ....[47]....
        /*0d98*/ 	.word	0x0000c5b0
        /*0d9c*/ 	.word	0x00000005
        /*0da0*/ 	.word	0x00016850
        /*0da4*/ 	.short	0x0101
        /*0da6*/ 	.byte	0x3f
	.zero		1


	//   ....[48]....
        /*0da8*/ 	.word	0x0000c7c0
        /*0dac*/ 	.word	0x00000000
        /*0db0*/ 	.word	0x00016860
        /*0db4*/ 	.short	0x010a
        /*0db6*/ 	.byte	0x3f
	.zero		1


	//   ....[49]....
        /*0db8*/ 	.word	0x0000cc40
        /*0dbc*/ 	.word	0x00000000
        /*0dc0*/ 	.word	0x00016850
        /*0dc4*/ 	.short	0x0107
        /*0dc6*/ 	.byte	0x3f
	.zero		1


	//   ....[50]....
        /*0dc8*/ 	.word	0x0000cd10
        /*0dcc*/ 	.word	0x00000000
        /*0dd0*/ 	.word	0x00016850
        /*0dd4*/ 	.short	0x0101
        /*0dd6*/ 	.byte	0x3f
	.zero		1


	//   ....[51]....
        /*0dd8*/ 	.word	0x0000d810
        /*0ddc*/ 	.word	0x00000005
        /*0de0*/ 	.word	0x00016820
        /*0de4*/ 	.short	0x010a
        /*0de6*/ 	.byte	0x3f
	.zero		1


	//   ....[52]....
        /*0de8*/ 	.word	0x0000d990
        /*0dec*/ 	.word	0x00000003
        /*0df0*/ 	.word	0x00016840
        /*0df4*/ 	.short	0x010a
        /*0df6*/ 	.byte	0x3f
	.zero		1


	//   ....[53]....
        /*0df8*/ 	.word	0x0000da30
        /*0dfc*/ 	.word	0x00000019
        /*0e00*/ 	.word	0x00016840
        /*0e04*/ 	.short	0x010a
        /*0e06*/ 	.byte	0x3f
	.zero		1


	//   ....[54]....
        /*0e08*/ 	.word	0x0000da70
        /*0e0c*/ 	.word	0x00000003
        /*0e10*/ 	.word	0x00016860
        /*0e14*/ 	.short	0x010a
        /*0e16*/ 	.byte	0x3f
	.zero		1


	//   ....[55]....
        /*0e18*/ 	.word	0x0000dab0
        /*0e1c*/ 	.word	0x00000019
        /*0e20*/ 	.word	0x00016860
        /*0e24*/ 	.short	0x010a
        /*0e26*/ 	.byte	0x3f
	.zero		1


	//   ....[56]....
        /*0e28*/ 	.word	0x0000db20
        /*0e2c*/ 	.word	0x00000003
        /*0e30*/ 	.word	0x00016800
        /*0e34*/ 	.short	0x010a
        /*0e36*/ 	.byte	0x3f
	.zero		1


	//   ....[57]....
        /*0e38*/ 	.word	0x0000db70
        /*0e3c*/ 	.word	0x00000000
        /*0e40*/ 	.word	0x00016830
        /*0e44*/ 	.short	0x010a
        /*0e46*/ 	.byte	0x3f
	.zero		1


	//   ....[58]....
        /*0e48*/ 	.word	0x0000dbd0
        /*0e4c*/ 	.word	0x00000007
        /*0e50*/ 	.word	0x00016830
        /*0e54*/ 	.short	0x010a
        /*0e56*/ 	.byte	0x3f
	.zero		1


	//   ....[59]....
        /*0e58*/ 	.word	0x0000dc30
        /*0e5c*/ 	.word	0x00000007
        /*0e60*/ 	.word	0x00016850
        /*0e64*/ 	.short	0x010a
        /*0e66*/ 	.byte	0x3f
	.zero		1


	//   ....[60]....
        /*0e68*/ 	.word	0x0000dc90
        /*0e6c*/ 	.word	0x00000007
        /*0e70*/ 	.word	0x00016850
        /*0e74*/ 	.short	0x010a
        /*0e76*/ 	.byte	0x3f
	.zero		1


	//   ....[61]....
        /*0e78*/ 	.word	0x0000ddb0
        /*0e7c*/ 	.word	0x00000003
        /*0e80*/ 	.word	0x00016840
        /*0e84*/ 	.short	0x010a
        /*0e86*/ 	.byte	0x3f
	.zero		1


	//   ....[62]....
        /*0e88*/ 	.word	0x0000f850
        /*0e8c*/ 	.word	0x00000016
        /*0e90*/ 	.word	0x00016820
        /*0e94*/ 	.short	0x010a
        /*0e96*/ 	.byte	0x3f
	.zero		1


	//   ....[63]....
        /*0e98*/ 	.word	0x0000f8a0
        /*0e9c*/ 	.word	0x00000005
        /*0ea0*/ 	.word	0x00016840
        /*0ea4*/ 	.short	0x010a
        /*0ea6*/ 	.byte	0x3f
	.zero		1


	//   ....[64]....
        /*0ea8*/ 	.word	0x000101b0
        /*0eac*/ 	.word	0x00000005
        /*0eb0*/ 	.word	0x00016860
        /*0eb4*/ 	.short	0x010a
        /*0eb6*/ 	.byte	0x3f
	.zero		1


	//   ....[65]....
        /*0eb8*/ 	.word	0x00010b20
        /*0ebc*/ 	.word	0x00000000
        /*0ec0*/ 	.word	0x00016860
        /*0ec4*/ 	.short	0x010a
        /*0ec6*/ 	.byte	0x3f
	.zero		1


	//   ....[66]....
        /*0ec8*/ 	.word	0x00011da0
        /*0ecc*/ 	.word	0x00000005
        /*0ed0*/ 	.word	0x00016820
        /*0ed4*/ 	.short	0x010a
        /*0ed6*/ 	.byte	0x3f
	.zero		1


	//   ....[67]....
        /*0ed8*/ 	.word	0x00011f40
        /*0edc*/ 	.word	0x00000003
        /*0ee0*/ 	.word	0x00016840
        /*0ee4*/ 	.short	0x010a
        /*0ee6*/ 	.byte	0x3f
	.zero		1


	//   ....[68]....
        /*0ee8*/ 	.word	0x00011f90
        /*0eec*/ 	.word	0x00000019
        /*0ef0*/ 	.word	0x00016840
        /*0ef4*/ 	.short	0x010a
        /*0ef6*/ 	.byte	0x3f
	.zero		1


	//   ....[69]....
        /*0ef8*/ 	.word	0x00011fe0
        /*0efc*/ 	.word	0x00000003
        /*0f00*/ 	.word	0x00016860
        /*0f04*/ 	.short	0x010a
        /*0f06*/ 	.byte	0x3f
	.zero		1


	//----- nvinfo : EIATTR_NUM_MBARRIERS
	.align		4
.L_119:
        /*0f08*/ 	.byte	0x03, 0x38
        /*0f0a*/ 	.short	0x0016


	//----- nvinfo : EIATTR_EXIT_INSTR_OFFSETS
	.align		4
        /*0f0c*/ 	.byte	0x04, 0x1c
        /*0f0e*/ 	.short	(.L_121 - .L_120)


	//   ....[0]....
.L_120:
        /*0f10*/ 	.word	0x000009b0


	//   ....[1]....
        /*0f14*/ 	.word	0x000083b0


	//   ....[2]....
        /*0f18*/ 	.word	0x0000db00


	//----- nvinfo : EIATTR_MAX_THREADS
	.align		4
.L_121:
        /*0f1c*/ 	.byte	0x04, 0x05
        /*0f1e*/ 	.short	(.L_123 - .L_122)
.L_122:
        /*0f20*/ 	.word	0x00000200
        /*0f24*/ 	.word	0x00000001
        /*0f28*/ 	.word	0x00000001


	//----- nvinfo : EIATTR_CRS_STACK_SIZE
	.align		4
.L_123:
        /*0f2c*/ 	.byte	0x04, 0x1e
        /*0f2e*/ 	.short	(.L_125 - .L_124)
.L_124:
        /*0f30*/ 	.word	0x00000000


	//----- nvinfo : EIATTR_CBANK_PARAM_SIZE
	.align		4
.L_125:
        /*0f34*/ 	.byte	0x03, 0x19
        /*0f36*/ 	.short	0x0af0


	//----- nvinfo : EIATTR_PARAM_CBANK
	.align		4
        /*0f38*/ 	.byte	0x04, 0x0a
        /*0f3a*/ 	.short	(.L_127 - .L_126)
	.align		4
.L_126:
        /*0f3c*/ 	.word	index@(.nv.constant0._ZN7cutlass13device_kernelIN5flash11enable_sm90INS1_16FlashAttnFwdSm90INS1_25CollectiveMainloopFwdSm90ILi2EN4cute5tupleIJNS5_1CILi1EEES8_S8_EEENS6_IJNS7_ILi192EEENS7_ILi128EEENS7_ILi64EEEEEELi64ENS_6half_tEfNS_4arch4Sm90ELb0ELb0ELb1ELb1ELb1ELb0ELb0ELb1ELb1ELb1ELb0ELb0EEENS1_21CollectiveEpilogueFwdINS6_IJSA_SC_SB_EEES9_SE_SG_Li384ELb1ELb1ELb0ELb0EEENS1_36VarlenDynamicPersistentTileSchedulerILi192ELi128ELi384ELi128ELb0ELb1ELb1ELb0ELb1ELb1EEEEEEEEEvNT_6ParamsE)
        /*0f40*/ 	.short	0x0210
        /*0f42*/ 	.short	0x0af0


	//----- nvinfo : EIATTR_SW_WAR
	.align		4
.L_127:
        /*0f44*/ 	.byte	0x04, 0x36
        /*0f46*/ 	.short	(.L_129 - .L_128)
.L_128:
        /*0f48*/ 	.word	0x00000008
.L_129:


//--------------------- .nv.info._ZN7cutlass13device_kernelIN5flash11enable_sm90INS1_16FlashAttnFwdSm90INS1_25CollectiveMainloopFwdSm90ILi2EN4cute5tupleIJNS5_1CILi1EEES8_S8_EEENS6_IJNS7_ILi192EEENS7_ILi128EEENS7_ILi64EEEEEELi64ENS_6half_tEfNS_4arch4Sm90ELb0ELb0ELb1ELb1ELb1ELb1ELb0ELb1ELb1ELb1ELb0ELb0EEENS1_21CollectiveEpilogueFwdINS6_IJSA_SC_SB_EEES9_SE_SG_Li384ELb1ELb1ELb0ELb0EEENS1_36VarlenDynamicPersistentTileSchedulerILi192ELi128ELi384ELi128ELb0ELb1ELb1ELb0ELb1ELb1EEEEEEEEEvNT_6ParamsE --------------------------
	.section	.nv.info._ZN7cutlass13device_kernelIN5flash11enable_sm90INS1_16FlashAttnFwdSm90INS1_25CollectiveMainloopFwdSm90ILi2EN4cute5tupleIJNS5_1CILi1EEES8_S8_EEENS6_IJNS7_ILi192EEENS7_ILi128EEENS7_ILi64EEEEEELi64ENS_6half_tEfNS_4arch4Sm90ELb0ELb0ELb1ELb1ELb1ELb1ELb0ELb1ELb1ELb1ELb0ELb0EEENS1_21CollectiveEpilogueFwdINS6_IJSA_SC_SB_EEES9_SE_SG_Li384ELb1ELb1ELb0ELb0EEENS1_36VarlenDynamicPersistentTileSchedulerILi192ELi128ELi384ELi128ELb0ELb1ELb1ELb0ELb1ELb1EEEEEEEEEvNT_6ParamsE,"",@"SHT_CUDA_INFO"
	.sectionflags	@""
	.align	4


	//----- nvinfo : EIATTR_CUDA_API_VERSION
	.align		4
        /*0000*/ 	.byte	0x04, 0x37
        /*0002*/ 	.short	(.L_131 - .L_130)
.L_130:
        /*0004*/ 	.word	0x00000082


	//----- nvinfo : EIATTR_KPARAM_INFO
	.align		4
.L_131:
        /*0008*/ 	.byte	0x04, 0x17
        /*000a*/ 	.short	(.L_133 - .L_132)
.L_132:
        /*000c*/ 	.word	0x00000000
        /*0010*/ 	.short	0x0000
        /*0012*/ 	.short	0x0070
        /*0014*/ 	.byte	0x00, 0xf0, 0x01, 0x2a


	//----- nvinfo : EIATTR_SPARSE_MMA_MASK
	.align		4
.L_133:
        /*0018*/ 	.byte	0x03, 0x50
        /*001a*/ 	.short	0x0000


	//----- nvinfo : EIATTR_MAXREG_COUNT
	.align		4
        /*001c*/ 	.byte	0x03, 0x1b
        /*001e*/ 	.short	0x0080


	//----- nvinfo : EIATTR_NUM_BARRIERS
	.align		4
        /*0020*/ 	.byte	0x02, 0x4c
        /*0022*/ 	.byte	0x10
	.zero		1


	//----- nvinfo : EIATTR_EXTERNS
	.align		4
        /*0024*/ 	.byte	0x04, 0x0f
        /*0026*/ 	.short	(.L_135 - .L_134)


	//   ....[0]....
	.align		4
.L_134:
        /*0028*/ 	.word	index@(__assertfail)


	//----- nvinfo : EIATTR_ANNOTATIONS
	.align		4
.L_135:
        /*002c*/ 	.byte	0x04, 0x55
        /*002e*/ 	.short	(.L_137 - .L_136)


	//   ....[0]....
.L_136:
        /* <DEDUP_REMOVED lines=65> */


	//----- nvinfo : EIATTR_MERCURY_ISA_VERSION
	.align		4
.L_137:
        /*0428*/ 	.byte	0x03, 0x5f
        /*042a*/ 	.short	0x0101


	//----- nvinfo : EIATTR_UNUSED_LOAD_BYTE_OFFSET
	.align		4
        /*042c*/ 	.byte	0x04, 0x44
        /*042e*/ 	.short	(.L_139 - .L_138)


	//   ....[0]....
.L_138:
        /*0430*/ 	.word	0x00000a80
        /*0434*/ 	.word	0x0000fff0


	//   ....[1]....
        /*0438*/ 	.word	0x0000da90
        /*043c*/ 	.word	0x0000fff0


	//----- nvinfo : EIATTR_INT_WARP_WIDE_INSTR_OFFSETS
	.align		4
.L_139:
        /*0440*/ 	.byte	0x04, 0x31
        /*0442*/ 	.short	(.L_141 - .L_140)


	//   ....[0]....
.L_140:
        /*0444*/ 	.word	0x00000130


	//   ....[1]....
        /*0448*/ 	.word	0x00000170


	//   ....[2]....
        /*044c*/ 	.word	0x000001e0


	//   ....[3]....
        /*0450*/ 	.word	0x00011320


	//   ....[4]....
        /*0454*/ 	.word	0x000113b0


	//   ....[5]....
        /*0458*/ 	.word	0x00014680


	//   ....[6]....
        /*045c*/ 	.word	0x00014710


	//----- nvinfo : EIATTR_COOP_GROUP_MASK_REGIDS
	.align		4
.L_141:
        /*0460*/ 	.byte	0x04, 0x29
        /*0462*/ 	.short	(.L_143 - .L_142)


	//   ....[0]....
.L_142:
        /*0464*/ 	.word	0xffffffff


	//   ....[1]....
        /*0468*/ 	.word	0xffffffff


	//   ....[2]....
        /*046c*/ 	.word	0xffffffff


	//   ....[3]....
        /*0470*/ 	.word	0xffffffff


	//   ....[4]....
        /*0474*/ 	.word	0xffffffff


	//   ....[5]....
        /*0478*/ 	.word	0xffffffff


	//   ....[6]....
        /*047c*/ 	.word	0xffffffff


	//   ....[7]....
        /*0480*/ 	.word	0xffffffff


	//   ....[8]....
        /*0484*/ 	.word	0xffffffff


	//   ....[9]....
        /*0488*/ 	.word	0xffffffff


	//   ....[10]....
        /*048c*/ 	.word	0xffffffff


	//   ....[11]....
        /*0490*/ 	.word	0xffffffff


	//   ....[12]....
        /*0494*/ 	.word	0xffffffff


	//   ....[13]....
        /*0498*/ 	.word	0xffffffff


	//   ....[14]....
        /*049c*/ 	.word	0xffffffff


	//   ....[15]....
        /*04a0*/ 	.word	0xffffffff


	//   ....[16]....
        /*04a4*/ 	.word	0xffffffff


	//   ....[17]....
        /*04a8*/ 	.word	0xffffffff


	//   ....[18]....
        /*04ac*/ 	.word	0xffffffff


	//   ....[19]....
        /*04b0*/ 	.word	0xffffffff


	//   ....[20]....
        /*04b4*/ 	.word	0xffffffff


	//   ....[21]....
        /*04b8*/ 	.word	0xffffffff


	//   ....[22]....
        /*04bc*/ 	.word	0xffffffff


	//   ....[23]....
        /*04c0*/ 	.word	0xffffffff


	//   ....[24]....
        /*04c4*/ 	.word	0xffffffff


	//   ....[25]....
        /*04c8*/ 	.word	0xffffffff


	//   ....[26]....
        /*04cc*/ 	.word	0xffffffff


	//   ....[27]....
        /*04d0*/ 	.word	0xffffffff


	//   ....[28]....
        /*04d4*/ 	.word	0xffffffff


	//   ....[29]....
        /*04d8*/ 	.word	0xffffffff


	//   ....[30]....
        /*04dc*/ 	.word	0xffffffff


	//   ....[31]....
        /*04e0*/ 	.word	0xffffffff


	//   ....[32]....
        /*04e4*/ 	.word	0xffffffff


	//   ....[33]....
        /*04e8*/ 	.word	0xffffffff


	//   ....[34]....
        /*04ec*/ 	.word	0xffffffff


	//   ....[35]....
        /*04f0*/ 	.word	0xffffffff


	//   ....[36]....
        /*04f4*/ 	.word	0xffffffff


	//   ....[37]....
        /*04f8*/ 	.word	0xffffffff


	//   ....[38]....
        /*04fc*/ 	.word	0xffffffff


	//   ....[39]....
        /*0500*/ 	.word	0xffffffff


	//   ....[40]....
        /*0504*/ 	.word	0xffffffff


	//   ....[41]....
        /*0508*/ 	.word	0xffffffff


	//   ....[42]....
        /*050c*/ 	.word	0xffffffff


	//   ....[43]....
        /*0510*/ 	.word	0xffffffff


	//   ....[44]....
        /*0514*/ 	.word	0xffffffff


	//   ....[45]....
        /*0518*/ 	.word	0xffffffff


	//   ....[46]....
        /*051c*/ 	.word	0xffffffff


	//   ....[47]....
        /*0520*/ 	.word	0xffffffff


	//   ....[48]....
        /*0524*/ 	.word	0xffffffff


	//   ....[49]....
        /*0528*/ 	.word	0xffffffff


	//   ....[50]....
        /*052c*/ 	.word	0xffffffff


	//   ....[51]....
        /*0530*/ 	.word	0xffffffff


	//   ....[52]....
        /*0534*/ 	.word	0xffffffff


	//   ....[53]....
        /*0538*/ 	.word	0xffffffff


	//   ....[54]....
        /*053c*/ 	.word	0xffffffff


	//   ....[55]....
        /*0540*/ 	.word	0xffffffff


	//   ....[56]....
        /*0544*/ 	.word	0xffffffff


	//   ....[57]....
        /*0548*/ 	.word	0xffffffff


	//   ....[58]....
        /*054c*/ 	.word	0xffffffff


	//   ....[59]....
        /*0550*/ 	.word	0xffffffff


	//   ....[60]....
        /*0554*/ 	.word	0xffffffff


	//   ....[61]....
        /*0558*/ 	.word	0xffffffff


	//   ....[62]....
        /*055c*/ 	.word	0xffffffff


	//   ....[63]....
        /*0560*/ 	.word	0xffffffff


	//   ....[64]....
        /*0564*/ 	.word	0xffffffff


	//   ....[65]....
        /*0568*/ 	.word	0xffffffff


	//   ....[66]....
        /*056c*/ 	.word	0xffffffff


	//   ....[67]....
        /*0570*/ 	.word	0xffffffff


	//   ....[68]....
        /*0574*/ 	.word	0xffffffff


	//   ....[69]....
        /*0578*/ 	.word	0xffffffff


	//   ....[70]....
        /*057c*/ 	.word	0xffffffff


	//   ....[71]....
        /*0580*/ 	.word	0xffffffff


	//   ....[72]....
        /*0584*/ 	.word	0xffffffff


	//   ....[73]....
        /*0588*/ 	.word	0xffffffff


	//   ....[74]....
        /*058c*/ 	.word	0xffffffff


	//   ....[75]....
        /*0590*/ 	.word	0xffffffff


	//   ....[76]....
        /*0594*/ 	.word	0xffffffff


	//   ....[77]....
        /*0598*/ 	.word	0xffffffff


	//   ....[78]....
        /*059c*/ 	.word	0xffffffff


	//   ....[79]....
        /*05a0*/ 	.word	0xffffffff


	//   ....[80]....
        /*05a4*/ 	.word	0xffffffff


	//   ....[81]....
        /*05a8*/ 	.word	0xffffffff


	//   ....[82]....
        /*05ac*/ 	.word	0xffffffff


	//   ....[83]....
        /*05b0*/ 	.word	0xffffffff


	//   ....[84]....
        /*05b4*/ 	.word	0xffffffff


	//   ....[85]....
        /*05b8*/ 	.word	0xffffffff


	//   ....[86]....
        /*05bc*/ 	.word	0xffffffff


	//   ....[87]....
        /*05c0*/ 	.word	0xffffffff


	//   ....[88]....
        /*05c4*/ 	.word	0xffffffff


	//   ....[89]....
        /*05c8*/ 	.word	0xffffffff


	//   ....[90]....
        /*05cc*/ 	.word	0xffffffff


	//   ....[91]....
        /*05d0*/ 	.word	0xffffffff


	//   ....[92]....
        /*05d4*/ 	.word	0xffffffff


	//   ....[93]....
        /*05d8*/ 	.word	0xffffffff


	//   ....[94]....
        /*05dc*/ 	.word	0xffffffff


	//   ....[95]....
        /*05e0*/ 	.word	0xffffffff


	//   ....[96]....
        /*05e4*/ 	.word	0xffffffff


	//   ....[97]....
        /*05e8*/ 	.word	0xffffffff


	//   ....[98]....
        /*05ec*/ 	.word	0xffffffff


	//   ....[99]....
        /*05f0*/ 	.word	0xffffffff


	//   ....[100]....
        /*05f4*/ 	.word	0xffffffff


	//   ....[101]....
        /*05f8*/ 	.word	0xffffffff


	//   ....[102]....
        /*05fc*/ 	.word	0xffffffff


	//   ....[103]....
        /*0600*/ 	.word	0xffffffff


	//   ....[104]....
        /*0604*/ 	.word	0xffffffff


	//   ....[105]....
        /*0608*/ 	.word	0xffffffff


	//   ....[106]....
        /*060c*/ 	.word	0xffffffff


	//   ....[107]....
        /*0610*/ 	.word	0xffffffff


	//   ....[108]....
        /*0614*/ 	.word	0xffffffff


	//   ....[109]....
        /*0618*/ 	.word	0xffffffff


	//   ....[110]....
        /*061c*/ 	.word	0xffffffff


	//   ....[111]....
        /*0620*/ 	.word	0xffffffff


	//   ....[112]....
        /*0624*/ 	.word	0xffffffff


	//   ....[113]....
        /*0628*/ 	.word	0xffffffff


	//   ....[114]....
        /*062c*/ 	.word	0xffffffff


	//   ....[115]....
        /*0630*/ 	.word	0xffffffff


	//   ....[116]....
        /*0634*/ 	.word	0xffffffff


	//   ....[117]....
        /*0638*/ 	.word	0xffffffff


	//   ....[118]....
        /*063c*/ 	.word	0xffffffff


	//   ....[119]....
        /*0640*/ 	.word	0xffffffff


	//   ....[120]....
        /*0644*/ 	.word	0xffffffff


	//   ....[121]....
        /*0648*/ 	.word	0xffffffff


	//   ....[122]....
        /*064c*/ 	.word	0xffffffff


	//   ....[123]....
        /*0650*/ 	.word	0xffffffff


	//   ....[124]....
        /*0654*/ 	.word	0xffffffff


	//   ....[125]....
        /*0658*/ 	.word	0xffffffff


	//   ....[126]....
        /*065c*/ 	.word	0xffffffff


	//   ....[127]....
        /*0660*/ 	.word	0xffffffff


	//   ....[128]....
        /*0664*/ 	.word	0xffffffff


	//   ....[129]....
        /*0668*/ 	.word	0xffffffff


	//   ....[130]....
        /*066c*/ 	.word	0xffffffff


	//   ....[131]....
        /*0670*/ 	.word	0xffffffff


	//   ....[132]....
        /*0674*/ 	.word	0xffffffff


	//   ....[133]....
        /*0678*/ 	.word	0xffffffff


	//   ....[134]....
        /*067c*/ 	.word	0xffffffff


	//   ....[135]....
        /*0680*/ 	.word	0xffffffff


	//   ....[136]....
        /*0684*/ 	.word	0xffffffff


	//   ....[137]....
        /*0688*/ 	.word	0xffffffff


	//   ....[138]....
        /*068c*/ 	.word	0xffffffff


	//   ....[139]....
        /*0690*/ 	.word	0xffffffff


	//   ....[140]....
        /*0694*/ 	.word	0xffffffff


	//   ....[141]....
        /*0698*/ 	.word	0xffffffff


	//   ....[142]....
        /*069c*/ 	.word	0xffffffff


	//   ....[143]....
        /*06a0*/ 	.word	0xffffffff


	//   ....[144]....
        /*06a4*/ 	.word	0xffffffff


	//   ....[145]....
        /*06a8*/ 	.word	0xffffffff


	//   ....[146]....
        /*06ac*/ 	.word	0xffffffff


	//   ....[147]....
        /*06b0*/ 	.word	0xffffffff


	//   ....[148]....
        /*06b4*/ 	.word	0xffffffff


	//   ....[149]....
        /*06b8*/ 	.word	0xffffffff


	//   ....[150]....
        /*06bc*/ 	.word	0xffffffff


	//   ....[151]....
        /*06c0*/ 	.word	0xffffffff


	//   ....[152]....
        /*06c4*/ 	.word	0xffffffff


	//   ....[153]....
        /*06c8*/ 	.word	0xffffffff


	//   ....[154]....
        /*06cc*/ 	.word	0xffffffff


	//   ....[155]....
        /*06d0*/ 	.word	0xffffffff


	//   ....[156]....
        /*06d4*/ 	.word	0xffffffff


	//   ....[157]....
        /*06d8*/ 	.word	0xffffffff


	//   ....[158]....
        /*06dc*/ 	.word	0xffffffff


	//   ....[159]....
        /*06e0*/ 	.word	0xffffffff


	//   ....[160]....
        /*06e4*/ 	.word	0xffffffff


	//   ....[161]....
        /*06e8*/ 	.word	0xffffffff


	//   ....[162]....
        /*06ec*/ 	.word	0xffffffff


	//   ....[163]....
        /*06f0*/ 	.word	0xffffffff


	//   ....[164]....
        /*06f4*/ 	.word	0xffffffff


	//   ....[165]....
        /*06f8*/ 	.word	0xffffffff


	//   ....[166]....
        /*06fc*/ 	.word	0xffffffff


	//   ....[167]....
        /*0700*/ 	.word	0xffffffff


	//   ....[168]....
        /*0704*/ 	.word	0xffffffff


	//   ....[169]....
        /*0708*/ 	.word	0xffffffff


	//   ....[170]....
        /*070c*/ 	.word	0xffffffff


	//   ....[171]....
        /*0710*/ 	.word	0xffffffff


	//   ....[172]....
        /*0714*/ 	.word	0xffffffff


	//   ....[173]....
        /*0718*/ 	.word	0xffffffff


	//   ....[174]....
        /*071c*/ 	.word	0xffffffff


	//   ....[175]....
        /*0720*/ 	.word	0xffffffff


	//   ....[176]....
        /*0724*/ 	.word	0xffffffff


	//   ....[177]....
        /*0728*/ 	.word	0xffffffff


	//   ....[178]....
        /*072c*/ 	.word	0xffffffff


	//   ....[179]....
        /*0730*/ 	.word	0xffffffff


	//   ....[180]....
        /*0734*/ 	.word	0xffffffff


	//   ....[181]....
        /*0738*/ 	.word	0xffffffff


	//   ....[182]....
        /*073c*/ 	.word	0xffffffff


	//   ....[183]....
        /*0740*/ 	.word	0xffffffff


	//   ....[184]....
        /*0744*/ 	.word	0xffffffff


	//   ....[185]....
        /*0748*/ 	.word	0xffffffff


	//   ....[186]....
        /*074c*/ 	.word	0xffffffff


	//   ....[187]....
        /*0750*/ 	.word	0x0500000f


	//   ....[188]....
        /*0754*/ 	.word	0x0500000f


	//   ....[189]....
        /*0758*/ 	.word	0x0500000f


	//   ....[190]....
        /*075c*/ 	.word	0x0500000f


	//   ....[191]....
        /*0760*/ 	.word	0x0500000f


	//   ....[192]....
        /*0764*/ 	.word	0x0500000f


	//   ....[193]....
        /*0768*/ 	.word	0x0500000f


	//   ....[194]....
        /*076c*/ 	.word	0x0500000f


	//   ....[195]....
        /*0770*/ 	.word	0x0500000f


	//   ....[196]....
        /*0774*/ 	.word	0x0500000f


	//   ....[197]....
        /*0778*/ 	.word	0x0500000f


	//   ....[198]....
        /*077c*/ 	.word	0x0500000f


	//   ....[199]....
        /*0780*/ 	.word	0x0500000f


	//   ....[200]....
        /*0784*/ 	.word	0x0500000f


	//   ....[201]....
        /*0788*/ 	.word	0x0500000f


	//   ....[202]....
        /*078c*/ 	.word	0x0500000f


	//   ....[203]....
        /*0790*/ 	.word	0x0500000f


	//   ....[204]....
        /*0794*/ 	.word	0x0500000f


	//   ....[205]....
        /*0798*/ 	.word	0x0500000f


	//   ....[206]....
        /*079c*/ 	.word	0x0500000f


	//   ....[207]....
        /*07a0*/ 	.word	0x0500000f


	//   ....[208]....
        /*07a4*/ 	.word	0x0500000f


	//   ....[209]....
        /*07a8*/ 	.word	0x0500000f


	//   ....[210]....
        /*07ac*/ 	.word	0x0500000f


	//   ....[211]....
        /*07b0*/ 	.word	0x0500000f


	//   ....[212]....
        /*07b4*/ 	.word	0x0500000f


	//   ....[213]....
        /*07b8*/ 	.word	0x0500000f


	//   ....[214]....
        /*07bc*/ 	.word	0x0500000f


	//   ....[215]....
        /*07c0*/ 	.word	0x0500000f


	//   ....[216]....
        /*07c4*/ 	.word	0x0500000f


	//   ....[217]....
        /*07c8*/ 	.word	0x0500000f


	//   ....[218]....
        /*07cc*/ 	.word	0x0500000f


	//   ....[219]....
        /*07d0*/ 	.word	0x0500000f


	//   ....[220]....
        /*07d4*/ 	.word	0x0500000f


	//   ....[221]....
        /*07d8*/ 	.word	0x0500000f


	//   ....[222]....
        /*07dc*/ 	.word	0x0500000f


	//   ....[223]....
        /*07e0*/ 	.word	0x0500000f


	//   ....[224]....
        /*07e4*/ 	.word	0x0500000f


	//   ....[225]....
        /*07e8*/ 	.word	0x0500000f


	//   ....[226]....
        /*07ec*/ 	.word	0x0500000f


	//   ....[227]....
        /*07f0*/ 	.word	0x0500000f


	//   ....[228]....
        /*07f4*/ 	.word	0x0500000f


	//   ....[229]....
        /*07f8*/ 	.word	0x0500000f


	//   ....[230]....
        /*07fc*/ 	.word	0x0500000f


	//   ....[231]....
        /*0800*/ 	.word	0x0500000f


	//   ....[232]....
        /*0804*/ 	.word	0x0500000f


	//   ....[233]....
        /*0808*/ 	.word	0x0500000f


	//   ....[234]....
        /*080c*/ 	.word	0x0500000f


	//   ....[235]....
        /*0810*/ 	.word	0x0500000f


	//   ....[236]....
        /*0814*/ 	.word	0x0500000f


	//   ....[237]....
        /*0818*/ 	.word	0x0500000f


	//   ....[238]....
        /*081c*/ 	.word	0x0500000f


	//   ....[239]....
        /*0820*/ 	.word	0x0500000f


	//   ....[240]....
        /*0824*/ 	.word	0x0500000f


	//   ....[241]....
        /*0828*/ 	.word	0x0500000f


	//   ....[242]....
        /*082c*/ 	.word	0x0500000f


	//   ....[243]....
        /*0830*/ 	.word	0x0500000f


	//   ....[244]....
        /*0834*/ 	.word	0x0500000f


	//   ....[245]....
        /*0838*/ 	.word	0x0500000f


	//   ....[246]....
        /*083c*/ 	.word	0x0500000f


	//   ....[247]....
        /*0840*/ 	.word	0x0500000f


	//   ....[248]....
        /*0844*/ 	.word	0x0500000f


	//   ....[249]....
        /*0848*/ 	.word	0x0500000f


	//   ....[250]....
        /*084c*/ 	.word	0x0500000f


	//   ....[251]....
        /*0850*/ 	.word	0x0500000f


	//   ....[252]....
        /*0854*/ 	.word	0x0500000f


	//   ....[253]....
        /*0858*/ 	.word	0x0500000f


	//   ....[254]....
        /*085c*/ 	.word	0x0500000f


	//   ....[255]....
        /*0860*/ 	.word	0x0500000f


	//   ....[0]....
        /*0864*/ 	.word	0x0500000f


	//   ....[1]....
        /*0868*/ 	.word	0x0500000f


	//   ....[2]....
        /*086c*/ 	.word	0x0500000f


	//   ....[3]....
        /*0870*/ 	.word	0x0500000f


	//   ....[4]....
        /*0874*/ 	.word	0x0500000f


	//   ....[5]....
        /*0878*/ 	.word	0x0500000f


	//   ....[6]....
        /*087c*/ 	.word	0x0500000f


	//   ....[7]....
        /*0880*/ 	.word	0x0500000f


	//   ....[8]....
        /*0884*/ 	.word	0x0500000f


	//   ....[9]....
        /*0888*/ 	.word	0x0500000f


	//   ....[10]....
        /*088c*/ 	.word	0x0500000f


	//   ....[11]....
        /*0890*/ 	.word	0x0500000f


	//   ....[12]....
        /*0894*/ 	.word	0x0500000f


	//   ....[13]....
        /*0898*/ 	.word	0x0500000f


	//   ....[14]....
        /*089c*/ 	.word	0x0500000f


	//   ....[15]....
        /*08a0*/ 	.word	0x0500000f


	//   ....[16]....
        /*08a4*/ 	.word	0x0500000f


	//   ....[17]....
        /*08a8*/ 	.word	0x0500000f


	//   ....[18]....
        /*08ac*/ 	.word	0x0500000f


	//   ....[19]....
        /*08b0*/ 	.word	0x0500000f


	//   ....[20]....
        /*08b4*/ 	.word	0x0500000f


	//   ....[21]....
        /*08b8*/ 	.word	0x0500000f


	//   ....[22]....
        /*08bc*/ 	.word	0x0500000f


	//   ....[23]....
        /*08c0*/ 	.word	0x0500000f


	//   ....[24]....
        /*08c4*/ 	.word	0x0500000f


	//   ....[25]....
        /*08c8*/ 	.word	0x0500000f


	//   ....[26]....
        /*08cc*/ 	.word	0x0500000f


	//   ....[27]....
        /*08d0*/ 	.word	0x0500000f


	//   ....[28]....
        /*08d4*/ 	.word	0x0500000f


	//   ....[29]....
        /*08d8*/ 	.word	0x0500000f


	//   ....[30]....
        /*08dc*/ 	.word	0x0500000f


	//   ....[31]....
        /*08e0*/ 	.word	0x0500000f


	//   ....[32]....
        /*08e4*/ 	.word	0x0500000f


	//   ....[33]....
        /*08e8*/ 	.word	0x0500000f


	//   ....[34]....
        /*08ec*/ 	.word	0x0500000f


	//   ....[35]....
        /*08f0*/ 	.word	0x0500000f


	//   ....[36]....
        /*08f4*/ 	.word	0x0500000f


	//   ....[37]....
        /*08f8*/ 	.word	0x0500000f


	//   ....[38]....
        /*08fc*/ 	.word	0x0500000f


	//   ....[39]....
        /*0900*/ 	.word	0x0500000f


	//   ....[40]....
        /*0904*/ 	.word	0x0500000f


	//   ....[41]....
        /*0908*/ 	.word	0x0500000f


	//   ....[42]....
        /*090c*/ 	.word	0x0500000f


	//   ....[43]....
        /*0910*/ 	.word	0x0500000f


	//   ....[44]....
        /*0914*/ 	.word	0x0500000f


	//   ....[45]....
        /*0918*/ 	.word	0x0500000f


	//   ....[46]....
        /*091c*/ 	.word	0x0500000f


	//   ....[47]....
        /*0920*/ 	.word	0x0500000f


	//   ....[48]....
        /*0924*/ 	.word	0x0500000f


	//   ....[49]....
        /*0928*/ 	.word	0x0500000f


	//   ....[50]....
        /*092c*/ 	.word	0x0500000f


	//   ....[51]....
        /*0930*/ 	.word	0x0500000f


	//   ....[52]....
        /*0934*/ 	.word	0x0500000f


	//   ....[53]....
        /*0938*/ 	.word	0x0500000f


	//   ....[54]....
        /*093c*/ 	.word	0x0500000f


	//   ....[55]....
        /*0940*/ 	.word	0x0500000f


	//   ....[56]....
        /*0944*/ 	.word	0x0500000f


	//   ....[57]....
        /*0948*/ 	.word	0x0500000f


	//   ....[58]....
        /*094c*/ 	.word	0x0500000f


	//   ....[59]....
        /*0950*/ 	.word	0x0500000f


	//   ....[60]....
        /*0954*/ 	.word	0x0500000f


	//   ....[61]....
        /*0958*/ 	.word	0x0500000f


	//   ....[62]....
        /*095c*/ 	.word	0x0500000f


	//   ....[63]....
        /*0960*/ 	.word	0x0500000f


	//   ....[64]....
        /*0964*/ 	.word	0x0500000f


	//   ....[65]....
        /*0968*/ 	.word	0x0500000f


	//   ....[66]....
        /*096c*/ 	.word	0x0500000f


	//   ....[67]....
        /*0970*/ 	.word	0x0500000f


	//----- nvinfo : EIATTR_COOP_GROUP_INSTR_OFFSETS
	.align		4
.L_143:
        /*0974*/ 	.byte	0x04, 0x28
        /*0976*/ 	.short	(.L_145 - .L_144)


	//   ....[0]....
.L_144:
        /*0978*/ 	.word	0x00000070


	//   ....[1]....
        /*097c*/ 	.word	0x00000140


	//   ....[2]....
        /*0980*/ 	.word	0x00000190


	//   ....[3]....
        /*0984*/ 	.word	0x000003c0


	//   ....[4]....
        /*0988*/ 	.word	0x00000520


	//   ....[5]....
        /*098c*/ 	.word	0x00000640


	//   ....[6]....
        /*0990*/ 	.word	0x000007a0


	//   ....[7]....
        /*0994*/ 	.word	0x00002ad0


	//   ....[8]....
        /*0998*/ 	.word	0x00002ae0


	//   ....[9]....
        /*099c*/ 	.word	0x000031a0


	//   ....[10]....
        /*09a0*/ 	.word	0x000031b0


	//   ....[11]....
        /*09a4*/ 	.word	0x00003e10


	//   ....[12]....
        /*09a8*/ 	.word	0x00003e20


	//   ....[13]....
        /*09ac*/ 	.word	0x00004580


	//   ....[14]....
        /*09b0*/ 	.word	0x00004590


	//   ....[15]....
        /*09b4*/ 	.word	0x00004fb0


	//   ....[16]....
        /*09b8*/ 	.word	0x00004fc0


	//   ....[17]....
        /*09bc*/ 	.word	0x000050d0


	//   ....[18]....
        /*09c0*/ 	.word	0x000050e0


	//   ....[19]....
        /*09c4*/ 	.word	0x00005470


	//   ....[20]....
        /*09c8*/ 	.word	0x00005490


	//   ....[21]....
        /*09cc*/ 	.word	0x00005570


	//   ....[22]....
        /*09d0*/ 	.word	0x00005590


	//   ....[23]....
        /*09d4*/ 	.word	0x00005a00


	//   ....[24]....
        /*09d8*/ 	.word	0x00005fe0


	//   ....[25]....
        /*09dc*/ 	.word	0x00005ff0


	//   ....[26]....
        /*09e0*/ 	.word	0x00006000


	//   ....[27]....
        /*09e4*/ 	.word	0x00006010


	//   ....[28]....
        /*09e8*/ 	.word	0x00007080


	//   ....[29]....
        /*09ec*/ 	.word	0x00007090


	//   ....[30]....
        /*09f0*/ 	.word	0x000070a0


	//   ....[31]....
        /*09f4*/ 	.word	0x000070b0


	//   ....[32]....
        /*09f8*/ 	.word	0x000096c0


	//   ....[33]....
        /*09fc*/ 	.word	0x000096f0


	//   ....[34]....
        /*0a00*/ 	.word	0x00009ca0


	//   ....[35]....
        /*0a04*/ 	.word	0x00009d00


	//   ....[36]....
        /*0a08*/ 	.word	0x0000bb70


	//   ....[37]....
        /*0a0c*/ 	.word	0x0000bbd0


	//   ....[38]....
        /*0a10*/ 	.word	0x0000bfb0


	//   ....[39]....
        /*0a14*/ 	.word	0x0000bfd0


	//   ....[40]....
        /*0a18*/ 	.word	0x0000d530


	//   ....[41]....
        /*0a1c*/ 	.word	0x0000d540


	//   ....[42]....
        /*0a20*/ 	.word	0x0000d5e0


	//   ....[43]....
        /*0a24*/ 	.word	0x0000d5f0


	//   ....[44]....
        /*0a28*/ 	.word	0x0000e2a0


	//   ....[45]....
        /*0a2c*/ 	.word	0x0000e2d0


	//   ....[46]....
        /*0a30*/ 	.word	0x0000e2e0


	//   ....[47]....
        /*0a34*/ 	.word	0x0000e2f0


	//   ....[48]....
        /*0a38*/ 	.word	0x0000e810


	//   ....[49]....
        /*0a3c*/ 	.word	0x0000e830


	//   ....[50]....
        /*0a40*/ 	.word	0x0000e840


	//   ....[51]....
        /*0a44*/ 	.word	0x0000e850


	//   ....[52]....
        /*0a48*/ 	.word	0x0000e870


	//   ....[53]....
        /*0a4c*/ 	.word	0x0000e890


	//   ....[54]....
        /*0a50*/ 	.word	0x0000e940


	//   ....[55]....
        /*0a54*/ 	.word	0x0000e950


	//   ....[56]....
        /*0a58*/ 	.word	0x0000f250


	//   ....[57]....
        /*0a5c*/ 	.word	0x0000f280


	//   ....[58]....
        /*0a60*/ 	.word	0x0000f2a0


	//   ....[59]....
        /*0a64*/ 	.word	0x0000f2d0


	//   ....[60]....
        /*0a68*/ 	.word	0x0000f300


	//   ....[61]....
        /*0a6c*/ 	.word	0x0000f310


	//   ....[62]....
        /*0a70*/ 	.word	0x0000f340


	//   ....[63]....
        /*0a74*/ 	.word	0x0000f3b0


	//   ....[64]....
        /*0a78*/ 	.word	0x0000f4d0


	//   ....[65]....
        /*0a7c*/ 	.word	0x0000f6c0


	//   ....[66]....
        /*0a80*/ 	.word	0x0000f6f0


	//   ....[67]....
        /*0a84*/ 	.word	0x0000f720


	//   ....[68]....
        /*0a88*/ 	.word	0x0000f750


	//   ....[69]....
        /*0a8c*/ 	.word	0x0000f780


	//   ....[70]....
        /*0a90*/ 	.word	0x0000f7b0


	//   ....[71]....
        /*0a94*/ 	.word	0x0000f920


	//   ....[72]....
        /*0a98*/ 	.word	0x0000f950


	//   ....[73]....
        /*0a9c*/ 	.word	0x0000f980


	//   ....[74]....
        /*0aa0*/ 	.word	0x0000f9b0


	//   ....[75]....
        /*0aa4*/ 	.word	0x0000f9e0


	//   ....[76]....
        /*0aa8*/ 	.word	0x0000fa10


	//   ....[77]....
        /*0aac*/ 	.word	0x0000faa0


	//   ....[78]....
        /*0ab0*/ 	.word	0x0000fad0


	//   ....[79]....
        /*0ab4*/ 	.word	0x0000fb50


	//   ....[80]....
        /*0ab8*/ 	.word	0x00010660


	//   ....[81]....
        /*0abc*/ 	.word	0x00011f30


	//   ....[82]....
        /*0ac0*/ 	.word	0x00011f50


	//   ....[83]....
        /*0ac4*/ 	.word	0x00011fe0


	//   ....[84]....
        /*0ac8*/ 	.word	0x00012000


	//   ....[85]....
        /*0acc*/ 	.word	0x00012080


	//   ....[86]....
        /*0ad0*/ 	.word	0x000120a0


	//   ....[87]....
        /*0ad4*/ 	.word	0x00012120


	//   ....[88]....
        /*0ad8*/ 	.word	0x00012140


	//   ....[89]....
        /*0adc*/ 	.word	0x000121c0


	//   ....[90]....
        /*0ae0*/ 	.word	0x000121e0


	//   ....[91]....
        /*0ae4*/ 	.word	0x00012260


	//   ....[92]....
        /*0ae8*/ 	.word	0x00012280


	//   ....[93]....
        /*0aec*/ 	.word	0x00012300


	//   ....[94]....
        /*0af0*/ 	.word	0x00012320


	//   ....[95]....
        /*0af4*/ 	.word	0x00012330


	//   ....[96]....
        /*0af8*/ 	.word	0x00012340


	//   ....[97]....
        /*0afc*/ 	.word	0x00012cb0


	//   ....[98]....
        /*0b00*/ 	.word	0x00012cc0


	//   ....[99]....
        /*0b04*/ 	.word	0x00012ce0


	//   ....[100]....
        /*0b08*/ 	.word	0x00012d70


	//   ....[101]....
        /*0b0c*/ 	.word	0x00012d90


	//   ....[102]....
        /*0b10*/ 	.word	0x00012e10


	//   ....[103]....
        /*0b14*/ 	.word	0x00012e30


	//   ....[104]....
        /*0b18*/ 	.word	0x00012eb0


	//   ....[105]....
        /*0b1c*/ 	.word	0x00012ed0


	//   ....[106]....
        /*0b20*/ 	.word	0x00012f50


	//   ....[107]....
        /*0b24*/ 	.word	0x00012f70


	//   ....[108]....
        /*0b28*/ 	.word	0x00012ff0


	//   ....[109]....
        /*0b2c*/ 	.word	0x00013010


	//   ....[110]....
        /*0b30*/ 	.word	0x00013090


	//   ....[111]....
        /*0b34*/ 	.word	0x000130b0


	//   ....[112]....
        /*0b38*/ 	.word	0x000130c0


	//   ....[113]....
        /*0b3c*/ 	.word	0x00013130


	//   ....[114]....
        /*0b40*/ 	.word	0x00013180


	//   ....[115]....
        /*0b44*/ 	.word	0x00013210


	//   ....[116]....
        /*0b48*/ 	.word	0x00013240


	//   ....[117]....
        /*0b4c*/ 	.word	0x00013250


	//   ....[118]....
        /*0b50*/ 	.word	0x000132c0


	//   ....[119]....
        /*0b54*/ 	.word	0x000132d0


	//   ....[120]....
        /*0b58*/ 	.word	0x000132e0


	//   ....[121]....
        /*0b5c*/ 	.word	0x00013b00


	//   ....[122]....
        /*0b60*/ 	.word	0x00013b20


	//   ....[123]....
        /*0b64*/ 	.word	0x00013b90


	//   ....[124]....
        /*0b68*/ 	.word	0x00013ba0


	//   ....[125]....
        /*0b6c*/ 	.word	0x00013be0


	//   ....[126]....
        /*0b70*/ 	.word	0x00013bf0


	//   ....[127]....
        /*0b74*/ 	.word	0x00013c30


	//   ....[128]....
        /*0b78*/ 	.word	0x00013c40


	//   ....[129]....
        /*0b7c*/ 	.word	0x00013c80


	//   ....[130]....
        /*0b80*/ 	.word	0x00013c90


	//   ....[131]....
        /*0b84*/ 	.word	0x00013cd0


	//   ....[132]....
        /*0b88*/ 	.word	0x00013ce0


	//   ....[133]....
        /*0b8c*/ 	.word	0x00013d20


	//   ....[134]....
        /*0b90*/ 	.word	0x00013d30


	//   ....[135]....
        /*0b94*/ 	.word	0x00013d40


	//   ....[136]....
        /*0b98*/ 	.word	0x00013d80


	//   ....[137]....
        /*0b9c*/ 	.word	0x00014040


	//   ....[138]....
        /*0ba0*/ 	.word	0x00014070


	//   ....[139]....
        /*0ba4*/ 	.word	0x000140d0


	//   ....[140]....
        /*0ba8*/ 	.word	0x000140e0


	//   ....[141]....
        /*0bac*/ 	.word	0x00014130


	//   ....[142]....
        /*0bb0*/ 	.word	0x00014140


	//   ....[143]....
        /*0bb4*/ 	.word	0x00014190


	//   ....[144]....
        /*0bb8*/ 	.word	0x000141a0


	//   ....[145]....
        /*0bbc*/ 	.word	0x000141f0


	//   ....[146]....
        /*0bc0*/ 	.word	0x00014200


	//   ....[147]....
        /*0bc4*/ 	.word	0x00014250


	//   ....[148]....
        /*0bc8*/ 	.word	0x00014260


	//   ....[149]....
        /*0bcc*/ 	.word	0x000142b0


	//   ....[150]....
        /*0bd0*/ 	.word	0x000142c0


	//   ....[151]....
        /*0bd4*/ 	.word	0x000142d0


	//   ....[152]....
        /*0bd8*/ 	.word	0x00014310


	//   ....[153]....
        /*0bdc*/ 	.word	0x00014900


	//   ....[154]....
        /*0be0*/ 	.word	0x00014940


	//   ....[155]....
        /*0be4*/ 	.word	0x00014960


	//   ....[156]....
        /*0be8*/ 	.word	0x000149a0


	//   ....[157]....
        /*0bec*/ 	.word	0x000149c0


	//   ....[158]....
        /*0bf0*/ 	.word	0x00014a00


	//   ....[159]....
        /*0bf4*/ 	.word	0x00014a20


	//   ....[160]....
        /*0bf8*/ 	.word	0x00014a60


	//   ....[161]....
        /*0bfc*/ 	.word	0x00014a80


	//   ....[162]....
        /*0c00*/ 	.word	0x00014ac0


	//   ....[163]....
        /*0c04*/ 	.word	0x00014ae0


	//   ....[164]....
        /*0c08*/ 	.word	0x00014b20


	//   ....[165]....
        /*0c0c*/ 	.word	0x00014b40


	//   ....[166]....
        /*0c10*/ 	.word	0x00014b80


	//   ....[167]....
        /*0c14*/ 	.word	0x00014ba0


	//   ....[168]....
        /*0c18*/ 	.word	0x00014bb0


	//   ....[169]....
        /*0c1c*/ 	.word	0x00014f20


	//   ....[170]....
        /*0c20*/ 	.word	0x00014f50


	//   ....[171]....
        /*0c24*/ 	.word	0x00014f90


	//   ....[172]....
        /*0c28*/ 	.word	0x00014fc0


	//   ....[173]....
        /*0c2c*/ 	.word	0x00014ff0


	//   ....[174]....
        /*0c30*/ 	.word	0x00015020


	//   ....[175]....
        /*0c34*/ 	.word	0x00015050


	//   ....[176]....
        /*0c38*/ 	.word	0x00015080


	//   ....[177]....
        /*0c3c*/ 	.word	0x00015200


	//   ....[178]....
        /*0c40*/ 	.word	0x00015230


	//   ....[179]....
        /*0c44*/ 	.word	0x00015260


	//   ....[180]....
        /*0c48*/ 	.word	0x00015290


	//   ....[181]....
        /*0c4c*/ 	.word	0x000152c0


	//   ....[182]....
        /*0c50*/ 	.word	0x000152f0


	//   ....[183]....
        /*0c54*/ 	.word	0x000153b0


	//   ....[184]....
        /*0c58*/ 	.word	0x000153d0


	//   ....[185]....
        /*0c5c*/ 	.word	0x00015440


	//   ....[186]....
        /*0c60*/ 	.word	0x000158b0


	//   ....[187]....
        /*0c64*/ 	.word	0x00015bd0


	//   ....[188]....
        /*0c68*/ 	.word	0x00015c60


	//   ....[189]....
        /*0c6c*/ 	.word	0x00015cf0


	//   ....[190]....
        /*0c70*/ 	.word	0x00015d80


	//   ....[191]....
        /*0c74*/ 	.word	0x00015e60


	//   ....[192]....
        /*0c78*/ 	.word	0x00015ef0


	//   ....[193]....
        /*0c7c*/ 	.word	0x00015f90


	//   ....[194]....
        /*0c80*/ 	.word	0x00016020


	//   ....[195]....
        /*0c84*/ 	.word	0x00016110


	//   ....[196]....
        /*0c88*/ 	.word	0x000161a0


	//   ....[197]....
        /*0c8c*/ 	.word	0x00016240


	//   ....[198]....
        /*0c90*/ 	.word	0x000162d0


	//   ....[199]....
        /*0c94*/ 	.word	0x00016410


	//   ....[200]....
        /*0c98*/ 	.word	0x000164c0


	//   ....[201]....
        /*0c9c*/ 	.word	0x00016550


	//   ....[202]....
        /*0ca0*/ 	.word	0x000165a0


	//   ....[203]....
        /*0ca4*/ 	.word	0x000165f0


	//   ....[204]....
        /*0ca8*/ 	.word	0x000166d0


	//   ....[205]....
        /*0cac*/ 	.word	0x00016760


	//   ....[206]....
        /*0cb0*/ 	.word	0x000167b0


	//   ....[207]....
        /*0cb4*/ 	.word	0x00016800


	//   ....[208]....
        /*0cb8*/ 	.word	0x00016a30


	//   ....[209]....
        /*0cbc*/ 	.word	0x00016ad0


	//   ....[210]....
        /*0cc0*/ 	.word	0x00016b30


	//   ....[211]....
        /*0cc4*/ 	.word	0x00016ba0


	//   ....[212]....
        /*0cc8*/ 	.word	0x00016c00


	//   ....[213]....
        /*0ccc*/ 	.word	0x00016c70


	//   ....[214]....
        /*0cd0*/ 	.word	0x00016d30


	//   ....[215]....
        /*0cd4*/ 	.word	0x00016d90


	//   ....[216]....
        /*0cd8*/ 	.word	0x00016e50


	//   ....[217]....
        /*0cdc*/ 	.word	0x00017130


	//   ....[218]....
        /*0ce0*/ 	.word	0x00017220


	//   ....[219]....
        /*0ce4*/ 	.word	0x000172c0


	//   ....[220]....
        /*0ce8*/ 	.word	0x00017320


	//   ....[221]....
        /*0cec*/ 	.word	0x00017410


	//   ....[222]....
        /*0cf0*/ 	.word	0x00017480


	//   ....[223]....
        /*0cf4*/ 	.word	0x00017570


	//   ....[224]....
        /*0cf8*/ 	.word	0x000175e0


	//   ....[225]....
        /*0cfc*/ 	.word	0x000176d0


	//   ....[226]....
        /*0d00*/ 	.word	0x00017740


	//   ....[227]....
        /*0d04*/ 	.word	0x00017830


	//   ....[228]....
        /*0d08*/ 	.word	0x000178a0


	//   ....[229]....
        /*0d0c*/ 	.word	0x00017990


	//   ....[230]....
        /*0d10*/ 	.word	0x00017a00


	//   ....[231]....
        /*0d14*/ 	.word	0x00017af0


	//   ....[232]....
        /*0d18*/ 	.word	0x00017b60


	//   ....[233]....
        /*0d1c*/ 	.word	0x00017c00


	//   ....[234]....
        /*0d20*/ 	.word	0x00017d20


	//   ....[235]....
        /*0d24*/ 	.word	0x00017d70


	//   ....[236]....
        /*0d28*/ 	.word	0x00017dd0


	//   ....[237]....
        /*0d2c*/ 	.word	0x00017ec0


	//   ....[238]....
        /*0d30*/ 	.word	0x00017f20


	//   ....[239]....
        /*0d34*/ 	.word	0x00018020


	//   ....[240]....
        /*0d38*/ 	.word	0x00018080


	//   ....[241]....
        /*0d3c*/ 	.word	0x00018180


	//   ....[242]....
        /*0d40*/ 	.word	0x000181e0


	//   ....[243]....
        /*0d44*/ 	.word	0x000182e0


	//   ....[244]....
        /*0d48*/ 	.word	0x00018340


	//   ....[245]....
        /*0d4c*/ 	.word	0x00018440


	//   ....[246]....
        /*0d50*/ 	.word	0x000184a0


	//   ....[247]....
        /*0d54*/ 	.word	0x000185a0


	//   ....[248]....
        /*0d58*/ 	.word	0x00018600


	//   ....[249]....
        /*0d5c*/ 	.word	0x00018700


	//   ....[250]....
        /*0d60*/ 	.word	0x00018760


	//   ....[251]....
        /*0d64*/ 	.word	0x00018850


	//   ....[252]....
        /*0d68*/ 	.word	0x000188b0


	//   ....[253]....
        /*0d6c*/ 	.word	0x00018990


	//   ....[254]....
        /*0d70*/ 	.word	0x000189f0


	//   ....[255]....
        /*0d74*/ 	.word	0x00018ac0


	//   ....[0]....
        /*0d78*/ 	.word	0x00018b20


	//   ....[1]....
        /*0d7c*/ 	.word	0x00018be0


	//   ....[2]....
        /*0d80*/ 	.word	0x00018d20


	//   ....[3]....
        /*0d84*/ 	.word	0x00018dd0


	//   ....[4]....
        /*0d88*/ 	.word	0x00018e40


	//   ....[5]....
        /*0d8c*/ 	.word	0x00018f10


	//   ....[6]....
        /*0d90*/ 	.word	0x00018f70


	//   ....[7]....
        /*0d94*/ 	.word	0x00019020


	//   ....[8]....
        /*0d98*/ 	.word	0x00019080


	//   ....[9]....
        /*0d9c*/ 	.word	0x00019130


	//   ....[10]....
        /*0da0*/ 	.word	0x00019190


	//   ....[11]....
        /*0da4*/ 	.word	0x00019240


	//   ....[12]....
        /*0da8*/ 	.word	0x000192a0


	//   ....[13]....
        /*0dac*/ 	.word	0x00019350


	//   ....[14]....
        /*0db0*/ 	.word	0x000193b0


	//   ....[15]....
        /*0db4*/ 	.word	0x00019460


	//   ....[16]....
        /*0db8*/ 	.word	0x000194c0


	//   ....[17]....
        /*0dbc*/ 	.word	0x00019570


	//   ....[18]....
        /*0dc0*/ 	.word	0x00019660


	//   ....[19]....
        /*0dc4*/ 	.word	0x00019710


	//   ....[20]....
        /*0dc8*/ 	.word	0x00019770


	//   ....[21]....
        /*0dcc*/ 	.word	0x00019830


	//   ....[22]....
        /*0dd0*/ 	.word	0x00019890


	//   ....[23]....
        /*0dd4*/ 	.word	0x00019950


	//   ....[24]....
        /*0dd8*/ 	.word	0x000199b0


	//   ....[25]....
        /*0ddc*/ 	.word	0x00019a70


	//   ....[26]....
        /*0de0*/ 	.word	0x00019ad0


	//   ....[27]....
        /*0de4*/ 	.word	0x00019b90


	//   ....[28]....
        /*0de8*/ 	.word	0x00019bf0


	//   ....[29]....
        /*0dec*/ 	.word	0x00019cb0


	//   ....[30]....
        /*0df0*/ 	.word	0x00019d10


	//   ....[31]....
        /*0df4*/ 	.word	0x00019dd0


	//   ....[32]....
        /*0df8*/ 	.word	0x00019e30


	//   ....[33]....
        /*0dfc*/ 	.word	0x00019ee0


	//   ....[34]....
        /*0e00*/ 	.word	0x00019fd0


	//   ....[35]....
        /*0e04*/ 	.word	0x0001a090


	//   ....[36]....
        /*0e08*/ 	.word	0x0001a0f0


	//   ....[37]....
        /*0e0c*/ 	.word	0x0001a1a0


	//   ....[38]....
        /*0e10*/ 	.word	0x0001a200


	//   ....[39]....
        /*0e14*/ 	.word	0x0001a2b0


	//   ....[40]....
        /*0e18*/ 	.word	0x0001a310


	//   ....[41]....
        /*0e1c*/ 	.word	0x0001a3c0


	//   ....[42]....
        /*0e20*/ 	.word	0x0001a420


	//   ....[43]....
        /*0e24*/ 	.word	0x0001a4d0


	//   ....[44]....
        /*0e28*/ 	.word	0x0001a530


	//   ....[45]....
        /*0e2c*/ 	.word	0x0001a5e0


	//   ....[46]....
        /*0e30*/ 	.word	0x0001a640


	//   ....[47]....
        /*0e34*/ 	.word	0x0001a6f0


	//   ....[48]....
        /*0e38*/ 	.word	0x0001a750


	//   ....[49]....
        /*0e3c*/ 	.word	0x0001a7f0


	//   ....[50]....
        /*0e40*/ 	.word	0x0001a880


	//   ....[51]....
        /*0e44*/ 	.word	0x0001a920


	//   ....[52]....
        /*0e48*/ 	.word	0x0001aa40


	//   ....[53]....
        /*0e4c*/ 	.word	0x0001aab0


	//   ....[54]....
        /*0e50*/ 	.word	0x0001ab20


	//   ....[55]....
        /*0e54*/ 	.word	0x0001ab90


	//   ....[56]....
        /*0e58*/ 	.word	0x0001ac00


	//   ....[57]....
        /*0e5c*/ 	.word	0x0001ac80


	//   ....[58]....
        /*0e60*/ 	.word	0x0001ad10


	//   ....[59]....
        /*0e64*/ 	.word	0x0001ada0


	//   ....[60]....
        /*0e68*/ 	.word	0x0001ae10


	//   ....[61]....
        /*0e6c*/ 	.word	0x0001ae80


	//   ....[62]....
        /*0e70*/ 	.word	0x0001aef0


	//   ....[63]....
        /*0e74*/ 	.word	0x0001af70


	//   ....[64]....
        /*0e78*/ 	.word	0x0001afe0


	//   ....[65]....
        /*0e7c*/ 	.word	0x0001b080


	//   ....[66]....
        /*0e80*/ 	.word	0x0001b110


	//   ....[67]....
        /*0e84*/ 	.word	0x0001b230


	//----- nvinfo : EIATTR_REG_RECONFIG
	.align		4
.L_145:
        /*0e88*/ 	.byte	0x01, 0x54
	.zero		2


	//----- nvinfo : EIATTR_SYSCALL_OFFSETS
	.align		4
        /*0e8c*/ 	.byte	0x04, 0x46
        /*0e8e*/ 	.short	(.L_147 - .L_146)


	//   ....[0]....
.L_146:
        /*0e90*/ 	.word	0x00001850


	//   ....[1]....
        /*0e94*/ 	.word	0x000019a0


	//   ....[2]....
        /*0e98*/ 	.word	0x00005bd0


	//   ....[3]....
        /*0e9c*/ 	.word	0x00005f50


	//   ....[4]....
        /*0ea0*/ 	.word	0x00011510


	//   ....[5]....
        /*0ea4*/ 	.word	0x00011660


	//   ....[6]....
        /*0ea8*/ 	.word	0x00011750


	//   ....[7]....
        /*0eac*/ 	.word	0x00012780


	//----- nvinfo : EIATTR_MBARRIER_INSTR_OFFSETS
	.align		4
.L_147:
        /*0eb0*/ 	.byte	0x04, 0x39
        /*0eb2*/ 	.short	(.L_149 - .L_148)


	//   ....[0]....
.L_148:
        /*0eb4*/ 	.word	0x00000270
        /*0eb8*/ 	.word	0x000000ff
        /*0ebc*/ 	.word	0x00016800
        /*0ec0*/ 	.short	0x0100
        /*0ec2*/ 	.byte	0x08
	.zero		1


	//   ....[1]....
        /*0ec4*/ 	.word	0x00000280
        /*0ec8*/ 	.word	0x000000ff
        /*0ecc*/ 	.word	0x00016820
        /*0ed0*/ 	.short	0x0100
        /*0ed2*/ 	.byte	0x08
	.zero		1


	//   ....[2]....
        /*0ed4*/ 	.word	0x00000370
        /*0ed8*/ 	.word	0x000000ff
        /*0edc*/ 	.word	0x00016830
        /*0ee0*/ 	.short	0x0100
        /*0ee2*/ 	.byte	0x08
	.zero		1


	//   ....[3]....
        /*0ee4*/ 	.word	0x00000380
        /*0ee8*/ 	.word	0x000000ff
        /*0eec*/ 	.word	0x00016840
        /*0ef0*/ 	.short	0x0100
        /*0ef2*/ 	.byte	0x08
	.zero		1


	//   ....[4]....
        /*0ef4*/ 	.word	0x00000390
        /*0ef8*/ 	.word	0x000000ff
        /*0efc*/ 	.word	0x00016838
        /*0f00*/ 	.short	0x0100
        /*0f02*/ 	.byte	0x08
	.zero		1


	//   ....[5]....
        /*0f04*/ 	.word	0x000003a0
        /*0f08*/ 	.word	0x000000ff
        /*0f0c*/ 	.word	0x00016848
        /*0f10*/ 	.short	0x0100
        /*0f12*/ 	.byte	0x08
	.zero		1


	//   ....[6]....
        /*0f14*/ 	.word	0x000004d0
        /*0f18*/ 	.word	0x000000ff
        /*0f1c*/ 	.word	0x00016850
        /*0f20*/ 	.short	0x0100
        /*0f22*/ 	.byte	0x08
	.zero		1


	//   ....[7]....
        /*0f24*/ 	.word	0x000004e0
        /*0f28*/ 	.word	0x000000ff
        /*0f2c*/ 	.word	0x00016860
        /*0f30*/ 	.short	0x0100
        /*0f32*/ 	.byte	0x08
	.zero		1


	//   ....[8]....
        /*0f34*/ 	.word	0x000004f0
        /*0f38*/ 	.word	0x000000ff
        /*0f3c*/ 	.word	0x00016858
        /*0f40*/ 	.short	0x0100
        /*0f42*/ 	.byte	0x08
	.zero		1


	//   ....[9]....
        /*0f44*/ 	.word	0x00000500
        /*0f48*/ 	.word	0x000000ff
        /*0f4c*/ 	.word	0x00016868
        /*0f50*/ 	.short	0x0100
        /*0f52*/ 	.byte	0x08
	.zero		1


	//   ....[10]....
        /*0f54*/ 	.word	0x000005f0
        /*0f58*/ 	.word	0x000000ff
        /*0f5c*/ 	.word	0x00016870
        /*0f60*/ 	.short	0x0100
        /*0f62*/ 	.byte	0x06
	.zero		1


	//   ....[11]....
        /*0f64*/ 	.word	0x00000600
        /*0f68*/ 	.word	0x000000ff
        /*0f6c*/ 	.word	0x00016880
        /*0f70*/ 	.short	0x0100
        /*0f72*/ 	.byte	0x06
	.zero		1


	//   ....[12]....
        /*0f74*/ 	.word	0x00000610
        /*0f78*/ 	.word	0x000000ff
        /*0f7c*/ 	.word	0x00016878
        /*0f80*/ 	.short	0x0100
        /*0f82*/ 	.byte	0x06
	.zero		1


	//   ....[13]....
        /*0f84*/ 	.word	0x00000620
        /*0f88*/ 	.word	0x000000ff
        /*0f8c*/ 	.word	0x00016888
        /*0f90*/ 	.short	0x0100
        /*0f92*/ 	.byte	0x06
	.zero		1


	//   ....[14]....
        /*0f94*/ 	.word	0x00000750
        /*0f98*/ 	.word	0x000000ff
        /*0f9c*/ 	.word	0x00016890
        /*0fa0*/ 	.short	0x0100
        /*0fa2*/ 	.byte	0x08
	.zero		1


	//   ....[15]....
        /*0fa4*/ 	.word	0x00000760
        /*0fa8*/ 	.word	0x000000ff
        /*0fac*/ 	.word	0x000168a0
        /*0fb0*/ 	.short	0x0100
        /*0fb2*/ 	.byte	0x08
	.zero		1


	//   ....[16]....
        /*0fb4*/ 	.word	0x00000770
        /*0fb8*/ 	.word	0x000000ff
        /*0fbc*/ 	.word	0x00016898
        /*0fc0*/ 	.short	0x0100
        /*0fc2*/ 	.byte	0x08
	.zero		1


	//   ....[17]....
        /*0fc4*/ 	.word	0x00000780
        /*0fc8*/ 	.word	0x000000ff
        /*0fcc*/ 	.word	0x000168a8
        /*0fd0*/ 	.short	0x0100
        /*0fd2*/ 	.byte	0x08
	.zero		1


	//   ....[18]....
        /*0fd4*/ 	.word	0x000008b0
        /*0fd8*/ 	.word	0x000000ff
        /*0fdc*/ 	.word	0x000168b0
        /*0fe0*/ 	.short	0x0100
        /*0fe2*/ 	.byte	0x08
	.zero		1


	//   ....[19]....
        /*0fe4*/ 	.word	0x000008c0
        /*0fe8*/ 	.word	0x000000ff
        /*0fec*/ 	.word	0x000168c0
        /*0ff0*/ 	.short	0x0100
        /*0ff2*/ 	.byte	0x08
	.zero		1


	//   ....[20]....
        /*0ff4*/ 	.word	0x000008d0
        /*0ff8*/ 	.word	0x000000ff
        /*0ffc*/ 	.word	0x000168b8
        /*1000*/ 	.short	0x0100
        /*1002*/ 	.byte	0x08
	.zero		1


	//   ....[21]....
        /*1004*/ 	.word	0x000008e0
        /*1008*/ 	.word	0x000000ff
        /*100c*/ 	.word	0x000168c8
        /*1010*/ 	.short	0x0100
        /*1012*/ 	.byte	0x08
	.zero		1


	//   ....[22]....
        /*1014*/ 	.word	0x00002a80
        /*1018*/ 	.word	0x00000047
        /*101c*/ 	.word	0x00016890
        /*1020*/ 	.short	0x010a
        /*1022*/ 	.byte	0x3f
	.zero		1


	//   ....[23]....
        /*1024*/ 	.word	0x00003db0
        /*1028*/ 	.word	0x00000047
        /*102c*/ 	.word	0x00016890
        /*1030*/ 	.short	0x010a
        /*1032*/ 	.byte	0x3f
	.zero		1


	//   ....[24]....
        /*1034*/ 	.word	0x00004df0
        /*1038*/ 	.word	0x00000047
        /*103c*/ 	.word	0x00016890
        /*1040*/ 	.short	0x010a
        /*1042*/ 	.byte	0x3f
	.zero		1


	//   ....[25]....
        /*1044*/ 	.word	0x000052a0
        /*1048*/ 	.word	0x00000008
        /*104c*/ 	.word	0x00000000
        /*1050*/ 	.short	0x0101
        /*1052*/ 	.byte	0x3f
	.zero		1


	//   ....[26]....
        /*1054*/ 	.word	0x000052e0
        /*1058*/ 	.word	0x00000047
        /*105c*/ 	.word	0x000168b0
        /*1060*/ 	.short	0x010a
        /*1062*/ 	.byte	0x3f
	.zero		1


	//   ....[27]....
        /*1064*/ 	.word	0x00005710
        /*1068*/ 	.word	0x00000047
        /*106c*/ 	.word	0x00000000
        /*1070*/ 	.short	0x0101
        /*1072*/ 	.byte	0x3f
	.zero		1


	//   ....[28]....
        /*1074*/ 	.word	0x00005c70
        /*1078*/ 	.word	0x00000012
        /*107c*/ 	.word	0x00016800
        /*1080*/ 	.short	0x010a
        /*1082*/ 	.byte	0x3f
	.zero		1


	//   ....[29]....
        /*1084*/ 	.word	0x00005cc0
        /*1088*/ 	.word	0x00000012
        /*108c*/ 	.word	0x00016800
        /*1090*/ 	.short	0x010a
        /*1092*/ 	.byte	0x3f
	.zero		1


	//   ....[30]....
        /*1094*/ 	.word	0x00006360
        /*1098*/ 	.word	0x00000012
        /*109c*/ 	.word	0x00016800
        /*10a0*/ 	.short	0x010a
        /*10a2*/ 	.byte	0x3f
	.zero		1


	//   ....[31]....
        /*10a4*/ 	.word	0x00007390
        /*10a8*/ 	.word	0x00000012
        /*10ac*/ 	.word	0x00016800
        /*10b0*/ 	.short	0x010a
        /*10b2*/ 	.byte	0x3f
	.zero		1


	//   ....[32]....
        /*10b4*/ 	.word	0x00008130
        /*10b8*/ 	.word	0x00000000
        /*10bc*/ 	.word	0x00016830
        /*10c0*/ 	.short	0x010a
        /*10c2*/ 	.byte	0x3f
	.zero		1


	//   ....[33]....
        /*10c4*/ 	.word	0x000081e0
        /*10c8*/ 	.word	0x00000000
        /*10cc*/ 	.word	0x00016830
        /*10d0*/ 	.short	0x010a
        /*10d2*/ 	.byte	0x3f
	.zero		1


	//   ....[34]....
        /*10d4*/ 	.word	0x00009fe0
        /*10d8*/ 	.word	0x00000000
        /*10dc*/ 	.word	0x00000000
        /*10e0*/ 	.short	0x0101
        /*10e2*/ 	.byte	0x3f
	.zero		1


	//   ....[35]....
        /*10e4*/ 	.word	0x0000aab0
        /*10e8*/ 	.word	0x00000005
        /*10ec*/ 	.word	0x00016830
        /*10f0*/ 	.short	0x010a
        /*10f2*/ 	.byte	0x3f
	.zero		1


	//   ....[36]....
        /*10f4*/ 	.word	0x0000ab00
        /*10f8*/ 	.word	0x00000005
        /*10fc*/ 	.word	0x00016830
        /*1100*/ 	.short	0x010a
        /*1102*/ 	.byte	0x3f
	.zero		1


	//   ....[37]....
        /*1104*/ 	.word	0x0000ae50
        /*1108*/ 	.word	0x00000005
        /*110c*/ 	.word	0x00016850
        /*1110*/ 	.short	0x010a
        /*1112*/ 	.byte	0x3f
	.zero		1


	//   ....[38]....
        /*1114*/ 	.word	0x0000ae90
        /*1118*/ 	.word	0x00000005
        /*111c*/ 	.word	0x00016850
        /*1120*/ 	.short	0x010a
        /*1122*/ 	.byte	0x3f
	.zero		1


	//   ....[39]....
        /*1124*/ 	.word	0x0000b4c0
        /*1128*/ 	.word	0x0000001f
        /*112c*/ 	.word	0x00000000
        /*1130*/ 	.short	0x0101
        /*1132*/ 	.byte	0x3f
	.zero		1


	//   ....[40]....
        /*1134*/ 	.word	0x0000cd50
        /*1138*/ 	.word	0x0000000b
        /*113c*/ 	.word	0x00000000
        /*1140*/ 	.short	0x0101
        /*1142*/ 	.byte	0x3f
	.zero		1


	//   ....[41]....
        /*1144*/ 	.word	0x0000d190
        /*1148*/ 	.word	0x0000000b
        /*114c*/ 	.word	0x00016850
        /*1150*/ 	.short	0x010a
        /*1152*/ 	.byte	0x3f
	.zero		1


	//   ....[42]....
        /*1154*/ 	.word	0x0000d200
        /*1158*/ 	.word	0x0000000b
        /*115c*/ 	.word	0x00016850
        /*1160*/ 	.short	0x010a
        /*1162*/ 	.byte	0x3f
	.zero		1


	//   ....[43]....
        /*1164*/ 	.word	0x0000d800
        /*1168*/ 	.word	0x00000004
        /*116c*/ 	.word	0x00000000
        /*1170*/ 	.short	0x0101
        /*1172*/ 	.byte	0x3f
	.zero		1


	//   ....[44]....
        /*1174*/ 	.word	0x0000e910
        /*1178*/ 	.word	0x00000000
        /*117c*/ 	.word	0x00000000
        /*1180*/ 	.short	0x0101
        /*1182*/ 	.byte	0x3f
	.zero		1


	//   ....[45]....
        /*1184*/ 	.word	0x00010740
        /*1188*/ 	.word	0x00000016
        /*118c*/ 	.word	0x00016820
        /*1190*/ 	.short	0x010a
        /*1192*/ 	.byte	0x3f
	.zero		1


	//   ....[46]....
        /*1194*/ 	.word	0x000107f0
        /*1198*/ 	.word	0x00000005
        /*119c*/ 	.word	0x000168a0
        /*11a0*/ 	.short	0x010a
        /*11a2*/ 	.byte	0x3f
	.zero		1


	//   ....[47]....
        /*11a4*/ 	.word	0x00010a30
        /*11a8*/ 	.word	0x00000005
        /*11ac*/ 	.word	0x000168c0
        /*11b0*/ 	.short	0x010a
        /*11b2*/ 	.byte	0x3f
	.zero		1


	//   ....[48]....
        /*11b4*/ 	.word	0x00010d90
        /*11b8*/ 	.word	0x00000005
        /*11bc*/ 	.word	0x000168a0
        /*11c0*/ 	.short	0x010a
        /*11c2*/ 	.byte	0x3f
	.zero		1


	//   ....[49]....
        /*11c4*/ 	.word	0x00010fb0
        /*11c8*/ 	.word	0x00000005
        /*11cc*/ 	.word	0x000168c0
        /*11d0*/ 	.short	0x010a
        /*11d2*/ 	.byte	0x3f
	.zero		1


	//   ....[50]....
        /*11d4*/ 	.word	0x00011c60
        /*11d8*/ 	.word	0x00000003
        /*11dc*/ 	.word	0x00016840
        /*11e0*/ 	.short	0x010a
        /*11e2*/ 	.byte	0x3f
	.zero		1


	//   ....[51]....
        /*11e4*/ 	.word	0x00012440
        /*11e8*/ 	.word	0x00000003
        /*11ec*/ 	.word	0x00016830
        /*11f0*/ 	.short	0x0107
        /*11f2*/ 	.byte	0x3f
	.zero		1


	//   ....[52]....
        /*11f4*/ 	.word	0x00012510
        /*11f8*/ 	.word	0x00000003
        /*11fc*/ 	.word	0x00016830
        /*1200*/ 	.short	0x0101
        /*1202*/ 	.byte	0x3f
	.zero		1


	//   ....[53]....
        /*1204*/ 	.word	0x000133c0
        /*1208*/ 	.word	0x00000016
        /*120c*/ 	.word	0x00016800
        /*1210*/ 	.short	0x0107
        /*1212*/ 	.byte	0x3f
	.zero		1


	//   ....[54]....
        /*1214*/ 	.word	0x000134b0
        /*1218*/ 	.word	0x00000016
        /*121c*/ 	.word	0x00016800
        /*1220*/ 	.short	0x0101
        /*1222*/ 	.byte	0x3f
	.zero		1


	//   ....[55]....
        /*1224*/ 	.word	0x000134d0
        /*1228*/ 	.word	0x00000016
        /*122c*/ 	.word	0x00016820
        /*1230*/ 	.short	0x010a
        /*1232*/ 	.byte	0x3f
	.zero		1


	//   ....[56]....
        /*1234*/ 	.word	0x000138a0
        /*1238*/ 	.word	0x00000005
        /*123c*/ 	.word	0x00016840
        /*1240*/ 	.short	0x010a
        /*1242*/ 	.byte	0x3f
	.zero		1


	//   ....[57]....
        /*1244*/ 	.word	0x00013e00
        /*1248*/ 	.word	0x00000005
        /*124c*/ 	.word	0x00016830
        /*1250*/ 	.short	0x0107
        /*1252*/ 	.byte	0x3f
	.zero		1


	//   ....[58]....
        /*1254*/ 	.word	0x00013ec0
        /*1258*/ 	.word	0x00000005
        /*125c*/ 	.word	0x00016830
        /*1260*/ 	.short	0x0101
        /*1262*/ 	.byte	0x3f
	.zero		1


	//   ....[59]....
        /*1264*/ 	.word	0x00013f20
        /*1268*/ 	.word	0x00000005
        /*126c*/ 	.word	0x00016860
        /*1270*/ 	.short	0x010a
        /*1272*/ 	.byte	0x3f
	.zero		1


	//   ....[60]....
        /*1274*/ 	.word	0x00014400
        /*1278*/ 	.word	0x00000005
        /*127c*/ 	.word	0x00016850
        /*1280*/ 	.short	0x0107
        /*1282*/ 	.byte	0x3f
	.zero		1


	//   ....[61]....
        /*1284*/ 	.word	0x000145c0
        /*1288*/ 	.word	0x00000005
        /*128c*/ 	.word	0x00016850
        /*1290*/ 	.short	0x0101
        /*1292*/ 	.byte	0x3f
	.zero		1


	//   ....[62]....
        /*1294*/ 	.word	0x000147c0
        /*1298*/ 	.word	0x00000000
        /*129c*/ 	.word	0x00016860
        /*12a0*/ 	.short	0x010a
        /*12a2*/ 	.byte	0x3f
	.zero		1


	//   ....[63]....
        /*12a4*/ 	.word	0x00014c60
        /*12a8*/ 	.word	0x00000000
        /*12ac*/ 	.word	0x00016850
        /*12b0*/ 	.short	0x0107
        /*12b2*/ 	.byte	0x3f
	.zero		1


	//   ....[64]....
        /*12b4*/ 	.word	0x00014d20
        /*12b8*/ 	.word	0x00000000
        /*12bc*/ 	.word	0x00016850
        /*12c0*/ 	.short	0x0101
        /*12c2*/ 	.byte	0x3f
	.zero		1


	//   ....[65]....
        /*12c4*/ 	.word	0x00015830
        /*12c8*/ 	.word	0x00000004
        /*12cc*/ 	.word	0x00016820
        /*12d0*/ 	.short	0x010a
        /*12d2*/ 	.byte	0x3f
	.zero		1


	//   ....[66]....
        /*12d4*/ 	.word	0x000159a0
        /*12d8*/ 	.word	0x00000005
        /*12dc*/ 	.word	0x00016840
        /*12e0*/ 	.short	0x010a
        /*12e2*/ 	.byte	0x3f
	.zero		1


	//   ....[67]....
        /*12e4*/ 	.word	0x00015a40
        /*12e8*/ 	.word	0x00000019
        /*12ec*/ 	.word	0x00016840
        /*12f0*/ 	.short	0x010a
        /*12f2*/ 	.byte	0x3f
	.zero		1


	//   ....[68]....
        /*12f4*/ 	.word	0x00015a80
        /*12f8*/ 	.word	0x00000005
        /*12fc*/ 	.word	0x00016860
        /*1300*/ 	.short	0x010a
        /*1302*/ 	.byte	0x3f
	.zero		1


	//   ....[69]....
        /*1304*/ 	.word	0x00015ac0
        /*1308*/ 	.word	0x00000019
        /*130c*/ 	.word	0x00016860
        /*1310*/ 	.short	0x010a
        /*1312*/ 	.byte	0x3f
	.zero		1


	//   ....[70]....
        /*1314*/ 	.word	0x00015b20
        /*1318*/ 	.word	0x00000047
        /*131c*/ 	.word	0x00016890
        /*1320*/ 	.short	0x010a
        /*1322*/ 	.byte	0x3f
	.zero		1


	//   ....[71]....
        /*1324*/ 	.word	0x00015db0
        /*1328*/ 	.word	0x00000047
        /*132c*/ 	.word	0x00016890
        /*1330*/ 	.short	0x010a
        /*1332*/ 	.byte	0x3f
	.zero		1


	//   ....[72]....
        /*1334*/ 	.word	0x00016060
        /*1338*/ 	.word	0x00000047
        /*133c*/ 	.word	0x00016890
        /*1340*/ 	.short	0x010a
        /*1342*/ 	.byte	0x3f
	.zero		1


	//   ....[73]....
        /*1344*/ 	.word	0x00016310
        /*1348*/ 	.word	0x00000047
        /*134c*/ 	.word	0x000168b0
        /*1350*/ 	.short	0x010a
        /*1352*/ 	.byte	0x3f
	.zero		1


	//   ....[74]....
        /*1354*/ 	.word	0x00016620
        /*1358*/ 	.word	0x00000012
        /*135c*/ 	.word	0x00016800
        /*1360*/ 	.short	0x010a
        /*1362*/ 	.byte	0x3f
	.zero		1


	//   ....[75]....
        /*1364*/ 	.word	0x00016830
        /*1368*/ 	.word	0x00000012
        /*136c*/ 	.word	0x00016800
        /*1370*/ 	.short	0x010a
        /*1372*/ 	.byte	0x3f
	.zero		1


	//   ....[76]....
        /*1374*/ 	.word	0x00016880
        /*1378*/ 	.word	0x00000000
        /*137c*/ 	.word	0x00016830
        /*1380*/ 	.short	0x010a
        /*1382*/ 	.byte	0x3f
	.zero		1


	//   ....[77]....
        /*1384*/ 	.word	0x000168d0
        /*1388*/ 	.word	0x00000005
        /*138c*/ 	.word	0x00016830
        /*1390*/ 	.short	0x010a
        /*1392*/ 	.byte	0x3f
	.zero		1


	//   ....[78]....
        /*1394*/ 	.word	0x00016920
        /*1398*/ 	.word	0x00000005
        /*139c*/ 	.word	0x00016850
        /*13a0*/ 	.short	0x010a
        /*13a2*/ 	.byte	0x3f
	.zero		1


	//   ....[79]....
        /*13a4*/ 	.word	0x00016970
        /*13a8*/ 	.word	0x0000000b
        /*13ac*/ 	.word	0x00016850
        /*13b0*/ 	.short	0x010a
        /*13b2*/ 	.byte	0x3f
	.zero		1


	//   ....[80]....
        /*13b4*/ 	.word	0x00016f10
        /*13b8*/ 	.word	0x00000016
        /*13bc*/ 	.word	0x00016820
        /*13c0*/ 	.short	0x010a
        /*13c2*/ 	.byte	0x3f
	.zero		1


	//   ....[81]....
        /*13c4*/ 	.word	0x00016f60
        /*13c8*/ 	.word	0x00000005
        /*13cc*/ 	.word	0x000168a0
        /*13d0*/ 	.short	0x010a
        /*13d2*/ 	.byte	0x3f
	.zero		1


	//   ....[82]....
        /*13d4*/ 	.word	0x00016fb0
        /*13d8*/ 	.word	0x00000005
        /*13dc*/ 	.word	0x000168c0
        /*13e0*/ 	.short	0x010a
        /*13e2*/ 	.byte	0x3f
	.zero		1


	//   ....[83]....
        /*13e4*/ 	.word	0x00017000
        /*13e8*/ 	.word	0x00000005
        /*13ec*/ 	.word	0x000168a0
        /*13f0*/ 	.short	0x010a
        /*13f2*/ 	.byte	0x3f
	.zero		1


	//   ....[84]....
        /*13f4*/ 	.word	0x00017050
        /*13f8*/ 	.word	0x00000005
        /*13fc*/ 	.word	0x000168c0
        /*1400*/ 	.short	0x010a
        /*1402*/ 	.byte	0x3f
	.zero		1


	//   ....[85]....
        /*1404*/ 	.word	0x00017170
        /*1408*/ 	.word	0x00000003
        /*140c*/ 	.word	0x00016840
        /*1410*/ 	.short	0x010a
        /*1412*/ 	.byte	0x3f
	.zero		1


	//   ....[86]....
        /*1414*/ 	.word	0x00018c20
        /*1418*/ 	.word	0x00000016
        /*141c*/ 	.word	0x00016820
        /*1420*/ 	.short	0x010a
        /*1422*/ 	.byte	0x3f
	.zero		1


	//   ....[87]....
        /*1424*/ 	.word	0x00018c70
        /*1428*/ 	.word	0x00000005
        /*142c*/ 	.word	0x00016840
        /*1430*/ 	.short	0x010a
        /*1432*/ 	.byte	0x3f
	.zero		1


	//   ....[88]....
        /*1434*/ 	.word	0x000195b0
        /*1438*/ 	.word	0x00000005
        /*143c*/ 	.word	0x00016860
        /*1440*/ 	.short	0x010a
        /*1442*/ 	.byte	0x3f
	.zero		1


	//   ....[89]....
        /*1444*/ 	.word	0x00019f20
        /*1448*/ 	.word	0x00000000
        /*144c*/ 	.word	0x00016860
        /*1450*/ 	.short	0x010a
        /*1452*/ 	.byte	0x3f
	.zero		1


	//   ....[90]....
        /*1454*/ 	.word	0x0001b150
        /*1458*/ 	.word	0x00000004
        /*145c*/ 	.word	0x00016820
        /*1460*/ 	.short	0x010a
        /*1462*/ 	.byte	0x3f
	.zero		1


	//   ....[91]....
        /*1464*/ 	.word	0x0001b2f0
        /*1468*/ 	.word	0x00000005
        /*146c*/ 	.word	0x00016840
        /*1470*/ 	.short	0x010a
        /*1472*/ 	.byte	0x3f
	.zero		1


	//   ....[92]....
        /*1474*/ 	.word	0x0001b340
        /*1478*/ 	.word	0x00000019
        /*147c*/ 	.word	0x00016840
        /*1480*/ 	.short	0x010a
        /*1482*/ 	.byte	0x3f
	.zero		1


	//   ....[93]....
        /*1484*/ 	.word	0x0001b390
        /*1488*/ 	.word	0x00000005
        /*148c*/ 	.word	0x00016860
        /*1490*/ 	.short	0x010a
        /*1492*/ 	.byte	0x3f
	.zero		1


	//----- nvinfo : EIATTR_NUM_MBARRIERS
	.align		4
.L_149:
        /*1494*/ 	.byte	0x03, 0x38
        /*1496*/ 	.short	0x0016


	//----- nvinfo : EIATTR_EXIT_INSTR_OFFSETS
	.align		4
        /*1498*/ 	.byte	0x04, 0x1c
        /*149a*/ 	.short	(.L_151 - .L_150)


	//   ....[0]....
.L_150:
        /*149c*/ 	.word	0x00015b10


	//----- nvinfo : EIATTR_MAX_THREADS
	.align		4
.L_151:
        /*14a0*/ 	.byte	0x04, 0x05
        /*14a2*/ 	.short	(.L_153 - .L_152)
.L_152:
        /*14a4*/ 	.word	0x00000200
        /*14a8*/ 	.word	0x00000001
        /*14ac*/ 	.word	0x00000001


	//----- nvinfo : EIATTR_CRS_STACK_SIZE
	.align		4
.L_153:
        /*14b0*/ 	.byte	0x04, 0x1e
        /*14b2*/ 	.short	(.L_155 - .L_154)
.L_154:
        /*14b4*/ 	.word	0x00000000


	//----- nvinfo : EIATTR_CBANK_PARAM_SIZE
	.align		4
.L_155:
        /*14b8*/ 	.byte	0x03, 0x19
        /*14ba*/ 	.short	0x0af0


	//----- nvinfo : EIATTR_PARAM_CBANK
	.align		4
        /*14bc*/ 	.byte	0x04, 0x0a
        /*14be*/ 	.short	(.L_157 - .L_156)
	.align		4
.L_156:
        /*14c0*/ 	.word	index@(.nv.constant0._ZN7cutlass13device_kernelIN5flash11enable_sm90INS1_16FlashAttnFwdSm90INS1_25CollectiveMainloopFwdSm90ILi2EN4cute5tupleIJNS5_1CILi1EEES8_S8_EEENS6_IJNS7_ILi192EEENS7_ILi128EEENS7_ILi64EEEEEELi64ENS_6half_tEfNS_4arch4Sm90ELb0ELb0ELb1ELb1ELb1ELb1ELb0ELb1ELb1ELb1ELb0ELb0EEENS1_21CollectiveEpilogueFwdINS6_IJSA_SC_SB_EEES9_SE_SG_Li384ELb1ELb1ELb0ELb0EEENS1_36VarlenDynamicPersistentTileSchedulerILi192ELi128ELi384ELi128ELb0ELb1ELb1ELb0ELb1ELb1EEEEEEEEEvNT_6ParamsE)
        /*14c4*/ 	.short	0x0210
        /*14c6*/ 	.short	0x0af0


	//----- nvinfo : EIATTR_SW_WAR
	.align		4
.L_157:
        /*14c8*/ 	.byte	0x04, 0x36
        /*14ca*/ 	.short	(.L_159 - .L_158)
.L_158:
        /*14cc*/ 	.word	0x00000008
.L_159:


//--------------------- .nv.info._ZN7cutlass13device_kernelIN5flash11enable_sm90INS1_16FlashAttnFwdSm90INS1_25CollectiveMainloopFwdSm90ILi2EN4cute5tupleIJNS5_1CILi1EEES8_S8_EEENS6_IJNS7_ILi192EEENS7_ILi128EEENS7_ILi64EEEEEELi64ENS_6half_tEfNS_4arch4Sm90ELb0ELb1ELb1ELb0ELb1ELb0ELb0ELb1ELb1ELb1ELb0ELb0EEENS1_21CollectiveEpilogueFwdINS6_IJSA_SC_SB_EEES9_SE_SG_Li384ELb0ELb1ELb0ELb0EEENS1_30DynamicPersistentTileSchedulerILi384ELi128ELb0ELb1ELb1EEEEEEEEEvNT_6ParamsE --------------------------
	.section	.nv.info._ZN7cutlass13device_kernelIN5flash11enable_sm90INS1_16FlashAttnFwdSm90INS1_25CollectiveMainloopFwdSm90ILi2EN4cute5tupleIJNS5_1CILi1EEES8_S8_EEENS6_IJNS7_ILi192EEENS7_ILi128EEENS7_ILi64EEEEEELi64ENS_6half_tEfNS_4arch4Sm90ELb0ELb1ELb1ELb0ELb1ELb0ELb0ELb1ELb1ELb1ELb0ELb0EEENS1_21CollectiveEpilogueFwdINS6_IJSA_SC_SB_EEES9_SE_SG_Li384ELb0ELb1ELb0ELb0EEENS1_30DynamicPersistentTileSchedulerILi384ELi128ELb0ELb1ELb1EEEEEEEEEvNT_6ParamsE,"",@"SHT_CUDA_INFO"
	.sectionflags	@""
	.align	4


	//----- nvinfo : EIATTR_CUDA_API_VERSION
	.align		4
        /*0000*/ 	.byte	0x04, 0x37
        /*0002*/ 	.short	(.L_161 - .L_160)
.L_160:
        /*0004*/ 	.word	0x00000082


	//----- nvinfo : EIATTR_KPARAM_INFO
	.align		4
.L_161:
        /*0008*/ 	.byte	0x04, 0x17
        /*000a*/ 	.short	(.L_163 - .L_162)
.L_162:
        /*000c*/ 	.word	0x00000000
        /*0010*/ 	.short	0x0000
        /*0012*/ 	.short	0x0070
        /*0014*/ 	.byte	0x00, 0xf0, 0x01, 0x2a


	//----- nvinfo : EIATTR_SPARSE_MMA_MASK
	.align		4
.L_163:
        /*0018*/ 	.byte	0x03, 0x50
        /*001a*/ 	.short	0x0000


	//----- nvinfo : EIATTR_MAXREG_COUNT
	.align		4
        /*001c*/ 	.byte	0x03, 0x1b
        /*001e*/ 	.short	0x0080


	//----- nvinfo : EIATTR_NUM_BARRIERS
	.align		4
        /*0020*/ 	.byte	0x02, 0x4c
        /*0022*/ 	.byte	0x10
	.zero		1


	//----- nvinfo : EIATTR_EXTERNS
	.align		4
        /*0024*/ 	.byte	0x04, 0x0f
        /*0026*/ 	.short	(.L_165 - .L_164)


	//   ....[0]....
	.align		4
.L_164:
        /*0028*/ 	.word	index@(__assertfail)


	//----- nvinfo : EIATTR_ANNOTATIONS
	.align		4
.L_165:
        /*002c*/ 	.byte	0x04, 0x55
        /*002e*/ 	.short	(.L_167 - .L_166)


	//   ....[0]....
.L_166:
        /* <DEDUP_REMOVED lines=11> */


	//----- nvinfo : EIATTR_MERCURY_ISA_VERSION
	.align		4
.L_167:
        /*00c8*/ 	.byte	0x03, 0x5f
        /*00ca*/ 	.short	0x0101


	//----- nvinfo : EIATTR_INT_WARP_WIDE_INSTR_OFFSETS
	.align		4
        /*00cc*/ 	.byte	0x04, 0x31
        /*00ce*/ 	.short	(.L_169 - .L_168)


	//   ....[0]....
.L_168:
        /*00d0*/ 	.word	0x000000c0


	//   ....[1]....
        /*00d4*/ 	.word	0x000000d0


	//   ....[2]....
        /*00d8*/ 	.word	0x00000170


	//   ....[3]....
        /*00dc*/ 	.word	0x00010fe0


	//   ....[4]....
        /*00e0*/ 	.word	0x00011070


	//   ....[5]....
        /*00e4*/ 	.word	0x00014100


	//   ....[6]....
        /*00e8*/ 	.word	0x00014190


	//----- nvinfo : EIATTR_COOP_GROUP_MASK_REGIDS
	.align		4
.L_169:
        /*00ec*/ 	.byte	0x04, 0x29
        /*00ee*/ 	.short	(.L_171 - .L_170)


	//   ....[0]....
.L_170:
        /*00f0*/ 	.word	0xffffffff


	//   ....[1]....
        /*00f4*/ 	.word	0xffffffff


	//   ....[2]....
        /*00f8*/ 	.word	0xffffffff


	//   ....[3]....
        /*00fc*/ 	.word	0xffffffff


	//   ....[4]....
        /*0100*/ 	.word	0xffffffff


	//   ....[5]....
        /*0104*/ 	.word	0xffffffff


	//   ....[6]....
        /*0108*/ 	.word	0xffffffff


	//   ....[7]....
        /*010c*/ 	.word	0xffffffff


	//   ....[8]....
        /*0110*/ 	.word	0xffffffff


	//   ....[9]....
        /*0114*/ 	.word	0xffffffff


	//   ....[10]....
        /*0118*/ 	.word	0xffffffff


	//   ....[11]....
        /*011c*/ 	.word	0xffffffff


	//   ....[12]....
        /*0120*/ 	.word	0xffffffff


	//   ....[13]....
        /*0124*/ 	.word	0xffffffff


	//   ....[14]....
        /*0128*/ 	.word	0xffffffff


	//   ....[15]....
        /*012c*/ 	.word	0xffffffff


	//   ....[16]....
        /*0130*/ 	.word	0xffffffff


	//   ....[17]....
        /*0134*/ 	.word	0xffffffff


	//   ....[18]....
        /*0138*/ 	.word	0xffffffff


	//   ....[19]....
        /*013c*/ 	.word	0xffffffff


	//   ....[20]....
        /*0140*/ 	.word	0xffffffff


	//   ....[21]....
        /*0144*/ 	.word	0xffffffff


	//   ....[22]....
        /*0148*/ 	.word	0xffffffff


	//   ....[23]....
        /*014c*/ 	.word	0xffffffff


	//   ....[24]....
        /*0150*/ 	.word	0xffffffff


	//   ....[25]....
        /*0154*/ 	.word	0xffffffff


	//   ....[26]....
        /*0158*/ 	.word	0xffffffff


	//   ....[27]....
        /*015c*/ 	.word	0xffffffff


	//   ....[28]....
        /*0160*/ 	.word	0xffffffff


	//   ....[29]....
        /*0164*/ 	.word	0xffffffff


	//   ....[30]....
        /*0168*/ 	.word	0xffffffff


	//   ....[31]....
        /*016c*/ 	.word	0xffffffff


	//   ....[32]....
        /*0170*/ 	.word	0xffffffff


	//   ....[33]....
        /*0174*/ 	.word	0xffffffff


	//   ....[34]....
        /*0178*/ 	.word	0xffffffff


	//   ....[35]....
        /*017c*/ 	.word	0xffffffff


	//   ....[36]....
        /*0180*/ 	.word	0xffffffff


	//   ....[37]....
        /*0184*/ 	.word	0xffffffff


	//   ....[38]....
        /*0188*/ 	.word	0xffffffff


	//   ....[39]....
        /*018c*/ 	.word	0xffffffff


	//   ....[40]....
        /*0190*/ 	.word	0xffffffff


	//   ....[41]....
        /*0194*/ 	.word	0xffffffff


	//   ....[42]....
        /*0198*/ 	.word	0xffffffff


	//   ....[43]....
        /*019c*/ 	.word	0xffffffff


	//   ....[44]....
        /*01a0*/ 	.word	0xffffffff


	//   ....[45]....
        /*01a4*/ 	.word	0xffffffff


	//   ....[46]....
        /*01a8*/ 	.word	0xffffffff


	//   ....[47]....
        /*01ac*/ 	.word	0xffffffff


	//   ....[48]....
        /*01b0*/ 	.word	0xffffffff


	//   ....[49]....
        /*01b4*/ 	.word	0xffffffff


	//   ....[50]....
        /*01b8*/ 	.word	0xffffffff


	//   ....[51]....
        /*01bc*/ 	.word	0xffffffff


	//   ....[52]....
        /*01c0*/ 	.word	0xffffffff


	//   ....[53]....
        /*01c4*/ 	.word	0xffffffff


	//   ....[54]....
        /*01c8*/ 	.word	0xffffffff


	//   ....[55]....
        /*01cc*/ 	.word	0xffffffff


	//   ....[56]....
        /*01d0*/ 	.word	0xffffffff


	//   ....[57]....
        /*01d4*/ 	.word	0xffffffff


	//   ....[58]....
        /*01d8*/ 	.word	0xffffffff


	//   ....[59]....
        /*01dc*/ 	.word	0xffffffff


	//   ....[60]....
        /*01e0*/ 	.word	0xffffffff


	//   ....[61]....
        /*01e4*/ 	.word	0xffffffff


	//   ....[62]....
        /*01e8*/ 	.word	0xffffffff


	//   ....[63]....
        /*01ec*/ 	.word	0xffffffff


	//   ....[64]....
        /*01f0*/ 	.word	0xffffffff


	//   ....[65]....
        /*01f4*/ 	.word	0xffffffff


	//   ....[66]....
        /*01f8*/ 	.word	0xffffffff


	//   ....[67]....
        /*01fc*/ 	.word	0xffffffff


	//   ....[68]....
        /*0200*/ 	.word	0xffffffff


	//   ....[69]....
        /*0204*/ 	.word	0xffffffff


	//   ....[70]....
        /*0208*/ 	.word	0xffffffff


	//   ....[71]....
        /*020c*/ 	.word	0xffffffff


	//   ....[72]....
        /*0210*/ 	.word	0xffffffff


	//   ....[73]....
        /*0214*/ 	.word	0xffffffff


	//   ....[74]....
        /*0218*/ 	.word	0xffffffff


	//   ....[75]....
        /*021c*/ 	.word	0xffffffff


	//   ....[76]....
        /*0220*/ 	.word	0xffffffff


	//   ....[77]....
        /*0224*/ 	.word	0xffffffff


	//   ....[78]....
        /*0228*/ 	.word	0xffffffff


	//   ....[79]....
        /*022c*/ 	.word	0xffffffff


	//   ....[80]....
        /*0230*/ 	.word	0xffffffff


	//   ....[81]....
        /*0234*/ 	.word	0xffffffff


	//   ....[82]....
        /*0238*/ 	.word	0xffffffff


	//   ....[83]....
        /*023c*/ 	.word	0xffffffff


	//   ....[84]....
        /*0240*/ 	.word	0xffffffff


	//   ....[85]....
        /*0244*/ 	.word	0xffffffff


	//   ....[86]....
        /*0248*/ 	.word	0xffffffff


	//   ....[87]....
        /*024c*/ 	.word	0xffffffff


	//   ....[88]....
        /*0250*/ 	.word	0xffffffff


	//   ....[89]....
        /*0254*/ 	.word	0xffffffff


	//   ....[90]....
        /*0258*/ 	.word	0xffffffff


	//   ....[91]....
        /*025c*/ 	.word	0xffffffff


	//   ....[92]....
        /*0260*/ 	.word	0xffffffff


	//   ....[93]....
        /*0264*/ 	.word	0xffffffff


	//   ....[94]....
        /*0268*/ 	.word	0xffffffff


	//   ....[95]....
        /*026c*/ 	.word	0xffffffff


	//   ....[96]....
        /*0270*/ 	.word	0xffffffff


	//   ....[97]....
        /*0274*/ 	.word	0xffffffff


	//   ....[98]....
        /*0278*/ 	.word	0xffffffff


	//   ....[99]....
        /*027c*/ 	.word	0xffffffff


	//   ....[100]....
        /*0280*/ 	.word	0xffffffff


	//   ....[101]....
        /*0284*/ 	.word	0xffffffff


	//   ....[102]....
        /*0288*/ 	.word	0xffffffff


	//   ....[103]....
        /*028c*/ 	.word	0xffffffff


	//   ....[104]....
        /*0290*/ 	.word	0xffffffff


	//   ....[105]....
        /*0294*/ 	.word	0xffffffff


	//   ....[106]....
        /*0298*/ 	.word	0xffffffff


	//   ....[107]....
        /*029c*/ 	.word	0xffffffff


	//   ....[108]....
        /*02a0*/ 	.word	0xffffffff


	//   ....[109]....
        /*02a4*/ 	.word	0xffffffff


	//   ....[110]....
        /*02a8*/ 	.word	0xffffffff


	//   ....[111]....
        /*02ac*/ 	.word	0xffffffff


	//   ....[112]....
        /*02b0*/ 	.word	0xffffffff


	//   ....[113]....
        /*02b4*/ 	.word	0xffffffff


	//   ....[114]....
        /*02b8*/ 	.word	0xffffffff


	//   ....[115]....
        /*02bc*/ 	.word	0xffffffff


	//   ....[116]....
        /*02c0*/ 	.word	0xffffffff


	//   ....[117]....
        /*02c4*/ 	.word	0xffffffff


	//   ....[118]....
        /*02c8*/ 	.word	0xffffffff


	//   ....[119]....
        /*02cc*/ 	.word	0xffffffff


	//   ....[120]....
        /*02d0*/ 	.word	0xffffffff


	//   ....[121]....
        /*02d4*/ 	.word	0xffffffff


	//   ....[122]....
        /*02d8*/ 	.word	0xffffffff


	//   ....[123]....
        /*02dc*/ 	.word	0xffffffff


	//   ....[124]....
        /*02e0*/ 	.word	0xffffffff


	//   ....[125]....
        /*02e4*/ 	.word	0xffffffff


	//   ....[126]....
        /*02e8*/ 	.word	0xffffffff


	//   ....[127]....
        /*02ec*/ 	.word	0xffffffff


	//   ....[128]....
        /*02f0*/ 	.word	0xffffffff


	//   ....[129]....
        /*02f4*/ 	.word	0xffffffff


	//   ....[130]....
        /*02f8*/ 	.word	0xffffffff


	//   ....[131]....
        /*02fc*/ 	.word	0xffffffff


	//   ....[132]....
        /*0300*/ 	.word	0xffffffff


	//   ....[133]....
        /*0304*/ 	.word	0xffffffff


	//   ....[134]....
        /*0308*/ 	.word	0xffffffff


	//   ....[135]....
        /*030c*/ 	.word	0xffffffff


	//   ....[136]....
        /*0310*/ 	.word	0xffffffff


	//   ....[137]....
        /*0314*/ 	.word	0xffffffff


	//   ....[138]....
        /*0318*/ 	.word	0xffffffff


	//   ....[139]....
        /*031c*/ 	.word	0xffffffff


	//   ....[140]....
        /*0320*/ 	.word	0xffffffff


	//   ....[141]....
        /*0324*/ 	.word	0xffffffff


	//   ....[142]....
        /*0328*/ 	.word	0xffffffff


	//   ....[143]....
        /*032c*/ 	.word	0xffffffff


	//   ....[144]....
        /*0330*/ 	.word	0x0500000f


	//   ....[145]....
        /*0334*/ 	.word	0x0500000f


	//   ....[146]....
        /*0338*/ 	.word	0x0500000f


	//   ....[147]....
        /*033c*/ 	.word	0x0500000f


	//   ....[148]....
        /*0340*/ 	.word	0x0500000f


	//   ....[149]....
        /*0344*/ 	.word	0x0500000f


	//   ....[150]....
        /*0348*/ 	.word	0x0500000f


	//   ....[151]....
        /*034c*/ 	.word	0x0500000f


	//   ....[152]....
        /*0350*/ 	.word	0x0500000f


	//   ....[153]....
        /*0354*/ 	.word	0x0500000f


	//   ....[154]....
        /*0358*/ 	.word	0x0500000f


	//   ....[155]....
        /*035c*/ 	.word	0x0500000f


	//   ....[156]....
        /*0360*/ 	.word	0x0500000f


	//   ....[157]....
        /*0364*/ 	.word	0x0500000f


	//   ....[158]....
        /*0368*/ 	.word	0x0500000f


	//   ....[159]....
        /*036c*/ 	.word	0x0500000f


	//   ....[160]....
        /*0370*/ 	.word	0x0500000f


	//   ....[161]....
        /*0374*/ 	.word	0x0500000f


	//   ....[162]....
        /*0378*/ 	.word	0x0500000f


	//   ....[163]....
        /*037c*/ 	.word	0x0500000f


	//   ....[164]....
        /*0380*/ 	.word	0x0500000f


	//   ....[165]....
        /*0384*/ 	.word	0x0500000f


	//   ....[166]....
        /*0388*/ 	.word	0x0500000f


	//   ....[167]....
        /*038c*/ 	.word	0x0500000f


	//   ....[168]....
        /*0390*/ 	.word	0x0500000f


	//   ....[169]....
        /*0394*/ 	.word	0x0500000f


	//   ....[170]....
        /*0398*/ 	.word	0x0500000f


	//   ....[171]....
        /*039c*/ 	.word	0x0500000f


	//   ....[172]....
        /*03a0*/ 	.word	0x0500000f


	//   ....[173]....
        /*03a4*/ 	.word	0x0500000f


	//   ....[174]....
        /*03a8*/ 	.word	0x0500000f


	//   ....[175]....
        /*03ac*/ 	.word	0x0500000f


	//   ....[176]....
        /*03b0*/ 	.word	0x0500000f


	//   ....[177]....
        /*03b4*/ 	.word	0x0500000f


	//   ....[178]....
        /*03b8*/ 	.word	0x0500000f


	//   ....[179]....
        /*03bc*/ 	.word	0x0500000f


	//   ....[180]....
        /*03c0*/ 	.word	0x0500000f


	//   ....[181]....
        /*03c4*/ 	.word	0x0500000f


	//   ....[182]....
        /*03c8*/ 	.word	0x0500000f


	//   ....[183]....
        /*03cc*/ 	.word	0x0500000f


	//   ....[184]....
        /*03d0*/ 	.word	0x0500000f


	//   ....[185]....
        /*03d4*/ 	.word	0x0500000f


	//   ....[186]....
        /*03d8*/ 	.word	0x0500000f


	//   ....[187]....
        /*03dc*/ 	.word	0x0500000f


	//   ....[188]....
        /*03e0*/ 	.word	0x0500000f


	//   ....[189]....
        /*03e4*/ 	.word	0x0500000f


	//   ....[190]....
        /*03e8*/ 	.word	0x0500000f


	//   ....[191]....
        /*03ec*/ 	.word	0x0500000f


	//   ....[192]....
        /*03f0*/ 	.word	0x0500000f


	//   ....[193]....
        /*03f4*/ 	.word	0x0500000f


	//   ....[194]....
        /*03f8*/ 	.word	0x0500000f


	//   ....[195]....
        /*03fc*/ 	.word	0x0500000f


	//   ....[196]....
        /*0400*/ 	.word	0x0500000f


	//   ....[197]....
        /*0404*/ 	.word	0x0500000f


	//   ....[198]....
        /*0408*/ 	.word	0x0500000f


	//   ....[199]....
        /*040c*/ 	.word	0x0500000f


	//   ....[200]....
        /*0410*/ 	.word	0x0500000f


	//   ....[201]....
        /*0414*/ 	.word	0x0500000f


	//   ....[202]....
        /*0418*/ 	.word	0x0500000f


	//   ....[203]....
        /*041c*/ 	.word	0x0500000f


	//   ....[204]....
        /*0420*/ 	.word	0x0500000f


	//   ....[205]....
        /*0424*/ 	.word	0x0500000f


	//   ....[206]....
        /*0428*/ 	.word	0x0500000f


	//   ....[207]....
        /*042c*/ 	.word	0x0500000f


	//   ....[208]....
        /*0430*/ 	.word	0x0500000f


	//   ....[209]....
        /*0434*/ 	.word	0x0500000f


	//   ....[210]....
        /*0438*/ 	.word	0x0500000f


	//   ....[211]....
        /*043c*/ 	.word	0x0500000f


	//   ....[212]....
        /*0440*/ 	.word	0x0500000f


	//   ....[213]....
        /*0444*/ 	.word	0x0500000f


	//   ....[214]....
        /*0448*/ 	.word	0x0500000f


	//   ....[215]....
        /*044c*/ 	.word	0x0500000f


	//   ....[216]....
        /*0450*/ 	.word	0x0500000f


	//   ....[217]....
        /*0454*/ 	.word	0x0500000f


	//   ....[218]....
        /*0458*/ 	.word	0x0500000f


	//   ....[219]....
        /*045c*/ 	.word	0x0500000f


	//   ....[220]....
        /*0460*/ 	.word	0x0500000f


	//   ....[221]....
        /*0464*/ 	.word	0x0500000f


	//   ....[222]....
        /*0468*/ 	.word	0x0500000f


	//   ....[223]....
        /*046c*/ 	.word	0x0500000f


	//   ....[224]....
        /*0470*/ 	.word	0x0500000f


	//   ....[225]....
        /*0474*/ 	.word	0x0500000f


	//   ....[226]....
        /*0478*/ 	.word	0x0500000f


	//   ....[227]....
        /*047c*/ 	.word	0x0500000f


	//   ....[228]....
        /*0480*/ 	.word	0x0500000f


	//   ....[229]....
        /*0484*/ 	.word	0x0500000f


	//   ....[230]....
        /*0488*/ 	.word	0x0500000f


	//   ....[231]....
        /*048c*/ 	.word	0x0500000f


	//   ....[232]....
        /*0490*/ 	.word	0x0500000f


	//   ....[233]....
        /*0494*/ 	.word	0x0500000f


	//   ....[234]....
        /*0498*/ 	.word	0x0500000f


	//----- nvinfo : EIATTR_COOP_GROUP_INSTR_OFFSETS
	.align		4
.L_171:
        /*049c*/ 	.byte	0x04, 0x28
        /*049e*/ 	.short	(.L_173 - .L_172)


	//   ....[0]....
.L_172:
        /*04a0*/ 	.word	0x00000080


	//   ....[1]....
        /*04a4*/ 	.word	0x00000090


	//   ....[2]....
        /*04a8*/ 	.word	0x000002d0


	//   ....[3]....
        /*04ac*/ 	.word	0x00000430


	//   ....[4]....
        /*04b0*/ 	.word	0x00000550


	//   ....[5]....
        /*04b4*/ 	.word	0x000006b0


	//   ....[6]....
        /*04b8*/ 	.word	0x00001650


	//   ....[7]....
        /*04bc*/ 	.word	0x00001d90


	//   ....[8]....
        /*04c0*/ 	.word	0x00002860


	//   ....[9]....
        /*04c4*/ 	.word	0x00003b10


	//   ....[10]....
        /*04c8*/ 	.word	0x00003c20


	//   ....[11]....
        /*04cc*/ 	.word	0x00004500


	//   ....[12]....
        /*04d0*/ 	.word	0x00004560


	//   ....[13]....
        /*04d4*/ 	.word	0x00005c10


	//   ....[14]....
        /*04d8*/ 	.word	0x00006520


	//   ....[15]....
        /*04dc*/ 	.word	0x00007100


	//   ....[16]....
        /*04e0*/ 	.word	0x00007170


	//   ....[17]....
        /*04e4*/ 	.word	0x00007ab0


	//   ....[18]....
        /*04e8*/ 	.word	0x00007b40


	//   ....[19]....
        /*04ec*/ 	.word	0x00009eb0


	//   ....[20]....
        /*04f0*/ 	.word	0x00009ee0


	//   ....[21]....
        /*04f4*/ 	.word	0x00009f10


	//   ....[22]....
        /*04f8*/ 	.word	0x00009f20


	//   ....[23]....
        /*04fc*/ 	.word	0x0000b9c0


	//   ....[24]....
        /*0500*/ 	.word	0x0000c2f0


	//   ....[25]....
        /*0504*/ 	.word	0x0000cee0


	//   ....[26]....
        /*0508*/ 	.word	0x0000cf90


	//   ....[27]....
        /*050c*/ 	.word	0x0000d860


	//   ....[28]....
        /*0510*/ 	.word	0x0000d8e0


	//   ....[29]....
        /*0514*/ 	.word	0x0000e7f0


	//   ....[30]....
        /*0518*/ 	.word	0x0000e830


	//   ....[31]....
        /*051c*/ 	.word	0x0000e8c0


	//   ....[32]....
        /*0520*/ 	.word	0x0000e8e0


	//   ....[33]....
        /*0524*/ 	.word	0x0000f4f0


	//   ....[34]....
        /*0528*/ 	.word	0x0000f520


	//   ....[35]....
        /*052c*/ 	.word	0x0000f550


	//   ....[36]....
        /*0530*/ 	.word	0x0000f5b0


	//   ....[37]....
        /*0534*/ 	.word	0x0000f9d0


	//   ....[38]....
        /*0538*/ 	.word	0x0000fa10


	//   ....[39]....
        /*053c*/ 	.word	0x0000fa30


	//   ....[40]....
        /*0540*/ 	.word	0x0000fa70


	//   ....[41]....
        /*0544*/ 	.word	0x0000fa90


	//   ....[42]....
        /*0548*/ 	.word	0x0000faa0


	//   ....[43]....
        /*054c*/ 	.word	0x0000fac0


	//   ....[44]....
        /*0550*/ 	.word	0x0000fae0


	//   ....[45]....
        /*0554*/ 	.word	0x00010150


	//   ....[46]....
        /*0558*/ 	.word	0x00010190


	//   ....[47]....
        /*055c*/ 	.word	0x000101d0


	//   ....[48]....
        /*0560*/ 	.word	0x00010200


	//   ....[49]....
        /*0564*/ 	.word	0x00010220


	//   ....[50]....
        /*0568*/ 	.word	0x00010230


	//   ....[51]....
        /*056c*/ 	.word	0x00010240


	//   ....[52]....
        /*0570*/ 	.word	0x00010260


	//   ....[53]....
        /*0574*/ 	.word	0x00010400


	//   ....[54]....
        /*0578*/ 	.word	0x00011be0


	//   ....[55]....
        /*057c*/ 	.word	0x00011c00


	//   ....[56]....
        /*0580*/ 	.word	0x00011c10


	//   ....[57]....
        /*0584*/ 	.word	0x00011c90


	//   ....[58]....
        /*0588*/ 	.word	0x00011cb0


	//   ....[59]....
        /*058c*/ 	.word	0x00011d30


	//   ....[60]....
        /*0590*/ 	.word	0x00011d50


	//   ....[61]....
        /*0594*/ 	.word	0x00011dd0


	//   ....[62]....
        /*0598*/ 	.word	0x00011df0


	//   ....[63]....
        /*059c*/ 	.word	0x00011e70


	//   ....[64]....
        /*05a0*/ 	.word	0x00011e90


	//   ....[65]....
        /*05a4*/ 	.word	0x00011f10


	//   ....[66]....
        /*05a8*/ 	.word	0x00011f30


	//   ....[67]....
        /*05ac*/ 	.word	0x00011fb0


	//   ....[68]....
        /*05b0*/ 	.word	0x00011fd0


	//   ....[69]....
        /*05b4*/ 	.word	0x00011fe0


	//   ....[70]....
        /*05b8*/ 	.word	0x00012820


	//   ....[71]....
        /*05bc*/ 	.word	0x00012840


	//   ....[72]....
        /*05c0*/ 	.word	0x00012870


	//   ....[73]....
        /*05c4*/ 	.word	0x000128f0


	//   ....[74]....
        /*05c8*/ 	.word	0x00012910


	//   ....[75]....
        /*05cc*/ 	.word	0x00012990


	//   ....[76]....
        /*05d0*/ 	.word	0x000129b0


	//   ....[77]....
        /*05d4*/ 	.word	0x00012a30


	//   ....[78]....
        /*05d8*/ 	.word	0x00012a50


	//   ....[79]....
        /*05dc*/ 	.word	0x00012ad0


	//   ....[80]....
        /*05e0*/ 	.word	0x00012af0


	//   ....[81]....
        /*05e4*/ 	.word	0x00012b70


	//   ....[82]....
        /*05e8*/ 	.word	0x00012b90


	//   ....[83]....
        /*05ec*/ 	.word	0x00012c10


	//   ....[84]....
        /*05f0*/ 	.word	0x00012c30


	//   ....[85]....
        /*05f4*/ 	.word	0x00012c40


	//   ....[86]....
        /*05f8*/ 	.word	0x00012c50


	//   ....[87]....
        /*05fc*/ 	.word	0x00012cf0


	//   ....[88]....
        /*0600*/ 	.word	0x00012d40


	//   ....[89]....
        /*0604*/ 	.word	0x00012d60


	//   ....[90]....
        /*0608*/ 	.word	0x00012d80


	//   ....[91]....
        /*060c*/ 	.word	0x00012dd0


	//   ....[92]....
        /*0610*/ 	.word	0x00012df0


	//   ....[93]....
        /*0614*/ 	.word	0x00012e00


	//   ....[94]....
        /*0618*/ 	.word	0x000135a0


	//   ....[95]....
        /*061c*/ 	.word	0x000135c0


	//   ....[96]....
        /*0620*/ 	.word	0x00013630


	//   ....[97]....
        /*0624*/ 	.word	0x00013640


	//   ....[98]....
        /*0628*/ 	.word	0x00013680


	//   ....[99]....
        /*062c*/ 	.word	0x00013690


	//   ....[100]....
        /*0630*/ 	.word	0x000136d0


	//   ....[101]....
        /*0634*/ 	.word	0x000136e0


	//   ....[102]....
        /*0638*/ 	.word	0x00013720


	//   ....[103]....
        /*063c*/ 	.word	0x00013730


	//   ....[104]....
        /*0640*/ 	.word	0x00013770


	//   ....[105]....
        /*0644*/ 	.word	0x00013780


	//   ....[106]....
        /*0648*/ 	.word	0x000137c0


	//   ....[107]....
        /*064c*/ 	.word	0x000137d0


	//   ....[108]....
        /*0650*/ 	.word	0x000137e0


	//   ....[109]....
        /*0654*/ 	.word	0x00013820


	//   ....[110]....
        /*0658*/ 	.word	0x00013ae0


	//   ....[111]....
        /*065c*/ 	.word	0x00013b00


	//   ....[112]....
        /*0660*/ 	.word	0x00013b60


	//   ....[113]....
        /*0664*/ 	.word	0x00013b70


	//   ....[114]....
        /*0668*/ 	.word	0x00013bc0


	//   ....[115]....
        /*066c*/ 	.word	0x00013bd0


	//   ....[116]....
        /*0670*/ 	.word	0x00013c20


	//   ....[117]....
        /*0674*/ 	.word	0x00013c30


	//   ....[118]....
        /*0678*/ 	.word	0x00013c80


	//   ....[119]....
        /*067c*/ 	.word	0x00013c90


	//   ....[120]....
        /*0680*/ 	.word	0x00013ce0


	//   ....[121]....
        /*0684*/ 	.word	0x00013cf0


	//   ....[122]....
        /*0688*/ 	.word	0x00013d40


	//   ....[123]....
        /*068c*/ 	.word	0x00013d50


	//   ....[124]....
        /*0690*/ 	.word	0x00013d60


	//   ....[125]....
        /*0694*/ 	.word	0x00013db0


	//   ....[126]....
        /*0698*/ 	.word	0x00014380


	//   ....[127]....
        /*069c*/ 	.word	0x00014390


	//   ....[128]....
        /*06a0*/ 	.word	0x000143a0


	//   ....[129]....
        /*06a4*/ 	.word	0x000143b0


	//   ....[130]....
        /*06a8*/ 	.word	0x000143c0


	//   ....[131]....
        /*06ac*/ 	.word	0x00014410


	//   ....[132]....
        /*06b0*/ 	.word	0x00014460


	//   ....[133]....
        /*06b4*/ 	.word	0x00014490


	//   ....[134]....
        /*06b8*/ 	.word	0x000144c0


	//   ....[135]....
        /*06bc*/ 	.word	0x000144f0


	//   ....[136]....
        /*06c0*/ 	.word	0x00014520


	//   ....[137]....
        /*06c4*/ 	.word	0x00014550


	//   ....[138]....
        /*06c8*/ 	.word	0x00014580


	//   ....[139]....
        /*06cc*/ 	.word	0x000145b0


	//   ....[140]....
        /*06d0*/ 	.word	0x000145e0


	//   ....[141]....
        /*06d4*/ 	.word	0x00014610


	//   ....[142]....
        /*06d8*/ 	.word	0x00014910


	//   ....[143]....
        /*06dc*/ 	.word	0x00014b00


	//   ....[144]....
        /*06e0*/ 	.word	0x00015150


	//   ....[145]....
        /*06e4*/ 	.word	0x00015230


	//   ....[146]....
        /*06e8*/ 	.word	0x000152d0


	//   ....[147]....
        /*06ec*/ 	.word	0x00015330


	//   ....[148]....
        /*06f0*/ 	.word	0x00015420


	//   ....[149]....
        /*06f4*/ 	.word	0x00015490


	//   ....[150]....
        /*06f8*/ 	.word	0x00015580


	//   ....[151]....
        /*06fc*/ 	.word	0x000155f0


	//   ....[152]....
        /*0700*/ 	.word	0x000156e0


	//   ....[153]....
        /*0704*/ 	.word	0x00015750


	//   ....[154]....
        /*0708*/ 	.word	0x00015840


	//   ....[155]....
        /*070c*/ 	.word	0x000158b0


	//   ....[156]....
        /*0710*/ 	.word	0x000159a0


	//   ....[157]....
        /*0714*/ 	.word	0x00015a10


	//   ....[158]....
        /*0718*/ 	.word	0x00015b00


	//   ....[159]....
        /*071c*/ 	.word	0x00015b70


	//   ....[160]....
        /*0720*/ 	.word	0x00015c50


	//   ....[161]....
        /*0724*/ 	.word	0x00015ce0


	//   ....[162]....
        /*0728*/ 	.word	0x00015d50


	//   ....[163]....
        /*072c*/ 	.word	0x00015db0


	//   ....[164]....
        /*0730*/ 	.word	0x00015ea0


	//   ....[165]....
        /*0734*/ 	.word	0x00015f00


	//   ....[166]....
        /*0738*/ 	.word	0x00016000


	//   ....[167]....
        /*073c*/ 	.word	0x00016060


	//   ....[168]....
        /*0740*/ 	.word	0x00016160


	//   ....[169]....
        /*0744*/ 	.word	0x000161c0


	//   ....[170]....
        /*0748*/ 	.word	0x000162c0


	//   ....[171]....
        /*074c*/ 	.word	0x00016320


	//   ....[172]....
        /*0750*/ 	.word	0x00016420


	//   ....[173]....
        /*0754*/ 	.word	0x00016480


	//   ....[174]....
        /*0758*/ 	.word	0x00016580


	//   ....[175]....
        /*075c*/ 	.word	0x000165e0


	//   ....[176]....
        /*0760*/ 	.word	0x00016680


	//   ....[177]....
        /*0764*/ 	.word	0x00016740


	//   ....[178]....
        /*0768*/ 	.word	0x00016810


	//   ....[179]....
        /*076c*/ 	.word	0x00016870


	//   ....[180]....
        /*0770*/ 	.word	0x00016930


	//   ....[181]....
        /*0774*/ 	.word	0x00016990


	//   ....[182]....
        /*0778*/ 	.word	0x00016a40


	//   ....[183]....
        /*077c*/ 	.word	0x00016ac0


	//   ....[184]....
        /*0780*/ 	.word	0x00016b70


	//   ....[185]....
        /*0784*/ 	.word	0x00016ca0


	//   ....[186]....
        /*0788*/ 	.word	0x00016d50


	//   ....[187]....
        /*078c*/ 	.word	0x00016dd0


	//   ....[188]....
        /*0790*/ 	.word	0x00016e90


	//   ....[189]....
        /*0794*/ 	.word	0x00016ef0


	//   ....[190]....
        /*0798*/ 	.word	0x00016fa0


	//   ....[191]....
        /*079c*/ 	.word	0x00017000


	//   ....[192]....
        /*07a0*/ 	.word	0x000170b0


	//   ....[193]....
        /*07a4*/ 	.word	0x00017110


	//   ....[194]....
        /*07a8*/ 	.word	0x000171c0


	//   ....[195]....
        /*07ac*/ 	.word	0x00017220


	//   ....[196]....
        /*07b0*/ 	.word	0x000172d0


	//   ....[197]....
        /*07b4*/ 	.word	0x00017330


	//   ....[198]....
        /*07b8*/ 	.word	0x000173e0


	//   ....[199]....
        /*07bc*/ 	.word	0x00017440


	//   ....[200]....
        /*07c0*/ 	.word	0x000174f0


	//   ....[201]....
        /*07c4*/ 	.word	0x000175e0


	//   ....[202]....
        /*07c8*/ 	.word	0x00017680


	//   ....[203]....
        /*07cc*/ 	.word	0x000176e0


	//   ....[204]....
        /*07d0*/ 	.word	0x000177a0


	//   ....[205]....
        /*07d4*/ 	.word	0x00017800


	//   ....[206]....
        /*07d8*/ 	.word	0x000178c0


	//   ....[207]....
        /*07dc*/ 	.word	0x00017920


	//   ....[208]....
        /*07e0*/ 	.word	0x000179e0


	//   ....[209]....
        /*07e4*/ 	.word	0x00017a40


	//   ....[210]....
        /*07e8*/ 	.word	0x00017b00


	//   ....[211]....
        /*07ec*/ 	.word	0x00017b60


	//   ....[212]....
        /*07f0*/ 	.word	0x00017c20


	//   ....[213]....
        /*07f4*/ 	.word	0x00017c80


	//   ....[214]....
        /*07f8*/ 	.word	0x00017d40


	//   ....[215]....
        /*07fc*/ 	.word	0x00017da0


	//   ....[216]....
        /*0800*/ 	.word	0x00017e60


	//   ....[217]....
        /*0804*/ 	.word	0x00017f50


	//   ....[218]....
        /*0808*/ 	.word	0x00018000


	//   ....[219]....
        /*080c*/ 	.word	0x00018090


	//   ....[220]....
        /*0810*/ 	.word	0x00018140


	//   ....[221]....
        /*0814*/ 	.word	0x000181a0


	//   ....[222]....
        /*0818*/ 	.word	0x00018250


	//   ....[223]....
        /*081c*/ 	.word	0x000182b0


	//   ....[224]....
        /*0820*/ 	.word	0x00018370


	//   ....[225]....
        /*0824*/ 	.word	0x000183d0


	//   ....[226]....
        /*0828*/ 	.word	0x00018480


	//   ....[227]....
        /*082c*/ 	.word	0x000184e0


	//   ....[228]....
        /*0830*/ 	.word	0x000185a0


	//   ....[229]....
        /*0834*/ 	.word	0x00018600


	//   ....[230]....
        /*0838*/ 	.word	0x000186b0


	//   ....[231]....
        /*083c*/ 	.word	0x00018710


	//   ....[232]....
        /*0840*/ 	.word	0x000187d0


	//   ....[233]....
        /*0844*/ 	.word	0x00018860


	//   ....[234]....
        /*0848*/ 	.word	0x00018980


	//----- nvinfo : EIATTR_REG_RECONFIG
	.align		4
.L_173:
        /*084c*/ 	.byte	0x01, 0x54
	.zero		2


	//----- nvinfo : EIATTR_SYSCALL_OFFSETS
	.align		4
        /*0850*/ 	.byte	0x04, 0x46
        /*0852*/ 	.short	(.L_175 - .L_174)


	//   ....[0]....
.L_174:
        /*0854*/ 	.word	0x00001830


	//   ....[1]....
        /*0858*/ 	.word	0x000111e0


	//   ....[2]....
        /*085c*/ 	.word	0x00011330


	//   ....[3]....
        /*0860*/ 	.word	0x00011420


	//   ....[4]....
        /*0864*/ 	.word	0x00012300


	//----- nvinfo : EIATTR_MBARRIER_INSTR_OFFSETS
	.align		4
.L_175:
        /*0868*/ 	.byte	0x04, 0x39
        /*086a*/ 	.short	(.L_177 - .L_176)


	//   ....[0]....
.L_176:
        /*086c*/ 	.word	0x00000180
        /*0870*/ 	.word	0x000000ff
        /*0874*/ 	.word	0x00016800
        /*0878*/ 	.short	0x0100
        /*087a*/ 	.byte	0x08
	.zero		1


	//   ....[1]....
        /*087c*/ 	.word	0x00000190
        /*0880*/ 	.word	0x000000ff
        /*0884*/ 	.word	0x00016820
        /*0888*/ 	.short	0x0100
        /*088a*/ 	.byte	0x08
	.zero		1


	//   ....[2]....
        /*088c*/ 	.word	0x00000280
        /*0890*/ 	.word	0x000000ff
        /*0894*/ 	.word	0x00016830
        /*0898*/ 	.short	0x0100
        /*089a*/ 	.byte	0x08
	.zero		1


	//   ....[3]....
        /*089c*/ 	.word	0x00000290
        /*08a0*/ 	.word	0x000000ff
        /*08a4*/ 	.word	0x00016840
        /*08a8*/ 	.short	0x0100
        /*08aa*/ 	.byte	0x08
	.zero		1


	//   ....[4]....
        /*08ac*/ 	.word	0x000002a0
        /*08b0*/ 	.word	0x000000ff
        /*08b4*/ 	.word	0x00016838
        /*08b8*/ 	.short	0x0100
        /*08ba*/ 	.byte	0x08
	.zero		1


	//   ....[5]....
        /*08bc*/ 	.word	0x000002b0
        /*08c0*/ 	.word	0x000000ff
        /*08c4*/ 	.word	0x00016848
        /*08c8*/ 	.short	0x0100
        /*08ca*/ 	.byte	0x08
	.zero		1


	//   ....[6]....
        /*08cc*/ 	.word	0x000003e0
        /*08d0*/ 	.word	0x000000ff
        /*08d4*/ 	.word	0x00016850
        /*08d8*/ 	.short	0x0100
        /*08da*/ 	.byte	0x08
	.zero		1


	//   ....[7]....
        /*08dc*/ 	.word	0x000003f0
        /*08e0*/ 	.word	0x000000ff
        /*08e4*/ 	.word	0x00016860
        /*08e8*/ 	.short	0x0100
        /*08ea*/ 	.byte	0x08
	.zero		1


	//   ....[8]....
        /*08ec*/ 	.word	0x00000400
        /*08f0*/ 	.word	0x000000ff
        /*08f4*/ 	.word	0x00016858
        /*08f8*/ 	.short	0x0100
        /*08fa*/ 	.byte	0x08
	.zero		1


	//   ....[9]....
        /*08fc*/ 	.word	0x00000410
        /*0900*/ 	.word	0x000000ff
        /*0904*/ 	.word	0x00016868
        /*0908*/ 	.short	0x0100
        /*090a*/ 	.byte	0x08
	.zero		1


	//   ....[10]....
        /*090c*/ 	.word	0x00000500
        /*0910*/ 	.word	0x000000ff
        /*0914*/ 	.word	0x00016870
        /*0918*/ 	.short	0x0100
        /*091a*/ 	.byte	0x06
	.zero		1


	//   ....[11]....
        /*091c*/ 	.word	0x00000510
        /*0920*/ 	.word	0x000000ff
        /*0924*/ 	.word	0x00016880
        /*0928*/ 	.short	0x0100
        /*092a*/ 	.byte	0x06
	.zero		1


	//   ....[12]....
        /*092c*/ 	.word	0x00000520
        /*0930*/ 	.word	0x000000ff
        /*0934*/ 	.word	0x00016878
        /*0938*/ 	.short	0x0100
        /*093a*/ 	.byte	0x06
	.zero		1


	//   ....[13]....
        /*093c*/ 	.word	0x00000530
        /*0940*/ 	.word	0x000000ff
        /*0944*/ 	.word	0x00016888
        /*0948*/ 	.short	0x0100
        /*094a*/ 	.byte	0x06
	.zero		1


	//   ....[14]....
        /*094c*/ 	.word	0x00000660
        /*0950*/ 	.word	0x000000ff
        /*0954*/ 	.word	0x00016890
        /*0958*/ 	.short	0x0100
        /*095a*/ 	.byte	0x08
	.zero		1


	//   ....[15]....
        /*095c*/ 	.word	0x00000670
        /*0960*/ 	.word	0x000000ff
        /*0964*/ 	.word	0x000168a0
        /*0968*/ 	.short	0x0100
        /*096a*/ 	.byte	0x08
	.zero		1


	//   ....[16]....
        /*096c*/ 	.word	0x00000680
        /*0970*/ 	.word	0x000000ff
        /*0974*/ 	.word	0x00016898
        /*0978*/ 	.short	0x0100
        /*097a*/ 	.byte	0x08
	.zero		1


	//   ....[17]....
        /*097c*/ 	.word	0x00000690
        /*0980*/ 	.word	0x000000ff
        /*0984*/ 	.word	0x000168a8
        /*0988*/ 	.short	0x0100
        /*098a*/ 	.byte	0x08
	.zero		1


	//   ....[18]....
        /*098c*/ 	.word	0x000007d0
        /*0990*/ 	.word	0x000000ff
        /*0994*/ 	.word	0x000168b0
        /*0998*/ 	.short	0x0100
        /*099a*/ 	.byte	0x08
	.zero		1


	//   ....[19]....
        /*099c*/ 	.word	0x000007e0
        /*09a0*/ 	.word	0x000000ff
        /*09a4*/ 	.word	0x000168c0
        /*09a8*/ 	.short	0x0100
        /*09aa*/ 	.byte	0x08
	.zero		1


	//   ....[20]....
        /*09ac*/ 	.word	0x000007f0
        /*09b0*/ 	.word	0x000000ff
        /*09b4*/ 	.word	0x000168b8
        /*09b8*/ 	.short	0x0100
        /*09ba*/ 	.byte	0x08
	.zero		1


	//   ....[21]....
        /*09bc*/ 	.word	0x00000800
        /*09c0*/ 	.word	0x000000ff
        /*09c4*/ 	.word	0x000168c8
        /*09c8*/ 	.short	0x0100
        /*09ca*/ 	.byte	0x08
	.zero		1


	//   ....[22]....
        /*09cc*/ 	.word	0x000018b0
        /*09d0*/ 	.word	0x000000ff
        /*09d4*/ 	.word	0x00016800
        /*09d8*/ 	.short	0x010a
        /*09da*/ 	.byte	0x2d
	.zero		1


	//   ....[23]....
        /*09dc*/ 	.word	0x00001930
        /*09e0*/ 	.word	0x00000059
        /*09e4*/ 	.word	0x00016830
        /*09e8*/ 	.short	0x010a
        /*09ea*/ 	.byte	0x3f
	.zero		1


	//   ....[24]....
        /*09ec*/ 	.word	0x00001970
        /*09f0*/ 	.word	0x00000059
        /*09f4*/ 	.word	0x00016830
        /*09f8*/ 	.short	0x010a
        /*09fa*/ 	.byte	0x3f
	.zero		1


	//   ....[25]....
        /*09fc*/ 	.word	0x00002140
        /*0a00*/ 	.word	0x000000ff
        /*0a04*/ 	.word	0x00000000
        /*0a08*/ 	.short	0x0101
        /*0a0a*/ 	.byte	0x06
	.zero		1


	//   ....[26]....
        /*0a0c*/ 	.word	0x00005400
        /*0a10*/ 	.word	0x000000ff
        /*0a14*/ 	.word	0x00016830
        /*0a18*/ 	.short	0x010a
        /*0a1a*/ 	.byte	0x06
	.zero		1


	//   ....[27]....
        /*0a1c*/ 	.word	0x00005440
        /*0a20*/ 	.word	0x000000ff
        /*0a24*/ 	.word	0x00016830
        /*0a28*/ 	.short	0x010a
        /*0a2a*/ 	.byte	0x06
	.zero		1


	//   ....[28]....
        /*0a2c*/ 	.word	0x00005650
        /*0a30*/ 	.word	0x000000ff
        /*0a34*/ 	.word	0x00016850
        /*0a38*/ 	.short	0x010a
        /*0a3a*/ 	.byte	0x06
	.zero		1


	//   ....[29]....
        /*0a3c*/ 	.word	0x00005690
        /*0a40*/ 	.word	0x000000ff
        /*0a44*/ 	.word	0x00016850
        /*0a48*/ 	.short	0x010a
        /*0a4a*/ 	.byte	0x06
	.zero		1


	//   ....[30]....
        /*0a4c*/ 	.word	0x00005f20
        /*0a50*/ 	.word	0x000000ff
        /*0a54*/ 	.word	0x00000000
        /*0a58*/ 	.short	0x0101
        /*0a5a*/ 	.byte	0x06
	.zero		1


	//   ....[31]....
        /*0a5c*/ 	.word	0x00008590
        /*0a60*/ 	.word	0x000000ff
        /*0a64*/ 	.word	0x00000000
        /*0a68*/ 	.short	0x0101
        /*0a6a*/ 	.byte	0x06
	.zero		1


	//   ....[32]....
        /*0a6c*/ 	.word	0x00008ca0
        /*0a70*/ 	.word	0x000000ff
        /*0a74*/ 	.word	0x00016830
        /*0a78*/ 	.short	0x010a
        /*0a7a*/ 	.byte	0x06
	.zero		1


	//   ....[33]....
        /*0a7c*/ 	.word	0x00008ce0
        /*0a80*/ 	.word	0x000000ff
        /*0a84*/ 	.word	0x00016830
        /*0a88*/ 	.short	0x010a
        /*0a8a*/ 	.byte	0x06
	.zero		1


	//   ....[34]....
        /*0a8c*/ 	.word	0x00008ef0
        /*0a90*/ 	.word	0x000000ff
        /*0a94*/ 	.word	0x00016850
        /*0a98*/ 	.short	0x010a
        /*0a9a*/ 	.byte	0x06
	.zero		1


	//   ....[35]....
        /*0a9c*/ 	.word	0x00008f30
        /*0aa0*/ 	.word	0x000000ff
        /*0aa4*/ 	.word	0x00016850
        /*0aa8*/ 	.short	0x010a
        /*0aaa*/ 	.byte	0x06
	.zero		1


	//   ....[36]....
        /*0aac*/ 	.word	0x00009810
        /*0ab0*/ 	.word	0x000000ff
        /*0ab4*/ 	.word	0x00000000
        /*0ab8*/ 	.short	0x0101
        /*0aba*/ 	.byte	0x06
	.zero		1


	//   ....[37]....
        /*0abc*/ 	.word	0x0000ad00
        /*0ac0*/ 	.word	0x000000ff
        /*0ac4*/ 	.word	0x00000000
        /*0ac8*/ 	.short	0x0101
        /*0aca*/ 	.byte	0x06
	.zero		1


	//   ....[38]....
        /*0acc*/ 	.word	0x0000b210
        /*0ad0*/ 	.word	0x000000ff
        /*0ad4*/ 	.word	0x00016830
        /*0ad8*/ 	.short	0x010a
        /*0ada*/ 	.byte	0x06
	.zero		1


	//   ....[39]....
        /*0adc*/ 	.word	0x0000b250
        /*0ae0*/ 	.word	0x000000ff
        /*0ae4*/ 	.word	0x00016830
        /*0ae8*/ 	.short	0x010a
        /*0aea*/ 	.byte	0x06
	.zero		1


	//   ....[40]....
        /*0aec*/ 	.word	0x0000b430
        /*0af0*/ 	.word	0x000000ff
        /*0af4*/ 	.word	0x00016850
        /*0af8*/ 	.short	0x010a
        /*0afa*/ 	.byte	0x06
	.zero		1


	//   ....[41]....
        /*0afc*/ 	.word	0x0000b470
        /*0b00*/ 	.word	0x000000ff
        /*0b04*/ 	.word	0x00016850
        /*0b08*/ 	.short	0x010a
        /*0b0a*/ 	.byte	0x06
	.zero		1


	//   ....[42]....
        /*0b0c*/ 	.word	0x0000bcf0
        /*0b10*/ 	.word	0x000000ff
        /*0b14*/ 	.word	0x00000000
        /*0b18*/ 	.short	0x0101
        /*0b1a*/ 	.byte	0x06
	.zero		1


	//   ....[43]....
        /*0b1c*/ 	.word	0x0000e360
        /*0b20*/ 	.word	0x000000ff
        /*0b24*/ 	.word	0x00000000
        /*0b28*/ 	.short	0x0101
        /*0b2a*/ 	.byte	0x06
	.zero		1


	//   ....[44]....
        /*0b2c*/ 	.word	0x0000e760
        /*0b30*/ 	.word	0x000000ff
        /*0b34*/ 	.word	0x00016850
        /*0b38*/ 	.short	0x010a
        /*0b3a*/ 	.byte	0x05
	.zero		1


	//   ....[45]....
        /*0b3c*/ 	.word	0x0000e7a0
        /*0b40*/ 	.word	0x000000ff
        /*0b44*/ 	.word	0x00016850
        /*0b48*/ 	.short	0x010a
        /*0b4a*/ 	.byte	0x05
	.zero		1


	//   ....[46]....
        /*0b4c*/ 	.word	0x0000ecf0
        /*0b50*/ 	.word	0x000000ff
        /*0b54*/ 	.word	0x00000000
        /*0b58*/ 	.short	0x0101
        /*0b5a*/ 	.byte	0x04
	.zero		1


	//   ....[47]....
        /*0b5c*/ 	.word	0x0000f9c0
        /*0b60*/ 	.word	0x0000001f
        /*0b64*/ 	.word	0x00000000
        /*0b68*/ 	.short	0x0101
        /*0b6a*/ 	.byte	0x3f
	.zero		1


	//   ....[48]....
        /*0b6c*/ 	.word	0x00011980
        /*0b70*/ 	.word	0x00000000
        /*0b74*/ 	.word	0x00016840
        /*0b78*/ 	.short	0x010a
        /*0b7a*/ 	.byte	0x3f
	.zero		1


	//   ....[49]....
        /*0b7c*/ 	.word	0x000120e0
        /*0b80*/ 	.word	0x00000000
        /*0b84*/ 	.word	0x00016830
        /*0b88*/ 	.short	0x0107
        /*0b8a*/ 	.byte	0x3f
	.zero		1


	//   ....[50]....
        /*0b8c*/ 	.word	0x000121a0
        /*0b90*/ 	.word	0x00000000
        /*0b94*/ 	.word	0x00016830
        /*0b98*/ 	.short	0x0101
        /*0b9a*/ 	.byte	0x3f
	.zero		1


	//   ....[51]....
        /*0b9c*/ 	.word	0x00012ef0
        /*0ba0*/ 	.word	0x00000010
        /*0ba4*/ 	.word	0x00016800
        /*0ba8*/ 	.short	0x0107
        /*0baa*/ 	.byte	0x3f
	.zero		1


	//   ....[52]....
        /*0bac*/ 	.word	0x00012fe0
        /*0bb0*/ 	.word	0x00000010
        /*0bb4*/ 	.word	0x00016800
        /*0bb8*/ 	.short	0x0101
        /*0bba*/ 	.byte	0x3f
	.zero		1


	//   ....[53]....
        /*0bbc*/ 	.word	0x00013000
        /*0bc0*/ 	.word	0x00000010
        /*0bc4*/ 	.word	0x00016820
        /*0bc8*/ 	.short	0x010a
        /*0bca*/ 	.byte	0x3f
	.zero		1


	//   ....[54]....
        /*0bcc*/ 	.word	0x00013380
        /*0bd0*/ 	.word	0x00000005
        /*0bd4*/ 	.word	0x00016840
        /*0bd8*/ 	.short	0x010a
        /*0bda*/ 	.byte	0x3f
	.zero		1


	//   ....[55]....
        /*0bdc*/ 	.word	0x000138a0
        /*0be0*/ 	.word	0x00000005
        /*0be4*/ 	.word	0x00016830
        /*0be8*/ 	.short	0x0107
        /*0bea*/ 	.byte	0x3f
	.zero		1


	//   ....[56]....
        /*0bec*/ 	.word	0x00013960
        /*0bf0*/ 	.word	0x00000005
        /*0bf4*/ 	.word	0x00016830
        /*0bf8*/ 	.short	0x0101
        /*0bfa*/ 	.byte	0x3f
	.zero		1


	//   ....[57]....
        /*0bfc*/ 	.word	0x000139c0
        /*0c00*/ 	.word	0x00000005
        /*0c04*/ 	.word	0x00016860
        /*0c08*/ 	.short	0x010a
        /*0c0a*/ 	.byte	0x3f
	.zero		1


	//   ....[58]....
        /*0c0c*/ 	.word	0x00013e80
        /*0c10*/ 	.word	0x00000005
        /*0c14*/ 	.word	0x00016850
        /*0c18*/ 	.short	0x0107
        /*0c1a*/ 	.byte	0x3f
	.zero		1


	//   ....[59]....
        /*0c1c*/ 	.word	0x00014030
        /*0c20*/ 	.word	0x00000005
        /*0c24*/ 	.word	0x00016850
        /*0c28*/ 	.short	0x0101
        /*0c2a*/ 	.byte	0x3f
	.zero		1


	//   ....[60]....
        /*0c2c*/ 	.word	0x00014240
        /*0c30*/ 	.word	0x00000004
        /*0c34*/ 	.word	0x00016860
        /*0c38*/ 	.short	0x010a
        /*0c3a*/ 	.byte	0x3f
	.zero		1


	//   ....[61]....
        /*0c3c*/ 	.word	0x000146f0
        /*0c40*/ 	.word	0x00000004
        /*0c44*/ 	.word	0x00016850
        /*0c48*/ 	.short	0x0107
        /*0c4a*/ 	.byte	0x3f
	.zero		1


	//   ....[62]....
        /*0c4c*/ 	.word	0x000147b0
        /*0c50*/ 	.word	0x00000004
        /*0c54*/ 	.word	0x00016850
        /*0c58*/ 	.short	0x0101
        /*0c5a*/ 	.byte	0x3f
	.zero		1


	//   ....[63]....
        /*0c5c*/ 	.word	0x00014a80
        /*0c60*/ 	.word	0x00000004
        /*0c64*/ 	.word	0x00016820
        /*0c68*/ 	.short	0x010a
        /*0c6a*/ 	.byte	0x3f
	.zero		1


	//   ....[64]....
        /*0c6c*/ 	.word	0x00014c00
        /*0c70*/ 	.word	0x00000005
        /*0c74*/ 	.word	0x00016840
        /*0c78*/ 	.short	0x010a
        /*0c7a*/ 	.byte	0x3f
	.zero		1


	//   ....[65]....
        /*0c7c*/ 	.word	0x00014ca0
        /*0c80*/ 	.word	0x00000017
        /*0c84*/ 	.word	0x00016840
        /*0c88*/ 	.short	0x010a
        /*0c8a*/ 	.byte	0x3f
	.zero		1


	//   ....[66]....
        /*0c8c*/ 	.word	0x00014ce0
        /*0c90*/ 	.word	0x00000005
        /*0c94*/ 	.word	0x00016860
        /*0c98*/ 	.short	0x010a
        /*0c9a*/ 	.byte	0x3f
	.zero		1


	//   ....[67]....
        /*0c9c*/ 	.word	0x00014d20
        /*0ca0*/ 	.word	0x00000017
        /*0ca4*/ 	.word	0x00016860
        /*0ca8*/ 	.short	0x010a
        /*0caa*/ 	.byte	0x3f
	.zero		1


	//   ....[68]....
        /*0cac*/ 	.word	0x00014d90
        /*0cb0*/ 	.word	0x00000003
        /*0cb4*/ 	.word	0x00016800
        /*0cb8*/ 	.short	0x010a
        /*0cba*/ 	.byte	0x3f
	.zero		1


	//   ....[69]....
        /*0cbc*/ 	.word	0x00014de0
        /*0cc0*/ 	.word	0x00000059
        /*0cc4*/ 	.word	0x00016830
        /*0cc8*/ 	.short	0x010a
        /*0cca*/ 	.byte	0x3f
	.zero		1


	//   ....[70]....
        /*0ccc*/ 	.word	0x00014e40
        /*0cd0*/ 	.word	0x00000007
        /*0cd4*/ 	.word	0x00016830
        /*0cd8*/ 	.short	0x010a
        /*0cda*/ 	.byte	0x3f
	.zero		1


	//   ....[71]....
        /*0cdc*/ 	.word	0x00014ea0
        /*0ce0*/ 	.word	0x00000007
        /*0ce4*/ 	.word	0x00016850
        /*0ce8*/ 	.short	0x010a
        /*0cea*/ 	.byte	0x3f
	.zero		1


	//   ....[72]....
        /*0cec*/ 	.word	0x00014f00
        /*0cf0*/ 	.word	0x00000008
        /*0cf4*/ 	.word	0x00016830
        /*0cf8*/ 	.short	0x010a
        /*0cfa*/ 	.byte	0x3f
	.zero		1


	//   ....[73]....
        /*0cfc*/ 	.word	0x00014f60
        /*0d00*/ 	.word	0x00000008
        /*0d04*/ 	.word	0x00016850
        /*0d08*/ 	.short	0x010a
        /*0d0a*/ 	.byte	0x3f
	.zero		1


	//   ....[74]....
        /*0d0c*/ 	.word	0x00014fc0
        /*0d10*/ 	.word	0x00000007
        /*0d14*/ 	.word	0x00016830
        /*0d18*/ 	.short	0x010a
        /*0d1a*/ 	.byte	0x3f
	.zero		1


	//   ....[75]....
        /*0d1c*/ 	.word	0x00015020
        /*0d20*/ 	.word	0x00000007
        /*0d24*/ 	.word	0x00016850
        /*0d28*/ 	.short	0x010a
        /*0d2a*/ 	.byte	0x3f
	.zero		1


	//   ....[76]....
        /*0d2c*/ 	.word	0x00015080
        /*0d30*/ 	.word	0x00000004
        /*0d34*/ 	.word	0x00016850
        /*0d38*/ 	.short	0x010a
        /*0d3a*/ 	.byte	0x3f
	.zero		1


	//   ....[77]....
        /*0d3c*/ 	.word	0x00015180
        /*0d40*/ 	.word	0x00000000
        /*0d44*/ 	.word	0x00016840
        /*0d48*/ 	.short	0x010a
        /*0d4a*/ 	.byte	0x3f
	.zero		1


	//   ....[78]....
        /*0d4c*/ 	.word	0x00016ba0
        /*0d50*/ 	.word	0x00000010
        /*0d54*/ 	.word	0x00016820
        /*0d58*/ 	.short	0x010a
        /*0d5a*/ 	.byte	0x3f
	.zero		1


	//   ....[79]....
        /*0d5c*/ 	.word	0x00016bf0
        /*0d60*/ 	.word	0x00000005
        /*0d64*/ 	.word	0x00016840
        /*0d68*/ 	.short	0x010a
        /*0d6a*/ 	.byte	0x3f
	.zero		1


	//   ....[80]....
        /*0d6c*/ 	.word	0x00017530
        /*0d70*/ 	.word	0x00000005
        /*0d74*/ 	.word	0x00016860
        /*0d78*/ 	.short	0x010a
        /*0d7a*/ 	.byte	0x3f
	.zero		1


	//   ....[81]....
        /*0d7c*/ 	.word	0x00017ea0
        /*0d80*/ 	.word	0x00000004
        /*0d84*/ 	.word	0x00016860
        /*0d88*/ 	.short	0x010a
        /*0d8a*/ 	.byte	0x3f
	.zero		1


	//   ....[82]....
        /*0d8c*/ 	.word	0x000188a0
        /*0d90*/ 	.word	0x00000004
        /*0d94*/ 	.word	0x00016820
        /*0d98*/ 	.short	0x010a
        /*0d9a*/ 	.byte	0x3f
	.zero		1


	//   ....[83]....
        /*0d9c*/ 	.word	0x00018a40
        /*0da0*/ 	.word	0x00000005
        /*0da4*/ 	.word	0x00016840
        /*0da8*/ 	.short	0x010a
        /*0daa*/ 	.byte	0x3f
	.zero		1


	//   ....[84]....
        /*0dac*/ 	.word	0x00018a90
        /*0db0*/ 	.word	0x00000017
        /*0db4*/ 	.word	0x00016840
        /*0db8*/ 	.short	0x010a
        /*0dba*/ 	.byte	0x3f
	.zero		1


	//   ....[85]....
        /*0dbc*/ 	.word	0x00018ae0
        /*0dc0*/ 	.word	0x00000005
        /*0dc4*/ 	.word	0x00016860
        /*0dc8*/ 	.short	0x010a
        /*0dca*/ 	.byte	0x3f
	.zero		1


	//----- nvinfo : EIATTR_NUM_MBARRIERS
	.align		4
.L_177:
        /*0dcc*/ 	.byte	0x03, 0x38
        /*0dce*/ 	.short	0x0016


	//----- nvinfo : EIATTR_EXIT_INSTR_OFFSETS
	.align		4
        /*0dd0*/ 	.byte	0x04, 0x1c
        /*0dd2*/ 	.short	(.L_179 - .L_178)


	//   ....[0]....
.L_178:
        /*0dd4*/ 	.word	0x00000970


	//   ....[1]....
        /*0dd8*/ 	.word	0x00010370


	//   ....[2]....
        /*0ddc*/ 	.word	0x00014d70


	//----- nvinfo : EIATTR_MAX_THREADS
	.align		4
.L_179:
        /*0de0*/ 	.byte	0x04, 0x05
        /*0de2*/ 	.short	(.L_181 - .L_180)
.L_180:
        /*0de4*/ 	.word	0x00000200
        /*0de8*/ 	.word	0x00000001
        /*0dec*/ 	.word	0x00000001


	//----- nvinfo : EIATTR_CRS_STACK_SIZE
	.align		4
.L_181:
        /*0df0*/ 	.byte	0x04, 0x1e
        /*0df2*/ 	.short	(.L_183 - .L_182)
.L_182:
        /*0df4*/ 	.word	0x00000000


	//----- nvinfo : EIATTR_CBANK_PARAM_SIZE
	.align		4
.L_183:
        /*0df8*/ 	.byte	0x03, 0x19
        /*0dfa*/ 	.short	0x0af0


	//----- nvinfo : EIATTR_PARAM_CBANK
	.align		4
        /*0dfc*/ 	.byte	0x04, 0x0a
        /*0dfe*/ 	.short	(.L_185 - .L_184)
	.align		4
.L_184:
        /*0e00*/ 	.word	index@(.nv.constant0._ZN7cutlass13device_kernelIN5flash11enable_sm90INS1_16FlashAttnFwdSm90INS1_25CollectiveMainloopFwdSm90ILi2EN4cute5tupleIJNS5_1CILi1EEES8_S8_EEENS6_IJNS7_ILi192EEENS7_ILi128EEENS7_ILi64EEEEEELi64ENS_6half_tEfNS_4arch4Sm90ELb0ELb1ELb1ELb0ELb1ELb0ELb0ELb1ELb1ELb1ELb0ELb0EEENS1_21CollectiveEpilogueFwdINS6_IJSA_SC_SB_EEES9_SE_SG_Li384ELb0ELb1ELb0ELb0EEENS1_30DynamicPersistentTileSchedulerILi384ELi128ELb0ELb1ELb1EEEEEEEEEvNT_6ParamsE)
        /*0e04*/ 	.short	0x0210
        /*0e06*/ 	.short	0x0af0


	//----- nvinfo : EIATTR_SW_WAR
	.align		4
.L_185:
        /*0e08*/ 	.byte	0x04, 0x36
        /*0e0a*/ 	.short	(.L_187 - .L_186)
.L_186:
        /*0e0c*/ 	.word	0x00000008
.L_187:


//--------------------- .nv.info._ZN7cutlass13device_kernelIN5flash11enable_sm90INS1_16FlashAttnFwdSm90INS1_25CollectiveMainloopFwdSm90ILi2EN4cute5tupleIJNS5_1CILi1EEES8_S8_EEENS6_IJNS7_ILi192EEENS7_ILi128EEENS7_ILi64EEEEEELi64ENS_6half_tEfNS_4arch4Sm90ELb0ELb1ELb1ELb1ELb1ELb0ELb0ELb1ELb1ELb1ELb0ELb0EEENS1_21CollectiveEpilogueFwdINS6_IJSA_SC_SB_EEES9_SE_SG_Li384ELb1ELb1ELb0ELb0EEENS1_36VarlenDynamicPersistentTileSchedulerILi192ELi128ELi384ELi128ELb0ELb1ELb1ELb1ELb0ELb1EEEEEEEEEvNT_6ParamsE --------------------------
	.section	.nv.info._ZN7cutlass13device_kernelIN5flash11enable_sm90INS1_16FlashAttnFwdSm90INS1_25CollectiveMainloopFwdSm90ILi2EN4cute5tupleIJNS5_1CILi1EEES8_S8_EEENS6_IJNS7_ILi192EEENS7_ILi128EEENS7_ILi64EEEEEELi64ENS_6half_tEfNS_4arch4Sm90ELb0ELb1ELb1ELb1ELb1ELb0ELb0ELb1ELb1ELb1ELb0ELb0EEENS1_21CollectiveEpilogueFwdINS6_IJSA_SC_SB_EEES9_SE_SG_Li384ELb1ELb1ELb0ELb0EEENS1_36VarlenDynamicPersistentTileSchedulerILi192ELi128ELi384ELi128ELb0ELb1ELb1ELb1ELb0ELb1EEEEEEEEEvNT_6ParamsE,"",@"SHT_CUDA_INFO"
	.sectionflags	@""
	.align	4


	//----- nvinfo : EIATTR_CUDA_API_VERSION
	.align		4
        /*0000*/ 	.byte	0x04, 0x37
        /*0002*/ 	.short	(.L_189 - .L_188)
.L_188:
        /*0004*/ 	.word	0x00000082


	//----- nvinfo : EIATTR_KPARAM_INFO
	.align		4
.L_189:
        /*0008*/ 	.byte	0x04, 0x17
        /*000a*/ 	.short	(.L_191 - .L_190)
.L_190:
        /*000c*/ 	.word	0x00000000
        /*0010*/ 	.short	0x0000
        /*0012*/ 	.short	0x0070
        /*0014*/ 	.byte	0x00, 0xf0, 0x01, 0x2a


	//----- nvinfo : EIATTR_SPARSE_MMA_MASK
	.align		4
.L_191:
        /*0018*/ 	.byte	0x03, 0x50
        /*001a*/ 	.short	0x0000


	//----- nvinfo : EIATTR_MAXREG_COUNT
	.align		4
        /*001c*/ 	.byte	0x03, 0x1b
        /*001e*/ 	.short	0x0080


	//----- nvinfo : EIATTR_NUM_BARRIERS
	.align		4
        /*0020*/ 	.byte	0x02, 0x4c
        /*0022*/ 	.byte	0x10
	.zero		1


	//----- nvinfo : EIATTR_EXTERNS
	.align		4
        /*0024*/ 	.byte	0x04, 0x0f
        /*0026*/ 	.short	(.L_193 - .L_192)


	//   ....[0]....
	.align		4
.L_192:
        /*0028*/ 	.word	index@(__assertfail)


	//----- nvinfo : EIATTR_ANNOTATIONS
	.align		4
.L_193:
        /*002c*/ 	.byte	0x04, 0x55
        /*002e*/ 	.short	(.L_195 - .L_194)


	//   ....[0]....
.L_194:
        /* <DEDUP_REMOVED lines=24> */
        /*01a4*/ 	.byte	0xf0, 0x58, 0x01, 0x00, 0x01, 0x00, 0x00, 0x00, 0x20, 0x65, 0x01, 0x00


	//----- nvinfo : EIATTR_MERCURY_ISA_VERSION
	.align		4
.L_195:
        /*01b0*/ 	.byte	0x03, 0x5f
        /*01b2*/ 	.short	0x0101


	//----- nvinfo : EIATTR_UNUSED_LOAD_BYTE_OFFSET
	.align		4
        /*01b4*/ 	.byte	0x04, 0x44
        /*01b6*/ 	.short	(.L_197 - .L_196)


	//   ....[0]....
.L_196:
        /*01b8*/ 	.word	0x00000970
        /*01bc*/ 	.word	0x0000fff0


	//   ....[1]....
        /*01c0*/ 	.word	0x0000f080
        /*01c4*/ 	.word	0x0000fff0


	//----- nvinfo : EIATTR_INT_WARP_WIDE_INSTR_OFFSETS
	.align		4
.L_197:
        /*01c8*/ 	.byte	0x04, 0x31
        /*01ca*/ 	.short	(.L_199 - .L_198)


	//   ....[0]....
.L_198:
        /*01cc*/ 	.word	0x000000c0


	//   ....[1]....
        /*01d0*/ 	.word	0x000000d0


	//   ....[2]....
        /*01d4*/ 	.word	0x00000170


	//   ....[3]....
        /*01d8*/ 	.word	0x00011f90


	//   ....[4]....
        /*01dc*/ 	.word	0x00012020


	//   ....[5]....
        /*01e0*/ 	.word	0x00015200


	//   ....[6]....
        /*01e4*/ 	.word	0x00015290


	//----- nvinfo : EIATTR_COOP_GROUP_MASK_REGIDS
	.align		4
.L_199:
        /*01e8*/ 	.byte	0x04, 0x29
        /*01ea*/ 	.short	(.L_201 - .L_200)


	//   ....[0]....
.L_200:
        /*01ec*/ 	.word	0xffffffff


	//   ....[1]....
        /*01f0*/ 	.word	0xffffffff


	//   ....[2]....
        /*01f4*/ 	.word	0xffffffff


	//   ....[3]....
        /*01f8*/ 	.word	0xffffffff


	//   ....[4]....
        /*01fc*/ 	.word	0xffffffff


	//   ....[5]....
        /*0200*/ 	.word	0xffffffff


	//   ....[6]....
        /*0204*/ 	.word	0xffffffff


	//   ....[7]....
        /*0208*/ 	.word	0xffffffff


	//   ....[8]....
        /*020c*/ 	.word	0xffffffff


	//   ....[9]....
        /*0210*/ 	.word	0xffffffff


	//   ....[10]....
        /*0214*/ 	.word	0xffffffff


	//   ....[11]....
        /*0218*/ 	.word	0xffffffff


	//   ....[12]....
        /*021c*/ 	.word	0xffffffff


	//   ....[13]....
        /*0220*/ 	.word	0xffffffff


	//   ....[14]....
        /*0224*/ 	.word	0xffffffff


	//   ....[15]....
        /*0228*/ 	.word	0xffffffff


	//   ....[16]....
        /*022c*/ 	.word	0xffffffff


	//   ....[17]....
        /*0230*/ 	.word	0xffffffff


	//   ....[18]....
        /*0234*/ 	.word	0xffffffff


	//   ....[19]....
        /*0238*/ 	.word	0xffffffff


	//   ....[20]....
        /*023c*/ 	.word	0xffffffff


	//   ....[21]....
        /*0240*/ 	.word	0xffffffff


	//   ....[22]....
        /*0244*/ 	.word	0xffffffff


	//   ....[23]....
        /*0248*/ 	.word	0xffffffff


	//   ....[24]....
        /*024c*/ 	.word	0xffffffff


	//   ....[25]....
        /*0250*/ 	.word	0xffffffff


	//   ....[26]....
        /*0254*/ 	.word	0xffffffff


	//   ....[27]....
        /*0258*/ 	.word	0xffffffff


	//   ....[28]....
        /*025c*/ 	.word	0xffffffff


	//   ....[29]....
        /*0260*/ 	.word	0xffffffff


	//   ....[30]....
        /*0264*/ 	.word	0xffffffff


	//   ....[31]....
        /*0268*/ 	.word	0xffffffff


	//   ....[32]....
        /*026c*/ 	.word	0xffffffff


	//   ....[33]....
        /*0270*/ 	.word	0xffffffff


	//   ....[34]....
        /*0274*/ 	.word	0xffffffff


	//   ....[35]....
        /*0278*/ 	.word	0xffffffff


	//   ....[36]....
        /*027c*/ 	.word	0xffffffff


	//   ....[37]....
        /*0280*/ 	.word	0xffffffff


	//   ....[38]....
        /*0284*/ 	.word	0xffffffff


	//   ....[39]....
        /*0288*/ 	.word	0xffffffff


	//   ....[40]....
        /*028c*/ 	.word	0xffffffff


	//   ....[41]....
        /*0290*/ 	.word	0xffffffff


	//   ....[42]....
        /*0294*/ 	.word	0xffffffff


	//   ....[43]....
        /*0298*/ 	.word	0xffffffff


	//   ....[44]....
        /*029c*/ 	.word	0xffffffff


	//   ....[45]....
        /*02a0*/ 	.word	0xffffffff


	//   ....[46]....
        /*02a4*/ 	.word	0xffffffff


	//   ....[47]....
        /*02a8*/ 	.word	0xffffffff


	//   ....[48]....
        /*02ac*/ 	.word	0xffffffff


	//   ....[49]....
        /*02b0*/ 	.word	0xffffffff


	//   ....[50]....
        /*02b4*/ 	.word	0xffffffff


	//   ....[51]....
        /*02b8*/ 	.word	0xffffffff


	//   ....[52]....
        /*02bc*/ 	.word	0xffffffff


	//   ....[53]....
        /*02c0*/ 	.word	0xffffffff


	//   ....[54]....
        /*02c4*/ 	.word	0xffffffff


	//   ....[55]....
        /*02c8*/ 	.word	0xffffffff


	//   ....[56]....
        /*02cc*/ 	.word	0xffffffff


	//   ....[57]....
        /*02d0*/ 	.word	0xffffffff


	//   ....[58]....
        /*02d4*/ 	.word	0xffffffff


	//   ....[59]....
        /*02d8*/ 	.word	0xffffffff


	//   ....[60]....
        /*02dc*/ 	.word	0xffffffff


	//   ....[61]....
        /*02e0*/ 	.word	0xffffffff


	//   ....[62]....
        /*02e4*/ 	.word	0xffffffff


	//   ....[63]....
        /*02e8*/ 	.word	0xffffffff


	//   ....[64]....
        /*02ec*/ 	.word	0xffffffff


	//   ....[65]....
        /*02f0*/ 	.word	0xffffffff


	//   ....[66]....
        /*02f4*/ 	.word	0xffffffff


	//   ....[67]....
        /*02f8*/ 	.word	0xffffffff


	//   ....[68]....
        /*02fc*/ 	.word	0xffffffff


	//   ....[69]....
        /*0300*/ 	.word	0xffffffff


	//   ....[70]....
        /*0304*/ 	.word	0xffffffff


	//   ....[71]....
        /*0308*/ 	.word	0xffffffff


	//   ....[72]....
        /*030c*/ 	.word	0xffffffff


	//   ....[73]....
        /*0310*/ 	.word	0xffffffff


	//   ....[74]....
        /*0314*/ 	.word	0xffffffff


	//   ....[75]....
        /*0318*/ 	.word	0xffffffff


	//   ....[76]....
        /*031c*/ 	.word	0xffffffff


	//   ....[77]....
        /*0320*/ 	.word	0xffffffff


	//   ....[78]....
        /*0324*/ 	.word	0xffffffff


	//   ....[79]....
        /*0328*/ 	.word	0xffffffff


	//   ....[80]....
        /*032c*/ 	.word	0xffffffff


	//   ....[81]....
        /*0330*/ 	.word	0xffffffff


	//   ....[82]....
        /*0334*/ 	.word	0xffffffff


	//   ....[83]....
        /*0338*/ 	.word	0xffffffff


	//   ....[84]....
        /*033c*/ 	.word	0xffffffff


	//   ....[85]....
        /*0340*/ 	.word	0xffffffff


	//   ....[86]....
        /*0344*/ 	.word	0xffffffff


	//   ....[87]....
        /*0348*/ 	.word	0xffffffff


	//   ....[88]....
        /*034c*/ 	.word	0xffffffff


	//   ....[89]....
        /*0350*/ 	.word	0xffffffff


	//   ....[90]....
        /*0354*/ 	.word	0xffffffff


	//   ....[91]....
        /*0358*/ 	.word	0xffffffff


	//   ....[92]....
        /*035c*/ 	.word	0xffffffff


	//   ....[93]....
        /*0360*/ 	.word	0xffffffff


	//   ....[94]....
        /*0364*/ 	.word	0xffffffff


	//   ....[95]....
        /*0368*/ 	.word	0xffffffff


	//   ....[96]....
        /*036c*/ 	.word	0xffffffff


	//   ....[97]....
        /*0370*/ 	.word	0xffffffff


	//   ....[98]....
        /*0374*/ 	.word	0xffffffff


	//   ....[99]....
        /*0378*/ 	.word	0xffffffff


	//   ....[100]....
        /*037c*/ 	.word	0xffffffff


	//   ....[101]....
        /*0380*/ 	.word	0xffffffff


	//   ....[102]....
        /*0384*/ 	.word	0xffffffff


	//   ....[103]....
        /*0388*/ 	.word	0xffffffff


	//   ....[104]....
        /*038c*/ 	.word	0xffffffff


	//   ....[105]....
        /*0390*/ 	.word	0xffffffff


	//   ....[106]....
        /*0394*/ 	.word	0xffffffff


	//   ....[107]....
        /*0398*/ 	.word	0xffffffff


	//   ....[108]....
        /*039c*/ 	.word	0xffffffff


	//   ....[109]....
        /*03a0*/ 	.word	0xffffffff


	//   ....[110]....
        /*03a4*/ 	.word	0xffffffff


	//   ....[111]....
        /*03a8*/ 	.word	0xffffffff


	//   ....[112]....
        /*03ac*/ 	.word	0xffffffff


	//   ....[113]....
        /*03b0*/ 	.word	0xffffffff


	//   ....[114]....
        /*03b4*/ 	.word	0xffffffff


	//   ....[115]....
        /*03b8*/ 	.word	0xffffffff


	//   ....[116]....
        /*03bc*/ 	.word	0xffffffff


	//   ....[117]....
        /*03c0*/ 	.word	0xffffffff


	//   ....[118]....
        /*03c4*/ 	.word	0xffffffff


	//   ....[119]....
        /*03c8*/ 	.word	0xffffffff


	//   ....[120]....
        /*03cc*/ 	.word	0xffffffff


	//   ....[121]....
        /*03d0*/ 	.word	0xffffffff


	//   ....[122]....
        /*03d4*/ 	.word	0xffffffff


	//   ....[123]....
        /*03d8*/ 	.word	0xffffffff


	//   ....[124]....
        /*03dc*/ 	.word	0xffffffff


	//   ....[125]....
        /*03e0*/ 	.word	0xffffffff


	//   ....[126]....
        /*03e4*/ 	.word	0xffffffff


	//   ....[127]....
        /*03e8*/ 	.word	0xffffffff


	//   ....[128]....
        /*03ec*/ 	.word	0xffffffff


	//   ....[129]....
        /*03f0*/ 	.word	0xffffffff


	//   ....[130]....
        /*03f4*/ 	.word	0xffffffff


	//   ....[131]....
        /*03f8*/ 	.word	0xffffffff


	//   ....[132]....
        /*03fc*/ 	.word	0xffffffff


	//   ....[133]....
        /*0400*/ 	.word	0xffffffff


	//   ....[134]....
        /*0404*/ 	.word	0xffffffff


	//   ....[135]....
        /*0408*/ 	.word	0xffffffff


	//   ....[136]....
        /*040c*/ 	.word	0xffffffff


	//   ....[137]....
        /*0410*/ 	.word	0xffffffff


	//   ....[138]....
        /*0414*/ 	.word	0xffffffff


	//   ....[139]....
        /*0418*/ 	.word	0xffffffff


	//   ....[140]....
        /*041c*/ 	.word	0xffffffff


	//   ....[141]....
        /*0420*/ 	.word	0xffffffff


	//   ....[142]....
        /*0424*/ 	.word	0xffffffff


	//   ....[143]....
        /*0428*/ 	.word	0xffffffff


	//   ....[144]....
        /*042c*/ 	.word	0xffffffff


	//   ....[145]....
        /*0430*/ 	.word	0xffffffff


	//   ....[146]....
        /*0434*/ 	.word	0xffffffff


	//   ....[147]....
        /*0438*/ 	.word	0xffffffff


	//   ....[148]....
        /*043c*/ 	.word	0xffffffff


	//   ....[149]....
        /*0440*/ 	.word	0xffffffff


	//   ....[150]....
        /*0444*/ 	.word	0xffffffff


	//   ....[151]....
        /*0448*/ 	.word	0xffffffff


	//   ....[152]....
        /*044c*/ 	.word	0xffffffff


	//   ....[153]....
        /*0450*/ 	.word	0xffffffff


	//   ....[154]....
        /*0454*/ 	.word	0xffffffff


	//   ....[155]....
        /*0458*/ 	.word	0xffffffff


	//   ....[156]....
        /*045c*/ 	.word	0xffffffff


	//   ....[157]....
        /*0460*/ 	.word	0xffffffff


	//   ....[158]....
        /*0464*/ 	.word	0xffffffff


	//   ....[159]....
        /*0468*/ 	.word	0xffffffff


	//   ....[160]....
        /*046c*/ 	.word	0xffffffff


	//   ....[161]....
        /*0470*/ 	.word	0xffffffff


	//   ....[162]....
        /*0474*/ 	.word	0xffffffff


	//   ....[163]....
        /*0478*/ 	.word	0xffffffff


	//   ....[164]....
        /*047c*/ 	.word	0xffffffff


	//   ....[165]....
        /*0480*/ 	.word	0xffffffff


	//   ....[166]....
        /*0484*/ 	.word	0xffffffff


	//   ....[167]....
        /*0488*/ 	.word	0xffffffff


	//   ....[168]....
        /*048c*/ 	.word	0xffffffff


	//   ....[169]....
        /*0490*/ 	.word	0xffffffff


	//   ....[170]....
        /*0494*/ 	.word	0xffffffff


	//   ....[171]....
        /*0498*/ 	.word	0xffffffff


	//   ....[172]....
        /*049c*/ 	.word	0xffffffff


	//   ....[173]....
        /*04a0*/ 	.word	0xffffffff


	//   ....[174]....
        /*04a4*/ 	.word	0xffffffff


	//   ....[175]....
        /*04a8*/ 	.word	0x0500000f


	//   ....[176]....
        /*04ac*/ 	.word	0x0500000f


	//   ....[177]....
        /*04b0*/ 	.word	0x0500000f


	//   ....[178]....
        /*04b4*/ 	.word	0x0500000f


	//   ....[179]....
        /*04b8*/ 	.word	0x0500000f


	//   ....[180]....
        /*04bc*/ 	.word	0x0500000f


	//   ....[181]....
        /*04c0*/ 	.word	0x0500000f


	//   ....[182]....
        /*04c4*/ 	.word	0x0500000f


	//   ....[183]....
        /*04c8*/ 	.word	0x0500000f


	//   ....[184]....
        /*04cc*/ 	.word	0x0500000f


	//   ....[185]....
        /*04d0*/ 	.word	0x0500000f


	//   ....[186]....
        /*04d4*/ 	.word	0x0500000f


	//   ....[187]....
        /*04d8*/ 	.word	0x0500000f


	//   ....[188]....
        /*04dc*/ 	.word	0x0500000f


	//   ....[189]....
        /*04e0*/ 	.word	0x0500000f


	//   ....[190]....
        /*04e4*/ 	.word	0x0500000f


	//   ....[191]....
        /*04e8*/ 	.word	0x0500000f


	//   ....[192]....
        /*04ec*/ 	.word	0x0500000f


	//   ....[193]....
        /*04f0*/ 	.word	0x0500000f


	//   ....[194]....
        /*04f4*/ 	.word	0x0500000f


	//   ....[195]....
        /*04f8*/ 	.word	0x0500000f


	//   ....[196]....
        /*04fc*/ 	.word	0x0500000f


	//   ....[197]....
        /*0500*/ 	.word	0x0500000f


	//   ....[198]....
        /*0504*/ 	.word	0x0500000f


	//   ....[199]....
        /*0508*/ 	.word	0x0500000f


	//   ....[200]....
        /*050c*/ 	.word	0x0500000f


	//   ....[201]....
        /*0510*/ 	.word	0x0500000f


	//   ....[202]....
        /*0514*/ 	.word	0x0500000f


	//   ....[203]....
        /*0518*/ 	.word	0x0500000f


	//   ....[204]....
        /*051c*/ 	.word	0x0500000f


	//   ....[205]....
        /*0520*/ 	.word	0x0500000f


	//   ....[206]....
        /*0524*/ 	.word	0x0500000f


	//   ....[207]....
        /*0528*/ 	.word	0x0500000f


	//   ....[208]....
        /*052c*/ 	.word	0x0500000f


	//   ....[209]....
        /*0530*/ 	.word	0x0500000f


	//   ....[210]....
        /*0534*/ 	.word	0x0500000f


	//   ....[211]....
        /*0538*/ 	.word	0x0500000f


	//   ....[212]....
        /*053c*/ 	.word	0x0500000f


	//   ....[213]....
        /*0540*/ 	.word	0x0500000f


	//   ....[214]....
        /*0544*/ 	.word	0x0500000f


	//   ....[215]....
        /*0548*/ 	.word	0x0500000f


	//   ....[216]....
        /*054c*/ 	.word	0x0500000f


	//   ....[217]....
        /*0550*/ 	.word	0x0500000f


	//   ....[218]....
        /*0554*/ 	.word	0x0500000f


	//   ....[219]....
        /*0558*/ 	.word	0x0500000f


	//   ....[220]....
        /*055c*/ 	.word	0x0500000f


	//   ....[221]....
        /*0560*/ 	.word	0x0500000f


	//   ....[222]....
        /*0564*/ 	.word	0x0500000f


	//   ....[223]....
        /*0568*/ 	.word	0x0500000f


	//   ....[224]....
        /*056c*/ 	.word	0x0500000f


	//   ....[225]....
        /*0570*/ 	.word	0x0500000f


	//   ....[226]....
        /*0574*/ 	.word	0x0500000f


	//   ....[227]....
        /*0578*/ 	.word	0x0500000f


	//   ....[228]....
        /*057c*/ 	.word	0x0500000f


	//   ....[229]....
        /*0580*/ 	.word	0x0500000f


	//   ....[230]....
        /*0584*/ 	.word	0x0500000f


	//   ....[231]....
        /*0588*/ 	.word	0x0500000f


	//   ....[232]....
        /*058c*/ 	.word	0x0500000f


	//   ....[233]....
        /*0590*/ 	.word	0x0500000f


	//   ....[234]....
        /*0594*/ 	.word	0x0500000f


	//   ....[235]....
        /*0598*/ 	.word	0x0500000f


	//   ....[236]....
        /*059c*/ 	.word	0x0500000f


	//   ....[237]....
        /*05a0*/ 	.word	0x0500000f


	//   ....[238]....
        /*05a4*/ 	.word	0x0500000f


	//   ....[239]....
        /*05a8*/ 	.word	0x0500000f


	//   ....[240]....
        /*05ac*/ 	.word	0x0500000f


	//   ....[241]....
        /*05b0*/ 	.word	0x0500000f


	//   ....[242]....
        /*05b4*/ 	.word	0x0500000f


	//   ....[243]....
        /*05b8*/ 	.word	0x0500000f


	//   ....[244]....
        /*05bc*/ 	.word	0x0500000f


	//   ....[245]....
        /*05c0*/ 	.word	0x0500000f


	//   ....[246]....
        /*05c4*/ 	.word	0x0500000f


	//   ....[247]....
        /*05c8*/ 	.word	0x0500000f


	//   ....[248]....
        /*05cc*/ 	.word	0x0500000f


	//   ....[249]....
        /*05d0*/ 	.word	0x0500000f


	//   ....[250]....
        /*05d4*/ 	.word	0x0500000f


	//   ....[251]....
        /*05d8*/ 	.word	0x0500000f


	//   ....[252]....
        /*05dc*/ 	.word	0x0500000f


	//   ....[253]....
        /*05e0*/ 	.word	0x0500000f


	//   ....[254]....
        /*05e4*/ 	.word	0x0500000f


	//   ....[255]....
        /*05e8*/ 	.word	0x0500000f


	//   ....[0]....
        /*05ec*/ 	.word	0x0500000f


	//   ....[1]....
        /*05f0*/ 	.word	0x0500000f


	//   ....[2]....
        /*05f4*/ 	.word	0x0500000f


	//   ....[3]....
        /*05f8*/ 	.word	0x0500000f


	//   ....[4]....
        /*05fc*/ 	.word	0x0500000f


	//   ....[5]....
        /*0600*/ 	.word	0x0500000f


	//   ....[6]....
        /*0604*/ 	.word	0x0500000f


	//   ....[7]....
        /*0608*/ 	.word	0x0500000f


	//   ....[8]....
        /*060c*/ 	.word	0x0500000f


	//   ....[9]....
        /*0610*/ 	.word	0x0500000f


	//   ....[10]....
        /*0614*/ 	.word	0x0500000f


	//   ....[11]....
        /*0618*/ 	.word	0x0500000f


	//   ....[12]....
        /*061c*/ 	.word	0x0500000f


	//   ....[13]....
        /*0620*/ 	.word	0x0500000f


	//   ....[14]....
        /*0624*/ 	.word	0x0500000f


	//   ....[15]....
        /*0628*/ 	.word	0x0500000f


	//   ....[16]....
        /*062c*/ 	.word	0x0500000f


	//   ....[17]....
        /*0630*/ 	.word	0x0500000f


	//   ....[18]....
        /*0634*/ 	.word	0x0500000f


	//   ....[19]....
        /*0638*/ 	.word	0x0500000f


	//   ....[20]....
        /*063c*/ 	.word	0x0500000f


	//   ....[21]....
        /*0640*/ 	.word	0x0500000f


	//   ....[22]....
        /*0644*/ 	.word	0x0500000f


	//   ....[23]....
        /*0648*/ 	.word	0x0500000f


	//   ....[24]....
        /*064c*/ 	.word	0x0500000f


	//   ....[25]....
        /*0650*/ 	.word	0x0500000f


	//----- nvinfo : EIATTR_COOP_GROUP_INSTR_OFFSETS
	.align		4
.L_201:
        /*0654*/ 	.byte	0x04, 0x28
        /*0656*/ 	.short	(.L_203 - .L_202)


	//   ....[0]....
.L_202:
        /*0658*/ 	.word	0x00000080


	//   ....[1]....
        /*065c*/ 	.word	0x00000090


	//   ....[2]....
        /*0660*/ 	.word	0x000002d0


	//   ....[3]....
        /*0664*/ 	.word	0x00000430


	//   ....[4]....
        /*0668*/ 	.word	0x00000550


	//   ....[5]....
        /*066c*/ 	.word	0x000006b0


	//   ....[6]....
        /*0670*/ 	.word	0x000017d0


	//   ....[7]....
        /*0674*/ 	.word	0x00001f10


	//   ....[8]....
        /*0678*/ 	.word	0x000029a0


	//   ....[9]....
        /*067c*/ 	.word	0x00003c90


	//   ....[10]....
        /*0680*/ 	.word	0x00003da0


	//   ....[11]....
        /*0684*/ 	.word	0x00004660


	//   ....[12]....
        /*0688*/ 	.word	0x000046e0


	//   ....[13]....
        /*068c*/ 	.word	0x00005d30


	//   ....[14]....
        /*0690*/ 	.word	0x00006680


	//   ....[15]....
        /*0694*/ 	.word	0x00007260


	//   ....[16]....
        /*0698*/ 	.word	0x00007310


	//   ....[17]....
        /*069c*/ 	.word	0x00007c30


	//   ....[18]....
        /*06a0*/ 	.word	0x00007cc0


	//   ....[19]....
        /*06a4*/ 	.word	0x0000a030


	//   ....[20]....
        /*06a8*/ 	.word	0x0000a060


	//   ....[21]....
        /*06ac*/ 	.word	0x0000a090


	//   ....[22]....
        /*06b0*/ 	.word	0x0000a0a0


	//   ....[23]....
        /*06b4*/ 	.word	0x0000bb00


	//   ....[24]....
        /*06b8*/ 	.word	0x0000c450


	//   ....[25]....
        /*06bc*/ 	.word	0x0000d030


	//   ....[26]....
        /*06c0*/ 	.word	0x0000d0e0


	//   ....[27]....
        /*06c4*/ 	.word	0x0000da00


	//   ....[28]....
        /*06c8*/ 	.word	0x0000da90


	//   ....[29]....
        /*06cc*/ 	.word	0x0000e950


	//   ....[30]....
        /*06d0*/ 	.word	0x0000e980


	//   ....[31]....
        /*06d4*/ 	.word	0x0000ea20


	//   ....[32]....
        /*06d8*/ 	.word	0x0000ea40


	//   ....[33]....
        /*06dc*/ 	.word	0x0000f800


	//   ....[34]....
        /*06e0*/ 	.word	0x0000f840


	//   ....[35]....
        /*06e4*/ 	.word	0x0000f880


	//   ....[36]....
        /*06e8*/ 	.word	0x0000f8c0


	//   ....[37]....
        /*06ec*/ 	.word	0x0000fd90


	//   ....[38]....
        /*06f0*/ 	.word	0x0000fdd0


	//   ....[39]....
        /*06f4*/ 	.word	0x0000fdf0


	//   ....[40]....
        /*06f8*/ 	.word	0x0000fe30


	//   ....[41]....
        /*06fc*/ 	.word	0x0000fe50


	//   ....[42]....
        /*0700*/ 	.word	0x0000fe60


	//   ....[43]....
        /*0704*/ 	.word	0x0000fe80


	//   ....[44]....
        /*0708*/ 	.word	0x0000fea0


	//   ....[45]....
        /*070c*/ 	.word	0x00010740


	//   ....[46]....
        /*0710*/ 	.word	0x00010770


	//   ....[47]....
        /*0714*/ 	.word	0x000107b0


	//   ....[48]....
        /*0718*/ 	.word	0x000107e0


	//   ....[49]....
        /*071c*/ 	.word	0x000107f0


	//   ....[50]....
        /*0720*/ 	.word	0x00010800


	//   ....[51]....
        /*0724*/ 	.word	0x00010810


	//   ....[52]....
        /*0728*/ 	.word	0x00010830


	//   ....[53]....
        /*072c*/ 	.word	0x00010990


	//   ....[54]....
        /*0730*/ 	.word	0x00010b80


	//   ....[55]....
        /*0734*/ 	.word	0x00010bb0


	//   ....[56]....
        /*0738*/ 	.word	0x00010be0


	//   ....[57]....
        /*073c*/ 	.word	0x00010c10


	//   ....[58]....
        /*0740*/ 	.word	0x00010c40


	//   ....[59]....
        /*0744*/ 	.word	0x00010c70


	//   ....[60]....
        /*0748*/ 	.word	0x00010dc0


	//   ....[61]....
        /*074c*/ 	.word	0x00010df0


	//   ....[62]....
        /*0750*/ 	.word	0x00010e20


	//   ....[63]....
        /*0754*/ 	.word	0x00010e50


	//   ....[64]....
        /*0758*/ 	.word	0x00010e80


	//   ....[65]....
        /*075c*/ 	.word	0x00010eb0


	//   ....[66]....
        /*0760*/ 	.word	0x00010f40


	//   ....[67]....
        /*0764*/ 	.word	0x00010fa0


	//   ....[68]....
        /*0768*/ 	.word	0x00011030


	//   ....[69]....
        /*076c*/ 	.word	0x00012b90


	//   ....[70]....
        /*0770*/ 	.word	0x00012bb0


	//   ....[71]....
        /*0774*/ 	.word	0x00012c40


	//   ....[72]....
        /*0778*/ 	.word	0x00012c60


	//   ....[73]....
        /*077c*/ 	.word	0x00012ce0


	//   ....[74]....
        /*0780*/ 	.word	0x00012d00


	//   ....[75]....
        /*0784*/ 	.word	0x00012d80


	//   ....[76]....
        /*0788*/ 	.word	0x00012da0


	//   ....[77]....
        /*078c*/ 	.word	0x00012e20


	//   ....[78]....
        /*0790*/ 	.word	0x00012e40


	//   ....[79]....
        /*0794*/ 	.word	0x00012ec0


	//   ....[80]....
        /*0798*/ 	.word	0x00012ee0


	//   ....[81]....
        /*079c*/ 	.word	0x00012f60


	//   ....[82]....
        /*07a0*/ 	.word	0x00012f80


	//   ....[83]....
        /*07a4*/ 	.word	0x00012f90


	//   ....[84]....
        /*07a8*/ 	.word	0x00012fa0


	//   ....[85]....
        /*07ac*/ 	.word	0x00013880


	//   ....[86]....
        /*07b0*/ 	.word	0x000138b0


	//   ....[87]....
        /*07b4*/ 	.word	0x00013950


	//   ....[88]....
        /*07b8*/ 	.word	0x00013970


	//   ....[89]....
        /*07bc*/ 	.word	0x000139f0


	//   ....[90]....
        /*07c0*/ 	.word	0x00013a10


	//   ....[91]....
        /*07c4*/ 	.word	0x00013a90


	//   ....[92]....
        /*07c8*/ 	.word	0x00013ab0


	//   ....[93]....
        /*07cc*/ 	.word	0x00013b30


	//   ....[94]....
        /*07d0*/ 	.word	0x00013b50


	//   ....[95]....
        /*07d4*/ 	.word	0x00013bd0


	//   ....[96]....
        /*07d8*/ 	.word	0x00013bf0


	//   ....[97]....
        /*07dc*/ 	.word	0x00013c70


	//   ....[98]....
        /*07e0*/ 	.word	0x00013c90


	//   ....[99]....
        /*07e4*/ 	.word	0x00013ca0


	//   ....[100]....
        /*07e8*/ 	.word	0x00013d10


	//   ....[101]....
        /*07ec*/ 	.word	0x00013d60


	//   ....[102]....
        /*07f0*/ 	.word	0x00013d90


	//   ....[103]....
        /*07f4*/ 	.word	0x00013e20


	//   ....[104]....
        /*07f8*/ 	.word	0x00013e30


	//   ....[105]....
        /*07fc*/ 	.word	0x00013ea0


	//   ....[106]....
        /*0800*/ 	.word	0x00013eb0


	//   ....[107]....
        /*0804*/ 	.word	0x00013ef0


	//   ....[108]....
        /*0808*/ 	.word	0x00013f10


	//   ....[109]....
        /*080c*/ 	.word	0x00014690


	//   ....[110]....
        /*0810*/ 	.word	0x000146c0


	//   ....[111]....
        /*0814*/ 	.word	0x00014710


	//   ....[112]....
        /*0818*/ 	.word	0x00014720


	//   ....[113]....
        /*081c*/ 	.word	0x00014760


	//   ....[114]....
        /*0820*/ 	.word	0x00014770


	//   ....[115]....
        /*0824*/ 	.word	0x000147b0


	//   ....[116]....
        /*0828*/ 	.word	0x000147c0


	//   ....[117]....
        /*082c*/ 	.word	0x00014800


	//   ....[118]....
        /*0830*/ 	.word	0x00014810


	//   ....[119]....
        /*0834*/ 	.word	0x00014850


	//   ....[120]....
        /*0838*/ 	.word	0x00014860


	//   ....[121]....
        /*083c*/ 	.word	0x000148a0


	//   ....[122]....
        /*0840*/ 	.word	0x000148b0


	//   ....[123]....
        /*0844*/ 	.word	0x000148c0


	//   ....[124]....
        /*0848*/ 	.word	0x00014900


	//   ....[125]....
        /*084c*/ 	.word	0x00014bb0


	//   ....[126]....
        /*0850*/ 	.word	0x00014be0


	//   ....[127]....
        /*0854*/ 	.word	0x00014c40


	//   ....[128]....
        /*0858*/ 	.word	0x00014c50


	//   ....[129]....
        /*085c*/ 	.word	0x00014ca0


	//   ....[130]....
        /*0860*/ 	.word	0x00014cb0


	//   ....[131]....
        /*0864*/ 	.word	0x00014d00


	//   ....[132]....
        /*0868*/ 	.word	0x00014d10


	//   ....[133]....
        /*086c*/ 	.word	0x00014d60


	//   ....[134]....
        /*0870*/ 	.word	0x00014d70


	//   ....[135]....
        /*0874*/ 	.word	0x00014dc0


	//   ....[136]....
        /*0878*/ 	.word	0x00014dd0


	//   ....[137]....
        /*087c*/ 	.word	0x00014e20


	//   ....[138]....
        /*0880*/ 	.word	0x00014e30


	//   ....[139]....
        /*0884*/ 	.word	0x00014e40


	//   ....[140]....
        /*0888*/ 	.word	0x00014e80


	//   ....[141]....
        /*088c*/ 	.word	0x00015460


	//   ....[142]....
        /*0890*/ 	.word	0x000154a0


	//   ....[143]....
        /*0894*/ 	.word	0x000154b0


	//   ....[144]....
        /*0898*/ 	.word	0x000154c0


	//   ....[145]....
        /*089c*/ 	.word	0x000154d0


	//   ....[146]....
        /*08a0*/ 	.word	0x000154e0


	//   ....[147]....
        /*08a4*/ 	.word	0x00015500


	//   ....[148]....
        /*08a8*/ 	.word	0x00015550


	//   ....[149]....
        /*08ac*/ 	.word	0x00015570


	//   ....[150]....
        /*08b0*/ 	.word	0x000155b0


	//   ....[151]....
        /*08b4*/ 	.word	0x000155d0


	//   ....[152]....
        /*08b8*/ 	.word	0x00015610


	//   ....[153]....
        /*08bc*/ 	.word	0x00015630


	//   ....[154]....
        /*08c0*/ 	.word	0x00015680


	//   ....[155]....
        /*08c4*/ 	.word	0x000156b0


	//   ....[156]....
        /*08c8*/ 	.word	0x00015710


	//   ....[157]....
        /*08cc*/ 	.word	0x00015a90


	//   ....[158]....
        /*08d0*/ 	.word	0x00015ae0


	//   ....[159]....
        /*08d4*/ 	.word	0x00015b10


	//   ....[160]....
        /*08d8*/ 	.word	0x00015b40


	//   ....[161]....
        /*08dc*/ 	.word	0x00015b50


	//   ....[162]....
        /*08e0*/ 	.word	0x00015b80


	//   ....[163]....
        /*08e4*/ 	.word	0x00015bb0


	//   ....[164]....
        /*08e8*/ 	.word	0x00015be0


	//   ....[165]....
        /*08ec*/ 	.word	0x00015d60


	//   ....[166]....
        /*08f0*/ 	.word	0x00015d90


	//   ....[167]....
        /*08f4*/ 	.word	0x00015dc0


	//   ....[168]....
        /*08f8*/ 	.word	0x00015df0


	//   ....[169]....
        /*08fc*/ 	.word	0x00015e20


	//   ....[170]....
        /*0900*/ 	.word	0x00015e50


	//   ....[171]....
        /*0904*/ 	.word	0x00015f10


	//   ....[172]....
        /*0908*/ 	.word	0x00015f30


	//   ....[173]....
        /*090c*/ 	.word	0x00015fa0


	//   ....[174]....
        /*0910*/ 	.word	0x00016640


	//   ....[175]....
        /*0914*/ 	.word	0x00016ca0


	//   ....[176]....
        /*0918*/ 	.word	0x00016d90


	//   ....[177]....
        /*091c*/ 	.word	0x00016e30


	//   ....[178]....
        /*0920*/ 	.word	0x00016e90


	//   ....[179]....
        /*0924*/ 	.word	0x00016f80


	//   ....[180]....
        /*0928*/ 	.word	0x00016ff0


	//   ....[181]....
        /*092c*/ 	.word	0x000170e0


	//   ....[182]....
        /*0930*/ 	.word	0x00017150


	//   ....[183]....
        /*0934*/ 	.word	0x00017240


	//   ....[184]....
        /*0938*/ 	.word	0x000172b0


	//   ....[185]....
        /*093c*/ 	.word	0x000173a0


	//   ....[186]....
        /*0940*/ 	.word	0x00017410


	//   ....[187]....
        /*0944*/ 	.word	0x00017500


	//   ....[188]....
        /*0948*/ 	.word	0x00017570


	//   ....[189]....
        /*094c*/ 	.word	0x00017660


	//   ....[190]....
        /*0950*/ 	.word	0x000176d0


	//   ....[191]....
        /*0954*/ 	.word	0x00017770


	//   ....[192]....
        /*0958*/ 	.word	0x00017860


	//   ....[193]....
        /*095c*/ 	.word	0x000178d0


	//   ....[194]....
        /*0960*/ 	.word	0x00017930


	//   ....[195]....
        /*0964*/ 	.word	0x00017a20


	//   ....[196]....
        /*0968*/ 	.word	0x00017a80


	//   ....[197]....
        /*096c*/ 	.word	0x00017b80


	//   ....[198]....
        /*0970*/ 	.word	0x00017be0


	//   ....[199]....
        /*0974*/ 	.word	0x00017ce0


	//   ....[200]....
        /*0978*/ 	.word	0x00017d40


	//   ....[201]....
        /*097c*/ 	.word	0x00017e40


	//   ....[202]....
        /*0980*/ 	.word	0x00017ea0


	//   ....[203]....
        /*0984*/ 	.word	0x00017fa0


	//   ....[204]....
        /*0988*/ 	.word	0x00018000


	//   ....[205]....
        /*098c*/ 	.word	0x00018100


	//   ....[206]....
        /*0990*/ 	.word	0x00018160


	//   ....[207]....
        /*0994*/ 	.word	0x00018210


	//   ....[208]....
        /*0998*/ 	.word	0x000182c0


	//   ....[209]....
        /*099c*/ 	.word	0x00018390


	//   ....[210]....
        /*09a0*/ 	.word	0x000183f0


	//   ....[211]....
        /*09a4*/ 	.word	0x000184f0


	//   ....[212]....
        /*09a8*/ 	.word	0x00018550


	//   ....[213]....
        /*09ac*/ 	.word	0x00018620


	//   ....[214]....
        /*09b0*/ 	.word	0x00018680


	//   ....[215]....
        /*09b4*/ 	.word	0x00018740


	//   ....[216]....
        /*09b8*/ 	.word	0x00018880


	//   ....[217]....
        /*09bc*/ 	.word	0x00018920


	//   ....[218]....
        /*09c0*/ 	.word	0x00018990


	//   ....[219]....
        /*09c4*/ 	.word	0x00018a40


	//   ....[220]....
        /*09c8*/ 	.word	0x00018aa0


	//   ....[221]....
        /*09cc*/ 	.word	0x00018b50


	//   ....[222]....
        /*09d0*/ 	.word	0x00018bb0


	//   ....[223]....
        /*09d4*/ 	.word	0x00018c60


	//   ....[224]....
        /*09d8*/ 	.word	0x00018cc0


	//   ....[225]....
        /*09dc*/ 	.word	0x00018d70


	//   ....[226]....
        /*09e0*/ 	.word	0x00018dd0


	//   ....[227]....
        /*09e4*/ 	.word	0x00018e80


	//   ....[228]....
        /*09e8*/ 	.word	0x00018ee0


	//   ....[229]....
        /*09ec*/ 	.word	0x00018f90


	//   ....[230]....
        /*09f0*/ 	.word	0x00018ff0


	//   ....[231]....
        /*09f4*/ 	.word	0x000190a0


	//   ....[232]....
        /*09f8*/ 	.word	0x00019190


	//   ....[233]....
        /*09fc*/ 	.word	0x00019240


	//   ....[234]....
        /*0a00*/ 	.word	0x000192a0


	//   ....[235]....
        /*0a04*/ 	.word	0x00019360


	//   ....[236]....
        /*0a08*/ 	.word	0x000193c0


	//   ....[237]....
        /*0a0c*/ 	.word	0x00019480


	//   ....[238]....
        /*0a10*/ 	.word	0x000194e0


	//   ....[239]....
        /*0a14*/ 	.word	0x000195a0


	//   ....[240]....
        /*0a18*/ 	.word	0x00019600


	//   ....[241]....
        /*0a1c*/ 	.word	0x000196c0


	//   ....[242]....
        /*0a20*/ 	.word	0x00019720


	//   ....[243]....
        /*0a24*/ 	.word	0x000197e0


	//   ....[244]....
        /*0a28*/ 	.word	0x00019840


	//   ....[245]....
        /*0a2c*/ 	.word	0x00019900


	//   ....[246]....
        /*0a30*/ 	.word	0x00019960


	//   ....[247]....
        /*0a34*/ 	.word	0x00019a10


	//   ....[248]....
        /*0a38*/ 	.word	0x00019b00


	//   ....[249]....
        /*0a3c*/ 	.word	0x00019bb0


	//   ....[250]....
        /*0a40*/ 	.word	0x00019c20


	//   ....[251]....
        /*0a44*/ 	.word	0x00019cd0


	//   ....[252]....
        /*0a48*/ 	.word	0x00019d30


	//   ....[253]....
        /*0a4c*/ 	.word	0x00019df0


	//   ....[254]....
        /*0a50*/ 	.word	0x00019e50


	//   ....[255]....
        /*0a54*/ 	.word	0x00019f10


	//   ....[0]....
        /*0a58*/ 	.word	0x00019f70


	//   ....[1]....
        /*0a5c*/ 	.word	0x0001a030


	//   ....[2]....
        /*0a60*/ 	.word	0x0001a090


	//   ....[3]....
        /*0a64*/ 	.word	0x0001a150


	//   ....[4]....
        /*0a68*/ 	.word	0x0001a1b0


	//   ....[5]....
        /*0a6c*/ 	.word	0x0001a270


	//   ....[6]....
        /*0a70*/ 	.word	0x0001a2d0


	//   ....[7]....
        /*0a74*/ 	.word	0x0001a370


	//   ....[8]....
        /*0a78*/ 	.word	0x0001a400


	//   ....[9]....
        /*0a7c*/ 	.word	0x0001a4a0


	//   ....[10]....
        /*0a80*/ 	.word	0x0001a5c0


	//   ....[11]....
        /*0a84*/ 	.word	0x0001a630


	//   ....[12]....
        /*0a88*/ 	.word	0x0001a6a0


	//   ....[13]....
        /*0a8c*/ 	.word	0x0001a710


	//   ....[14]....
        /*0a90*/ 	.word	0x0001a780


	//   ....[15]....
        /*0a94*/ 	.word	0x0001a800


	//   ....[16]....
        /*0a98*/ 	.word	0x0001a890


	//   ....[17]....
        /*0a9c*/ 	.word	0x0001a920


	//   ....[18]....
        /*0aa0*/ 	.word	0x0001a990


	//   ....[19]....
        /*0aa4*/ 	.word	0x0001aa00


	//   ....[20]....
        /*0aa8*/ 	.word	0x0001aa70


	//   ....[21]....
        /*0aac*/ 	.word	0x0001aaf0


	//   ....[22]....
        /*0ab0*/ 	.word	0x0001ab60


	//   ....[23]....
        /*0ab4*/ 	.word	0x0001ac00


	//   ....[24]....
        /*0ab8*/ 	.word	0x0001ac90


	//   ....[25]....
        /*0abc*/ 	.word	0x0001adb0


	//----- nvinfo : EIATTR_REG_RECONFIG
	.align		4
.L_203:
        /*0ac0*/ 	.byte	0x01, 0x54
	.zero		2


	//----- nvinfo : EIATTR_SYSCALL_OFFSETS
	.align		4
        /*0ac4*/ 	.byte	0x04, 0x46
        /*0ac6*/ 	.short	(.L_205 - .L_204)


	//   ....[0]....
.L_204:
        /*0ac8*/ 	.word	0x000019b0


	//   ....[1]....
        /*0acc*/ 	.word	0x00012180


	//   ....[2]....
        /*0ad0*/ 	.word	0x000122d0


	//   ....[3]....
        /*0ad4*/ 	.word	0x000123c0


	//   ....[4]....
        /*0ad8*/ 	.word	0x00013350


	//----- nvinfo : EIATTR_MBARRIER_INSTR_OFFSETS
	.align		4
.L_205:
        /*0adc*/ 	.byte	0x04, 0x39
        /*0ade*/ 	.short	(.L_207 - .L_206)


	//   ....[0]....
.L_206:
        /*0ae0*/ 	.word	0x00000180
        /*0ae4*/ 	.word	0x000000ff
        /*0ae8*/ 	.word	0x00016800
        /*0aec*/ 	.short	0x0100
        /*0aee*/ 	.byte	0x08
	.zero		1


	//   ....[1]....
        /*0af0*/ 	.word	0x00000190
        /*0af4*/ 	.word	0x000000ff
        /*0af8*/ 	.word	0x00016820
        /*0afc*/ 	.short	0x0100
        /*0afe*/ 	.byte	0x08
	.zero		1


	//   ....[2]....
        /*0b00*/ 	.word	0x00000280
        /*0b04*/ 	.word	0x000000ff
        /*0b08*/ 	.word	0x00016830
        /*0b0c*/ 	.short	0x0100
        /*0b0e*/ 	.byte	0x08
	.zero		1


	//   ....[3]....
        /*0b10*/ 	.word	0x00000290
        /*0b14*/ 	.word	0x000000ff
        /*0b18*/ 	.word	0x00016840
        /*0b1c*/ 	.short	0x0100
        /*0b1e*/ 	.byte	0x08
	.zero		1


	//   ....[4]....
        /*0b20*/ 	.word	0x000002a0
        /*0b24*/ 	.word	0x000000ff
        /*0b28*/ 	.word	0x00016838
        /*0b2c*/ 	.short	0x0100
        /*0b2e*/ 	.byte	0x08
	.zero		1


	//   ....[5]....
        /*0b30*/ 	.word	0x000002b0
        /*0b34*/ 	.word	0x000000ff
        /*0b38*/ 	.word	0x00016848
        /*0b3c*/ 	.short	0x0100
        /*0b3e*/ 	.byte	0x08
	.zero		1


	//   ....[6]....
        /*0b40*/ 	.word	0x000003e0
        /*0b44*/ 	.word	0x000000ff
        /*0b48*/ 	.word	0x00016850
        /*0b4c*/ 	.short	0x0100
        /*0b4e*/ 	.byte	0x08
	.zero		1


	//   ....[7]....
        /*0b50*/ 	.word	0x000003f0
        /*0b54*/ 	.word	0x000000ff
        /*0b58*/ 	.word	0x00016860
        /*0b5c*/ 	.short	0x0100
        /*0b5e*/ 	.byte	0x08
	.zero		1


	//   ....[8]....
        /*0b60*/ 	.word	0x00000400
        /*0b64*/ 	.word	0x000000ff
        /*0b68*/ 	.word	0x00016858
        /*0b6c*/ 	.short	0x0100
        /*0b6e*/ 	.byte	0x08
	.zero		1


	//   ....[9]....
        /*0b70*/ 	.word	0x00000410
        /*0b74*/ 	.word	0x000000ff
        /*0b78*/ 	.word	0x00016868
        /*0b7c*/ 	.short	0x0100
        /*0b7e*/ 	.byte	0x08
	.zero		1


	//   ....[10]....
        /*0b80*/ 	.word	0x00000500
        /*0b84*/ 	.word	0x000000ff
        /*0b88*/ 	.word	0x00016870
        /*0b8c*/ 	.short	0x0100
        /*0b8e*/ 	.byte	0x06
	.zero		1


	//   ....[11]....
        /*0b90*/ 	.word	0x00000510
        /*0b94*/ 	.word	0x000000ff
        /*0b98*/ 	.word	0x00016880
        /*0b9c*/ 	.short	0x0100
        /*0b9e*/ 	.byte	0x06
	.zero		1


	//   ....[12]....
        /*0ba0*/ 	.word	0x00000520
        /*0ba4*/ 	.word	0x000000ff
        /*0ba8*/ 	.word	0x00016878
        /*0bac*/ 	.short	0x0100
        /*0bae*/ 	.byte	0x06
	.zero		1


	//   ....[13]....
        /*0bb0*/ 	.word	0x00000530
        /*0bb4*/ 	.word	0x000000ff
        /*0bb8*/ 	.word	0x00016888
        /*0bbc*/ 	.short	0x0100
        /*0bbe*/ 	.byte	0x06
	.zero		1


	//   ....[14]....
        /*0bc0*/ 	.word	0x00000660
        /*0bc4*/ 	.word	0x000000ff
        /*0bc8*/ 	.word	0x00016890
        /*0bcc*/ 	.short	0x0100
        /*0bce*/ 	.byte	0x08
	.zero		1


	//   ....[15]....
        /*0bd0*/ 	.word	0x00000670
        /*0bd4*/ 	.word	0x000000ff
        /*0bd8*/ 	.word	0x000168a0
        /*0bdc*/ 	.short	0x0100
        /*0bde*/ 	.byte	0x08
	.zero		1


	//   ....[16]....
        /*0be0*/ 	.word	0x00000680
        /*0be4*/ 	.word	0x000000ff
        /*0be8*/ 	.word	0x00016898
        /*0bec*/ 	.short	0x0100
        /*0bee*/ 	.byte	0x08
	.zero		1


	//   ....[17]....
        /*0bf0*/ 	.word	0x00000690
        /*0bf4*/ 	.word	0x000000ff
        /*0bf8*/ 	.word	0x000168a8
        /*0bfc*/ 	.short	0x0100
        /*0bfe*/ 	.byte	0x08
	.zero		1


	//   ....[18]....
        /*0c00*/ 	.word	0x000007d0
        /*0c04*/ 	.word	0x000000ff
        /*0c08*/ 	.word	0x000168b0
        /*0c0c*/ 	.short	0x0100
        /*0c0e*/ 	.byte	0x08
	.zero		1


	//   ....[19]....
        /*0c10*/ 	.word	0x000007e0
        /*0c14*/ 	.word	0x000000ff
        /*0c18*/ 	.word	0x000168c0
        /*0c1c*/ 	.short	0x0100
        /*0c1e*/ 	.byte	0x08
	.zero		1


	//   ....[20]....
        /*0c20*/ 	.word	0x000007f0
        /*0c24*/ 	.word	0x000000ff
        /*0c28*/ 	.word	0x000168b8
        /*0c2c*/ 	.short	0x0100
        /*0c2e*/ 	.byte	0x08
	.zero		1


	//   ....[21]....
        /*0c30*/ 	.word	0x00000800
        /*0c34*/ 	.word	0x000000ff
        /*0c38*/ 	.word	0x000168c8
        /*0c3c*/ 	.short	0x0100
        /*0c3e*/ 	.byte	0x08
	.zero		1


	//   ....[22]....
        /*0c40*/ 	.word	0x00001a30
        /*0c44*/ 	.word	0x000000ff
        /*0c48*/ 	.word	0x00016800
        /*0c4c*/ 	.short	0x010a
        /*0c4e*/ 	.byte	0x2d
	.zero		1


	//   ....[23]....
        /*0c50*/ 	.word	0x00001ab0
        /*0c54*/ 	.word	0x0000000d
        /*0c58*/ 	.word	0x00016830
        /*0c5c*/ 	.short	0x010a
        /*0c5e*/ 	.byte	0x3f
	.zero		1


	//   ....[24]....
        /*0c60*/ 	.word	0x00001af0
        /*0c64*/ 	.word	0x0000000d
        /*0c68*/ 	.word	0x00016830
        /*0c6c*/ 	.short	0x010a
        /*0c6e*/ 	.byte	0x3f
	.zero		1


	//   ....[25]....
        /*0c70*/ 	.word	0x000022a0
        /*0c74*/ 	.word	0x000000ff
        /*0c78*/ 	.word	0x00000000
        /*0c7c*/ 	.short	0x0101
        /*0c7e*/ 	.byte	0x06
	.zero		1


	//   ....[26]....
        /*0c80*/ 	.word	0x00005580
        /*0c84*/ 	.word	0x000000ff
        /*0c88*/ 	.word	0x00016830
        /*0c8c*/ 	.short	0x010a
        /*0c8e*/ 	.byte	0x06
	.zero		1


	//   ....[27]....
        /*0c90*/ 	.word	0x000055c0
        /*0c94*/ 	.word	0x000000ff
        /*0c98*/ 	.word	0x00016830
        /*0c9c*/ 	.short	0x010a
        /*0c9e*/ 	.byte	0x06
	.zero		1


	//   ....[28]....
        /*0ca0*/ 	.word	0x000057d0
        /*0ca4*/ 	.word	0x000000ff
        /*0ca8*/ 	.word	0x00016850
        /*0cac*/ 	.short	0x010a
        /*0cae*/ 	.byte	0x06
	.zero		1


	//   ....[29]....
        /*0cb0*/ 	.word	0x00005810
        /*0cb4*/ 	.word	0x000000ff
        /*0cb8*/ 	.word	0x00016850
        /*0cbc*/ 	.short	0x010a
        /*0cbe*/ 	.byte	0x06
	.zero		1


	//   ....[30]....
        /*0cc0*/ 	.word	0x00006090
        /*0cc4*/ 	.word	0x000000ff
        /*0cc8*/ 	.word	0x00000000
        /*0ccc*/ 	.short	0x0101
        /*0cce*/ 	.byte	0x06
	.zero		1


	//   ....[31]....
        /*0cd0*/ 	.word	0x000086f0
        /*0cd4*/ 	.word	0x000000ff
        /*0cd8*/ 	.word	0x00000000
        /*0cdc*/ 	.short	0x0101
        /*0cde*/ 	.byte	0x06
	.zero		1


	//   ....[32]....
        /*0ce0*/ 	.word	0x00008e20
        /*0ce4*/ 	.word	0x000000ff
        /*0ce8*/ 	.word	0x00016830
        /*0cec*/ 	.short	0x010a
        /*0cee*/ 	.byte	0x06
	.zero		1


	//   ....[33]....
        /*0cf0*/ 	.word	0x00008e60
        /*0cf4*/ 	.word	0x000000ff
        /*0cf8*/ 	.word	0x00016830
        /*0cfc*/ 	.short	0x010a
        /*0cfe*/ 	.byte	0x06
	.zero		1


	//   ....[34]....
        /*0d00*/ 	.word	0x00009070
        /*0d04*/ 	.word	0x000000ff
        /*0d08*/ 	.word	0x00016850
        /*0d0c*/ 	.short	0x010a
        /*0d0e*/ 	.byte	0x06
	.zero		1


	//   ....[35]....
        /*0d10*/ 	.word	0x000090b0
        /*0d14*/ 	.word	0x000000ff
        /*0d18*/ 	.word	0x00016850
        /*0d1c*/ 	.short	0x010a
        /*0d1e*/ 	.byte	0x06
	.zero		1


	//   ....[36]....
        /*0d20*/ 	.word	0x00009990
        /*0d24*/ 	.word	0x000000ff
        /*0d28*/ 	.word	0x00000000
        /*0d2c*/ 	.short	0x0101
        /*0d2e*/ 	.byte	0x06
	.zero		1


	//   ....[37]....
        /*0d30*/ 	.word	0x0000ae80
        /*0d34*/ 	.word	0x000000ff
        /*0d38*/ 	.word	0x00000000
        /*0d3c*/ 	.short	0x0101
        /*0d3e*/ 	.byte	0x06
	.zero		1


	//   ....[38]....
        /*0d40*/ 	.word	0x0000b380
        /*0d44*/ 	.word	0x000000ff
        /*0d48*/ 	.word	0x00016830
        /*0d4c*/ 	.short	0x010a
        /*0d4e*/ 	.byte	0x06
	.zero		1


	//   ....[39]....
        /*0d50*/ 	.word	0x0000b3c0
        /*0d54*/ 	.word	0x000000ff
        /*0d58*/ 	.word	0x00016830
        /*0d5c*/ 	.short	0x010a
        /*0d5e*/ 	.byte	0x06
	.zero		1


	//   ....[40]....
        /*0d60*/ 	.word	0x0000b5a0
        /*0d64*/ 	.word	0x000000ff
        /*0d68*/ 	.word	0x00016850
        /*0d6c*/ 	.short	0x010a
        /*0d6e*/ 	.byte	0x06
	.zero		1


	//   ....[41]....
        /*0d70*/ 	.word	0x0000b5e0
        /*0d74*/ 	.word	0x000000ff
        /*0d78*/ 	.word	0x00016850
        /*0d7c*/ 	.short	0x010a
        /*0d7e*/ 	.byte	0x06
	.zero		1


	//   ....[42]....
        /*0d80*/ 	.word	0x0000be60
        /*0d84*/ 	.word	0x000000ff
        /*0d88*/ 	.word	0x00000000
        /*0d8c*/ 	.short	0x0101
        /*0d8e*/ 	.byte	0x06
	.zero		1


	//   ....[43]....
        /*0d90*/ 	.word	0x0000e4c0
        /*0d94*/ 	.word	0x000000ff
        /*0d98*/ 	.word	0x00000000
        /*0d9c*/ 	.short	0x0101
        /*0d9e*/ 	.byte	0x06
	.zero		1


	//   ....[44]....
        /*0da0*/ 	.word	0x0000e8c0
        /*0da4*/ 	.word	0x000000ff
        /*0da8*/ 	.word	0x00016850
        /*0dac*/ 	.short	0x010a
        /*0dae*/ 	.byte	0x05
	.zero		1


	//   ....[45]....
        /*0db0*/ 	.word	0x0000e900
        /*0db4*/ 	.word	0x000000ff
        /*0db8*/ 	.word	0x00016850
        /*0dbc*/ 	.short	0x010a
        /*0dbe*/ 	.byte	0x05
	.zero		1


	//   ....[46]....
        /*0dc0*/ 	.word	0x0000ee60
        /*0dc4*/ 	.word	0x000000ff
        /*0dc8*/ 	.word	0x00000000
        /*0dcc*/ 	.short	0x0101
        /*0dce*/ 	.byte	0x04
	.zero		1


	//   ....[47]....
        /*0dd0*/ 	.word	0x0000fd10
        /*0dd4*/ 	.word	0x00000015
        /*0dd8*/ 	.word	0x00000000
        /*0ddc*/ 	.short	0x0101
        /*0dde*/ 	.byte	0x3f
	.zero		1


	//   ....[48]....
        /*0de0*/ 	.word	0x000128e0
        /*0de4*/ 	.word	0x00000003
        /*0de8*/ 	.word	0x00016840
        /*0dec*/ 	.short	0x010a
        /*0dee*/ 	.byte	0x3f
	.zero		1


	//   ....[49]....
        /*0df0*/ 	.word	0x000130a0
        /*0df4*/ 	.word	0x00000003
        /*0df8*/ 	.word	0x00016830
        /*0dfc*/ 	.short	0x0107
        /*0dfe*/ 	.byte	0x3f
	.zero		1


	//   ....[50]....
        /*0e00*/ 	.word	0x00013170
        /*0e04*/ 	.word	0x00000003
        /*0e08*/ 	.word	0x00016830
        /*0e0c*/ 	.short	0x0101
        /*0e0e*/ 	.byte	0x3f
	.zero		1


	//   ....[51]....
        /*0e10*/ 	.word	0x00013fb0
        /*0e14*/ 	.word	0x00000016
        /*0e18*/ 	.word	0x00016800
        /*0e1c*/ 	.short	0x0107
        /*0e1e*/ 	.byte	0x3f
	.zero		1


	//   ....[52]....
        /*0e20*/ 	.word	0x000140a0
        /*0e24*/ 	.word	0x00000016
        /*0e28*/ 	.word	0x00016800
        /*0e2c*/ 	.short	0x0101
        /*0e2e*/ 	.byte	0x3f
	.zero		1


	//   ....[53]....
        /*0e30*/ 	.word	0x000140c0
        /*0e34*/ 	.word	0x00000016
        /*0e38*/ 	.word	0x00016820
        /*0e3c*/ 	.short	0x010a
        /*0e3e*/ 	.byte	0x3f
	.zero		1


	//   ....[54]....
        /*0e40*/ 	.word	0x00014470
        /*0e44*/ 	.word	0x00000005
        /*0e48*/ 	.word	0x00016840
        /*0e4c*/ 	.short	0x010a
        /*0e4e*/ 	.byte	0x3f
	.zero		1


	//   ....[55]....
        /*0e50*/ 	.word	0x00014980
        /*0e54*/ 	.word	0x00000005
        /*0e58*/ 	.word	0x00016830
        /*0e5c*/ 	.short	0x0107
        /*0e5e*/ 	.byte	0x3f
	.zero		1


	//   ....[56]....
        /*0e60*/ 	.word	0x00014a40
        /*0e64*/ 	.word	0x00000005
        /*0e68*/ 	.word	0x00016830
        /*0e6c*/ 	.short	0x0101
        /*0e6e*/ 	.byte	0x3f
	.zero		1


	//   ....[57]....
        /*0e70*/ 	.word	0x00014aa0
        /*0e74*/ 	.word	0x00000005
        /*0e78*/ 	.word	0x00016860
        /*0e7c*/ 	.short	0x010a
        /*0e7e*/ 	.byte	0x3f
	.zero		1


	//   ....[58]....
        /*0e80*/ 	.word	0x00014f70
        /*0e84*/ 	.word	0x00000005
        /*0e88*/ 	.word	0x00016850
        /*0e8c*/ 	.short	0x0107
        /*0e8e*/ 	.byte	0x3f
	.zero		1


	//   ....[59]....
        /*0e90*/ 	.word	0x00015120
        /*0e94*/ 	.word	0x00000005
        /*0e98*/ 	.word	0x00016850
        /*0e9c*/ 	.short	0x0101
        /*0e9e*/ 	.byte	0x3f
	.zero		1


	//   ....[60]....
        /*0ea0*/ 	.word	0x00015340
        /*0ea4*/ 	.word	0x00000000
        /*0ea8*/ 	.word	0x00016860
        /*0eac*/ 	.short	0x010a
        /*0eae*/ 	.byte	0x3f
	.zero		1


	//   ....[61]....
        /*0eb0*/ 	.word	0x000157c0
        /*0eb4*/ 	.word	0x00000000
        /*0eb8*/ 	.word	0x00016850
        /*0ebc*/ 	.short	0x0107
        /*0ebe*/ 	.byte	0x3f
	.zero		1


	//   ....[62]....
        /*0ec0*/ 	.word	0x00015890
        /*0ec4*/ 	.word	0x00000000
        /*0ec8*/ 	.word	0x00016850
        /*0ecc*/ 	.short	0x0101
        /*0ece*/ 	.byte	0x3f
	.zero		1


	//   ....[63]....
        /*0ed0*/ 	.word	0x000165c0
        /*0ed4*/ 	.word	0x00000005
        /*0ed8*/ 	.word	0x00016820
        /*0edc*/ 	.short	0x010a
        /*0ede*/ 	.byte	0x3f
	.zero		1


	//   ....[64]....
        /*0ee0*/ 	.word	0x00016740
        /*0ee4*/ 	.word	0x00000003
        /*0ee8*/ 	.word	0x00016840
        /*0eec*/ 	.short	0x010a
        /*0eee*/ 	.byte	0x3f
	.zero		1


	//   ....[65]....
        /*0ef0*/ 	.word	0x000167e0
        /*0ef4*/ 	.word	0x00000005
        /*0ef8*/ 	.word	0x00016840
        /*0efc*/ 	.short	0x010a
        /*0efe*/ 	.byte	0x3f
	.zero		1


	//   ....[66]....
        /*0f00*/ 	.word	0x00016820
        /*0f04*/ 	.word	0x00000003
        /*0f08*/ 	.word	0x00016860
        /*0f0c*/ 	.short	0x010a
        /*0f0e*/ 	.byte	0x3f
	.zero		1


	//   ....[67]....
        /*0f10*/ 	.word	0x00016860
        /*0f14*/ 	.word	0x00000005
        /*0f18*/ 	.word	0x00016860
        /*0f1c*/ 	.short	0x010a
        /*0f1e*/ 	.byte	0x3f
	.zero		1


	//   ....[68]....
        /*0f20*/ 	.word	0x000168d0
        /*0f24*/ 	.word	0x00000003
        /*0f28*/ 	.word	0x00016800
        /*0f2c*/ 	.short	0x010a
        /*0f2e*/ 	.byte	0x3f
	.zero		1


	//   ....[69]....
        /*0f30*/ 	.word	0x00016920
        /*0f34*/ 	.word	0x0000000d
        /*0f38*/ 	.word	0x00016830
        /*0f3c*/ 	.short	0x010a
        /*0f3e*/ 	.byte	0x3f
	.zero		1


	//   ....[70]....
        /*0f40*/ 	.word	0x00016980
        /*0f44*/ 	.word	0x00000007
        /*0f48*/ 	.word	0x00016830
        /*0f4c*/ 	.short	0x010a
        /*0f4e*/ 	.byte	0x3f
	.zero		1


	//   ....[71]....
        /*0f50*/ 	.word	0x000169e0
        /*0f54*/ 	.word	0x00000007
        /*0f58*/ 	.word	0x00016850
        /*0f5c*/ 	.short	0x010a
        /*0f5e*/ 	.byte	0x3f
	.zero		1


	//   ....[72]....
        /*0f60*/ 	.word	0x00016a40
        /*0f64*/ 	.word	0x00000007
        /*0f68*/ 	.word	0x00016830
        /*0f6c*/ 	.short	0x010a
        /*0f6e*/ 	.byte	0x3f
	.zero		1


	//   ....[73]....
        /*0f70*/ 	.word	0x00016aa0
        /*0f74*/ 	.word	0x00000007
        /*0f78*/ 	.word	0x00016850
        /*0f7c*/ 	.short	0x010a
        /*0f7e*/ 	.byte	0x3f
	.zero		1


	//   ....[74]....
        /*0f80*/ 	.word	0x00016b00
        /*0f84*/ 	.word	0x00000007
        /*0f88*/ 	.word	0x00016830
        /*0f8c*/ 	.short	0x010a
        /*0f8e*/ 	.byte	0x3f
	.zero		1


	//   ....[75]....
        /*0f90*/ 	.word	0x00016b60
        /*0f94*/ 	.word	0x00000007
        /*0f98*/ 	.word	0x00016850
        /*0f9c*/ 	.short	0x010a
        /*0f9e*/ 	.byte	0x3f
	.zero		1


	//   ....[76]....
        /*0fa0*/ 	.word	0x00016bc0
        /*0fa4*/ 	.word	0x00000004
        /*0fa8*/ 	.word	0x00016850
        /*0fac*/ 	.short	0x010a
        /*0fae*/ 	.byte	0x3f
	.zero		1


	//   ....[77]....
        /*0fb0*/ 	.word	0x00016ce0
        /*0fb4*/ 	.word	0x00000003
        /*0fb8*/ 	.word	0x00016840
        /*0fbc*/ 	.short	0x010a
        /*0fbe*/ 	.byte	0x3f
	.zero		1


	//   ....[78]....
        /*0fc0*/ 	.word	0x00018780
        /*0fc4*/ 	.word	0x00000016
        /*0fc8*/ 	.word	0x00016820
        /*0fcc*/ 	.short	0x010a
        /*0fce*/ 	.byte	0x3f
	.zero		1


	//   ....[79]....
        /*0fd0*/ 	.word	0x000187d0
        /*0fd4*/ 	.word	0x00000005
        /*0fd8*/ 	.word	0x00016840
        /*0fdc*/ 	.short	0x010a
        /*0fde*/ 	.byte	0x3f
	.zero		1


	//   ....[80]....
        /*0fe0*/ 	.word	0x000190e0
        /*0fe4*/ 	.word	0x00000005
        /*0fe8*/ 	.word	0x00016860
        /*0fec*/ 	.short	0x010a
        /*0fee*/ 	.byte	0x3f
	.zero		1


	//   ....[81]....
        /*0ff0*/ 	.word	0x00019a50
        /*0ff4*/ 	.word	0x00000000
        /*0ff8*/ 	.word	0x00016860
        /*0ffc*/ 	.short	0x010a
        /*0ffe*/ 	.byte	0x3f
	.zero		1


	//   ....[82]....
        /*1000*/ 	.word	0x0001acd0
        /*1004*/ 	.word	0x00000005
        /*1008*/ 	.word	0x00016820
        /*100c*/ 	.short	0x010a
        /*100e*/ 	.byte	0x3f
	.zero		1


	//   ....[83]....
        /*1010*/ 	.word	0x0001ae70
        /*1014*/ 	.word	0x00000003
        /*1018*/ 	.word	0x00016840
        /*101c*/ 	.short	0x010a
        /*101e*/ 	.byte	0x3f
	.zero		1


	//   ....[84]....
        /*1020*/ 	.word	0x0001aec0
        /*1024*/ 	.word	0x00000005
        /*1028*/ 	.word	0x00016840
        /*102c*/ 	.short	0x010a
        /*102e*/ 	.byte	0x3f
	.zero		1


	//   ....[85]....
        /*1030*/ 	.word	0x0001af10
        /*1034*/ 	.word	0x00000003
        /*1038*/ 	.word	0x00016860
        /*103c*/ 	.short	0x010a
        /*103e*/ 	.byte	0x3f
	.zero		1


	//----- nvinfo : EIATTR_NUM_MBARRIERS
	.align		4
.L_207:
        /*1040*/ 	.byte	0x03, 0x38
        /*1042*/ 	.short	0x0016


	//----- nvinfo : EIATTR_EXIT_INSTR_OFFSETS
	.align		4
        /*1044*/ 	.byte	0x04, 0x1c
        /*1046*/ 	.short	(.L_209 - .L_208)


	//   ....[0]....
.L_208:
        /*1048*/ 	.word	0x000009b0


	//   ....[1]....
        /*104c*/ 	.word	0x00010940


	//   ....[2]....
        /*1050*/ 	.word	0x000168b0


	//----- nvinfo : EIATTR_MAX_THREADS
	.align		4
.L_209:
        /*1054*/ 	.byte	0x04, 0x05
        /*1056*/ 	.short	(.L_211 - .L_210)
.L_210:
        /*1058*/ 	.word	0x00000200
        /*105c*/ 	.word	0x00000001
        /*1060*/ 	.word	0x00000001


	//----- nvinfo : EIATTR_CRS_STACK_SIZE
	.align		4
.L_211:
        /*1064*/ 	.byte	0x04, 0x1e
        /*1066*/ 	.short	(.L_213 - .L_212)
.L_212:
        /*1068*/ 	.word	0x00000000


	//----- nvinfo : EIATTR_CBANK_PARAM_SIZE
	.align		4
.L_213:
        /*106c*/ 	.byte	0x03, 0x19
        /*106e*/ 	.short	0x0af0


	//----- nvinfo : EIATTR_PARAM_CBANK
	.align		4
        /*1070*/ 	.byte	0x04, 0x0a
        /*1072*/ 	.short	(.L_215 - .L_214)
	.align		4
.L_214:
        /*1074*/ 	.word	index@(.nv.constant0._ZN7cutlass13device_kernelIN5flash11enable_sm90INS1_16FlashAttnFwdSm90INS1_25CollectiveMainloopFwdSm90ILi2EN4cute5tupleIJNS5_1CILi1EEES8_S8_EEENS6_IJNS7_ILi192EEENS7_ILi128EEENS7_ILi64EEEEEELi64ENS_6half_tEfNS_4arch4Sm90ELb0ELb1ELb1ELb1ELb1ELb0ELb0ELb1ELb1ELb1ELb0ELb0EEENS1_21CollectiveEpilogueFwdINS6_IJSA_SC_SB_EEES9_SE_SG_Li384ELb1ELb1ELb0ELb0EEENS1_36VarlenDynamicPersistentTileSchedulerILi192ELi128ELi384ELi128ELb0ELb1ELb1ELb1ELb0ELb1EEEEEEEEEvNT_6ParamsE)
        /*1078*/ 	.short	0x0210
        /*107a*/ 	.short	0x0af0


	//----- nvinfo : EIATTR_SW_WAR
	.align		4
.L_215:
        /*107c*/ 	.byte	0x04, 0x36
        /*107e*/ 	.short	(.L_217 - .L_216)
.L_216:
        /*1080*/ 	.word	0x00000008
.L_217:


//--------------------- .nv.info._ZN7cutlass13device_kernelIN5flash11enable_sm90INS1_16FlashAttnFwdSm90INS1_25CollectiveMainloopFwdSm90ILi2EN4cute5tupleIJNS5_1CILi1EEES8_S8_EEENS6_IJNS7_ILi192EEENS7_ILi128EEENS7_ILi64EEEEEELi64ENS_6half_tEfNS_4arch4Sm90ELb0ELb1ELb1ELb1ELb1ELb1ELb0ELb1ELb1ELb1ELb0ELb0EEENS1_21CollectiveEpilogueFwdINS6_IJSA_SC_SB_EEES9_SE_SG_Li384ELb1ELb1ELb0ELb0EEENS1_36VarlenDynamicPersistentTileSchedulerILi192ELi128ELi384ELi128ELb0ELb1ELb1ELb1ELb0ELb1EEEEEEEEEvNT_6ParamsE --------------------------
	.section	.nv.info._ZN7cutlass13device_kernelIN5flash11enable_sm90INS1_16FlashAttnFwdSm90INS1_25CollectiveMainloopFwdSm90ILi2EN4cute5tupleIJNS5_1CILi1EEES8_S8_EEENS6_IJNS7_ILi192EEENS7_ILi128EEENS7_ILi64EEEEEELi64ENS_6half_tEfNS_4arch4Sm90ELb0ELb1ELb1ELb1ELb1ELb1ELb0ELb1ELb1ELb1ELb0ELb0EEENS1_21CollectiveEpilogueFwdINS6_IJSA_SC_SB_EEES9_SE_SG_Li384ELb1ELb1ELb0ELb0EEENS1_36VarlenDynamicPersistentTileSchedulerILi192ELi128ELi384ELi128ELb0ELb1ELb1ELb1ELb0ELb1EEEEEEEEEvNT_6ParamsE,"",@"SHT_CUDA_INFO"
	.sectionflags	@""
	.align	4


	//----- nvinfo : EIATTR_CUDA_API_VERSION
	.align		4
        /*0000*/ 	.byte	0x04, 0x37
        /*0002*/ 	.short	(.L_219 - .L_218)
.L_218:
        /*0004*/ 	.word	0x00000082


	//----- nvinfo : EIATTR_KPARAM_INFO
	.align		4
.L_219:
        /*0008*/ 	.byte	0x04, 0x17
        /*000a*/ 	.short	(.L_221 - .L_220)
.L_220:
        /*000c*/ 	.word	0x00000000
        /*0010*/ 	.short	0x0000
        /*0012*/ 	.short	0x0070
        /*0014*/ 	.byte	0x00, 0xf0, 0x01, 0x2a


	//----- nvinfo : EIATTR_SPARSE_MMA_MASK
	.align		4
.L_221:
        /*0018*/ 	.byte	0x03, 0x50
        /*001a*/ 	.short	0x0000


	//----- nvinfo : EIATTR_MAXREG_COUNT
	.align		4
        /*001c*/ 	.byte	0x03, 0x1b
        /*001e*/ 	.short	0x0080


	//----- nvinfo : EIATTR_NUM_BARRIERS
	.align		4
        /*0020*/ 	.byte	0x02, 0x4c
        /*0022*/ 	.byte	0x10
	.zero		1


	//----- nvinfo : EIATTR_EXTERNS
	.align		4
        /*0024*/ 	.byte	0x04, 0x0f
        /*0026*/ 	.short	(.L_223 - .L_222)


	//   ....[0]....
	.align		4
.L_222:
        /*0028*/ 	.word	index@(__assertfail)


	//----- nvinfo : EIATTR_ANNOTATIONS
	.align		4
.L_223:
        /*002c*/ 	.byte	0x04, 0x55
        /*002e*/ 	.short	(.L_225 - .L_224)


	//   ....[0]....
.L_224:
        /* <DEDUP_REMOVED lines=76> */


	//----- nvinfo : EIATTR_MERCURY_ISA_VERSION
	.align		4
.L_225:
        /*04e0*/ 	.byte	0x03, 0x5f
        /*04e2*/ 	.short	0x0101


	//----- nvinfo : EIATTR_UNUSED_LOAD_BYTE_OFFSET
	.align		4
        /*04e4*/ 	.byte	0x04, 0x44
        /*04e6*/ 	.short	(.L_227 - .L_226)


	//   ....[0]....
.L_226:
        /*04e8*/ 	.word	0x00000a90
        /*04ec*/ 	.word	0x0000fff0


	//   ....[1]....
        /*04f0*/ 	.word	0x000173f0
        /*04f4*/ 	.word	0x0000fff0


	//----- nvinfo : EIATTR_INT_WARP_WIDE_INSTR_OFFSETS
	.align		4
.L_227:
        /*04f8*/ 	.byte	0x04, 0x31
        /*04fa*/ 	.short	(.L_229 - .L_228)


	//   ....[0]....
.L_228:
        /*04fc*/ 	.word	0x00000130


	//   ....[1]....
        /*0500*/ 	.word	0x00000170


	//   ....[2]....
        /*0504*/ 	.word	0x000001e0


	//   ....[3]....
        /*0508*/ 	.word	0x0001b630


	//   ....[4]....
        /*050c*/ 	.word	0x0001b6c0


	//   ....[5]....
        /*0510*/ 	.word	0x0001e900


	//   ....[6]....
        /*0514*/ 	.word	0x0001e990


	//----- nvinfo : EIATTR_COOP_GROUP_MASK_REGIDS
	.align		4
.L_229:
        /*0518*/ 	.byte	0x04, 0x29
        /*051a*/ 	.short	(.L_231 - .L_230)


	//   ....[0]....
.L_230:
        /*051c*/ 	.word	0xffffffff


	//   ....[1]....
        /*0520*/ 	.word	0xffffffff


	//   ....[2]....
        /*0524*/ 	.word	0xffffffff


	//   ....[3]....
        /*0528*/ 	.word	0xffffffff


	//   ....[4]....
        /*052c*/ 	.word	0xffffffff


	//   ....[5]....
        /*0530*/ 	.word	0xffffffff


	//   ....[6]....
        /*0534*/ 	.word	0xffffffff


	//   ....[7]....
        /*0538*/ 	.word	0xffffffff


	//   ....[8]....
        /*053c*/ 	.word	0xffffffff


	//   ....[9]....
        /*0540*/ 	.word	0xffffffff


	//   ....[10]....
        /*0544*/ 	.word	0xffffffff


	//   ....[11]....
        /*0548*/ 	.word	0xffffffff


	//   ....[12]....
        /*054c*/ 	.word	0xffffffff


	//   ....[13]....
        /*0550*/ 	.word	0xffffffff


	//   ....[14]....
        /*0554*/ 	.word	0xffffffff


	//   ....[15]....
        /*0558*/ 	.word	0xffffffff


	//   ....[16]....
        /*055c*/ 	.word	0xffffffff


	//   ....[17]....
        /*0560*/ 	.word	0xffffffff


	//   ....[18]....
        /*0564*/ 	.word	0xffffffff


	//   ....[19]....
        /*0568*/ 	.word	0xffffffff


	//   ....[20]....
        /*056c*/ 	.word	0xffffffff


	//   ....[21]....
        /*0570*/ 	.word	0xffffffff


	//   ....[22]....
        /*0574*/ 	.word	0xffffffff


	//   ....[23]....
        /*0578*/ 	.word	0xffffffff


	//   ....[24]....
        /*057c*/ 	.word	0xffffffff


	//   ....[25]....
        /*0580*/ 	.word	0xffffffff


	//   ....[26]....
        /*0584*/ 	.word	0xffffffff


	//   ....[27]....
        /*0588*/ 	.word	0xffffffff


	//   ....[28]....
        /*058c*/ 	.word	0xffffffff


	//   ....[29]....
        /*0590*/ 	.word	0xffffffff


	//   ....[30]....
        /*0594*/ 	.word	0xffffffff


	//   ....[31]....
        /*0598*/ 	.word	0xffffffff


	//   ....[32]....
        /*059c*/ 	.word	0xffffffff


	//   ....[33]....
        /*05a0*/ 	.word	0xffffffff


	//   ....[34]....
        /*05a4*/ 	.word	0xffffffff


	//   ....[35]....
        /*05a8*/ 	.word	0xffffffff


	//   ....[36]....
        /*05ac*/ 	.word	0xffffffff


	//   ....[37]....
        /*05b0*/ 	.word	0xffffffff


	//   ....[38]....
        /*05b4*/ 	.word	0xffffffff


	//   ....[39]....
        /*05b8*/ 	.word	0xffffffff


	//   ....[40]....
        /*05bc*/ 	.word	0xffffffff


	//   ....[41]....
        /*05c0*/ 	.word	0xffffffff


	//   ....[42]....
        /*05c4*/ 	.word	0xffffffff


	//   ....[43]....
        /*05c8*/ 	.word	0xffffffff


	//   ....[44]....
        /*05cc*/ 	.word	0xffffffff


	//   ....[45]....
        /*05d0*/ 	.word	0xffffffff


	//   ....[46]....
        /*05d4*/ 	.word	0xffffffff


	//   ....[47]....
        /*05d8*/ 	.word	0xffffffff


	//   ....[48]....
        /*05dc*/ 	.word	0xffffffff


	//   ....[49]....
        /*05e0*/ 	.word	0xffffffff


	//   ....[50]....
        /*05e4*/ 	.word	0xffffffff


	//   ....[51]....
        /*05e8*/ 	.word	0xffffffff


	//   ....[52]....
        /*05ec*/ 	.word	0xffffffff


	//   ....[53]....
        /*05f0*/ 	.word	0xffffffff


	//   ....[54]....
        /*05f4*/ 	.word	0xffffffff


	//   ....[55]....
        /*05f8*/ 	.word	0xffffffff


	//   ....[56]....
        /*05fc*/ 	.word	0xffffffff


	//   ....[57]....
        /*0600*/ 	.word	0xffffffff


	//   ....[58]....
        /*0604*/ 	.word	0xffffffff


	//   ....[59]....
        /*0608*/ 	.word	0xffffffff


	//   ....[60]....
        /*060c*/ 	.word	0xffffffff


	//   ....[61]....
        /*0610*/ 	.word	0xffffffff


	//   ....[62]....
        /*0614*/ 	.word	0xffffffff


	//   ....[63]....
        /*0618*/ 	.word	0xffffffff


	//   ....[64]....
        /*061c*/ 	.word	0xffffffff


	//   ....[65]....
        /*0620*/ 	.word	0xffffffff


	//   ....[66]....
        /*0624*/ 	.word	0xffffffff


	//   ....[67]....
        /*0628*/ 	.word	0xffffffff


	//   ....[68]....
        /*062c*/ 	.word	0xffffffff


	//   ....[69]....
        /*0630*/ 	.word	0xffffffff


	//   ....[70]....
        /*0634*/ 	.word	0xffffffff


	//   ....[71]....
        /*0638*/ 	.word	0xffffffff


	//   ....[72]....
        /*063c*/ 	.word	0xffffffff


	//   ....[73]....
        /*0640*/ 	.word	0xffffffff


	//   ....[74]....
        /*0644*/ 	.word	0xffffffff


	//   ....[75]....
        /*0648*/ 	.word	0xffffffff


	//   ....[76]....
        /*064c*/ 	.word	0xffffffff


	//   ....[77]....
        /*0650*/ 	.word	0xffffffff


	//   ....[78]....
        /*0654*/ 	.word	0xffffffff


	//   ....[79]....
        /*0658*/ 	.word	0xffffffff


	//   ....[80]....
        /*065c*/ 	.word	0xffffffff


	//   ....[81]....
        /*0660*/ 	.word	0xffffffff


	//   ....[82]....
        /*0664*/ 	.word	0xffffffff


	//   ....[83]....
        /*0668*/ 	.word	0xffffffff


	//   ....[84]....
        /*066c*/ 	.word	0xffffffff


	//   ....[85]....
        /*0670*/ 	.word	0xffffffff


	//   ....[86]....
        /*0674*/ 	.word	0xffffffff


	//   ....[87]....
        /*0678*/ 	.word	0xffffffff


	//   ....[88]....
        /*067c*/ 	.word	0xffffffff


	//   ....[89]....
        /*0680*/ 	.word	0xffffffff


	//   ....[90]....
        /*0684*/ 	.word	0xffffffff


	//   ....[91]....
        /*0688*/ 	.word	0xffffffff


	//   ....[92]....
        /*068c*/ 	.word	0xffffffff


	//   ....[93]....
        /*0690*/ 	.word	0xffffffff


	//   ....[94]....
        /*0694*/ 	.word	0xffffffff


	//   ....[95]....
        /*0698*/ 	.word	0xffffffff


	//   ....[96]....
        /*069c*/ 	.word	0xffffffff


	//   ....[97]....
        /*06a0*/ 	.word	0xffffffff


	//   ....[98]....
        /*06a4*/ 	.word	0xffffffff


	//   ....[99]....
        /*06a8*/ 	.word	0xffffffff


	//   ....[100]....
        /*06ac*/ 	.word	0xffffffff


	//   ....[101]....
        /*06b0*/ 	.word	0xffffffff


	//   ....[102]....
        /*06b4*/ 	.word	0xffffffff


	//   ....[103]....
        /*06b8*/ 	.word	0xffffffff


	//   ....[104]....
        /*06bc*/ 	.word	0xffffffff


	//   ....[105]....
        /*06c0*/ 	.word	0xffffffff


	//   ....[106]....
        /*06c4*/ 	.word	0xffffffff


	//   ....[107]....
        /*06c8*/ 	.word	0xffffffff


	//   ....[108]....
        /*06cc*/ 	.word	0xffffffff


	//   ....[109]....
        /*06d0*/ 	.word	0xffffffff


	//   ....[110]....
        /*06d4*/ 	.word	0xffffffff


	//   ....[111]....
        /*06d8*/ 	.word	0xffffffff


	//   ....[112]....
        /*06dc*/ 	.word	0xffffffff


	//   ....[113]....
        /*06e0*/ 	.word	0xffffffff


	//   ....[114]....
        /*06e4*/ 	.word	0xffffffff


	//   ....[115]....
        /*06e8*/ 	.word	0xffffffff


	//   ....[116]....
        /*06ec*/ 	.word	0xffffffff


	//   ....[117]....
        /*06f0*/ 	.word	0xffffffff


	//   ....[118]....
        /*06f4*/ 	.word	0xffffffff


	//   ....[119]....
        /*06f8*/ 	.word	0xffffffff


	//   ....[120]....
        /*06fc*/ 	.word	0xffffffff


	//   ....[121]....
        /*0700*/ 	.word	0xffffffff


	//   ....[122]....
        /*0704*/ 	.word	0xffffffff


	//   ....[123]....
        /*0708*/ 	.word	0xffffffff


	//   ....[124]....
        /*070c*/ 	.word	0xffffffff


	//   ....[125]....
        /*0710*/ 	.word	0xffffffff


	//   ....[126]....
        /*0714*/ 	.word	0xffffffff


	//   ....[127]....
        /*0718*/ 	.word	0xffffffff


	//   ....[128]....
        /*071c*/ 	.word	0xffffffff


	//   ....[129]....
        /*0720*/ 	.word	0xffffffff


	//   ....[130]....
        /*0724*/ 	.word	0xffffffff


	//   ....[131]....
        /*0728*/ 	.word	0xffffffff


	//   ....[132]....
        /*072c*/ 	.word	0xffffffff


	//   ....[133]....
        /*0730*/ 	.word	0xffffffff


	//   ....[134]....
        /*0734*/ 	.word	0xffffffff


	//   ....[135]....
        /*0738*/ 	.word	0xffffffff


	//   ....[136]....
        /*073c*/ 	.word	0xffffffff


	//   ....[137]....
        /*0740*/ 	.word	0xffffffff


	//   ....[138]....
        /*0744*/ 	.word	0xffffffff


	//   ....[139]....
        /*0748*/ 	.word	0xffffffff


	//   ....[140]....
        /*074c*/ 	.word	0xffffffff


	//   ....[141]....
        /*0750*/ 	.word	0xffffffff


	//   ....[142]....
        /*0754*/ 	.word	0xffffffff


	//   ....[143]....
        /*0758*/ 	.word	0xffffffff


	//   ....[144]....
        /*075c*/ 	.word	0xffffffff


	//   ....[145]....
        /*0760*/ 	.word	0xffffffff


	//   ....[146]....
        /*0764*/ 	.word	0xffffffff


	//   ....[147]....
        /*0768*/ 	.word	0xffffffff


	//   ....[148]....
        /*076c*/ 	.word	0xffffffff


	//   ....[149]....
        /*0770*/ 	.word	0xffffffff


	//   ....[150]....
        /*0774*/ 	.word	0xffffffff


	//   ....[151]....
        /*0778*/ 	.word	0xffffffff


	//   ....[152]....
        /*077c*/ 	.word	0xffffffff


	//   ....[153]....
        /*0780*/ 	.word	0xffffffff


	//   ....[154]....
        /*0784*/ 	.word	0xffffffff


	//   ....[155]....
        /*0788*/ 	.word	0xffffffff


	//   ....[156]....
        /*078c*/ 	.word	0xffffffff


	//   ....[157]....
        /*0790*/ 	.word	0xffffffff


	//   ....[158]....
        /*0794*/ 	.word	0xffffffff


	//   ....[159]....
        /*0798*/ 	.word	0xffffffff


	//   ....[160]....
        /*079c*/ 	.word	0xffffffff


	//   ....[161]....
        /*07a0*/ 	.word	0xffffffff


	//   ....[162]....
        /*07a4*/ 	.word	0xffffffff


	//   ....[163]....
        /*07a8*/ 	.word	0xffffffff


	//   ....[164]....
        /*07ac*/ 	.word	0xffffffff


	//   ....[165]....
        /*07b0*/ 	.word	0xffffffff


	//   ....[166]....
        /*07b4*/ 	.word	0xffffffff


	//   ....[167]....
        /*07b8*/ 	.word	0xffffffff


	//   ....[168]....
        /*07bc*/ 	.word	0xffffffff


	//   ....[169]....
        /*07c0*/ 	.word	0xffffffff


	//   ....[170]....
        /*07c4*/ 	.word	0xffffffff


	//   ....[171]....
        /*07c8*/ 	.word	0xffffffff


	//   ....[172]....
        /*07cc*/ 	.word	0xffffffff


	//   ....[173]....
        /*07d0*/ 	.word	0xffffffff


	//   ....[174]....
        /*07d4*/ 	.word	0xffffffff


	//   ....[175]....
        /*07d8*/ 	.word	0xffffffff


	//   ....[176]....
        /*07dc*/ 	.word	0xffffffff


	//   ....[177]....
        /*07e0*/ 	.word	0xffffffff


	//   ....[178]....
        /*07e4*/ 	.word	0xffffffff


	//   ....[179]....
        /*07e8*/ 	.word	0xffffffff


	//   ....[180]....
        /*07ec*/ 	.word	0xffffffff


	//   ....[181]....
        /*07f0*/ 	.word	0xffffffff


	//   ....[182]....
        /*07f4*/ 	.word	0xffffffff


	//   ....[183]....
        /*07f8*/ 	.word	0xffffffff


	//   ....[184]....
        /*07fc*/ 	.word	0xffffffff


	//   ....[185]....
        /*0800*/ 	.word	0xffffffff


	//   ....[186]....
        /*0804*/ 	.word	0xffffffff


	//   ....[187]....
        /*0808*/ 	.word	0xffffffff


	//   ....[188]....
        /*080c*/ 	.word	0xffffffff


	//   ....[189]....
        /*0810*/ 	.word	0xffffffff


	//   ....[190]....
        /*0814*/ 	.word	0xffffffff


	//   ....[191]....
        /*0818*/ 	.word	0xffffffff


	//   ....[192]....
        /*081c*/ 	.word	0xffffffff


	//   ....[193]....
        /*0820*/ 	.word	0xffffffff


	//   ....[194]....
        /*0824*/ 	.word	0xffffffff


	//   ....[195]....
        /*0828*/ 	.word	0xffffffff


	//   ....[196]....
        /*082c*/ 	.word	0xffffffff


	//   ....[197]....
        /*0830*/ 	.word	0xffffffff


	//   ....[198]....
        /*0834*/ 	.word	0xffffffff


	//   ....[199]....
        /*0838*/ 	.word	0xffffffff


	//   ....[200]....
        /*083c*/ 	.word	0xffffffff


	//   ....[201]....
        /*0840*/ 	.word	0xffffffff


	//   ....[202]....
        /*0844*/ 	.word	0xffffffff


	//   ....[203]....
        /*0848*/ 	.word	0xffffffff


	//   ....[204]....
        /*084c*/ 	.word	0xffffffff


	//   ....[205]....
        /*0850*/ 	.word	0xffffffff


	//   ....[206]....
        /*0854*/ 	.word	0xffffffff


	//   ....[207]....
        /*0858*/ 	.word	0xffffffff


	//   ....[208]....
        /*085c*/ 	.word	0xffffffff


	//   ....[209]....
        /*0860*/ 	.word	0x0500000f


	//   ....[210]....
        /*0864*/ 	.word	0x0500000f


	//   ....[211]....
        /*0868*/ 	.word	0x0500000f


	//   ....[212]....
        /*086c*/ 	.word	0x0500000f


	//   ....[213]....
        /*0870*/ 	.word	0x0500000f


	//   ....[214]....
        /*0874*/ 	.word	0x0500000f


	//   ....[215]....
        /*0878*/ 	.word	0x0500000f


	//   ....[216]....
        /*087c*/ 	.word	0x0500000f


	//   ....[217]....
        /*0880*/ 	.word	0x0500000f


	//   ....[218]....
        /*0884*/ 	.word	0x0500000f


	//   ....[219]....
        /*0888*/ 	.word	0x0500000f


	//   ....[220]....
        /*088c*/ 	.word	0x0500000f


	//   ....[221]....
        /*0890*/ 	.word	0x0500000f


	//   ....[222]....
        /*0894*/ 	.word	0x0500000f


	//   ....[223]....
        /*0898*/ 	.word	0x0500000f


	//   ....[224]....
        /*089c*/ 	.word	0x0500000f


	//   ....[225]....
        /*08a0*/ 	.word	0x0500000f


	//   ....[226]....
        /*08a4*/ 	.word	0x0500000f


	//   ....[227]....
        /*08a8*/ 	.word	0x0500000f


	//   ....[228]....
        /*08ac*/ 	.word	0x0500000f


	//   ....[229]....
        /*08b0*/ 	.word	0x0500000f


	//   ....[230]....
        /*08b4*/ 	.word	0x0500000f


	//   ....[231]....
        /*08b8*/ 	.word	0x0500000f


	//   ....[232]....
        /*08bc*/ 	.word	0x0500000f


	//   ....[233]....
        /*08c0*/ 	.word	0x0500000f


	//   ....[234]....
        /*08c4*/ 	.word	0x0500000f


	//   ....[235]....
        /*08c8*/ 	.word	0x0500000f


	//   ....[236]....
        /*08cc*/ 	.word	0x0500000f


	//   ....[237]....
        /*08d0*/ 	.word	0x0500000f


	//   ....[238]....
        /*08d4*/ 	.word	0x0500000f


	//   ....[239]....
        /*08d8*/ 	.word	0x0500000f


	//   ....[240]....
        /*08dc*/ 	.word	0x0500000f


	//   ....[241]....
        /*08e0*/ 	.word	0x0500000f


	//   ....[242]....
        /*08e4*/ 	.word	0x0500000f


	//   ....[243]....
        /*08e8*/ 	.word	0x0500000f


	//   ....[244]....
        /*08ec*/ 	.word	0x0500000f


	//   ....[245]....
        /*08f0*/ 	.word	0x0500000f


	//   ....[246]....
        /*08f4*/ 	.word	0x0500000f


	//   ....[247]....
        /*08f8*/ 	.word	0x0500000f


	//   ....[248]....
        /*08fc*/ 	.word	0x0500000f


	//   ....[249]....
        /*0900*/ 	.word	0x0500000f


	//   ....[250]....
        /*0904*/ 	.word	0x0500000f


	//   ....[251]....
        /*0908*/ 	.word	0x0500000f


	//   ....[252]....
        /*090c*/ 	.word	0x0500000f


	//   ....[253]....
        /*0910*/ 	.word	0x0500000f


	//   ....[254]....
        /*0914*/ 	.word	0x0500000f


	//   ....[255]....
        /*0918*/ 	.word	0x0500000f


	//   ....[0]....
        /*091c*/ 	.word	0x0500000f


	//   ....[1]....
        /*0920*/ 	.word	0x0500000f


	//   ....[2]....
        /*0924*/ 	.word	0x0500000f


	//   ....[3]....
        /*0928*/ 	.word	0x0500000f


	//   ....[4]....
        /*092c*/ 	.word	0x0500000f


	//   ....[5]....
        /*0930*/ 	.word	0x0500000f


	//   ....[6]....
        /*0934*/ 	.word	0x0500000f


	//   ....[7]....
        /*0938*/ 	.word	0x0500000f


	//   ....[8]....
        /*093c*/ 	.word	0x0500000f


	//   ....[9]....
        /*0940*/ 	.word	0x0500000f


	//   ....[10]....
        /*0944*/ 	.word	0x0500000f


	//   ....[11]....
        /*0948*/ 	.word	0x0500000f


	//   ....[12]....
        /*094c*/ 	.word	0x0500000f


	//   ....[13]....
        /*0950*/ 	.word	0x0500000f


	//   ....[14]....
        /*0954*/ 	.word	0x0500000f


	//   ....[15]....
        /*0958*/ 	.word	0x0500000f


	//   ....[16]....
        /*095c*/ 	.word	0x0500000f


	//   ....[17]....
        /*0960*/ 	.word	0x0500000f


	//   ....[18]....
        /*0964*/ 	.word	0x0500000f


	//   ....[19]....
        /*0968*/ 	.word	0x0500000f


	//   ....[20]....
        /*096c*/ 	.word	0x0500000f


	//   ....[21]....
        /*0970*/ 	.word	0x0500000f


	//   ....[22]....
        /*0974*/ 	.word	0x0500000f


	//   ....[23]....
        /*0978*/ 	.word	0x0500000f


	//   ....[24]....
        /*097c*/ 	.word	0x0500000f


	//   ....[25]....
        /*0980*/ 	.word	0x0500000f


	//   ....[26]....
        /*0984*/ 	.word	0x0500000f


	//   ....[27]....
        /*0988*/ 	.word	0x0500000f


	//   ....[28]....
        /*098c*/ 	.word	0x0500000f


	//   ....[29]....
        /*0990*/ 	.word	0x0500000f


	//   ....[30]....
        /*0994*/ 	.word	0x0500000f


	//   ....[31]....
        /*0998*/ 	.word	0x0500000f


	//   ....[32]....
        /*099c*/ 	.word	0x0500000f


	//   ....[33]....
        /*09a0*/ 	.word	0x0500000f


	//   ....[34]....
        /*09a4*/ 	.word	0x0500000f


	//   ....[35]....
        /*09a8*/ 	.word	0x0500000f


	//   ....[36]....
        /*09ac*/ 	.word	0x0500000f


	//   ....[37]....
        /*09b0*/ 	.word	0x0500000f


	//   ....[38]....
        /*09b4*/ 	.word	0x0500000f


	//   ....[39]....
        /*09b8*/ 	.word	0x0500000f


	//   ....[40]....
        /*09bc*/ 	.word	0x0500000f


	//   ....[41]....
        /*09c0*/ 	.word	0x0500000f


	//   ....[42]....
        /*09c4*/ 	.word	0x0500000f


	//   ....[43]....
        /*09c8*/ 	.word	0x0500000f


	//   ....[44]....
        /*09cc*/ 	.word	0x0500000f


	//   ....[45]....
        /*09d0*/ 	.word	0x0500000f


	//   ....[46]....
        /*09d4*/ 	.word	0x0500000f


	//   ....[47]....
        /*09d8*/ 	.word	0x0500000f


	//   ....[48]....
        /*09dc*/ 	.word	0x0500000f


	//   ....[49]....
        /*09e0*/ 	.word	0x0500000f


	//   ....[50]....
        /*09e4*/ 	.word	0x0500000f


	//   ....[51]....
        /*09e8*/ 	.word	0x0500000f


	//   ....[52]....
        /*09ec*/ 	.word	0x0500000f


	//   ....[53]....
        /*09f0*/ 	.word	0x0500000f


	//   ....[54]....
        /*09f4*/ 	.word	0x0500000f


	//   ....[55]....
        /*09f8*/ 	.word	0x0500000f


	//   ....[56]....
        /*09fc*/ 	.word	0x0500000f


	//   ....[57]....
        /*0a00*/ 	.word	0x0500000f


	//   ....[58]....
        /*0a04*/ 	.word	0x0500000f


	//   ....[59]....
        /*0a08*/ 	.word	0x0500000f


	//   ....[60]....
        /*0a0c*/ 	.word	0x0500000f


	//   ....[61]....
        /*0a10*/ 	.word	0x0500000f


	//   ....[62]....
        /*0a14*/ 	.word	0x0500000f


	//   ....[63]....
        /*0a18*/ 	.word	0x0500000f


	//   ....[64]....
        /*0a1c*/ 	.word	0x0500000f


	//   ....[65]....
        /*0a20*/ 	.word	0x0500000f


	//   ....[66]....
        /*0a24*/ 	.word	0x0500000f


	//   ....[67]....
        /*0a28*/ 	.word	0x0500000f


	//   ....[68]....
        /*0a2c*/ 	.word	0x0500000f


	//   ....[69]....
        /*0a30*/ 	.word	0x0500000f


	//   ....[70]....
        /*0a34*/ 	.word	0x0500000f


	//   ....[71]....
        /*0a38*/ 	.word	0x0500000f


	//   ....[72]....
        /*0a3c*/ 	.word	0x0500000f


	//   ....[73]....
        /*0a40*/ 	.word	0x0500000f


	//   ....[74]....
        /*0a44*/ 	.word	0x0500000f


	//   ....[75]....
        /*0a48*/ 	.word	0x0500000f


	//   ....[76]....
        /*0a4c*/ 	.word	0x0500000f


	//   ....[77]....
        /*0a50*/ 	.word	0x0500000f


	//   ....[78]....
        /*0a54*/ 	.word	0x0500000f


	//   ....[79]....
        /*0a58*/ 	.word	0x0500000f


	//   ....[80]....
        /*0a5c*/ 	.word	0x0500000f


	//   ....[81]....
        /*0a60*/ 	.word	0x0500000f


	//   ....[82]....
        /*0a64*/ 	.word	0x0500000f


	//   ....[83]....
        /*0a68*/ 	.word	0x0500000f


	//   ....[84]....
        /*0a6c*/ 	.word	0x0500000f


	//   ....[85]....
        /*0a70*/ 	.word	0x0500000f


	//   ....[86]....
        /*0a74*/ 	.word	0x0500000f


	//   ....[87]....
        /*0a78*/ 	.word	0x0500000f


	//   ....[88]....
        /*0a7c*/ 	.word	0x0500000f


	//   ....[89]....
        /*0a80*/ 	.word	0x0500000f


	//   ....[90]....
        /*0a84*/ 	.word	0x0500000f


	//   ....[91]....
        /*0a88*/ 	.word	0x0500000f


	//   ....[92]....
        /*0a8c*/ 	.word	0x0500000f


	//   ....[93]....
        /*0a90*/ 	.word	0x0500000f


	//   ....[94]....
        /*0a94*/ 	.word	0x0500000f


	//   ....[95]....
        /*0a98*/ 	.word	0x0500000f


	//   ....[96]....
        /*0a9c*/ 	.word	0x0500000f


	//   ....[97]....
        /*0aa0*/ 	.word	0x0500000f


	//----- nvinfo : EIATTR_COOP_GROUP_INSTR_OFFSETS
	.align		4
.L_231:
        /*0aa4*/ 	.byte	0x04, 0x28
        /*0aa6*/ 	.short	(.L_233 - .L_232)


	//   ....[0]....
.L_232:
        /*0aa8*/ 	.word	0x00000070


	//   ....[1]....
        /*0aac*/ 	.word	0x00000140


	//   ....[2]....
        /*0ab0*/ 	.word	0x00000190


	//   ....[3]....
        /*0ab4*/ 	.word	0x000003c0


	//   ....[4]....
        /*0ab8*/ 	.word	0x00000520


	//   ....[5]....
        /*0abc*/ 	.word	0x00000640


	//   ....[6]....
        /*0ac0*/ 	.word	0x000007a0


	//   ....[7]....
        /*0ac4*/ 	.word	0x00002e30


	//   ....[8]....
        /*0ac8*/ 	.word	0x00002e40


	//   ....[9]....
        /*0acc*/ 	.word	0x00003520


	//   ....[10]....
        /*0ad0*/ 	.word	0x00003530


	//   ....[11]....
        /*0ad4*/ 	.word	0x000041c0


	//   ....[12]....
        /*0ad8*/ 	.word	0x000041d0


	//   ....[13]....
        /*0adc*/ 	.word	0x00004930


	//   ....[14]....
        /*0ae0*/ 	.word	0x00004940


	//   ....[15]....
        /*0ae4*/ 	.word	0x00005370


	//   ....[16]....
        /*0ae8*/ 	.word	0x00005380


	//   ....[17]....
        /*0aec*/ 	.word	0x000054a0


	//   ....[18]....
        /*0af0*/ 	.word	0x000054b0


	//   ....[19]....
        /*0af4*/ 	.word	0x00005860


	//   ....[20]....
        /*0af8*/ 	.word	0x00005880


	//   ....[21]....
        /*0afc*/ 	.word	0x00005960


	//   ....[22]....
        /*0b00*/ 	.word	0x00005980


	//   ....[23]....
        /*0b04*/ 	.word	0x00006230


	//   ....[24]....
        /*0b08*/ 	.word	0x000069e0


	//   ....[25]....
        /*0b0c*/ 	.word	0x000069f0


	//   ....[26]....
        /*0b10*/ 	.word	0x00006a00


	//   ....[27]....
        /*0b14*/ 	.word	0x00006a10


	//   ....[28]....
        /*0b18*/ 	.word	0x00006d40


	//   ....[29]....
        /*0b1c*/ 	.word	0x00006d50


	//   ....[30]....
        /*0b20*/ 	.word	0x00006d60


	//   ....[31]....
        /*0b24*/ 	.word	0x00006d70


	//   ....[32]....
        /*0b28*/ 	.word	0x00008080


	//   ....[33]....
        /*0b2c*/ 	.word	0x000080a0


	//   ....[34]....
        /*0b30*/ 	.word	0x000080b0


	//   ....[35]....
        /*0b34*/ 	.word	0x000080c0


	//   ....[36]....
        /*0b38*/ 	.word	0x000081b0


	//   ....[37]....
        /*0b3c*/ 	.word	0x000081d0


	//   ....[38]....
        /*0b40*/ 	.word	0x00008270


	//   ....[39]....
        /*0b44*/ 	.word	0x000082a0


	//   ....[40]....
        /*0b48*/ 	.word	0x00009e40


	//   ....[41]....
        /*0b4c*/ 	.word	0x0000ae80


	//   ....[42]....
        /*0b50*/ 	.word	0x0000b610


	//   ....[43]....
        /*0b54*/ 	.word	0x0000b710


	//   ....[44]....
        /*0b58*/ 	.word	0x0000bf40


	//   ....[45]....
        /*0b5c*/ 	.word	0x0000bf90


	//   ....[46]....
        /*0b60*/ 	.word	0x0000dcd0


	//   ....[47]....
        /*0b64*/ 	.word	0x0000e2b0


	//   ....[48]....
        /*0b68*/ 	.word	0x0000ee70


	//   ....[49]....
        /*0b6c*/ 	.word	0x0000ef70


	//   ....[50]....
        /*0b70*/ 	.word	0x0000f770


	//   ....[51]....
        /*0b74*/ 	.word	0x0000f7f0


	//   ....[52]....
        /*0b78*/ 	.word	0x00011be0


	//   ....[53]....
        /*0b7c*/ 	.word	0x00011c40


	//   ....[54]....
        /*0b80*/ 	.word	0x00012040


	//   ....[55]....
        /*0b84*/ 	.word	0x00012060


	//   ....[56]....
        /*0b88*/ 	.word	0x00014110


	//   ....[57]....
        /*0b8c*/ 	.word	0x00014670


	//   ....[58]....
        /*0b90*/ 	.word	0x000153e0


	//   ....[59]....
        /*0b94*/ 	.word	0x000156a0


	//   ....[60]....
        /*0b98*/ 	.word	0x00015ac0


	//   ....[61]....
        /*0b9c*/ 	.word	0x00015b20


	//   ....[62]....
        /*0ba0*/ 	.word	0x00016bd0


	//   ....[63]....
        /*0ba4*/ 	.word	0x00016eb0


	//   ....[64]....
        /*0ba8*/ 	.word	0x00016ee0


	//   ....[65]....
        /*0bac*/ 	.word	0x00016f90


	//   ....[66]....
        /*0bb0*/ 	.word	0x00017bd0


	//   ....[67]....
        /*0bb4*/ 	.word	0x00017c10


	//   ....[68]....
        /*0bb8*/ 	.word	0x00017c40


	//   ....[69]....
        /*0bbc*/ 	.word	0x00017c50


	//   ....[70]....
        /*0bc0*/ 	.word	0x00018120


	//   ....[71]....
        /*0bc4*/ 	.word	0x00018140


	//   ....[72]....
        /*0bc8*/ 	.word	0x00018160


	//   ....[73]....
        /*0bcc*/ 	.word	0x00018170


	//   ....[74]....
        /*0bd0*/ 	.word	0x00018190


	//   ....[75]....
        /*0bd4*/ 	.word	0x000181c0


	//   ....[76]....
        /*0bd8*/ 	.word	0x000182a0


	//   ....[77]....
        /*0bdc*/ 	.word	0x000182b0


	//   ....[78]....
        /*0be0*/ 	.word	0x00018b00


	//   ....[79]....
        /*0be4*/ 	.word	0x00018b30


	//   ....[80]....
        /*0be8*/ 	.word	0x00018b50


	//   ....[81]....
        /*0bec*/ 	.word	0x00018b80


	//   ....[82]....
        /*0bf0*/ 	.word	0x00018bb0


	//   ....[83]....
        /*0bf4*/ 	.word	0x00018bc0


	//   ....[84]....
        /*0bf8*/ 	.word	0x00018bf0


	//   ....[85]....
        /*0bfc*/ 	.word	0x00018c60


	//   ....[86]....
        /*0c00*/ 	.word	0x00018d80


	//   ....[87]....
        /*0c04*/ 	.word	0x00018f50


	//   ....[88]....
        /*0c08*/ 	.word	0x00018f80


	//   ....[89]....
        /*0c0c*/ 	.word	0x00018fb0


	//   ....[90]....
        /*0c10*/ 	.word	0x00018fe0


	//   ....[91]....
        /*0c14*/ 	.word	0x00019010


	//   ....[92]....
        /*0c18*/ 	.word	0x00019040


	//   ....[93]....
        /*0c1c*/ 	.word	0x000191b0


	//   ....[94]....
        /*0c20*/ 	.word	0x000191e0


	//   ....[95]....
        /*0c24*/ 	.word	0x00019210


	//   ....[96]....
        /*0c28*/ 	.word	0x00019240


	//   ....[97]....
        /*0c2c*/ 	.word	0x00019270


	//   ....[98]....
        /*0c30*/ 	.word	0x000192a0


	//   ....[99]....
        /*0c34*/ 	.word	0x00019340


	//   ....[100]....
        /*0c38*/ 	.word	0x000193a0


	//   ....[101]....
        /*0c3c*/ 	.word	0x00019440


	//   ....[102]....
        /*0c40*/ 	.word	0x0001a4f0


	//   ....[103]....
        /*0c44*/ 	.word	0x0001c1f0


	//   ....[104]....
        /*0c48*/ 	.word	0x0001c210


	//   ....[105]....
        /*0c4c*/ 	.word	0x0001c2a0


	//   ....[106]....
        /*0c50*/ 	.word	0x0001c2c0


	//   ....[107]....
        /*0c54*/ 	.word	0x0001c340


	//   ....[108]....
        /*0c58*/ 	.word	0x0001c360


	//   ....[109]....
        /*0c5c*/ 	.word	0x0001c3e0


	//   ....[110]....
        /*0c60*/ 	.word	0x0001c400


	//   ....[111]....
        /*0c64*/ 	.word	0x0001c480


	//   ....[112]....
        /*0c68*/ 	.word	0x0001c4a0


	//   ....[113]....
        /*0c6c*/ 	.word	0x0001c520


	//   ....[114]....
        /*0c70*/ 	.word	0x0001c540


	//   ....[115]....
        /*0c74*/ 	.word	0x0001c5c0


	//   ....[116]....
        /*0c78*/ 	.word	0x0001c5e0


	//   ....[117]....
        /*0c7c*/ 	.word	0x0001c5f0


	//   ....[118]....
        /*0c80*/ 	.word	0x0001c600


	//   ....[119]....
        /*0c84*/ 	.word	0x0001cf60


	//   ....[120]....
        /*0c88*/ 	.word	0x0001cf70


	//   ....[121]....
        /*0c8c*/ 	.word	0x0001cf90


	//   ....[122]....
        /*0c90*/ 	.word	0x0001cff0


	//   ....[123]....
        /*0c94*/ 	.word	0x0001d010


	//   ....[124]....
        /*0c98*/ 	.word	0x0001d090


	//   ....[125]....
        /*0c9c*/ 	.word	0x0001d0b0


	//   ....[126]....
        /*0ca0*/ 	.word	0x0001d130


	//   ....[127]....
        /*0ca4*/ 	.word	0x0001d150


	//   ....[128]....
        /*0ca8*/ 	.word	0x0001d1d0


	//   ....[129]....
        /*0cac*/ 	.word	0x0001d1f0


	//   ....[130]....
        /*0cb0*/ 	.word	0x0001d270


	//   ....[131]....
        /*0cb4*/ 	.word	0x0001d290


	//   ....[132]....
        /*0cb8*/ 	.word	0x0001d310


	//   ....[133]....
        /*0cbc*/ 	.word	0x0001d330


	//   ....[134]....
        /*0cc0*/ 	.word	0x0001d340


	//   ....[135]....
        /*0cc4*/ 	.word	0x0001d3b0


	//   ....[136]....
        /*0cc8*/ 	.word	0x0001d400


	//   ....[137]....
        /*0ccc*/ 	.word	0x0001d4a0


	//   ....[138]....
        /*0cd0*/ 	.word	0x0001d4d0


	//   ....[139]....
        /*0cd4*/ 	.word	0x0001d4e0


	//   ....[140]....
        /*0cd8*/ 	.word	0x0001d550


	//   ....[141]....
        /*0cdc*/ 	.word	0x0001d560


	//   ....[142]....
        /*0ce0*/ 	.word	0x0001d570


	//   ....[143]....
        /*0ce4*/ 	.word	0x0001dd70


	//   ....[144]....
        /*0ce8*/ 	.word	0x0001dd90


	//   ....[145]....
        /*0cec*/ 	.word	0x0001de00


	//   ....[146]....
        /*0cf0*/ 	.word	0x0001de10


	//   ....[147]....
        /*0cf4*/ 	.word	0x0001de50


	//   ....[148]....
        /*0cf8*/ 	.word	0x0001de60


	//   ....[149]....
        /*0cfc*/ 	.word	0x0001dea0


	//   ....[150]....
        /*0d00*/ 	.word	0x0001deb0


	//   ....[151]....
        /*0d04*/ 	.word	0x0001def0


	//   ....[152]....
        /*0d08*/ 	.word	0x0001df00


	//   ....[153]....
        /*0d0c*/ 	.word	0x0001df40


	//   ....[154]....
        /*0d10*/ 	.word	0x0001df50


	//   ....[155]....
        /*0d14*/ 	.word	0x0001df90


	//   ....[156]....
        /*0d18*/ 	.word	0x0001dfa0


	//   ....[157]....
        /*0d1c*/ 	.word	0x0001dfb0


	//   ....[158]....
        /*0d20*/ 	.word	0x0001dff0


	//   ....[159]....
        /*0d24*/ 	.word	0x0001e2b0


	//   ....[160]....
        /*0d28*/ 	.word	0x0001e2e0


	//   ....[161]....
        /*0d2c*/ 	.word	0x0001e340


	//   ....[162]....
        /*0d30*/ 	.word	0x0001e350


	//   ....[163]....
        /*0d34*/ 	.word	0x0001e3a0


	//   ....[164]....
        /*0d38*/ 	.word	0x0001e3b0


	//   ....[165]....
        /*0d3c*/ 	.word	0x0001e400


	//   ....[166]....
        /*0d40*/ 	.word	0x0001e410


	//   ....[167]....
        /*0d44*/ 	.word	0x0001e460


	//   ....[168]....
        /*0d48*/ 	.word	0x0001e470


	//   ....[169]....
        /*0d4c*/ 	.word	0x0001e4c0


	//   ....[170]....
        /*0d50*/ 	.word	0x0001e4d0


	//   ....[171]....
        /*0d54*/ 	.word	0x0001e520


	//   ....[172]....
        /*0d58*/ 	.word	0x0001e530


	//   ....[173]....
        /*0d5c*/ 	.word	0x0001e540


	//   ....[174]....
        /*0d60*/ 	.word	0x0001e580


	//   ....[175]....
        /*0d64*/ 	.word	0x0001eb80


	//   ....[176]....
        /*0d68*/ 	.word	0x0001ebc0


	//   ....[177]....
        /*0d6c*/ 	.word	0x0001ebe0


	//   ....[178]....
        /*0d70*/ 	.word	0x0001ec20


	//   ....[179]....
        /*0d74*/ 	.word	0x0001ec40


	//   ....[180]....
        /*0d78*/ 	.word	0x0001ec80


	//   ....[181]....
        /*0d7c*/ 	.word	0x0001eca0


	//   ....[182]....
        /*0d80*/ 	.word	0x0001ece0


	//   ....[183]....
        /*0d84*/ 	.word	0x0001ed00


	//   ....[184]....
        /*0d88*/ 	.word	0x0001ed40


	//   ....[185]....
        /*0d8c*/ 	.word	0x0001ed60


	//   ....[186]....
        /*0d90*/ 	.word	0x0001eda0


	//   ....[187]....
        /*0d94*/ 	.word	0x0001edc0


	//   ....[188]....
        /*0d98*/ 	.word	0x0001ee00


	//   ....[189]....
        /*0d9c*/ 	.word	0x0001ee20


	//   ....[190]....
        /*0da0*/ 	.word	0x0001ee30


	//   ....[191]....
        /*0da4*/ 	.word	0x0001f190


	//   ....[192]....
        /*0da8*/ 	.word	0x0001f1c0


	//   ....[193]....
        /*0dac*/ 	.word	0x0001f200


	//   ....[194]....
        /*0db0*/ 	.word	0x0001f230


	//   ....[195]....
        /*0db4*/ 	.word	0x0001f260


	//   ....[196]....
        /*0db8*/ 	.word	0x0001f290


	//   ....[197]....
        /*0dbc*/ 	.word	0x0001f2c0


	//   ....[198]....
        /*0dc0*/ 	.word	0x0001f2f0


	//   ....[199]....
        /*0dc4*/ 	.word	0x0001f470


	//   ....[200]....
        /*0dc8*/ 	.word	0x0001f4a0


	//   ....[201]....
        /*0dcc*/ 	.word	0x0001f4d0


	//   ....[202]....
        /*0dd0*/ 	.word	0x0001f500


	//   ....[203]....
        /*0dd4*/ 	.word	0x0001f530


	//   ....[204]....
        /*0dd8*/ 	.word	0x0001f560


	//   ....[205]....
        /*0ddc*/ 	.word	0x0001f620


	//   ....[206]....
        /*0de0*/ 	.word	0x0001f640


	//   ....[207]....
        /*0de4*/ 	.word	0x0001f6b0


	//   ....[208]....
        /*0de8*/ 	.word	0x0001fd50


	//   ....[209]....
        /*0dec*/ 	.word	0x00020070


	//   ....[210]....
        /*0df0*/ 	.word	0x00020100


	//   ....[211]....
        /*0df4*/ 	.word	0x00020190


	//   ....[212]....
        /*0df8*/ 	.word	0x00020220


	//   ....[213]....
        /*0dfc*/ 	.word	0x00020300


	//   ....[214]....
        /*0e00*/ 	.word	0x00020390


	//   ....[215]....
        /*0e04*/ 	.word	0x00020430


	//   ....[216]....
        /*0e08*/ 	.word	0x000204c0


	//   ....[217]....
        /*0e0c*/ 	.word	0x000205b0


	//   ....[218]....
        /*0e10*/ 	.word	0x00020640


	//   ....[219]....
        /*0e14*/ 	.word	0x000206e0


	//   ....[220]....
        /*0e18*/ 	.word	0x00020770


	//   ....[221]....
        /*0e1c*/ 	.word	0x000208b0


	//   ....[222]....
        /*0e20*/ 	.word	0x00020960


	//   ....[223]....
        /*0e24*/ 	.word	0x000209f0


	//   ....[224]....
        /*0e28*/ 	.word	0x00020a40


	//   ....[225]....
        /*0e2c*/ 	.word	0x00020a90


	//   ....[226]....
        /*0e30*/ 	.word	0x00020b20


	//   ....[227]....
        /*0e34*/ 	.word	0x00020bb0


	//   ....[228]....
        /*0e38*/ 	.word	0x00020c00


	//   ....[229]....
        /*0e3c*/ 	.word	0x00020c50


	//   ....[230]....
        /*0e40*/ 	.word	0x00020d40


	//   ....[231]....
        /*0e44*/ 	.word	0x00020df0


	//   ....[232]....
        /*0e48*/ 	.word	0x00020e70


	//   ....[233]....
        /*0e4c*/ 	.word	0x00020ee0


	//   ....[234]....
        /*0e50*/ 	.word	0x00021020


	//   ....[235]....
        /*0e54*/ 	.word	0x00021110


	//   ....[236]....
        /*0e58*/ 	.word	0x000211f0


	//   ....[237]....
        /*0e5c*/ 	.word	0x00021240


	//   ....[238]....
        /*0e60*/ 	.word	0x000215b0


	//   ....[239]....
        /*0e64*/ 	.word	0x00021650


	//   ....[240]....
        /*0e68*/ 	.word	0x000216b0


	//   ....[241]....
        /*0e6c*/ 	.word	0x00021720


	//   ....[242]....
        /*0e70*/ 	.word	0x00021780


	//   ....[243]....
        /*0e74*/ 	.word	0x000217f0


	//   ....[244]....
        /*0e78*/ 	.word	0x000218c0


	//   ....[245]....
        /*0e7c*/ 	.word	0x00021910


	//   ....[246]....
        /*0e80*/ 	.word	0x000219d0


	//   ....[247]....
        /*0e84*/ 	.word	0x00021cb0


	//   ....[248]....
        /*0e88*/ 	.word	0x00021da0


	//   ....[249]....
        /*0e8c*/ 	.word	0x00021e40


	//   ....[250]....
        /*0e90*/ 	.word	0x00021ea0


	//   ....[251]....
        /*0e94*/ 	.word	0x00021f90


	//   ....[252]....
        /*0e98*/ 	.word	0x00022000


	//   ....[253]....
        /*0e9c*/ 	.word	0x000220f0


	//   ....[254]....
        /*0ea0*/ 	.word	0x00022160


	//   ....[255]....
        /*0ea4*/ 	.word	0x00022250


	//   ....[0]....
        /*0ea8*/ 	.word	0x000222c0


	//   ....[1]....
        /*0eac*/ 	.word	0x000223b0


	//   ....[2]....
        /*0eb0*/ 	.word	0x00022420


	//   ....[3]....
        /*0eb4*/ 	.word	0x00022510


	//   ....[4]....
        /*0eb8*/ 	.word	0x00022580


	//   ....[5]....
        /*0ebc*/ 	.word	0x00022670


	//   ....[6]....
        /*0ec0*/ 	.word	0x000226e0


	//   ....[7]....
        /*0ec4*/ 	.word	0x000227c0


	//   ....[8]....
        /*0ec8*/ 	.word	0x000228a0


	//   ....[9]....
        /*0ecc*/ 	.word	0x000228f0


	//   ....[10]....
        /*0ed0*/ 	.word	0x00022950


	//   ....[11]....
        /*0ed4*/ 	.word	0x00022a10


	//   ....[12]....
        /*0ed8*/ 	.word	0x00022a70


	//   ....[13]....
        /*0edc*/ 	.word	0x00022b70


	//   ....[14]....
        /*0ee0*/ 	.word	0x00022bd0


	//   ....[15]....
        /*0ee4*/ 	.word	0x00022cd0


	//   ....[16]....
        /*0ee8*/ 	.word	0x00022d30


	//   ....[17]....
        /*0eec*/ 	.word	0x00022e30


	//   ....[18]....
        /*0ef0*/ 	.word	0x00022e90


	//   ....[19]....
        /*0ef4*/ 	.word	0x00022f90


	//   ....[20]....
        /*0ef8*/ 	.word	0x00022ff0


	//   ....[21]....
        /*0efc*/ 	.word	0x000230f0


	//   ....[22]....
        /*0f00*/ 	.word	0x00023150


	//   ....[23]....
        /*0f04*/ 	.word	0x00023200


	//   ....[24]....
        /*0f08*/ 	.word	0x000232b0


	//   ....[25]....
        /*0f0c*/ 	.word	0x000233a0


	//   ....[26]....
        /*0f10*/ 	.word	0x00023400


	//   ....[27]....
        /*0f14*/ 	.word	0x000234f0


	//   ....[28]....
        /*0f18*/ 	.word	0x00023550


	//   ....[29]....
        /*0f1c*/ 	.word	0x00023620


	//   ....[30]....
        /*0f20*/ 	.word	0x00023680


	//   ....[31]....
        /*0f24*/ 	.word	0x00023740


	//   ....[32]....
        /*0f28*/ 	.word	0x00023880


	//   ....[33]....
        /*0f2c*/ 	.word	0x00023930


	//   ....[34]....
        /*0f30*/ 	.word	0x000239a0


	//   ....[35]....
        /*0f34*/ 	.word	0x00023a70


	//   ....[36]....
        /*0f38*/ 	.word	0x00023ad0


	//   ....[37]....
        /*0f3c*/ 	.word	0x00023b80


	//   ....[38]....
        /*0f40*/ 	.word	0x00023be0


	//   ....[39]....
        /*0f44*/ 	.word	0x00023c90


	//   ....[40]....
        /*0f48*/ 	.word	0x00023cf0


	//   ....[41]....
        /*0f4c*/ 	.word	0x00023da0


	//   ....[42]....
        /*0f50*/ 	.word	0x00023e00


	//   ....[43]....
        /*0f54*/ 	.word	0x00023eb0


	//   ....[44]....
        /*0f58*/ 	.word	0x00023f10


	//   ....[45]....
        /*0f5c*/ 	.word	0x00023fc0


	//   ....[46]....
        /*0f60*/ 	.word	0x00024020


	//   ....[47]....
        /*0f64*/ 	.word	0x000240d0


	//   ....[48]....
        /*0f68*/ 	.word	0x000241c0


	//   ....[49]....
        /*0f6c*/ 	.word	0x00024270


	//   ....[50]....
        /*0f70*/ 	.word	0x000242d0


	//   ....[51]....
        /*0f74*/ 	.word	0x00024390


	//   ....[52]....
        /*0f78*/ 	.word	0x000243f0


	//   ....[53]....
        /*0f7c*/ 	.word	0x000244b0


	//   ....[54]....
        /*0f80*/ 	.word	0x00024510


	//   ....[55]....
        /*0f84*/ 	.word	0x000245d0


	//   ....[56]....
        /*0f88*/ 	.word	0x00024630


	//   ....[57]....
        /*0f8c*/ 	.word	0x000246f0


	//   ....[58]....
        /*0f90*/ 	.word	0x00024750


	//   ....[59]....
        /*0f94*/ 	.word	0x00024810


	//   ....[60]....
        /*0f98*/ 	.word	0x00024870


	//   ....[61]....
        /*0f9c*/ 	.word	0x00024930


	//   ....[62]....
        /*0fa0*/ 	.word	0x00024990


	//   ....[63]....
        /*0fa4*/ 	.word	0x00024a40


	//   ....[64]....
        /*0fa8*/ 	.word	0x00024b30


	//   ....[65]....
        /*0fac*/ 	.word	0x00024bf0


	//   ....[66]....
        /*0fb0*/ 	.word	0x00024c50


	//   ....[67]....
        /*0fb4*/ 	.word	0x00024d00


	//   ....[68]....
        /*0fb8*/ 	.word	0x00024d60


	//   ....[69]....
        /*0fbc*/ 	.word	0x00024e10


	//   ....[70]....
        /*0fc0*/ 	.word	0x00024e70


	//   ....[71]....
        /*0fc4*/ 	.word	0x00024f20


	//   ....[72]....
        /*0fc8*/ 	.word	0x00024f80


	//   ....[73]....
        /*0fcc*/ 	.word	0x00025030


	//   ....[74]....
        /*0fd0*/ 	.word	0x00025090


	//   ....[75]....
        /*0fd4*/ 	.word	0x00025140


	//   ....[76]....
        /*0fd8*/ 	.word	0x000251a0


	//   ....[77]....
        /*0fdc*/ 	.word	0x00025250


	//   ....[78]....
        /*0fe0*/ 	.word	0x000252b0


	//   ....[79]....
        /*0fe4*/ 	.word	0x00025350


	//   ....[80]....
        /*0fe8*/ 	.word	0x000253e0


	//   ....[81]....
        /*0fec*/ 	.word	0x00025480


	//   ....[82]....
        /*0ff0*/ 	.word	0x000255a0


	//   ....[83]....
        /*0ff4*/ 	.word	0x00025610


	//   ....[84]....
        /*0ff8*/ 	.word	0x00025680


	//   ....[85]....
        /*0ffc*/ 	.word	0x000256f0


	//   ....[86]....
        /*1000*/ 	.word	0x00025760


	//   ....[87]....
        /*1004*/ 	.word	0x000257e0


	//   ....[88]....
        /*1008*/ 	.word	0x00025870


	//   ....[89]....
        /*100c*/ 	.word	0x00025900


	//   ....[90]....
        /*1010*/ 	.word	0x00025970


	//   ....[91]....
        /*1014*/ 	.word	0x000259e0


	//   ....[92]....
        /*1018*/ 	.word	0x00025a50


	//   ....[93]....
        /*101c*/ 	.word	0x00025ad0


	//   ....[94]....
        /*1020*/ 	.word	0x00025b40


	//   ....[95]....
        /*1024*/ 	.word	0x00025be0


	//   ....[96]....
        /*1028*/ 	.word	0x00025c70


	//   ....[97]....
        /*102c*/ 	.word	0x00025da0


	//----- nvinfo : EIATTR_REG_RECONFIG
	.align		4
.L_233:
        /*1030*/ 	.byte	0x01, 0x54
	.zero		2


	//----- nvinfo : EIATTR_SYSCALL_OFFSETS
	.align		4
        /*1034*/ 	.byte	0x04, 0x46
        /*1036*/ 	.short	(.L_235 - .L_234)


	//   ....[0]....
.L_234:
        /*1038*/ 	.word	0x00001b90


	//   ....[1]....
        /*103c*/ 	.word	0x00001ce0


	//   ....[2]....
        /*1040*/ 	.word	0x00006400


	//   ....[3]....
        /*1044*/ 	.word	0x00006720


	//   ....[4]....
        /*1048*/ 	.word	0x0001b820


	//   ....[5]....
        /*104c*/ 	.word	0x0001b970


	//   ....[6]....
        /*1050*/ 	.word	0x0001ba60


	//   ....[7]....
        /*1054*/ 	.word	0x0001ca30


	//----- nvinfo : EIATTR_MBARRIER_INSTR_OFFSETS
	.align		4
.L_235:
        /*1058*/ 	.byte	0x04, 0x39
        /*105a*/ 	.short	(.L_237 - .L_236)


	//   ....[0]....
.L_236:
        /*105c*/ 	.word	0x00000270
        /*1060*/ 	.word	0x000000ff
        /*1064*/ 	.word	0x00016800
        /*1068*/ 	.short	0x0100
        /*106a*/ 	.byte	0x08
	.zero		1


	//   ....[1]....
        /*106c*/ 	.word	0x00000280
        /*1070*/ 	.word	0x000000ff
        /*1074*/ 	.word	0x00016820
        /*1078*/ 	.short	0x0100
        /*107a*/ 	.byte	0x08
	.zero		1


	//   ....[2]....
        /*107c*/ 	.word	0x00000370
        /*1080*/ 	.word	0x000000ff
        /*1084*/ 	.word	0x00016830
        /*1088*/ 	.short	0x0100
        /*108a*/ 	.byte	0x08
	.zero		1


	//   ....[3]....
        /*108c*/ 	.word	0x00000380
        /*1090*/ 	.word	0x000000ff
        /*1094*/ 	.word	0x00016840
        /*1098*/ 	.short	0x0100
        /*109a*/ 	.byte	0x08
	.zero		1


	//   ....[4]....
        /*109c*/ 	.word	0x00000390
        /*10a0*/ 	.word	0x000000ff
        /*10a4*/ 	.word	0x00016838
        /*10a8*/ 	.short	0x0100
        /*10aa*/ 	.byte	0x08
	.zero		1


	//   ....[5]....
        /*10ac*/ 	.word	0x000003a0
        /*10b0*/ 	.word	0x000000ff
        /*10b4*/ 	.word	0x00016848
        /*10b8*/ 	.short	0x0100
        /*10ba*/ 	.byte	0x08
	.zero		1


	//   ....[6]....
        /*10bc*/ 	.word	0x000004d0
        /*10c0*/ 	.word	0x000000ff
        /*10c4*/ 	.word	0x00016850
        /*10c8*/ 	.short	0x0100
        /*10ca*/ 	.byte	0x08
	.zero		1


	//   ....[7]....
        /*10cc*/ 	.word	0x000004e0
        /*10d0*/ 	.word	0x000000ff
        /*10d4*/ 	.word	0x00016860
        /*10d8*/ 	.short	0x0100
        /*10da*/ 	.byte	0x08
	.zero		1


	//   ....[8]....
        /*10dc*/ 	.word	0x000004f0
        /*10e0*/ 	.word	0x000000ff
        /*10e4*/ 	.word	0x00016858
        /*10e8*/ 	.short	0x0100
        /*10ea*/ 	.byte	0x08
	.zero		1


	//   ....[9]....
        /*10ec*/ 	.word	0x00000500
        /*10f0*/ 	.word	0x000000ff
        /*10f4*/ 	.word	0x00016868
        /*10f8*/ 	.short	0x0100
        /*10fa*/ 	.byte	0x08
	.zero		1


	//   ....[10]....
        /*10fc*/ 	.word	0x000005f0
        /*1100*/ 	.word	0x000000ff
        /*1104*/ 	.word	0x00016870
        /*1108*/ 	.short	0x0100
        /*110a*/ 	.byte	0x06
	.zero		1


	//   ....[11]....
        /*110c*/ 	.word	0x00000600
        /*1110*/ 	.word	0x000000ff
        /*1114*/ 	.word	0x00016880
        /*1118*/ 	.short	0x0100
        /*111a*/ 	.byte	0x06
	.zero		1


	//   ....[12]....
        /*111c*/ 	.word	0x00000610
        /*1120*/ 	.word	0x000000ff
        /*1124*/ 	.word	0x00016878
        /*1128*/ 	.short	0x0100
        /*112a*/ 	.byte	0x06
	.zero		1


	//   ....[13]....
        /*112c*/ 	.word	0x00000620
        /*1130*/ 	.word	0x000000ff
        /*1134*/ 	.word	0x00016888
        /*1138*/ 	.short	0x0100
        /*113a*/ 	.byte	0x06
	.zero		1


	//   ....[14]....
        /*113c*/ 	.word	0x00000750
        /*1140*/ 	.word	0x000000ff
        /*1144*/ 	.word	0x00016890
        /*1148*/ 	.short	0x0100
        /*114a*/ 	.byte	0x08
	.zero		1


	//   ....[15]....
        /*114c*/ 	.word	0x00000760
        /*1150*/ 	.word	0x000000ff
        /*1154*/ 	.word	0x000168a0
        /*1158*/ 	.short	0x0100
        /*115a*/ 	.byte	0x08
	.zero		1


	//   ....[16]....
        /*115c*/ 	.word	0x00000770
        /*1160*/ 	.word	0x000000ff
        /*1164*/ 	.word	0x00016898
        /*1168*/ 	.short	0x0100
        /*116a*/ 	.byte	0x08
	.zero		1


	//   ....[17]....
        /*116c*/ 	.word	0x00000780
        /*1170*/ 	.word	0x000000ff
        /*1174*/ 	.word	0x000168a8
        /*1178*/ 	.short	0x0100
        /*117a*/ 	.byte	0x08
	.zero		1


	//   ....[18]....
        /*117c*/ 	.word	0x000008b0
        /*1180*/ 	.word	0x000000ff
        /*1184*/ 	.word	0x000168b0
        /*1188*/ 	.short	0x0100
        /*118a*/ 	.byte	0x08
	.zero		1


	//   ....[19]....
        /*118c*/ 	.word	0x000008c0
        /*1190*/ 	.word	0x000000ff
        /*1194*/ 	.word	0x000168c0
        /*1198*/ 	.short	0x0100
        /*119a*/ 	.byte	0x08
	.zero		1


	//   ....[20]....
        /*119c*/ 	.word	0x000008d0
        /*11a0*/ 	.word	0x000000ff
        /*11a4*/ 	.word	0x000168b8
        /*11a8*/ 	.short	0x0100
        /*11aa*/ 	.byte	0x08
	.zero		1


	//   ....[21]....
        /*11ac*/ 	.word	0x000008e0
        /*11b0*/ 	.word	0x000000ff
        /*11b4*/ 	.word	0x000168c8
        /*11b8*/ 	.short	0x0100
        /*11ba*/ 	.byte	0x08
	.zero		1


	//   ....[22]....
        /*11bc*/ 	.word	0x00002de0
        /*11c0*/ 	.word	0x00000046
        /*11c4*/ 	.word	0x00016890
        /*11c8*/ 	.short	0x010a
        /*11ca*/ 	.byte	0x3f
	.zero		1


	//   ....[23]....
        /*11cc*/ 	.word	0x00004160
        /*11d0*/ 	.word	0x00000046
        /*11d4*/ 	.word	0x00016890
        /*11d8*/ 	.short	0x010a
        /*11da*/ 	.byte	0x3f
	.zero		1


	//   ....[24]....
        /*11dc*/ 	.word	0x000051b0
        /*11e0*/ 	.word	0x00000046
        /*11e4*/ 	.word	0x00016890
        /*11e8*/ 	.short	0x010a
        /*11ea*/ 	.byte	0x3f
	.zero		1


	//   ....[25]....
        /*11ec*/ 	.word	0x00005680
        /*11f0*/ 	.word	0x00000008
        /*11f4*/ 	.word	0x00000000
        /*11f8*/ 	.short	0x0101
        /*11fa*/ 	.byte	0x3f
	.zero		1


	//   ....[26]....
        /*11fc*/ 	.word	0x000056c0
        /*1200*/ 	.word	0x00000046
        /*1204*/ 	.word	0x000168b0
        /*1208*/ 	.short	0x010a
        /*120a*/ 	.byte	0x3f
	.zero		1


	//   ....[27]....
        /*120c*/ 	.word	0x00005b10
        /*1210*/ 	.word	0x00000046
        /*1214*/ 	.word	0x00000000
        /*1218*/ 	.short	0x0101
        /*121a*/ 	.byte	0x3f
	.zero		1


	//   ....[28]....
        /*121c*/ 	.word	0x000064a0
        /*1220*/ 	.word	0x00000002
        /*1224*/ 	.word	0x00016800
        /*1228*/ 	.short	0x010a
        /*122a*/ 	.byte	0x3f
	.zero		1


	//   ....[29]....
        /*122c*/ 	.word	0x000064f0
        /*1230*/ 	.word	0x00000002
        /*1234*/ 	.word	0x00016800
        /*1238*/ 	.short	0x010a
        /*123a*/ 	.byte	0x3f
	.zero		1


	//   ....[30]....
        /*123c*/ 	.word	0x000070b0
        /*1240*/ 	.word	0x00000002
        /*1244*/ 	.word	0x00016800
        /*1248*/ 	.short	0x010a
        /*124a*/ 	.byte	0x3f
	.zero		1


	//   ....[31]....
        /*124c*/ 	.word	0x00008600
        /*1250*/ 	.word	0x00000002
        /*1254*/ 	.word	0x00016800
        /*1258*/ 	.short	0x010a
        /*125a*/ 	.byte	0x3f
	.zero		1


	//   ....[32]....
        /*125c*/ 	.word	0x00009400
        /*1260*/ 	.word	0x00000000
        /*1264*/ 	.word	0x00016830
        /*1268*/ 	.short	0x010a
        /*126a*/ 	.byte	0x3f
	.zero		1


	//   ....[33]....
        /*126c*/ 	.word	0x000094b0
        /*1270*/ 	.word	0x00000000
        /*1274*/ 	.word	0x00016830
        /*1278*/ 	.short	0x010a
        /*127a*/ 	.byte	0x3f
	.zero		1


	//   ....[34]....
        /*127c*/ 	.word	0x00009ee0
        /*1280*/ 	.word	0x00000004
        /*1284*/ 	.word	0x00000000
        /*1288*/ 	.short	0x0101
        /*128a*/ 	.byte	0x3f
	.zero		1


	//   ....[35]....
        /*128c*/ 	.word	0x0000cf80
        /*1290*/ 	.word	0x0000000b
        /*1294*/ 	.word	0x00016830
        /*1298*/ 	.short	0x010a
        /*129a*/ 	.byte	0x3f
	.zero		1


	//   ....[36]....
        /*129c*/ 	.word	0x0000cfd0
        /*12a0*/ 	.word	0x0000000b
        /*12a4*/ 	.word	0x00016830
        /*12a8*/ 	.short	0x010a
        /*12aa*/ 	.byte	0x3f
	.zero		1


	//   ....[37]....
        /*12ac*/ 	.word	0x0000d300
        /*12b0*/ 	.word	0x0000000b
        /*12b4*/ 	.word	0x00016850
        /*12b8*/ 	.short	0x010a
        /*12ba*/ 	.byte	0x3f
	.zero		1


	//   ....[38]....
        /*12bc*/ 	.word	0x0000d340
        /*12c0*/ 	.word	0x0000000b
        /*12c4*/ 	.word	0x00016850
        /*12c8*/ 	.short	0x010a
        /*12ca*/ 	.byte	0x3f
	.zero		1


	//   ....[39]....
        /*12cc*/ 	.word	0x0000dd10
        /*12d0*/ 	.word	0x0000003a
        /*12d4*/ 	.word	0x00000000
        /*12d8*/ 	.short	0x0101
        /*12da*/ 	.byte	0x3f
	.zero		1


	//   ....[40]....
        /*12dc*/ 	.word	0x00010320
        /*12e0*/ 	.word	0x0000000e
        /*12e4*/ 	.word	0x00000000
        /*12e8*/ 	.short	0x0101
        /*12ea*/ 	.byte	0x3f
	.zero		1


	//   ....[41]....
        /*12ec*/ 	.word	0x00010b10
        /*12f0*/ 	.word	0x00000005
        /*12f4*/ 	.word	0x00016830
        /*12f8*/ 	.short	0x010a
        /*12fa*/ 	.byte	0x3f
	.zero		1


	//   ....[42]....
        /*12fc*/ 	.word	0x00010b60
        /*1300*/ 	.word	0x00000005
        /*1304*/ 	.word	0x00016830
        /*1308*/ 	.short	0x010a
        /*130a*/ 	.byte	0x3f
	.zero		1


	//   ....[43]....
        /*130c*/ 	.word	0x00010ee0
        /*1310*/ 	.word	0x0000000a
        /*1314*/ 	.word	0x00016850
        /*1318*/ 	.short	0x010a
        /*131a*/ 	.byte	0x3f
	.zero		1


	//   ....[44]....
        /*131c*/ 	.word	0x00010f20
        /*1320*/ 	.word	0x0000000a
        /*1324*/ 	.word	0x00016850
        /*1328*/ 	.short	0x010a
        /*132a*/ 	.byte	0x3f
	.zero		1


	//   ....[45]....
        /*132c*/ 	.word	0x00011640
        /*1330*/ 	.word	0x00000005
        /*1334*/ 	.word	0x00000000
        /*1338*/ 	.short	0x0101
        /*133a*/ 	.byte	0x3f
	.zero		1


	//   ....[46]....
        /*133c*/ 	.word	0x00012de0
        /*1340*/ 	.word	0x00000014
        /*1344*/ 	.word	0x00000000
        /*1348*/ 	.short	0x0101
        /*134a*/ 	.byte	0x3f
	.zero		1


	//   ....[47]....
        /*134c*/ 	.word	0x00013320
        /*1350*/ 	.word	0x00000005
        /*1354*/ 	.word	0x00016830
        /*1358*/ 	.short	0x010a
        /*135a*/ 	.byte	0x3f
	.zero		1


	//   ....[48]....
        /*135c*/ 	.word	0x00013370
        /*1360*/ 	.word	0x00000005
        /*1364*/ 	.word	0x00016830
        /*1368*/ 	.short	0x010a
        /*136a*/ 	.byte	0x3f
	.zero		1


	//   ....[49]....
        /*136c*/ 	.word	0x000136f0
        /*1370*/ 	.word	0x0000000a
        /*1374*/ 	.word	0x00016850
        /*1378*/ 	.short	0x010a
        /*137a*/ 	.byte	0x3f
	.zero		1


	//   ....[50]....
        /*137c*/ 	.word	0x00013730
        /*1380*/ 	.word	0x0000000a
        /*1384*/ 	.word	0x00016850
        /*1388*/ 	.short	0x010a
        /*138a*/ 	.byte	0x3f
	.zero		1


	//   ....[51]....
        /*138c*/ 	.word	0x000141a0
        /*1390*/ 	.word	0x00000038
        /*1394*/ 	.word	0x00000000
        /*1398*/ 	.short	0x0101
        /*139a*/ 	.byte	0x3f
	.zero		1


	//   ....[52]....
        /*139c*/ 	.word	0x00016680
        /*13a0*/ 	.word	0x00000015
        /*13a4*/ 	.word	0x00000000
        /*13a8*/ 	.short	0x0101
        /*13aa*/ 	.byte	0x3f
	.zero		1


	//   ....[53]....
        /*13ac*/ 	.word	0x00016ad0
        /*13b0*/ 	.word	0x0000000b
        /*13b4*/ 	.word	0x00016850
        /*13b8*/ 	.short	0x010a
        /*13ba*/ 	.byte	0x3f
	.zero		1


	//   ....[54]....
        /*13bc*/ 	.word	0x00016b40
        /*13c0*/ 	.word	0x0000000b
        /*13c4*/ 	.word	0x00016850
        /*13c8*/ 	.short	0x010a
        /*13ca*/ 	.byte	0x3f
	.zero		1


	//   ....[55]....
        /*13cc*/ 	.word	0x00017160
        /*13d0*/ 	.word	0x00000002
        /*13d4*/ 	.word	0x00000000
        /*13d8*/ 	.short	0x0101
        /*13da*/ 	.byte	0x3f
	.zero		1


	//   ....[56]....
        /*13dc*/ 	.word	0x00018270
        /*13e0*/ 	.word	0x00000000
        /*13e4*/ 	.word	0x00000000
        /*13e8*/ 	.short	0x0101
        /*13ea*/ 	.byte	0x3f
	.zero		1


	//   ....[57]....
        /*13ec*/ 	.word	0x0001a5d0
        /*13f0*/ 	.word	0x00000016
        /*13f4*/ 	.word	0x00016820
        /*13f8*/ 	.short	0x010a
        /*13fa*/ 	.byte	0x3f
	.zero		1


	//   ....[58]....
        /*13fc*/ 	.word	0x0001a690
        /*1400*/ 	.word	0x0000000a
        /*1404*/ 	.word	0x000168a0
        /*1408*/ 	.short	0x010a
        /*140a*/ 	.byte	0x3f
	.zero		1


	//   ....[59]....
        /*140c*/ 	.word	0x0001a8d0
        /*1410*/ 	.word	0x0000000a
        /*1414*/ 	.word	0x000168c0
        /*1418*/ 	.short	0x010a
        /*141a*/ 	.byte	0x3f
	.zero		1


	//   ....[60]....
        /*141c*/ 	.word	0x0001ac60
        /*1420*/ 	.word	0x00000005
        /*1424*/ 	.word	0x000168a0
        /*1428*/ 	.short	0x010a
        /*142a*/ 	.byte	0x3f
	.zero		1


	//   ....[61]....
        /*142c*/ 	.word	0x0001ae80
        /*1430*/ 	.word	0x00000005
        /*1434*/ 	.word	0x000168c0
        /*1438*/ 	.short	0x010a
        /*143a*/ 	.byte	0x3f
	.zero		1


	//   ....[62]....
        /*143c*/ 	.word	0x0001bf40
        /*1440*/ 	.word	0x00000003
        /*1444*/ 	.word	0x00016840
        /*1448*/ 	.short	0x010a
        /*144a*/ 	.byte	0x3f
	.zero		1


	//   ....[63]....
        /*144c*/ 	.word	0x0001c700
        /*1450*/ 	.word	0x00000003
        /*1454*/ 	.word	0x00016830
        /*1458*/ 	.short	0x0107
        /*145a*/ 	.byte	0x3f
	.zero		1


	//   ....[64]....
        /*145c*/ 	.word	0x0001c7d0
        /*1460*/ 	.word	0x00000003
        /*1464*/ 	.word	0x00016830
        /*1468*/ 	.short	0x0101
        /*146a*/ 	.byte	0x3f
	.zero		1


	//   ....[65]....
        /*146c*/ 	.word	0x0001d650
        /*1470*/ 	.word	0x00000016
        /*1474*/ 	.word	0x00016800
        /*1478*/ 	.short	0x0107
        /*147a*/ 	.byte	0x3f
	.zero		1


	//   ....[66]....
        /*147c*/ 	.word	0x0001d740
        /*1480*/ 	.word	0x00000016
        /*1484*/ 	.word	0x00016800
        /*1488*/ 	.short	0x0101
        /*148a*/ 	.byte	0x3f
	.zero		1


	//   ....[67]....
        /*148c*/ 	.word	0x0001d760
        /*1490*/ 	.word	0x00000016
        /*1494*/ 	.word	0x00016820
        /*1498*/ 	.short	0x010a
        /*149a*/ 	.byte	0x3f
	.zero		1


	//   ....[68]....
        /*149c*/ 	.word	0x0001db30
        /*14a0*/ 	.word	0x00000005
        /*14a4*/ 	.word	0x00016840
        /*14a8*/ 	.short	0x010a
        /*14aa*/ 	.byte	0x3f
	.zero		1


	//   ....[69]....
        /*14ac*/ 	.word	0x0001e070
        /*14b0*/ 	.word	0x00000005
        /*14b4*/ 	.word	0x00016830
        /*14b8*/ 	.short	0x0107
        /*14ba*/ 	.byte	0x3f
	.zero		1


	//   ....[70]....
        /*14bc*/ 	.word	0x0001e130
        /*14c0*/ 	.word	0x00000005
        /*14c4*/ 	.word	0x00016830
        /*14c8*/ 	.short	0x0101
        /*14ca*/ 	.byte	0x3f
	.zero		1


	//   ....[71]....
        /*14cc*/ 	.word	0x0001e190
        /*14d0*/ 	.word	0x00000005
        /*14d4*/ 	.word	0x00016860
        /*14d8*/ 	.short	0x010a
        /*14da*/ 	.byte	0x3f
	.zero		1


	//   ....[72]....
        /*14dc*/ 	.word	0x0001e670
        /*14e0*/ 	.word	0x00000005
        /*14e4*/ 	.word	0x00016850
        /*14e8*/ 	.short	0x0107
        /*14ea*/ 	.byte	0x3f
	.zero		1


	//   ....[73]....
        /*14ec*/ 	.word	0x0001e820
        /*14f0*/ 	.word	0x00000005
        /*14f4*/ 	.word	0x00016850
        /*14f8*/ 	.short	0x0101
        /*14fa*/ 	.byte	0x3f
	.zero		1


	//   ....[74]....
        /*14fc*/ 	.word	0x0001ea40
        /*1500*/ 	.word	0x00000000
        /*1504*/ 	.word	0x00016860
        /*1508*/ 	.short	0x010a
        /*150a*/ 	.byte	0x3f
	.zero		1


	//   ....[75]....
        /*150c*/ 	.word	0x0001eee0
        /*1510*/ 	.word	0x00000000
        /*1514*/ 	.word	0x00016850
        /*1518*/ 	.short	0x0107
        /*151a*/ 	.byte	0x3f
	.zero		1


	//   ....[76]....
        /*151c*/ 	.word	0x0001efb0
        /*1520*/ 	.word	0x00000000
        /*1524*/ 	.word	0x00016850
        /*1528*/ 	.short	0x0101
        /*152a*/ 	.byte	0x3f
	.zero		1


	//   ....[77]....
        /*152c*/ 	.word	0x0001fcd0
        /*1530*/ 	.word	0x00000005
        /*1534*/ 	.word	0x00016820
        /*1538*/ 	.short	0x010a
        /*153a*/ 	.byte	0x3f
	.zero		1


	//   ....[78]....
        /*153c*/ 	.word	0x0001fe40
        /*1540*/ 	.word	0x00000003
        /*1544*/ 	.word	0x00016840
        /*1548*/ 	.short	0x010a
        /*154a*/ 	.byte	0x3f
	.zero		1


	//   ....[79]....
        /*154c*/ 	.word	0x0001fee0
        /*1550*/ 	.word	0x00000019
        /*1554*/ 	.word	0x00016840
        /*1558*/ 	.short	0x010a
        /*155a*/ 	.byte	0x3f
	.zero		1


	//   ....[80]....
        /*155c*/ 	.word	0x0001ff20
        /*1560*/ 	.word	0x00000003
        /*1564*/ 	.word	0x00016860
        /*1568*/ 	.short	0x010a
        /*156a*/ 	.byte	0x3f
	.zero		1


	//   ....[81]....
        /*156c*/ 	.word	0x0001ff60
        /*1570*/ 	.word	0x00000019
        /*1574*/ 	.word	0x00016860
        /*1578*/ 	.short	0x010a
        /*157a*/ 	.byte	0x3f
	.zero		1


	//   ....[82]....
        /*157c*/ 	.word	0x0001ffc0
        /*1580*/ 	.word	0x00000046
        /*1584*/ 	.word	0x00016890
        /*1588*/ 	.short	0x010a
        /*158a*/ 	.byte	0x3f
	.zero		1


	//   ....[83]....
        /*158c*/ 	.word	0x00020250
        /*1590*/ 	.word	0x00000046
        /*1594*/ 	.word	0x00016890
        /*1598*/ 	.short	0x010a
        /*159a*/ 	.byte	0x3f
	.zero		1


	//   ....[84]....
        /*159c*/ 	.word	0x00020500
        /*15a0*/ 	.word	0x00000046
        /*15a4*/ 	.word	0x00016890
        /*15a8*/ 	.short	0x010a
        /*15aa*/ 	.byte	0x3f
	.zero		1


	//   ....[85]....
        /*15ac*/ 	.word	0x000207b0
        /*15b0*/ 	.word	0x00000046
        /*15b4*/ 	.word	0x000168b0
        /*15b8*/ 	.short	0x010a
        /*15ba*/ 	.byte	0x3f
	.zero		1


	//   ....[86]....
        /*15bc*/ 	.word	0x00020c80
        /*15c0*/ 	.word	0x00000002
        /*15c4*/ 	.word	0x00016800
        /*15c8*/ 	.short	0x010a
        /*15ca*/ 	.byte	0x3f
	.zero		1


	//   ....[87]....
        /*15cc*/ 	.word	0x00021270
        /*15d0*/ 	.word	0x00000002
        /*15d4*/ 	.word	0x00016800
        /*15d8*/ 	.short	0x010a
        /*15da*/ 	.byte	0x3f
	.zero		1


	//   ....[88]....
        /*15dc*/ 	.word	0x000212c0
        /*15e0*/ 	.word	0x00000000
        /*15e4*/ 	.word	0x00016830
        /*15e8*/ 	.short	0x010a
        /*15ea*/ 	.byte	0x3f
	.zero		1


	//   ....[89]....
        /*15ec*/ 	.word	0x00021310
        /*15f0*/ 	.word	0x0000000b
        /*15f4*/ 	.word	0x00016830
        /*15f8*/ 	.short	0x010a
        /*15fa*/ 	.byte	0x3f
	.zero		1


	//   ....[90]....
        /*15fc*/ 	.word	0x00021360
        /*1600*/ 	.word	0x0000000b
        /*1604*/ 	.word	0x00016850
        /*1608*/ 	.short	0x010a
        /*160a*/ 	.byte	0x3f
	.zero		1


	//   ....[91]....
        /*160c*/ 	.word	0x000213b0
        /*1610*/ 	.word	0x00000005
        /*1614*/ 	.word	0x00016830
        /*1618*/ 	.short	0x010a
        /*161a*/ 	.byte	0x3f
	.zero		1


	//   ....[92]....
        /*161c*/ 	.word	0x00021400
        /*1620*/ 	.word	0x0000000a
        /*1624*/ 	.word	0x00016850
        /*1628*/ 	.short	0x010a
        /*162a*/ 	.byte	0x3f
	.zero		1


	//   ....[93]....
        /*162c*/ 	.word	0x00021450
        /*1630*/ 	.word	0x00000005
        /*1634*/ 	.word	0x00016830
        /*1638*/ 	.short	0x010a
        /*163a*/ 	.byte	0x3f
	.zero		1


	//   ....[94]....
        /*163c*/ 	.word	0x000214a0
        /*1640*/ 	.word	0x0000000a
        /*1644*/ 	.word	0x00016850
        /*1648*/ 	.short	0x010a
        /*164a*/ 	.byte	0x3f
	.zero		1


	//   ....[95]....
        /*164c*/ 	.word	0x000214f0
        /*1650*/ 	.word	0x0000000b
        /*1654*/ 	.word	0x00016850
        /*1658*/ 	.short	0x010a
        /*165a*/ 	.byte	0x3f
	.zero		1


	//   ....[96]....
        /*165c*/ 	.word	0x00021a90
        /*1660*/ 	.word	0x00000016
        /*1664*/ 	.word	0x00016820
        /*1668*/ 	.short	0x010a
        /*166a*/ 	.byte	0x3f
	.zero		1


	//   ....[97]....
        /*166c*/ 	.word	0x00021ae0
        /*1670*/ 	.word	0x0000000a
        /*1674*/ 	.word	0x000168a0
        /*1678*/ 	.short	0x010a
        /*167a*/ 	.byte	0x3f
	.zero		1


	//   ....[98]....
        /*167c*/ 	.word	0x00021b30
        /*1680*/ 	.word	0x0000000a
        /*1684*/ 	.word	0x000168c0
        /*1688*/ 	.short	0x010a
        /*168a*/ 	.byte	0x3f
	.zero		1


	//   ....[99]....
        /*168c*/ 	.word	0x00021b80
        /*1690*/ 	.word	0x00000005
        /*1694*/ 	.word	0x000168a0
        /*1698*/ 	.short	0x010a
        /*169a*/ 	.byte	0x3f
	.zero		1


	//   ....[100]....
        /*169c*/ 	.word	0x00021bd0
        /*16a0*/ 	.word	0x00000005
        /*16a4*/ 	.word	0x000168c0
        /*16a8*/ 	.short	0x010a
        /*16aa*/ 	.byte	0x3f
	.zero		1


	//   ....[101]....
        /*16ac*/ 	.word	0x00021cf0
        /*16b0*/ 	.word	0x00000003
        /*16b4*/ 	.word	0x00016840
        /*16b8*/ 	.short	0x010a
        /*16ba*/ 	.byte	0x3f
	.zero		1


	//   ....[102]....
        /*16bc*/ 	.word	0x00023780
        /*16c0*/ 	.word	0x00000016
        /*16c4*/ 	.word	0x00016820
        /*16c8*/ 	.short	0x010a
        /*16ca*/ 	.byte	0x3f
	.zero		1


	//   ....[103]....
        /*16cc*/ 	.word	0x000237d0
        /*16d0*/ 	.word	0x00000005
        /*16d4*/ 	.word	0x00016840
        /*16d8*/ 	.short	0x010a
        /*16da*/ 	.byte	0x3f
	.zero		1


	//   ....[104]....
        /*16dc*/ 	.word	0x00024110
        /*16e0*/ 	.word	0x00000005
        /*16e4*/ 	.word	0x00016860
        /*16e8*/ 	.short	0x010a
        /*16ea*/ 	.byte	0x3f
	.zero		1


	//   ....[105]....
        /*16ec*/ 	.word	0x00024a80
        /*16f0*/ 	.word	0x00000000
        /*16f4*/ 	.word	0x00016860
        /*16f8*/ 	.short	0x010a
        /*16fa*/ 	.byte	0x3f
	.zero		1


	//   ....[106]....
        /*16fc*/ 	.word	0x00025cc0
        /*1700*/ 	.word	0x00000005
        /*1704*/ 	.word	0x00016820
        /*1708*/ 	.short	0x010a
        /*170a*/ 	.byte	0x3f
	.zero		1


	//   ....[107]....
        /*170c*/ 	.word	0x00025e60
        /*1710*/ 	.word	0x00000003
        /*1714*/ 	.word	0x00016840
        /*1718*/ 	.short	0x010a
        /*171a*/ 	.byte	0x3f
	.zero		1


	//   ....[108]....
        /*171c*/ 	.word	0x00025eb0
        /*1720*/ 	.word	0x00000019
        /*1724*/ 	.word	0x00016840
        /*1728*/ 	.short	0x010a
        /*172a*/ 	.byte	0x3f
	.zero		1


	//   ....[109]....
        /*172c*/ 	.word	0x00025f00
        /*1730*/ 	.word	0x00000003
        /*1734*/ 	.word	0x00016860
        /*1738*/ 	.short	0x010a
        /*173a*/ 	.byte	0x3f
	.zero		1


	//----- nvinfo : EIATTR_NUM_MBARRIERS
	.align		4
.L_237:
        /*173c*/ 	.byte	0x03, 0x38
        /*173e*/ 	.short	0x0016


	//----- nvinfo : EIATTR_EXIT_INSTR_OFFSETS
	.align		4
        /*1740*/ 	.byte	0x04, 0x1c
        /*1742*/ 	.short	(.L_239 - .L_238)


	//   ....[0]....
.L_238:
        /*1744*/ 	.word	0x0001ffb0


	//----- nvinfo : EIATTR_MAX_THREADS
	.align		4
.L_239:
        /*1748*/ 	.byte	0x04, 0x05
        /*174a*/ 	.short	(.L_241 - .L_240)
.L_240:
        /*174c*/ 	.word	0x00000200
        /*1750*/ 	.word	0x00000001
        /*1754*/ 	.word	0x00000001


	//----- nvinfo : EIATTR_CRS_STACK_SIZE
	.align		4
.L_241:
        /*1758*/ 	.byte	0x04, 0x1e
        /*175a*/ 	.short	(.L_243 - .L_242)
.L_242:
        /*175c*/ 	.word	0x00000000


	//----- nvinfo : EIATTR_CBANK_PARAM_SIZE
	.align		4
.L_243:
        /*1760*/ 	.byte	0x03, 0x19
        /*1762*/ 	.short	0x0af0


	//----- nvinfo : EIATTR_PARAM_CBANK
	.align		4
        /*1764*/ 	.byte	0x04, 0x0a
        /*1766*/ 	.short	(.L_245 - .L_244)
	.align		4
.L_244:
        /*1768*/ 	.word	index@(.nv.constant0._ZN7cutlass13device_kernelIN5flash11enable_sm90INS1_16FlashAttnFwdSm90INS1_25CollectiveMainloopFwdSm90ILi2EN4cute5tupleIJNS5_1CILi1EEES8_S8_EEENS6_IJNS7_ILi192EEENS7_ILi128EEENS7_ILi64EEEEEELi64ENS_6half_tEfNS_4arch4Sm90ELb0ELb1ELb1ELb1ELb1ELb1ELb0ELb1ELb1ELb1ELb0ELb0EEENS1_21CollectiveEpilogueFwdINS6_IJSA_SC_SB_EEES9_SE_SG_Li384ELb1ELb1ELb0ELb0EEENS1_36VarlenDynamicPersistentTileSchedulerILi192ELi128ELi384ELi128ELb0ELb1ELb1ELb1ELb0ELb1EEEEEEEEEvNT_6ParamsE)
        /*176c*/ 	.short	0x0210
        /*176e*/ 	.short	0x0af0


	//----- nvinfo : EIATTR_SW_WAR
	.align		4
.L_245:
        /*1770*/ 	.byte	0x04, 0x36
        /*1772*/ 	.short	(.L_247 - .L_246)
.L_246:
        /*1774*/ 	.word	0x00000008
.L_247:


//--------------------- .nv.info._ZN7cutlass13device_kernelIN5flash11enable_sm90INS1_16FlashAttnFwdSm90INS1_25CollectiveMainloopFwdSm90ILi2EN4cute5tupleIJNS5_1CILi1EEES8_S8_EEENS6_IJNS7_ILi192EEENS7_ILi128EEENS7_ILi64EEEEEELi64ENS_6half_tEfNS_4arch4Sm90ELb1ELb0ELb1ELb0ELb1ELb0ELb0ELb1ELb1ELb1ELb0ELb0EEENS1_21CollectiveEpilogueFwdINS6_IJSA_SC_SB_EEES9_SE_SG_Li384ELb0ELb1ELb0ELb0EEENS1_30DynamicPersistentTileSchedulerILi384ELi128ELb0ELb1ELb1EEEEEEEEEvNT_6ParamsE --------------------------
	.section	.nv.info._ZN7cutlass13device_kernelIN5flash11enable_sm90INS1_16FlashAttnFwdSm90INS1_25CollectiveMainloopFwdSm90ILi2EN4cute5tupleIJNS5_1CILi1EEES8_S8_EEENS6_IJNS7_ILi192EEENS7_ILi128EEENS7_ILi64EEEEEELi64ENS_6half_tEfNS_4arch4Sm90ELb1ELb0ELb1ELb0ELb1ELb0ELb0ELb1ELb1ELb1ELb0ELb0EEENS1_21CollectiveEpilogueFwdINS6_IJSA_SC_SB_EEES9_SE_SG_Li384ELb0ELb1ELb0ELb0EEENS1_30DynamicPersistentTileSchedulerILi384ELi128ELb0ELb1ELb1EEEEEEEEEvNT_6ParamsE,"",@"SHT_CUDA_INFO"
	.sectionflags	@""
	.align	4


	//----- nvinfo : EIATTR_CUDA_API_VERSION
	.align		4
        /*0000*/ 	.byte	0x04, 0x37
        /*0002*/ 	.short	(.L_249 - .L_248)
.L_248:
        /*0004*/ 	.word	0x00000082


	//----- nvinfo : EIATTR_KPARAM_INFO
	.align		4
.L_249:
        /*0008*/ 	.byte	0x04, 0x17
        /*000a*/ 	.short	(.L_251 - .L_250)
.L_250:
        /*000c*/ 	.word	0x00000000
        /*0010*/ 	.short	0x0000
        /*0012*/ 	.short	0x0070
        /*0014*/ 	.byte	0x00, 0xf0, 0x01, 0x2a


	//----- nvinfo : EIATTR_SPARSE_MMA_MASK
	.align		4
.L_251:
        /*0018*/ 	.byte	0x03, 0x50
        /*001a*/ 	.short	0x0000


	//----- nvinfo : EIATTR_MAXREG_COUNT
	.align		4
        /*001c*/ 	.byte	0x03, 0x1b
        /*001e*/ 	.short	0x0080


	//----- nvinfo : EIATTR_NUM_BARRIERS
	.align		4
        /*0020*/ 	.byte	0x02, 0x4c
        /*0022*/ 	.byte	0x10
	.zero		1


	//----- nvinfo : EIATTR_EXTERNS
	.align		4
        /*0024*/ 	.byte	0x04, 0x0f
        /*0026*/ 	.short	(.L_253 - .L_252)


	//   ....[0]....
	.align		4
.L_252:
        /*0028*/ 	.word	index@(__assertfail)


	//----- nvinfo : EIATTR_ANNOTATIONS
	.align		4
.L_253:
        /*002c*/ 	.byte	0x04, 0x55
        /*002e*/ 	.short	(.L_255 - .L_254)


	//   ....[0]....
.L_254:
        /* <DEDUP_REMOVED lines=11> */


	//----- nvinfo : EIATTR_MERCURY_ISA_VERSION
	.align		4
.L_255:
        /*00c8*/ 	.byte	0x03, 0x5f
        /*00ca*/ 	.short	0x0101


	//----- nvinfo : EIATTR_INT_WARP_WIDE_INSTR_OFFSETS
	.align		4
        /*00cc*/ 	.byte	0x04, 0x31
        /*00ce*/ 	.short	(.L_257 - .L_256)


	//   ....[0]....
.L_256:
        /*00d0*/ 	.word	0x000000c0


	//   ....[1]....
        /*00d4*/ 	.word	0x000000d0


	//   ....[2]....
        /*00d8*/ 	.word	0x00000170


	//   ....[3]....
        /*00dc*/ 	.word	0x0000b840


	//   ....[4]....
        /*00e0*/ 	.word	0x0000b8d0


	//   ....[5]....
        /*00e4*/ 	.word	0x0000e980


	//   ....[6]....
        /*00e8*/ 	.word	0x0000ea10


	//----- nvinfo : EIATTR_COOP_GROUP_MASK_REGIDS
	.align		4
.L_257:
        /*00ec*/ 	.byte	0x04, 0x29
        /*00ee*/ 	.short	(.L_259 - .L_258)


	//   ....[0]....
.L_258:
        /*00f0*/ 	.word	0xffffffff


	//   ....[1]....
        /*00f4*/ 	.word	0xffffffff


	//   ....[2]....
        /*00f8*/ 	.word	0xffffffff


	//   ....[3]....
        /*00fc*/ 	.word	0xffffffff


	//   ....[4]....
        /*0100*/ 	.word	0xffffffff


	//   ....[5]....
        /*0104*/ 	.word	0xffffffff


	//   ....[6]....
        /*0108*/ 	.word	0xffffffff


	//   ....[7]....
        /*010c*/ 	.word	0xffffffff


	//   ....[8]....
        /*0110*/ 	.word	0xffffffff


	//   ....[9]....
        /*0114*/ 	.word	0xffffffff


	//   ....[10]....
        /*0118*/ 	.word	0xffffffff


	//   ....[11]....
        /*011c*/ 	.word	0xffffffff


	//   ....[12]....
        /*0120*/ 	.word	0xffffffff


	//   ....[13]....
        /*0124*/ 	.word	0xffffffff


	//   ....[14]....
        /*0128*/ 	.word	0xffffffff


	//   ....[15]....
        /*012c*/ 	.word	0xffffffff


	//   ....[16]....
        /*0130*/ 	.word	0xffffffff


	//   ....[17]....
        /*0134*/ 	.word	0xffffffff


	//   ....[18]....
        /*0138*/ 	.word	0xffffffff


	//   ....[19]....
        /*013c*/ 	.word	0xffffffff


	//   ....[20]....
        /*0140*/ 	.word	0xffffffff


	//   ....[21]....
        /*0144*/ 	.word	0xffffffff


	//   ....[22]....
        /*0148*/ 	.word	0xffffffff


	//   ....[23]....
        /*014c*/ 	.word	0xffffffff


	//   ....[24]....
        /*0150*/ 	.word	0xffffffff


	//   ....[25]....
        /*0154*/ 	.word	0xffffffff


	//   ....[26]....
        /*0158*/ 	.word	0xffffffff


	//   ....[27]....
        /*015c*/ 	.word	0xffffffff


	//   ....[28]....
        /*0160*/ 	.word	0xffffffff


	//   ....[29]....
        /*0164*/ 	.word	0xffffffff


	//   ....[30]....
        /*0168*/ 	.word	0xffffffff


	//   ....[31]....
        /*016c*/ 	.word	0xffffffff


	//   ....[32]....
        /*0170*/ 	.word	0xffffffff


	//   ....[33]....
        /*0174*/ 	.word	0xffffffff


	//   ....[34]....
        /*0178*/ 	.word	0xffffffff


	//   ....[35]....
        /*017c*/ 	.word	0xffffffff


	//   ....[36]....
        /*0180*/ 	.word	0xffffffff


	//   ....[37]....
        /*0184*/ 	.word	0xffffffff


	//   ....[38]....
        /*0188*/ 	.word	0xffffffff


	//   ....[39]....
        /*018c*/ 	.word	0xffffffff


	//   ....[40]....
        /*0190*/ 	.word	0xffffffff


	//   ....[41]....
        /*0194*/ 	.word	0xffffffff


	//   ....[42]....
        /*0198*/ 	.word	0xffffffff


	//   ....[43]....
        /*019c*/ 	.word	0xffffffff


	//   ....[44]....
        /*01a0*/ 	.word	0xffffffff


	//   ....[45]....
        /*01a4*/ 	.word	0xffffffff


	//   ....[46]....
        /*01a8*/ 	.word	0xffffffff


	//   ....[47]....
        /*01ac*/ 	.word	0xffffffff


	//   ....[48]....
        /*01b0*/ 	.word	0xffffffff


	//   ....[49]....
        /*01b4*/ 	.word	0xffffffff


	//   ....[50]....
        /*01b8*/ 	.word	0xffffffff


	//   ....[51]....
        /*01bc*/ 	.word	0xffffffff


	//   ....[52]....
        /*01c0*/ 	.word	0xffffffff


	//   ....[53]....
        /*01c4*/ 	.word	0xffffffff


	//   ....[54]....
        /*01c8*/ 	.word	0xffffffff


	//   ....[55]....
        /*01cc*/ 	.word	0xffffffff


	//   ....[56]....
        /*01d0*/ 	.word	0xffffffff


	//   ....[57]....
        /*01d4*/ 	.word	0xffffffff


	//   ....[58]....
        /*01d8*/ 	.word	0xffffffff


	//   ....[59]....
        /*01dc*/ 	.word	0xffffffff


	//   ....[60]....
        /*01e0*/ 	.word	0xffffffff


	//   ....[61]....
        /*01e4*/ 	.word	0xffffffff


	//   ....[62]....
        /*01e8*/ 	.word	0xffffffff


	//   ....[63]....
        /*01ec*/ 	.word	0xffffffff


	//   ....[64]....
        /*01f0*/ 	.word	0xffffffff


	//   ....[65]....
        /*01f4*/ 	.word	0xffffffff


	//   ....[66]....
        /*01f8*/ 	.word	0xffffffff


	//   ....[67]....
        /*01fc*/ 	.word	0xffffffff


	//   ....[68]....
        /*0200*/ 	.word	0xffffffff


	//   ....[69]....
        /*0204*/ 	.word	0xffffffff


	//   ....[70]....
        /*0208*/ 	.word	0xffffffff


	//   ....[71]....
        /*020c*/ 	.word	0xffffffff


	//   ....[72]....
        /*0210*/ 	.word	0xffffffff


	//   ....[73]....
        /*0214*/ 	.word	0xffffffff


	//   ....[74]....
        /*0218*/ 	.word	0xffffffff


	//   ....[75]....
        /*021c*/ 	.word	0xffffffff


	//   ....[76]....
        /*0220*/ 	.word	0xffffffff


	//   ....[77]....
        /*0224*/ 	.word	0xffffffff


	//   ....[78]....
        /*0228*/ 	.word	0xffffffff


	//   ....[79]....
        /*022c*/ 	.word	0xffffffff


	//   ....[80]....
        /*0230*/ 	.word	0xffffffff


	//   ....[81]....
        /*0234*/ 	.word	0xffffffff


	//   ....[82]....
        /*0238*/ 	.word	0xffffffff


	//   ....[83]....
        /*023c*/ 	.word	0xffffffff


	//   ....[84]....
        /*0240*/ 	.word	0xffffffff


	//   ....[85]....
        /*0244*/ 	.word	0xffffffff


	//   ....[86]....
        /*0248*/ 	.word	0xffffffff


	//   ....[87]....
        /*024c*/ 	.word	0xffffffff


	//   ....[88]....
        /*0250*/ 	.word	0xffffffff


	//   ....[89]....
        /*0254*/ 	.word	0xffffffff


	//   ....[90]....
        /*0258*/ 	.word	0xffffffff


	//   ....[91]....
        /*025c*/ 	.word	0xffffffff


	//   ....[92]....
        /*0260*/ 	.word	0xffffffff


	//   ....[93]....
        /*0264*/ 	.word	0xffffffff


	//   ....[94]....
        /*0268*/ 	.word	0xffffffff


	//   ....[95]....
        /*026c*/ 	.word	0xffffffff


	//   ....[96]....
        /*0270*/ 	.word	0xffffffff


	//   ....[97]....
        /*0274*/ 	.word	0xffffffff


	//   ....[98]....
        /*0278*/ 	.word	0xffffffff


	//   ....[99]....
        /*027c*/ 	.word	0xffffffff


	//   ....[100]....
        /*0280*/ 	.word	0xffffffff


	//   ....[101]....
        /*0284*/ 	.word	0xffffffff


	//   ....[102]....
        /*0288*/ 	.word	0xffffffff


	//   ....[103]....
        /*028c*/ 	.word	0xffffffff


	//   ....[104]....
        /*0290*/ 	.word	0xffffffff


	//   ....[105]....
        /*0294*/ 	.word	0xffffffff


	//   ....[106]....
        /*0298*/ 	.word	0xffffffff


	//   ....[107]....
        /*029c*/ 	.word	0xffffffff


	//   ....[108]....
        /*02a0*/ 	.word	0xffffffff


	//   ....[109]....
        /*02a4*/ 	.word	0xffffffff


	//   ....[110]....
        /*02a8*/ 	.word	0xffffffff


	//   ....[111]....
        /*02ac*/ 	.word	0xffffffff


	//   ....[112]....
        /*02b0*/ 	.word	0xffffffff


	//   ....[113]....
        /*02b4*/ 	.word	0xffffffff


	//   ....[114]....
        /*02b8*/ 	.word	0xffffffff


	//   ....[115]....
        /*02bc*/ 	.word	0xffffffff


	//   ....[116]....
        /*02c0*/ 	.word	0xffffffff


	//   ....[117]....
        /*02c4*/ 	.word	0xffffffff


	//   ....[118]....
        /*02c8*/ 	.word	0xffffffff


	//   ....[119]....
        /*02cc*/ 	.word	0xffffffff


	//   ....[120]....
        /*02d0*/ 	.word	0xffffffff


	//   ....[121]....
        /*02d4*/ 	.word	0xffffffff


	//   ....[122]....
        /*02d8*/ 	.word	0xffffffff


	//   ....[123]....
        /*02dc*/ 	.word	0xffffffff


	//   ....[124]....
        /*02e0*/ 	.word	0xffffffff


	//   ....[125]....
        /*02e4*/ 	.word	0xffffffff


	//   ....[126]....
        /*02e8*/ 	.word	0xffffffff


	//   ....[127]....
        /*02ec*/ 	.word	0xffffffff


	//   ....[128]....
        /*02f0*/ 	.word	0xffffffff


	//   ....[129]....
        /*02f4*/ 	.word	0xffffffff


	//   ....[130]....
        /*02f8*/ 	.word	0xffffffff


	//   ....[131]....
        /*02fc*/ 	.word	0xffffffff


	//   ....[132]....
        /*0300*/ 	.word	0xffffffff


	//   ....[133]....
        /*0304*/ 	.word	0xffffffff


	//   ....[134]....
        /*0308*/ 	.word	0xffffffff


	//   ....[135]....
        /*030c*/ 	.word	0xffffffff


	//   ....[136]....
        /*0310*/ 	.word	0xffffffff


	//   ....[137]....
        /*0314*/ 	.word	0xffffffff


	//   ....[138]....
        /*0318*/ 	.word	0x0500000f


	//   ....[139]....
        /*031c*/ 	.word	0x0500000f


	//   ....[140]....
        /*0320*/ 	.word	0x0500000f


	//   ....[141]....
        /*0324*/ 	.word	0x0500000f


	//   ....[142]....
        /*0328*/ 	.word	0x0500000f


	//   ....[143]....
        /*032c*/ 	.word	0x0500000f


	//   ....[144]....
        /*0330*/ 	.word	0x0500000f


	//   ....[145]....
        /*0334*/ 	.word	0x0500000f


	//   ....[146]....
        /*0338*/ 	.word	0x0500000f


	//   ....[147]....
        /*033c*/ 	.word	0x0500000f


	//   ....[148]....
        /*0340*/ 	.word	0x0500000f


	//   ....[149]....
        /*0344*/ 	.word	0x0500000f


	//   ....[150]....
        /*0348*/ 	.word	0x0500000f


	//   ....[151]....
        /*034c*/ 	.word	0x0500000f


	//   ....[152]....
        /*0350*/ 	.word	0x0500000f


	//   ....[153]....
        /*0354*/ 	.word	0x0500000f


	//   ....[154]....
        /*0358*/ 	.word	0x0500000f


	//   ....[155]....
        /*035c*/ 	.word	0x0500000f


	//   ....[156]....
        /*0360*/ 	.word	0x0500000f


	//   ....[157]....
        /*0364*/ 	.word	0x0500000f


	//   ....[158]....
        /*0368*/ 	.word	0x0500000f


	//   ....[159]....
        /*036c*/ 	.word	0x0500000f


	//   ....[160]....
        /*0370*/ 	.word	0x0500000f


	//   ....[161]....
        /*0374*/ 	.word	0x0500000f


	//   ....[162]....
        /*0378*/ 	.word	0x0500000f


	//   ....[163]....
        /*037c*/ 	.word	0x0500000f


	//   ....[164]....
        /*0380*/ 	.word	0x0500000f


	//   ....[165]....
        /*0384*/ 	.word	0x0500000f


	//   ....[166]....
        /*0388*/ 	.word	0x0500000f


	//   ....[167]....
        /*038c*/ 	.word	0x0500000f


	//   ....[168]....
        /*0390*/ 	.word	0x0500000f


	//   ....[169]....
        /*0394*/ 	.word	0x0500000f


	//   ....[170]....
        /*0398*/ 	.word	0x0500000f


	//   ....[171]....
        /*039c*/ 	.word	0x0500000f


	//   ....[172]....
        /*03a0*/ 	.word	0x0500000f


	//   ....[173]....
        /*03a4*/ 	.word	0x0500000f


	//   ....[174]....
        /*03a8*/ 	.word	0x0500000f


	//   ....[175]....
        /*03ac*/ 	.word	0x0500000f


	//   ....[176]....
        /*03b0*/ 	.word	0x0500000f


	//   ....[177]....
        /*03b4*/ 	.word	0x0500000f


	//   ....[178]....
        /*03b8*/ 	.word	0x0500000f


	//   ....[179]....
        /*03bc*/ 	.word	0x0500000f


	//   ....[180]....
        /*03c0*/ 	.word	0x0500000f


	//   ....[181]....
        /*03c4*/ 	.word	0x0500000f


	//   ....[182]....
        /*03c8*/ 	.word	0x0500000f


	//   ....[183]....
        /*03cc*/ 	.word	0x0500000f


	//   ....[184]....
        /*03d0*/ 	.word	0x0500000f


	//   ....[185]....
        /*03d4*/ 	.word	0x0500000f


	//   ....[186]....
        /*03d8*/ 	.word	0x0500000f


	//   ....[187]....
        /*03dc*/ 	.word	0x0500000f


	//   ....[188]....
        /*03e0*/ 	.word	0x0500000f


	//   ....[189]....
        /*03e4*/ 	.word	0x0500000f


	//   ....[190]....
        /*03e8*/ 	.word	0x0500000f


	//   ....[191]....
        /*03ec*/ 	.word	0x0500000f


	//   ....[192]....
        /*03f0*/ 	.word	0x0500000f


	//   ....[193]....
        /*03f4*/ 	.word	0x0500000f


	//   ....[194]....
        /*03f8*/ 	.word	0x0500000f


	//   ....[195]....
        /*03fc*/ 	.word	0x0500000f


	//   ....[196]....
        /*0400*/ 	.word	0x0500000f


	//   ....[197]....
        /*0404*/ 	.word	0x0500000f


	//   ....[198]....
        /*0408*/ 	.word	0x0500000f


	//   ....[199]....
        /*040c*/ 	.word	0x0500000f


	//   ....[200]....
        /*0410*/ 	.word	0x0500000f


	//   ....[201]....
        /*0414*/ 	.word	0x0500000f


	//   ....[202]....
        /*0418*/ 	.word	0x0500000f


	//   ....[203]....
        /*041c*/ 	.word	0x0500000f


	//   ....[204]....
        /*0420*/ 	.word	0x0500000f


	//   ....[205]....
        /*0424*/ 	.word	0x0500000f


	//   ....[206]....
        /*0428*/ 	.word	0x0500000f


	//   ....[207]....
        /*042c*/ 	.word	0x0500000f


	//   ....[208]....
        /*0430*/ 	.word	0x0500000f


	//   ....[209]....
        /*0434*/ 	.word	0x0500000f


	//   ....[210]....
        /*0438*/ 	.word	0x0500000f


	//   ....[211]....
        /*043c*/ 	.word	0x0500000f


	//   ....[212]....
        /*0440*/ 	.word	0x0500000f


	//   ....[213]....
        /*0444*/ 	.word	0x0500000f


	//   ....[214]....
        /*0448*/ 	.word	0x0500000f


	//   ....[215]....
        /*044c*/ 	.word	0x0500000f


	//   ....[216]....
        /*0450*/ 	.word	0x0500000f


	//   ....[217]....
        /*0454*/ 	.word	0x0500000f


	//   ....[218]....
        /*0458*/ 	.word	0x0500000f


	//   ....[219]....
        /*045c*/ 	.word	0x0500000f


	//   ....[220]....
        /*0460*/ 	.word	0x0500000f


	//   ....[221]....
        /*0464*/ 	.word	0x0500000f


	//   ....[222]....
        /*0468*/ 	.word	0x0500000f


	//   ....[223]....
        /*046c*/ 	.word	0x0500000f


	//   ....[224]....
        /*0470*/ 	.word	0x0500000f


	//   ....[225]....
        /*0474*/ 	.word	0x0500000f


	//   ....[226]....
        /*0478*/ 	.word	0x0500000f


	//   ....[227]....
        /*047c*/ 	.word	0x0500000f


	//   ....[228]....
        /*0480*/ 	.word	0x0500000f


	//----- nvinfo : EIATTR_COOP_GROUP_INSTR_OFFSETS
	.align		4
.L_259:
        /*0484*/ 	.byte	0x04, 0x28
        /*0486*/ 	.short	(.L_261 - .L_260)


	//   ....[0]....
.L_260:
        /*0488*/ 	.word	0x00000080


	//   ....[1]....
        /*048c*/ 	.word	0x00000090


	//   ....[2]....
        /*0490*/ 	.word	0x000002d0


	//   ....[3]....
        /*0494*/ 	.word	0x00000430


	//   ....[4]....
        /*0498*/ 	.word	0x00000550


	//   ....[5]....
        /*049c*/ 	.word	0x000006b0


	//   ....[6]....
        /*04a0*/ 	.word	0x000012a0


	//   ....[7]....
        /*04a4*/ 	.word	0x000019e0


	//   ....[8]....
        /*04a8*/ 	.word	0x00001ed0


	//   ....[9]....
        /*04ac*/ 	.word	0x000026a0


	//   ....[10]....
        /*04b0*/ 	.word	0x00002710


	//   ....[11]....
        /*04b4*/ 	.word	0x000031c0


	//   ....[12]....
        /*04b8*/ 	.word	0x00003230


	//   ....[13]....
        /*04bc*/ 	.word	0x000047b0


	//   ....[14]....
        /*04c0*/ 	.word	0x00004b00


	//   ....[15]....
        /*04c4*/ 	.word	0x000053a0


	//   ....[16]....
        /*04c8*/ 	.word	0x000054b0


	//   ....[17]....
        /*04cc*/ 	.word	0x00005e10


	//   ....[18]....
        /*04d0*/ 	.word	0x00005e60


	//   ....[19]....
        /*04d4*/ 	.word	0x000080f0


	//   ....[20]....
        /*04d8*/ 	.word	0x00008130


	//   ....[21]....
        /*04dc*/ 	.word	0x00008160


	//   ....[22]....
        /*04e0*/ 	.word	0x00008170


	//   ....[23]....
        /*04e4*/ 	.word	0x000093f0


	//   ....[24]....
        /*04e8*/ 	.word	0x00009420


	//   ....[25]....
        /*04ec*/ 	.word	0x000094c0


	//   ....[26]....
        /*04f0*/ 	.word	0x000094e0


	//   ....[27]....
        /*04f4*/ 	.word	0x0000a0d0


	//   ....[28]....
        /*04f8*/ 	.word	0x0000a100


	//   ....[29]....
        /*04fc*/ 	.word	0x0000a130


	//   ....[30]....
        /*0500*/ 	.word	0x0000a160


	//   ....[31]....
        /*0504*/ 	.word	0x0000a5e0


	//   ....[32]....
        /*0508*/ 	.word	0x0000a620


	//   ....[33]....
        /*050c*/ 	.word	0x0000a640


	//   ....[34]....
        /*0510*/ 	.word	0x0000a680


	//   ....[35]....
        /*0514*/ 	.word	0x0000a6a0


	//   ....[36]....
        /*0518*/ 	.word	0x0000a6b0


	//   ....[37]....
        /*051c*/ 	.word	0x0000a6d0


	//   ....[38]....
        /*0520*/ 	.word	0x0000a6f0


	//   ....[39]....
        /*0524*/ 	.word	0x0000ad50


	//   ....[40]....
        /*0528*/ 	.word	0x0000ad90


	//   ....[41]....
        /*052c*/ 	.word	0x0000adc0


	//   ....[42]....
        /*0530*/ 	.word	0x0000adf0


	//   ....[43]....
        /*0534*/ 	.word	0x0000ae10


	//   ....[44]....
        /*0538*/ 	.word	0x0000ae20


	//   ....[45]....
        /*053c*/ 	.word	0x0000ae30


	//   ....[46]....
        /*0540*/ 	.word	0x0000ae50


	//   ....[47]....
        /*0544*/ 	.word	0x0000aff0


	//   ....[48]....
        /*0548*/ 	.word	0x0000c440


	//   ....[49]....
        /*054c*/ 	.word	0x0000c460


	//   ....[50]....
        /*0550*/ 	.word	0x0000c470


	//   ....[51]....
        /*0554*/ 	.word	0x0000c4f0


	//   ....[52]....
        /*0558*/ 	.word	0x0000c510


	//   ....[53]....
        /*055c*/ 	.word	0x0000c590


	//   ....[54]....
        /*0560*/ 	.word	0x0000c5b0


	//   ....[55]....
        /*0564*/ 	.word	0x0000c630


	//   ....[56]....
        /*0568*/ 	.word	0x0000c650


	//   ....[57]....
        /*056c*/ 	.word	0x0000c6d0


	//   ....[58]....
        /*0570*/ 	.word	0x0000c6f0


	//   ....[59]....
        /*0574*/ 	.word	0x0000c770


	//   ....[60]....
        /*0578*/ 	.word	0x0000c790


	//   ....[61]....
        /*057c*/ 	.word	0x0000c810


	//   ....[62]....
        /*0580*/ 	.word	0x0000c830


	//   ....[63]....
        /*0584*/ 	.word	0x0000c840


	//   ....[64]....
        /*0588*/ 	.word	0x0000d090


	//   ....[65]....
        /*058c*/ 	.word	0x0000d0b0


	//   ....[66]....
        /*0590*/ 	.word	0x0000d0d0


	//   ....[67]....
        /*0594*/ 	.word	0x0000d170


	//   ....[68]....
        /*0598*/ 	.word	0x0000d190


	//   ....[69]....
        /*059c*/ 	.word	0x0000d210


	//   ....[70]....
        /*05a0*/ 	.word	0x0000d230


	//   ....[71]....
        /*05a4*/ 	.word	0x0000d2b0


	//   ....[72]....
        /*05a8*/ 	.word	0x0000d2d0


	//   ....[73]....
        /*05ac*/ 	.word	0x0000d350


	//   ....[74]....
        /*05b0*/ 	.word	0x0000d370


	//   ....[75]....
        /*05b4*/ 	.word	0x0000d3f0


	//   ....[76]....
        /*05b8*/ 	.word	0x0000d410


	//   ....[77]....
        /*05bc*/ 	.word	0x0000d490


	//   ....[78]....
        /*05c0*/ 	.word	0x0000d4b0


	//   ....[79]....
        /*05c4*/ 	.word	0x0000d4c0


	//   ....[80]....
        /*05c8*/ 	.word	0x0000d4d0


	//   ....[81]....
        /*05cc*/ 	.word	0x0000d570


	//   ....[82]....
        /*05d0*/ 	.word	0x0000d5c0


	//   ....[83]....
        /*05d4*/ 	.word	0x0000d5e0


	//   ....[84]....
        /*05d8*/ 	.word	0x0000d600


	//   ....[85]....
        /*05dc*/ 	.word	0x0000d650


	//   ....[86]....
        /*05e0*/ 	.word	0x0000d670


	//   ....[87]....
        /*05e4*/ 	.word	0x0000d680


	//   ....[88]....
        /*05e8*/ 	.word	0x0000de20


	//   ....[89]....
        /*05ec*/ 	.word	0x0000de40


	//   ....[90]....
        /*05f0*/ 	.word	0x0000deb0


	//   ....[91]....
        /*05f4*/ 	.word	0x0000dec0


	//   ....[92]....
        /*05f8*/ 	.word	0x0000df00


	//   ....[93]....
        /*05fc*/ 	.word	0x0000df10


	//   ....[94]....
        /*0600*/ 	.word	0x0000df50


	//   ....[95]....
        /*0604*/ 	.word	0x0000df60


	//   ....[96]....
        /*0608*/ 	.word	0x0000dfa0


	//   ....[97]....
        /*060c*/ 	.word	0x0000dfb0


	//   ....[98]....
        /*0610*/ 	.word	0x0000dff0


	//   ....[99]....
        /*0614*/ 	.word	0x0000e000


	//   ....[100]....
        /*0618*/ 	.word	0x0000e040


	//   ....[101]....
        /*061c*/ 	.word	0x0000e050


	//   ....[102]....
        /*0620*/ 	.word	0x0000e060


	//   ....[103]....
        /*0624*/ 	.word	0x0000e0a0


	//   ....[104]....
        /*0628*/ 	.word	0x0000e360


	//   ....[105]....
        /*062c*/ 	.word	0x0000e380


	//   ....[106]....
        /*0630*/ 	.word	0x0000e3e0


	//   ....[107]....
        /*0634*/ 	.word	0x0000e3f0


	//   ....[108]....
        /*0638*/ 	.word	0x0000e440


	//   ....[109]....
        /*063c*/ 	.word	0x0000e450


	//   ....[110]....
        /*0640*/ 	.word	0x0000e4a0


	//   ....[111]....
        /*0644*/ 	.word	0x0000e4b0


	//   ....[112]....
        /*0648*/ 	.word	0x0000e500


	//   ....[113]....
        /*064c*/ 	.word	0x0000e510


	//   ....[114]....
        /*0650*/ 	.word	0x0000e560


	//   ....[115]....
        /*0654*/ 	.word	0x0000e570


	//   ....[116]....
        /*0658*/ 	.word	0x0000e5c0


	//   ....[117]....
        /*065c*/ 	.word	0x0000e5d0


	//   ....[118]....
        /*0660*/ 	.word	0x0000e5e0


	//   ....[119]....
        /*0664*/ 	.word	0x0000e630


	//   ....[120]....
        /*0668*/ 	.word	0x0000ec00


	//   ....[121]....
        /*066c*/ 	.word	0x0000ec10


	//   ....[122]....
        /*0670*/ 	.word	0x0000ec20


	//   ....[123]....
        /*0674*/ 	.word	0x0000ec30


	//   ....[124]....
        /*0678*/ 	.word	0x0000ec40


	//   ....[125]....
        /*067c*/ 	.word	0x0000ec90


	//   ....[126]....
        /*0680*/ 	.word	0x0000ece0


	//   ....[127]....
        /*0684*/ 	.word	0x0000ed10


	//   ....[128]....
        /*0688*/ 	.word	0x0000ed40


	//   ....[129]....
        /*068c*/ 	.word	0x0000ed70


	//   ....[130]....
        /*0690*/ 	.word	0x0000eda0


	//   ....[131]....
        /*0694*/ 	.word	0x0000edd0


	//   ....[132]....
        /*0698*/ 	.word	0x0000ee00


	//   ....[133]....
        /*069c*/ 	.word	0x0000ee30


	//   ....[134]....
        /*06a0*/ 	.word	0x0000ee60


	//   ....[135]....
        /*06a4*/ 	.word	0x0000ee90


	//   ....[136]....
        /*06a8*/ 	.word	0x0000f190


	//   ....[137]....
        /*06ac*/ 	.word	0x0000f380


	//   ....[138]....
        /*06b0*/ 	.word	0x0000f910


	//   ....[139]....
        /*06b4*/ 	.word	0x0000f9f0


	//   ....[140]....
        /*06b8*/ 	.word	0x0000fa90


	//   ....[141]....
        /*06bc*/ 	.word	0x0000faf0


	//   ....[142]....
        /*06c0*/ 	.word	0x0000fbe0


	//   ....[143]....
        /*06c4*/ 	.word	0x0000fc50


	//   ....[144]....
        /*06c8*/ 	.word	0x0000fd40


	//   ....[145]....
        /*06cc*/ 	.word	0x0000fdb0


	//   ....[146]....
        /*06d0*/ 	.word	0x0000fea0


	//   ....[147]....
        /*06d4*/ 	.word	0x0000ff10


	//   ....[148]....
        /*06d8*/ 	.word	0x00010000


	//   ....[149]....
        /*06dc*/ 	.word	0x00010070


	//   ....[150]....
        /*06e0*/ 	.word	0x00010160


	//   ....[151]....
        /*06e4*/ 	.word	0x000101d0


	//   ....[152]....
        /*06e8*/ 	.word	0x000102c0


	//   ....[153]....
        /*06ec*/ 	.word	0x00010330


	//   ....[154]....
        /*06f0*/ 	.word	0x00010410


	//   ....[155]....
        /*06f4*/ 	.word	0x000104a0


	//   ....[156]....
        /*06f8*/ 	.word	0x00010510


	//   ....[157]....
        /*06fc*/ 	.word	0x00010570


	//   ....[158]....
        /*0700*/ 	.word	0x00010670


	//   ....[159]....
        /*0704*/ 	.word	0x000106d0


	//   ....[160]....
        /*0708*/ 	.word	0x000107d0


	//   ....[161]....
        /*070c*/ 	.word	0x00010830


	//   ....[162]....
        /*0710*/ 	.word	0x00010930


	//   ....[163]....
        /*0714*/ 	.word	0x00010990


	//   ....[164]....
        /*0718*/ 	.word	0x00010a90


	//   ....[165]....
        /*071c*/ 	.word	0x00010af0


	//   ....[166]....
        /*0720*/ 	.word	0x00010bf0


	//   ....[167]....
        /*0724*/ 	.word	0x00010c50


	//   ....[168]....
        /*0728*/ 	.word	0x00010d50


	//   ....[169]....
        /*072c*/ 	.word	0x00010db0


	//   ....[170]....
        /*0730*/ 	.word	0x00010e50


	//   ....[171]....
        /*0734*/ 	.word	0x00010f10


	//   ....[172]....
        /*0738*/ 	.word	0x00010fe0


	//   ....[173]....
        /*073c*/ 	.word	0x00011040


	//   ....[174]....
        /*0740*/ 	.word	0x00011100


	//   ....[175]....
        /*0744*/ 	.word	0x00011160


	//   ....[176]....
        /*0748*/ 	.word	0x00011210


	//   ....[177]....
        /*074c*/ 	.word	0x00011290


	//   ....[178]....
        /*0750*/ 	.word	0x00011340


	//   ....[179]....
        /*0754*/ 	.word	0x00011470


	//   ....[180]....
        /*0758*/ 	.word	0x00011520


	//   ....[181]....
        /*075c*/ 	.word	0x000115a0


	//   ....[182]....
        /*0760*/ 	.word	0x00011660


	//   ....[183]....
        /*0764*/ 	.word	0x000116c0


	//   ....[184]....
        /*0768*/ 	.word	0x00011770


	//   ....[185]....
        /*076c*/ 	.word	0x000117d0


	//   ....[186]....
        /*0770*/ 	.word	0x00011880


	//   ....[187]....
        /*0774*/ 	.word	0x000118e0


	//   ....[188]....
        /*0778*/ 	.word	0x00011990


	//   ....[189]....
        /*077c*/ 	.word	0x000119f0


	//   ....[190]....
        /*0780*/ 	.word	0x00011aa0


	//   ....[191]....
        /*0784*/ 	.word	0x00011b00


	//   ....[192]....
        /*0788*/ 	.word	0x00011bb0


	//   ....[193]....
        /*078c*/ 	.word	0x00011c10


	//   ....[194]....
        /*0790*/ 	.word	0x00011cc0


	//   ....[195]....
        /*0794*/ 	.word	0x00011db0


	//   ....[196]....
        /*0798*/ 	.word	0x00011e50


	//   ....[197]....
        /*079c*/ 	.word	0x00011eb0


	//   ....[198]....
        /*07a0*/ 	.word	0x00011f70


	//   ....[199]....
        /*07a4*/ 	.word	0x00011fd0


	//   ....[200]....
        /*07a8*/ 	.word	0x00012090


	//   ....[201]....
        /*07ac*/ 	.word	0x000120f0


	//   ....[202]....
        /*07b0*/ 	.word	0x000121b0


	//   ....[203]....
        /*07b4*/ 	.word	0x00012210


	//   ....[204]....
        /*07b8*/ 	.word	0x000122d0


	//   ....[205]....
        /*07bc*/ 	.word	0x00012330


	//   ....[206]....
        /*07c0*/ 	.word	0x000123f0


	//   ....[207]....
        /*07c4*/ 	.word	0x00012450


	//   ....[208]....
        /*07c8*/ 	.word	0x00012510


	//   ....[209]....
        /*07cc*/ 	.word	0x00012570


	//   ....[210]....
        /*07d0*/ 	.word	0x00012630


	//   ....[211]....
        /*07d4*/ 	.word	0x00012720


	//   ....[212]....
        /*07d8*/ 	.word	0x000127d0


	//   ....[213]....
        /*07dc*/ 	.word	0x00012860


	//   ....[214]....
        /*07e0*/ 	.word	0x00012910


	//   ....[215]....
        /*07e4*/ 	.word	0x00012970


	//   ....[216]....
        /*07e8*/ 	.word	0x00012a20


	//   ....[217]....
        /*07ec*/ 	.word	0x00012a80


	//   ....[218]....
        /*07f0*/ 	.word	0x00012b40


	//   ....[219]....
        /*07f4*/ 	.word	0x00012ba0


	//   ....[220]....
        /*07f8*/ 	.word	0x00012c50


	//   ....[221]....
        /*07fc*/ 	.word	0x00012cb0


	//   ....[222]....
        /*0800*/ 	.word	0x00012d70


	//   ....[223]....
        /*0804*/ 	.word	0x00012dd0


	//   ....[224]....
        /*0808*/ 	.word	0x00012e80


	//   ....[225]....
        /*080c*/ 	.word	0x00012ee0


	//   ....[226]....
        /*0810*/ 	.word	0x00012fa0


	//   ....[227]....
        /*0814*/ 	.word	0x00013030


	//   ....[228]....
        /*0818*/ 	.word	0x00013150


	//----- nvinfo : EIATTR_REG_RECONFIG
	.align		4
.L_261:
        /*081c*/ 	.byte	0x01, 0x54
	.zero		2


	//----- nvinfo : EIATTR_SYSCALL_OFFSETS
	.align		4
        /*0820*/ 	.byte	0x04, 0x46
        /*0822*/ 	.short	(.L_263 - .L_262)


	//   ....[0]....
.L_262:
        /*0824*/ 	.word	0x00001480


	//   ....[1]....
        /*0828*/ 	.word	0x0000ba40


	//   ....[2]....
        /*082c*/ 	.word	0x0000bb90


	//   ....[3]....
        /*0830*/ 	.word	0x0000bc80


	//   ....[4]....
        /*0834*/ 	.word	0x0000cb60


	//----- nvinfo : EIATTR_MBARRIER_INSTR_OFFSETS
	.align		4
.L_263:
        /*0838*/ 	.byte	0x04, 0x39
        /*083a*/ 	.short	(.L_265 - .L_264)


	//   ....[0]....
.L_264:
        /*083c*/ 	.word	0x00000180
        /*0840*/ 	.word	0x000000ff
        /*0844*/ 	.word	0x00016800
        /*0848*/ 	.short	0x0100
        /*084a*/ 	.byte	0x08
	.zero		1


	//   ....[1]....
        /*084c*/ 	.word	0x00000190
        /*0850*/ 	.word	0x000000ff
        /*0854*/ 	.word	0x00016820
        /*0858*/ 	.short	0x0100
        /*085a*/ 	.byte	0x08
	.zero		1


	//   ....[2]....
        /*085c*/ 	.word	0x00000280
        /*0860*/ 	.word	0x000000ff
        /*0864*/ 	.word	0x00016830
        /*0868*/ 	.short	0x0100
        /*086a*/ 	.byte	0x08
	.zero		1


	//   ....[3]....
        /*086c*/ 	.word	0x00000290
        /*0870*/ 	.word	0x000000ff
        /*0874*/ 	.word	0x00016840
        /*0878*/ 	.short	0x0100
        /*087a*/ 	.byte	0x08
	.zero		1


	//   ....[4]....
        /*087c*/ 	.word	0x000002a0
        /*0880*/ 	.word	0x000000ff
        /*0884*/ 	.word	0x00016838
        /*0888*/ 	.short	0x0100
        /*088a*/ 	.byte	0x08
	.zero		1


	//   ....[5]....
        /*088c*/ 	.word	0x000002b0
        /*0890*/ 	.word	0x000000ff
        /*0894*/ 	.word	0x00016848
        /*0898*/ 	.short	0x0100
        /*089a*/ 	.byte	0x08
	.zero		1


	//   ....[6]....
        /*089c*/ 	.word	0x000003e0
        /*08a0*/ 	.word	0x000000ff
        /*08a4*/ 	.word	0x00016850
        /*08a8*/ 	.short	0x0100
        /*08aa*/ 	.byte	0x08
	.zero		1


	//   ....[7]....
        /*08ac*/ 	.word	0x000003f0
        /*08b0*/ 	.word	0x000000ff
        /*08b4*/ 	.word	0x00016860
        /*08b8*/ 	.short	0x0100
        /*08ba*/ 	.byte	0x08
	.zero		1


	//   ....[8]....
        /*08bc*/ 	.word	0x00000400
        /*08c0*/ 	.word	0x000000ff
        /*08c4*/ 	.word	0x00016858
        /*08c8*/ 	.short	0x0100
        /*08ca*/ 	.byte	0x08
	.zero		1


	//   ....[9]....
        /*08cc*/ 	.word	0x00000410
        /*08d0*/ 	.word	0x000000ff
        /*08d4*/ 	.word	0x00016868
        /*08d8*/ 	.short	0x0100
        /*08da*/ 	.byte	0x08
	.zero		1


	//   ....[10]....
        /*08dc*/ 	.word	0x00000500
        /*08e0*/ 	.word	0x000000ff
        /*08e4*/ 	.word	0x00016870
        /*08e8*/ 	.short	0x0100
        /*08ea*/ 	.byte	0x06
	.zero		1


	//   ....[11]....
        /*08ec*/ 	.word	0x00000510
        /*08f0*/ 	.word	0x000000ff
        /*08f4*/ 	.word	0x00016880
        /*08f8*/ 	.short	0x0100
        /*08fa*/ 	.byte	0x06
	.zero		1


	//   ....[12]....
        /*08fc*/ 	.word	0x00000520
        /*0900*/ 	.word	0x000000ff
        /*0904*/ 	.word	0x00016878
        /*0908*/ 	.short	0x0100
        /*090a*/ 	.byte	0x06
	.zero		1


	//   ....[13]....
        /*090c*/ 	.word	0x00000530
        /*0910*/ 	.word	0x000000ff
        /*0914*/ 	.word	0x00016888
        /*0918*/ 	.short	0x0100
        /*091a*/ 	.byte	0x06
	.zero		1


	//   ....[14]....
        /*091c*/ 	.word	0x00000660
        /*0920*/ 	.word	0x000000ff
        /*0924*/ 	.word	0x00016890
        /*0928*/ 	.short	0x0100
        /*092a*/ 	.byte	0x08
	.zero		1


	//   ....[15]....
        /*092c*/ 	.word	0x00000670
        /*0930*/ 	.word	0x000000ff
        /*0934*/ 	.word	0x000168a0
        /*0938*/ 	.short	0x0100
        /*093a*/ 	.byte	0x08
	.zero		1


	//   ....[16]....
        /*093c*/ 	.word	0x00000680
        /*0940*/ 	.word	0x000000ff
        /*0944*/ 	.word	0x00016898
        /*0948*/ 	.short	0x0100
        /*094a*/ 	.byte	0x08
	.zero		1


	//   ....[17]....
        /*094c*/ 	.word	0x00000690
        /*0950*/ 	.word	0x000000ff
        /*0954*/ 	.word	0x000168a8
        /*0958*/ 	.short	0x0100
        /*095a*/ 	.byte	0x08
	.zero		1


	//   ....[18]....
        /*095c*/ 	.word	0x000007d0
        /*0960*/ 	.word	0x000000ff
        /*0964*/ 	.word	0x000168b0
        /*0968*/ 	.short	0x0100
        /*096a*/ 	.byte	0x08
	.zero		1


	//   ....[19]....
        /*096c*/ 	.word	0x000007e0
        /*0970*/ 	.word	0x000000ff
        /*0974*/ 	.word	0x000168c0
        /*0978*/ 	.short	0x0100
        /*097a*/ 	.byte	0x08
	.zero		1


	//   ....[20]....
        /*097c*/ 	.word	0x000007f0
        /*0980*/ 	.word	0x000000ff
        /*0984*/ 	.word	0x000168b8
        /*0988*/ 	.short	0x0100
        /*098a*/ 	.byte	0x08
	.zero		1


	//   ....[21]....
        /*098c*/ 	.word	0x00000800
        /*0990*/ 	.word	0x000000ff
        /*0994*/ 	.word	0x000168c8
        /*0998*/ 	.short	0x0100
        /*099a*/ 	.byte	0x08
	.zero		1


	//   ....[22]....
        /*099c*/ 	.word	0x00001500
        /*09a0*/ 	.word	0x000000ff
        /*09a4*/ 	.word	0x00016800
        /*09a8*/ 	.short	0x010a
        /*09aa*/ 	.byte	0x2d
	.zero		1


	//   ....[23]....
        /*09ac*/ 	.word	0x00001580
        /*09b0*/ 	.word	0x00000000
        /*09b4*/ 	.word	0x00016830
        /*09b8*/ 	.short	0x010a
        /*09ba*/ 	.byte	0x3f
	.zero		1


	//   ....[24]....
        /*09bc*/ 	.word	0x000015c0
        /*09c0*/ 	.word	0x00000000
        /*09c4*/ 	.word	0x00016830
        /*09c8*/ 	.short	0x010a
        /*09ca*/ 	.byte	0x3f
	.zero		1


	//   ....[25]....
        /*09cc*/ 	.word	0x00002eb0
        /*09d0*/ 	.word	0x000000ff
        /*09d4*/ 	.word	0x00000000
        /*09d8*/ 	.short	0x0101
        /*09da*/ 	.byte	0x06
	.zero		1


	//   ....[26]....
        /*09dc*/ 	.word	0x00004000
        /*09e0*/ 	.word	0x000000ff
        /*09e4*/ 	.word	0x00016830
        /*09e8*/ 	.short	0x010a
        /*09ea*/ 	.byte	0x06
	.zero		1


	//   ....[27]....
        /*09ec*/ 	.word	0x00004040
        /*09f0*/ 	.word	0x000000ff
        /*09f4*/ 	.word	0x00016830
        /*09f8*/ 	.short	0x010a
        /*09fa*/ 	.byte	0x06
	.zero		1


	//   ....[28]....
        /*09fc*/ 	.word	0x00004250
        /*0a00*/ 	.word	0x000000ff
        /*0a04*/ 	.word	0x00016850
        /*0a08*/ 	.short	0x010a
        /*0a0a*/ 	.byte	0x06
	.zero		1


	//   ....[29]....
        /*0a0c*/ 	.word	0x00004290
        /*0a10*/ 	.word	0x000000ff
        /*0a14*/ 	.word	0x00016850
        /*0a18*/ 	.short	0x010a
        /*0a1a*/ 	.byte	0x06
	.zero		1


	//   ....[30]....
        /*0a1c*/ 	.word	0x00004f20
        /*0a20*/ 	.word	0x000000ff
        /*0a24*/ 	.word	0x00000000
        /*0a28*/ 	.short	0x0101
        /*0a2a*/ 	.byte	0x06
	.zero		1


	//   ....[31]....
        /*0a2c*/ 	.word	0x00006a00
        /*0a30*/ 	.word	0x000000ff
        /*0a34*/ 	.word	0x00000000
        /*0a38*/ 	.short	0x0101
        /*0a3a*/ 	.byte	0x06
	.zero		1


	//   ....[32]....
        /*0a3c*/ 	.word	0x00006ef0
        /*0a40*/ 	.word	0x000000ff
        /*0a44*/ 	.word	0x00016830
        /*0a48*/ 	.short	0x010a
        /*0a4a*/ 	.byte	0x06
	.zero		1


	//   ....[33]....
        /*0a4c*/ 	.word	0x00006f30
        /*0a50*/ 	.word	0x000000ff
        /*0a54*/ 	.word	0x00016830
        /*0a58*/ 	.short	0x010a
        /*0a5a*/ 	.byte	0x06
	.zero		1


	//   ....[34]....
        /*0a5c*/ 	.word	0x00007140
        /*0a60*/ 	.word	0x000000ff
        /*0a64*/ 	.word	0x00016850
        /*0a68*/ 	.short	0x010a
        /*0a6a*/ 	.byte	0x06
	.zero		1


	//   ....[35]....
        /*0a6c*/ 	.word	0x00007180
        /*0a70*/ 	.word	0x000000ff
        /*0a74*/ 	.word	0x00016850
        /*0a78*/ 	.short	0x010a
        /*0a7a*/ 	.byte	0x06
	.zero		1


	//   ....[36]....
        /*0a7c*/ 	.word	0x00007a60
        /*0a80*/ 	.word	0x000000ff
        /*0a84*/ 	.word	0x00000000
        /*0a88*/ 	.short	0x0101
        /*0a8a*/ 	.byte	0x06
	.zero		1


	//   ....[37]....
        /*0a8c*/ 	.word	0x00008f50
        /*0a90*/ 	.word	0x000000ff
        /*0a94*/ 	.word	0x00000000
        /*0a98*/ 	.short	0x0101
        /*0a9a*/ 	.byte	0x06
	.zero		1


	//   ....[38]....
        /*0a9c*/ 	.word	0x00009360
        /*0aa0*/ 	.word	0x000000ff
        /*0aa4*/ 	.word	0x00016850
        /*0aa8*/ 	.short	0x010a
        /*0aaa*/ 	.byte	0x05
	.zero		1


	//   ....[39]....
        /*0aac*/ 	.word	0x000093a0
        /*0ab0*/ 	.word	0x000000ff
        /*0ab4*/ 	.word	0x00016850
        /*0ab8*/ 	.short	0x010a
        /*0aba*/ 	.byte	0x05
	.zero		1


	//   ....[40]....
        /*0abc*/ 	.word	0x00009900
        /*0ac0*/ 	.word	0x000000ff
        /*0ac4*/ 	.word	0x00000000
        /*0ac8*/ 	.short	0x0101
        /*0aca*/ 	.byte	0x04
	.zero		1


	//   ....[41]....
        /*0acc*/ 	.word	0x0000a580
        /*0ad0*/ 	.word	0x0000001a
        /*0ad4*/ 	.word	0x00000000
        /*0ad8*/ 	.short	0x0101
        /*0ada*/ 	.byte	0x3f
	.zero		1


	//   ....[42]....
        /*0adc*/ 	.word	0x0000c1e0
        /*0ae0*/ 	.word	0x00000000
        /*0ae4*/ 	.word	0x00016840
        /*0ae8*/ 	.short	0x010a
        /*0aea*/ 	.byte	0x3f
	.zero		1


	//   ....[43]....
        /*0aec*/ 	.word	0x0000c940
        /*0af0*/ 	.word	0x00000000
        /*0af4*/ 	.word	0x00016830
        /*0af8*/ 	.short	0x0107
        /*0afa*/ 	.byte	0x3f
	.zero		1


	//   ....[44]....
        /*0afc*/ 	.word	0x0000ca00
        /*0b00*/ 	.word	0x00000000
        /*0b04*/ 	.word	0x00016830
        /*0b08*/ 	.short	0x0101
        /*0b0a*/ 	.byte	0x3f
	.zero		1


	//   ....[45]....
        /*0b0c*/ 	.word	0x0000d770
        /*0b10*/ 	.word	0x00000010
        /*0b14*/ 	.word	0x00016800
        /*0b18*/ 	.short	0x0107
        /*0b1a*/ 	.byte	0x3f
	.zero		1


	//   ....[46]....
        /*0b1c*/ 	.word	0x0000d860
        /*0b20*/ 	.word	0x00000010
        /*0b24*/ 	.word	0x00016800
        /*0b28*/ 	.short	0x0101
        /*0b2a*/ 	.byte	0x3f
	.zero		1


	//   ....[47]....
        /*0b2c*/ 	.word	0x0000d880
        /*0b30*/ 	.word	0x00000010
        /*0b34*/ 	.word	0x00016820
        /*0b38*/ 	.short	0x010a
        /*0b3a*/ 	.byte	0x3f
	.zero		1


	//   ....[48]....
        /*0b3c*/ 	.word	0x0000dc00
        /*0b40*/ 	.word	0x00000005
        /*0b44*/ 	.word	0x00016840
        /*0b48*/ 	.short	0x010a
        /*0b4a*/ 	.byte	0x3f
	.zero		1


	//   ....[49]....
        /*0b4c*/ 	.word	0x0000e120
        /*0b50*/ 	.word	0x00000005
        /*0b54*/ 	.word	0x00016830
        /*0b58*/ 	.short	0x0107
        /*0b5a*/ 	.byte	0x3f
	.zero		1


	//   ....[50]....
        /*0b5c*/ 	.word	0x0000e1e0
        /*0b60*/ 	.word	0x00000005
        /*0b64*/ 	.word	0x00016830
        /*0b68*/ 	.short	0x0101
        /*0b6a*/ 	.byte	0x3f
	.zero		1


	//   ....[51]....
        /*0b6c*/ 	.word	0x0000e240
        /*0b70*/ 	.word	0x00000005
        /*0b74*/ 	.word	0x00016860
        /*0b78*/ 	.short	0x010a
        /*0b7a*/ 	.byte	0x3f
	.zero		1


	//   ....[52]....
        /*0b7c*/ 	.word	0x0000e750
        /*0b80*/ 	.word	0x00000005
        /*0b84*/ 	.word	0x00016850
        /*0b88*/ 	.short	0x0107
        /*0b8a*/ 	.byte	0x3f
	.zero		1


	//   ....[53]....
        /*0b8c*/ 	.word	0x0000e8b0
        /*0b90*/ 	.word	0x00000005
        /*0b94*/ 	.word	0x00016850
        /*0b98*/ 	.short	0x0101
        /*0b9a*/ 	.byte	0x3f
	.zero		1


	//   ....[54]....
        /*0b9c*/ 	.word	0x0000eac0
        /*0ba0*/ 	.word	0x00000004
        /*0ba4*/ 	.word	0x00016860
        /*0ba8*/ 	.short	0x010a
        /*0baa*/ 	.byte	0x3f
	.zero		1


	//   ....[55]....
        /*0bac*/ 	.word	0x0000ef70
        /*0bb0*/ 	.word	0x00000004
        /*0bb4*/ 	.word	0x00016850
        /*0bb8*/ 	.short	0x0107
        /*0bba*/ 	.byte	0x3f
	.zero		1


	//   ....[56]....
        /*0bbc*/ 	.word	0x0000f030
        /*0bc0*/ 	.word	0x00000004
        /*0bc4*/ 	.word	0x00016850
        /*0bc8*/ 	.short	0x0101
        /*0bca*/ 	.byte	0x3f
	.zero		1


	//   ....[57]....
        /*0bcc*/ 	.word	0x0000f300
        /*0bd0*/ 	.word	0x00000005
        /*0bd4*/ 	.word	0x00016820
        /*0bd8*/ 	.short	0x010a
        /*0bda*/ 	.byte	0x3f
	.zero		1


	//   ....[58]....
        /*0bdc*/ 	.word	0x0000f480
        /*0be0*/ 	.word	0x00000003
        /*0be4*/ 	.word	0x00016840
        /*0be8*/ 	.short	0x010a
        /*0bea*/ 	.byte	0x3f
	.zero		1


	//   ....[59]....
        /*0bec*/ 	.word	0x0000f520
        /*0bf0*/ 	.word	0x00000005
        /*0bf4*/ 	.word	0x00016840
        /*0bf8*/ 	.short	0x010a
        /*0bfa*/ 	.byte	0x3f
	.zero		1


	//   ....[60]....
        /*0bfc*/ 	.word	0x0000f560
        /*0c00*/ 	.word	0x00000003
        /*0c04*/ 	.word	0x00016860
        /*0c08*/ 	.short	0x010a
        /*0c0a*/ 	.byte	0x3f
	.zero		1


	//   ....[61]....
        /*0c0c*/ 	.word	0x0000f5a0
        /*0c10*/ 	.word	0x00000005
        /*0c14*/ 	.word	0x00016860
        /*0c18*/ 	.short	0x010a
        /*0c1a*/ 	.byte	0x3f
	.zero		1


	//   ....[62]....
        /*0c1c*/ 	.word	0x0000f610
        /*0c20*/ 	.word	0x00000003
        /*0c24*/ 	.word	0x00016800
        /*0c28*/ 	.short	0x010a
        /*0c2a*/ 	.byte	0x3f
	.zero		1


	//   ....[63]....
        /*0c2c*/ 	.word	0x0000f660
        /*0c30*/ 	.word	0x00000000
        /*0c34*/ 	.word	0x00016830
        /*0c38*/ 	.short	0x010a
        /*0c3a*/ 	.byte	0x3f
	.zero		1


	//   ....[64]....
        /*0c3c*/ 	.word	0x0000f6c0
        /*0c40*/ 	.word	0x00000006
        /*0c44*/ 	.word	0x00016830
        /*0c48*/ 	.short	0x010a
        /*0c4a*/ 	.byte	0x3f
	.zero		1


	//   ....[65]....
        /*0c4c*/ 	.word	0x0000f720
        /*0c50*/ 	.word	0x00000006
        /*0c54*/ 	.word	0x00016850
        /*0c58*/ 	.short	0x010a
        /*0c5a*/ 	.byte	0x3f
	.zero		1


	//   ....[66]....
        /*0c5c*/ 	.word	0x0000f780
        /*0c60*/ 	.word	0x00000006
        /*0c64*/ 	.word	0x00016830
        /*0c68*/ 	.short	0x010a
        /*0c6a*/ 	.byte	0x3f
	.zero		1


	//   ....[67]....
        /*0c6c*/ 	.word	0x0000f7e0
        /*0c70*/ 	.word	0x00000006
        /*0c74*/ 	.word	0x00016850
        /*0c78*/ 	.short	0x010a
        /*0c7a*/ 	.byte	0x3f
	.zero		1


	//   ....[68]....
        /*0c7c*/ 	.word	0x0000f840
        /*0c80*/ 	.word	0x00000004
        /*0c84*/ 	.word	0x00016850
        /*0c88*/ 	.short	0x010a
        /*0c8a*/ 	.byte	0x3f
	.zero		1


	//   ....[69]....
        /*0c8c*/ 	.word	0x0000f940
        /*0c90*/ 	.word	0x00000000
        /*0c94*/ 	.word	0x00016840
        /*0c98*/ 	.short	0x010a
        /*0c9a*/ 	.byte	0x3f
	.zero		1


	//   ....[70]....
        /*0c9c*/ 	.word	0x00011370
        /*0ca0*/ 	.word	0x00000010
        /*0ca4*/ 	.word	0x00016820
        /*0ca8*/ 	.short	0x010a
        /*0caa*/ 	.byte	0x3f
	.zero		1


	//   ....[71]....
        /*0cac*/ 	.word	0x000113c0
        /*0cb0*/ 	.word	0x00000005
        /*0cb4*/ 	.word	0x00016840
        /*0cb8*/ 	.short	0x010a
        /*0cba*/ 	.byte	0x3f
	.zero		1


	//   ....[72]....
        /*0cbc*/ 	.word	0x00011d00
        /*0cc0*/ 	.word	0x00000005
        /*0cc4*/ 	.word	0x00016860
        /*0cc8*/ 	.short	0x010a
        /*0cca*/ 	.byte	0x3f
	.zero		1


	//   ....[73]....
        /*0ccc*/ 	.word	0x00012670
        /*0cd0*/ 	.word	0x00000004
        /*0cd4*/ 	.word	0x00016860
        /*0cd8*/ 	.short	0x010a
        /*0cda*/ 	.byte	0x3f
	.zero		1


	//   ....[74]....
        /*0cdc*/ 	.word	0x00013070
        /*0ce0*/ 	.word	0x00000005
        /*0ce4*/ 	.word	0x00016820
        /*0ce8*/ 	.short	0x010a
        /*0cea*/ 	.byte	0x3f
	.zero		1


	//   ....[75]....
        /*0cec*/ 	.word	0x00013210
        /*0cf0*/ 	.word	0x00000003
        /*0cf4*/ 	.word	0x00016840
        /*0cf8*/ 	.short	0x010a
        /*0cfa*/ 	.byte	0x3f
	.zero		1


	//   ....[76]....
        /*0cfc*/ 	.word	0x00013260
        /*0d00*/ 	.word	0x00000005
        /*0d04*/ 	.word	0x00016840
        /*0d08*/ 	.short	0x010a
        /*0d0a*/ 	.byte	0x3f
	.zero		1


	//   ....[77]....
        /*0d0c*/ 	.word	0x000132b0
        /*0d10*/ 	.word	0x00000003
        /*0d14*/ 	.word	0x00016860
        /*0d18*/ 	.short	0x010a
        /*0d1a*/ 	.byte	0x3f
	.zero		1


	//----- nvinfo : EIATTR_NUM_MBARRIERS
	.align		4
.L_265:
        /*0d1c*/ 	.byte	0x03, 0x38
        /*0d1e*/ 	.short	0x0016


	//----- nvinfo : EIATTR_EXIT_INSTR_OFFSETS
	.align		4
        /*0d20*/ 	.byte	0x04, 0x1c
        /*0d22*/ 	.short	(.L_267 - .L_266)


	//   ....[0]....
.L_266:
        /*0d24*/ 	.word	0x00000970


	//   ....[1]....
        /*0d28*/ 	.word	0x0000af60


	//   ....[2]....
        /*0d2c*/ 	.word	0x0000f5f0


	//----- nvinfo : EIATTR_MAX_THREADS
	.align		4
.L_267:
        /*0d30*/ 	.byte	0x04, 0x05
        /*0d32*/ 	.short	(.L_269 - .L_268)
.L_268:
        /*0d34*/ 	.word	0x00000200
        /*0d38*/ 	.word	0x00000001
        /*0d3c*/ 	.word	0x00000001


	//----- nvinfo : EIATTR_CRS_STACK_SIZE
	.align		4
.L_269:
        /*0d40*/ 	.byte	0x04, 0x1e
        /*0d42*/ 	.short	(.L_271 - .L_270)
.L_270:
        /*0d44*/ 	.word	0x00000000


	//----- nvinfo : EIATTR_CBANK_PARAM_SIZE
	.align		4
.L_271:
        /*0d48*/ 	.byte	0x03, 0x19
        /*0d4a*/ 	.short	0x0af0


	//----- nvinfo : EIATTR_PARAM_CBANK
	.align		4
        /*0d4c*/ 	.byte	0x04, 0x0a
        /*0d4e*/ 	.short	(.L_273 - .L_272)
	.align		4
.L_272:
        /*0d50*/ 	.word	index@(.nv.constant0._ZN7cutlass13device_kernelIN5flash11enable_sm90INS1_16FlashAttnFwdSm90INS1_25CollectiveMainloopFwdSm90ILi2EN4cute5tupleIJNS5_1CILi1EEES8_S8_EEENS6_IJNS7_ILi192EEENS7_ILi128EEENS7_ILi64EEEEEELi64ENS_6half_tEfNS_4arch4Sm90ELb1ELb0ELb1ELb0ELb1ELb0ELb0ELb1ELb1ELb1ELb0ELb0EEENS1_21CollectiveEpilogueFwdINS6_IJSA_SC_SB_EEES9_SE_SG_Li384ELb0ELb1ELb0ELb0EEENS1_30DynamicPersistentTileSchedulerILi384ELi128ELb0ELb1ELb1EEEEEEEEEvNT_6ParamsE)
        /*0d54*/ 	.short	0x0210
        /*0d56*/ 	.short	0x0af0


	//----- nvinfo : EIATTR_SW_WAR
	.align		4
.L_273:
        /*0d58*/ 	.byte	0x04, 0x36
        /*0d5a*/ 	.short	(.L_275 - .L_274)
.L_274:
        /*0d5c*/ 	.word	0x00000008
.L_275:


//--------------------- .nv.info._ZN7cutlass13device_kernelIN5flash11enable_sm90INS1_16FlashAttnFwdSm90INS1_25CollectiveMainloopFwdSm90ILi2EN4cute5tupleIJNS5_1CILi1EEES8_S8_EEENS6_IJNS7_ILi192EEENS7_ILi128EEENS7_ILi64EEEEEELi64ENS_6half_tEfNS_4arch4Sm90ELb1ELb0ELb1ELb1ELb1ELb0ELb0ELb1ELb1ELb1ELb0ELb0EEENS1_21CollectiveEpilogueFwdINS6_IJSA_SC_SB_EEES9_SE_SG_Li384ELb1ELb1ELb0ELb0EEENS1_36VarlenDynamicPersistentTileSchedulerILi192ELi128ELi384ELi128ELb0ELb1ELb1ELb1ELb1ELb1EEEEEEEEEvNT_6ParamsE --------------------------
	.section	.nv.info._ZN7cutlass13device_kernelIN5flash11enable_sm90INS1_16FlashAttnFwdSm90INS1_25CollectiveMainloopFwdSm90ILi2EN4cute5tupleIJNS5_1CILi1EEES8_S8_EEENS6_IJNS7_ILi192EEENS7_ILi128EEENS7_ILi64EEEEEELi64ENS_6half_tEfNS_4arch4Sm90ELb1ELb0ELb1ELb1ELb1ELb0ELb0ELb1ELb1ELb1ELb0ELb0EEENS1_21CollectiveEpilogueFwdINS6_IJSA_SC_SB_EEES9_SE_SG_Li384ELb1ELb1ELb0ELb0EEENS1_36VarlenDynamicPersistentTileSchedulerILi192ELi128ELi384ELi128ELb0ELb1ELb1ELb1ELb1ELb1EEEEEEEEEvNT_6ParamsE,"",@"SHT_CUDA_INFO"
	.sectionflags	@""
	.align	4


	//----- nvinfo : EIATTR_CUDA_API_VERSION
	.align		4
        /*0000*/ 	.byte	0x04, 0x37
        /*0002*/ 	.short	(.L_277 - .L_276)
.L_276:
        /*0004*/ 	.word	0x00000082


	//----- nvinfo : EIATTR_KPARAM_INFO
	.align		4
.L_277:
        /*0008*/ 	.byte	0x04, 0x17
        /*000a*/ 	.short	(.L_279 - .L_278)
.L_278:
        /*000c*/ 	.word	0x00000000
        /*0010*/ 	.short	0x0000
        /*0012*/ 	.short	0x0070
        /*0014*/ 	.byte	0x00, 0xf0, 0x01, 0x2a


	//----- nvinfo : EIATTR_SPARSE_MMA_MASK
	.align		4
.L_279:
        /*0018*/ 	.byte	0x03, 0x50
        /*001a*/ 	.short	0x0000


	//----- nvinfo : EIATTR_MAXREG_COUNT
	.align		4
        /*001c*/ 	.byte	0x03, 0x1b
        /*001e*/ 	.short	0x0080


	//----- nvinfo : EIATTR_NUM_BARRIERS
	.align		4
        /*0020*/ 	.byte	0x02, 0x4c
        /*0022*/ 	.byte	0x10
	.zero		1


	//----- nvinfo : EIATTR_EXTERNS
	.align		4
        /*0024*/ 	.byte	0x04, 0x0f
        /*0026*/ 	.short	(.L_281 - .L_280)


	//   ....[0]....
	.align		4
.L_280:
        /*0028*/ 	.word	index@(__assertfail)


	//----- nvinfo : EIATTR_ANNOTATIONS
	.align		4
.L_281:
        /*002c*/ 	.byte	0x04, 0x55
        /*002e*/ 	.short	(.L_283 - .L_282)


	//   ....[0]....
.L_282:
        /* <DEDUP_REMOVED lines=30> */


	//----- nvinfo : EIATTR_MERCURY_ISA_VERSION
	.align		4
.L_283:
        /*01f8*/ 	.byte	0x03, 0x5f
        /*01fa*/ 	.short	0x0101


	//----- nvinfo : EIATTR_UNUSED_LOAD_BYTE_OFFSET
	.align		4
        /*01fc*/ 	.byte	0x04, 0x44
        /*01fe*/ 	.short	(.L_285 - .L_284)


	//   ....[0]....
.L_284:
        /*0200*/ 	.word	0x00000970
        /*0204*/ 	.word	0x0000fff0


	//   ....[1]....
        /*0208*/ 	.word	0x00009c50
        /*020c*/ 	.word	0x0000fff0


	//----- nvinfo : EIATTR_INT_WARP_WIDE_INSTR_OFFSETS
	.align		4
.L_285:
        /*0210*/ 	.byte	0x04, 0x31
        /*0212*/ 	.short	(.L_287 - .L_286)


	//   ....[0]....
.L_286:
        /*0214*/ 	.word	0x000000c0


	//   ....[1]....
        /*0218*/ 	.word	0x000000d0


	//   ....[2]....
        /*021c*/ 	.word	0x00000170


	//   ....[3]....
        /*0220*/ 	.word	0x0000c8b0


	//   ....[4]....
        /*0224*/ 	.word	0x0000c940


	//   ....[5]....
        /*0228*/ 	.word	0x0000fb30


	//   ....[6]....
        /*022c*/ 	.word	0x0000fbc0


	//----- nvinfo : EIATTR_COOP_GROUP_MASK_REGIDS
	.align		4
.L_287:
        /*0230*/ 	.byte	0x04, 0x29
        /*0232*/ 	.short	(.L_289 - .L_288)


	//   ....[0]....
.L_288:
        /*0234*/ 	.word	0xffffffff


	//   ....[1]....
        /*0238*/ 	.word	0xffffffff


	//   ....[2]....
        /*023c*/ 	.word	0xffffffff


	//   ....[3]....
        /*0240*/ 	.word	0xffffffff


	//   ....[4]....
        /*0244*/ 	.word	0xffffffff


	//   ....[5]....
        /*0248*/ 	.word	0xffffffff


	//   ....[6]....
        /*024c*/ 	.word	0xffffffff


	//   ....[7]....
        /*0250*/ 	.word	0xffffffff


	//   ....[8]....
        /*0254*/ 	.word	0xffffffff


	//   ....[9]....
        /*0258*/ 	.word	0xffffffff


	//   ....[10]....
        /*025c*/ 	.word	0xffffffff


	//   ....[11]....
        /*0260*/ 	.word	0xffffffff


	//   ....[12]....
        /*0264*/ 	.word	0xffffffff


	//   ....[13]....
        /*0268*/ 	.word	0xffffffff


	//   ....[14]....
        /*026c*/ 	.word	0xffffffff


	//   ....[15]....
        /*0270*/ 	.word	0xffffffff


	//   ....[16]....
        /*0274*/ 	.word	0xffffffff


	//   ....[17]....
        /*0278*/ 	.word	0xffffffff


	//   ....[18]....
        /*027c*/ 	.word	0xffffffff


	//   ....[19]....
        /*0280*/ 	.word	0xffffffff


	//   ....[20]....
        /*0284*/ 	.word	0xffffffff


	//   ....[21]....
        /*0288*/ 	.word	0xffffffff


	//   ....[22]....
        /*028c*/ 	.word	0xffffffff


	//   ....[23]....
        /*0290*/ 	.word	0xffffffff


	//   ....[24]....
        /*0294*/ 	.word	0xffffffff


	//   ....[25]....
        /*0298*/ 	.word	0xffffffff


	//   ....[26]....
        /*029c*/ 	.word	0xffffffff


	//   ....[27]....
        /*02a0*/ 	.word	0xffffffff


	//   ....[28]....
        /*02a4*/ 	.word	0xffffffff


	//   ....[29]....
        /*02a8*/ 	.word	0xffffffff


	//   ....[30]....
        /*02ac*/ 	.word	0xffffffff


	//   ....[31]....
        /*02b0*/ 	.word	0xffffffff


	//   ....[32]....
        /*02b4*/ 	.word	0xffffffff


	//   ....[33]....
        /*02b8*/ 	.word	0xffffffff


	//   ....[34]....
        /*02bc*/ 	.word	0xffffffff


	//   ....[35]....
        /*02c0*/ 	.word	0xffffffff


	//   ....[36]....
        /*02c4*/ 	.word	0xffffffff


	//   ....[37]....
        /*02c8*/ 	.word	0xffffffff


	//   ....[38]....
        /*02cc*/ 	.word	0xffffffff


	//   ....[39]....
        /*02d0*/ 	.word	0xffffffff


	//   ....[40]....
        /*02d4*/ 	.word	0xffffffff


	//   ....[41]....
        /*02d8*/ 	.word	0xffffffff


	//   ....[42]....
        /*02dc*/ 	.word	0xffffffff


	//   ....[43]....
        /*02e0*/ 	.word	0xffffffff


	//   ....[44]....
        /*02e4*/ 	.word	0xffffffff


	//   ....[45]....
        /*02e8*/ 	.word	0xffffffff


	//   ....[46]....
        /*02ec*/ 	.word	0xffffffff


	//   ....[47]....
        /*02f0*/ 	.word	0xffffffff


	//   ....[48]....
        /*02f4*/ 	.word	0xffffffff


	//   ....[49]....
        /*02f8*/ 	.word	0xffffffff


	//   ....[50]....
        /*02fc*/ 	.word	0xffffffff


	//   ....[51]....
        /*0300*/ 	.word	0xffffffff


	//   ....[52]....
        /*0304*/ 	.word	0xffffffff


	//   ....[53]....
        /*0308*/ 	.word	0xffffffff


	//   ....[54]....
        /*030c*/ 	.word	0xffffffff


	//   ....[55]....
        /*0310*/ 	.word	0xffffffff


	//   ....[56]....
        /*0314*/ 	.word	0xffffffff


	//   ....[57]....
        /*0318*/ 	.word	0xffffffff


	//   ....[58]....
        /*031c*/ 	.word	0xffffffff


	//   ....[59]....
        /*0320*/ 	.word	0xffffffff


	//   ....[60]....
        /*0324*/ 	.word	0xffffffff


	//   ....[61]....
        /*0328*/ 	.word	0xffffffff


	//   ....[62]....
        /*032c*/ 	.word	0xffffffff


	//   ....[63]....
        /*0330*/ 	.word	0xffffffff


	//   ....[64]....
        /*0334*/ 	.word	0xffffffff


	//   ....[65]....
        /*0338*/ 	.word	0xffffffff


	//   ....[66]....
        /*033c*/ 	.word	0xffffffff


	//   ....[67]....
        /*0340*/ 	.word	0xffffffff


	//   ....[68]....
        /*0344*/ 	.word	0xffffffff


	//   ....[69]....
        /*0348*/ 	.word	0xffffffff


	//   ....[70]....
        /*034c*/ 	.word	0xffffffff


	//   ....[71]....
        /*0350*/ 	.word	0xffffffff


	//   ....[72]....
        /*0354*/ 	.word	0xffffffff


	//   ....[73]....
        /*0358*/ 	.word	0xffffffff


	//   ....[74]....
        /*035c*/ 	.word	0xffffffff


	//   ....[75]....
        /*0360*/ 	.word	0xffffffff


	//   ....[76]....
        /*0364*/ 	.word	0xffffffff


	//   ....[77]....
        /*0368*/ 	.word	0xffffffff


	//   ....[78]....
        /*036c*/ 	.word	0xffffffff


	//   ....[79]....
        /*0370*/ 	.word	0xffffffff


	//   ....[80]....
        /*0374*/ 	.word	0xffffffff


	//   ....[81]....
        /*0378*/ 	.word	0xffffffff


	//   ....[82]....
        /*037c*/ 	.word	0xffffffff


	//   ....[83]....
        /*0380*/ 	.word	0xffffffff


	//   ....[84]....
        /*0384*/ 	.word	0xffffffff


	//   ....[85]....
        /*0388*/ 	.word	0xffffffff


	//   ....[86]....
        /*038c*/ 	.word	0xffffffff


	//   ....[87]....
        /*0390*/ 	.word	0xffffffff


	//   ....[88]....
        /*0394*/ 	.word	0xffffffff


	//   ....[89]....
        /*0398*/ 	.word	0xffffffff


	//   ....[90]....
        /*039c*/ 	.word	0xffffffff


	//   ....[91]....
        /*03a0*/ 	.word	0xffffffff


	//   ....[92]....
        /*03a4*/ 	.word	0xffffffff


	//   ....[93]....
        /*03a8*/ 	.word	0xffffffff


	//   ....[94]....
        /*03ac*/ 	.word	0xffffffff


	//   ....[95]....
        /*03b0*/ 	.word	0xffffffff


	//   ....[96]....
        /*03b4*/ 	.word	0xffffffff


	//   ....[97]....
        /*03b8*/ 	.word	0xffffffff


	//   ....[98]....
        /*03bc*/ 	.word	0xffffffff


	//   ....[99]....
        /*03c0*/ 	.word	0xffffffff


	//   ....[100]....
        /*03c4*/ 	.word	0xffffffff


	//   ....[101]....
        /*03c8*/ 	.word	0xffffffff


	//   ....[102]....
        /*03cc*/ 	.word	0xffffffff


	//   ....[103]....
        /*03d0*/ 	.word	0xffffffff


	//   ....[104]....
        /*03d4*/ 	.word	0xffffffff


	//   ....[105]....
        /*03d8*/ 	.word	0xffffffff


	//   ....[106]....
        /*03dc*/ 	.word	0xffffffff


	//   ....[107]....
        /*03e0*/ 	.word	0xffffffff


	//   ....[108]....
        /*03e4*/ 	.word	0xffffffff


	//   ....[109]....
        /*03e8*/ 	.word	0xffffffff


	//   ....[110]....
        /*03ec*/ 	.word	0xffffffff


	//   ....[111]....
        /*03f0*/ 	.word	0xffffffff


	//   ....[112]....
        /*03f4*/ 	.word	0xffffffff


	//   ....[113]....
        /*03f8*/ 	.word	0xffffffff


	//   ....[114]....
        /*03fc*/ 	.word	0xffffffff


	//   ....[115]....
        /*0400*/ 	.word	0xffffffff


	//   ....[116]....
        /*0404*/ 	.word	0xffffffff


	//   ....[117]....
        /*0408*/ 	.word	0xffffffff


	//   ....[118]....
        /*040c*/ 	.word	0xffffffff


	//   ....[119]....
        /*0410*/ 	.word	0xffffffff


	//   ....[120]....
        /*0414*/ 	.word	0xffffffff


	//   ....[121]....
        /*0418*/ 	.word	0xffffffff


	//   ....[122]....
        /*041c*/ 	.word	0xffffffff


	//   ....[123]....
        /*0420*/ 	.word	0xffffffff


	//   ....[124]....
        /*0424*/ 	.word	0xffffffff


	//   ....[125]....
        /*0428*/ 	.word	0xffffffff


	//   ....[126]....
        /*042c*/ 	.word	0xffffffff


	//   ....[127]....
        /*0430*/ 	.word	0xffffffff


	//   ....[128]....
        /*0434*/ 	.word	0xffffffff


	//   ....[129]....
        /*0438*/ 	.word	0xffffffff


	//   ....[130]....
        /*043c*/ 	.word	0xffffffff


	//   ....[131]....
        /*0440*/ 	.word	0xffffffff


	//   ....[132]....
        /*0444*/ 	.word	0xffffffff


	//   ....[133]....
        /*0448*/ 	.word	0xffffffff


	//   ....[134]....
        /*044c*/ 	.word	0xffffffff


	//   ....[135]....
        /*0450*/ 	.word	0xffffffff


	//   ....[136]....
        /*0454*/ 	.word	0xffffffff


	//   ....[137]....
        /*0458*/ 	.word	0xffffffff


	//   ....[138]....
        /*045c*/ 	.word	0xffffffff


	//   ....[139]....
        /*0460*/ 	.word	0xffffffff


	//   ....[140]....
        /*0464*/ 	.word	0xffffffff


	//   ....[141]....
        /*0468*/ 	.word	0xffffffff


	//   ....[142]....
        /*046c*/ 	.word	0xffffffff


	//   ....[143]....
        /*0470*/ 	.word	0xffffffff


	//   ....[144]....
        /*0474*/ 	.word	0xffffffff


	//   ....[145]....
        /*0478*/ 	.word	0xffffffff


	//   ....[146]....
        /*047c*/ 	.word	0xffffffff


	//   ....[147]....
        /*0480*/ 	.word	0xffffffff


	//   ....[148]....
        /*0484*/ 	.word	0xffffffff


	//   ....[149]....
        /*0488*/ 	.word	0xffffffff


	//   ....[150]....
        /*048c*/ 	.word	0xffffffff


	//   ....[151]....
        /*0490*/ 	.word	0xffffffff


	//   ....[152]....
        /*0494*/ 	.word	0xffffffff


	//   ....[153]....
        /*0498*/ 	.word	0xffffffff


	//   ....[154]....
        /*049c*/ 	.word	0xffffffff


	//   ....[155]....
        /*04a0*/ 	.word	0xffffffff


	//   ....[156]....
        /*04a4*/ 	.word	0xffffffff


	//   ....[157]....
        /*04a8*/ 	.word	0xffffffff


	//   ....[158]....
        /*04ac*/ 	.word	0xffffffff


	//   ....[159]....
        /*04b0*/ 	.word	0xffffffff


	//   ....[160]....
        /*04b4*/ 	.word	0xffffffff


	//   ....[161]....
        /*04b8*/ 	.word	0xffffffff


	//   ....[162]....
        /*04bc*/ 	.word	0xffffffff


	//   ....[163]....
        /*04c0*/ 	.word	0xffffffff


	//   ....[164]....
        /*04c4*/ 	.word	0xffffffff


	//   ....[165]....
        /*04c8*/ 	.word	0xffffffff


	//   ....[166]....
        /*04cc*/ 	.word	0xffffffff


	//   ....[167]....
        /*04d0*/ 	.word	0xffffffff


	//   ....[168]....
        /*04d4*/ 	.word	0xffffffff


	//   ....[169]....
        /*04d8*/ 	.word	0x0500000f


	//   ....[170]....
        /*04dc*/ 	.word	0x0500000f


	//   ....[171]....
        /*04e0*/ 	.word	0x0500000f


	//   ....[172]....
        /*04e4*/ 	.word	0x0500000f


	//   ....[173]....
        /*04e8*/ 	.word	0x0500000f


	//   ....[174]....
        /*04ec*/ 	.word	0x0500000f


	//   ....[175]....
        /*04f0*/ 	.word	0x0500000f


	//   ....[176]....
        /*04f4*/ 	.word	0x0500000f


	//   ....[177]....
        /*04f8*/ 	.word	0x0500000f


	//   ....[178]....
        /*04fc*/ 	.word	0x0500000f


	//   ....[179]....
        /*0500*/ 	.word	0x0500000f


	//   ....[180]....
        /*0504*/ 	.word	0x0500000f


	//   ....[181]....
        /*0508*/ 	.word	0x0500000f


	//   ....[182]....
        /*050c*/ 	.word	0x0500000f


	//   ....[183]....
        /*0510*/ 	.word	0x0500000f


	//   ....[184]....
        /*0514*/ 	.word	0x0500000f


	//   ....[185]....
        /*0518*/ 	.word	0x0500000f


	//   ....[186]....
        /*051c*/ 	.word	0x0500000f


	//   ....[187]....
        /*0520*/ 	.word	0x0500000f


	//   ....[188]....
        /*0524*/ 	.word	0x0500000f


	//   ....[189]....
        /*0528*/ 	.word	0x0500000f


	//   ....[190]....
        /*052c*/ 	.word	0x0500000f


	//   ....[191]....
        /*0530*/ 	.word	0x0500000f


	//   ....[192]....
        /*0534*/ 	.word	0x0500000f


	//   ....[193]....
        /*0538*/ 	.word	0x0500000f


	//   ....[194]....
        /*053c*/ 	.word	0x0500000f


	//   ....[195]....
        /*0540*/ 	.word	0x0500000f


	//   ....[196]....
        /*0544*/ 	.word	0x0500000f


	//   ....[197]....
        /*0548*/ 	.word	0x0500000f


	//   ....[198]....
        /*054c*/ 	.word	0x0500000f


	//   ....[199]....
        /*0550*/ 	.word	0x0500000f


	//   ....[200]....
        /*0554*/ 	.word	0x0500000f


	//   ....[201]....
        /*0558*/ 	.word	0x0500000f


	//   ....[202]....
        /*055c*/ 	.word	0x0500000f


	//   ....[203]....
        /*0560*/ 	.word	0x0500000f


	//   ....[204]....
        /*0564*/ 	.word	0x0500000f


	//   ....[205]....
        /*0568*/ 	.word	0x0500000f


	//   ....[206]....
        /*056c*/ 	.word	0x0500000f


	//   ....[207]....
        /*0570*/ 	.word	0x0500000f


	//   ....[208]....
        /*0574*/ 	.word	0x0500000f


	//   ....[209]....
        /*0578*/ 	.word	0x0500000f


	//   ....[210]....
        /*057c*/ 	.word	0x0500000f


	//   ....[211]....
        /*0580*/ 	.word	0x0500000f


	//   ....[212]....
        /*0584*/ 	.word	0x0500000f


	//   ....[213]....
        /*0588*/ 	.word	0x0500000f


	//   ....[214]....
        /*058c*/ 	.word	0x0500000f


	//   ....[215]....
        /*0590*/ 	.word	0x0500000f


	//   ....[216]....
        /*0594*/ 	.word	0x0500000f


	//   ....[217]....
        /*0598*/ 	.word	0x0500000f


	//   ....[218]....
        /*059c*/ 	.word	0x0500000f


	//   ....[219]....
        /*05a0*/ 	.word	0x0500000f


	//   ....[220]....
        /*05a4*/ 	.word	0x0500000f


	//   ....[221]....
        /*05a8*/ 	.word	0x0500000f


	//   ....[222]....
        /*05ac*/ 	.word	0x0500000f


	//   ....[223]....
        /*05b0*/ 	.word	0x0500000f


	//   ....[224]....
        /*05b4*/ 	.word	0x0500000f


	//   ....[225]....
        /*05b8*/ 	.word	0x0500000f


	//   ....[226]....
        /*05bc*/ 	.word	0x0500000f


	//   ....[227]....
        /*05c0*/ 	.word	0x0500000f


	//   ....[228]....
        /*05c4*/ 	.word	0x0500000f


	//   ....[229]....
        /*05c8*/ 	.word	0x0500000f


	//   ....[230]....
        /*05cc*/ 	.word	0x0500000f


	//   ....[231]....
        /*05d0*/ 	.word	0x0500000f


	//   ....[232]....
        /*05d4*/ 	.word	0x0500000f


	//   ....[233]....
        /*05d8*/ 	.word	0x0500000f


	//   ....[234]....
        /*05dc*/ 	.word	0x0500000f


	//   ....[235]....
        /*05e0*/ 	.word	0x0500000f


	//   ....[236]....
        /*05e4*/ 	.word	0x0500000f


	//   ....[237]....
        /*05e8*/ 	.word	0x0500000f


	//   ....[238]....
        /*05ec*/ 	.word	0x0500000f


	//   ....[239]....
        /*05f0*/ 	.word	0x0500000f


	//   ....[240]....
        /*05f4*/ 	.word	0x0500000f


	//   ....[241]....
        /*05f8*/ 	.word	0x0500000f


	//   ....[242]....
        /*05fc*/ 	.word	0x0500000f


	//   ....[243]....
        /*0600*/ 	.word	0x0500000f


	//   ....[244]....
        /*0604*/ 	.word	0x0500000f


	//   ....[245]....
        /*0608*/ 	.word	0x0500000f


	//   ....[246]....
        /*060c*/ 	.word	0x0500000f


	//   ....[247]....
        /*0610*/ 	.word	0x0500000f


	//   ....[248]....
        /*0614*/ 	.word	0x0500000f


	//   ....[249]....
        /*0618*/ 	.word	0x0500000f


	//   ....[250]....
        /*061c*/ 	.word	0x0500000f


	//   ....[251]....
        /*0620*/ 	.word	0x0500000f


	//   ....[252]....
        /*0624*/ 	.word	0x0500000f


	//   ....[253]....
        /*0628*/ 	.word	0x0500000f


	//   ....[254]....
        /*062c*/ 	.word	0x0500000f


	//   ....[255]....
        /*0630*/ 	.word	0x0500000f


	//   ....[0]....
        /*0634*/ 	.word	0x0500000f


	//   ....[1]....
        /*0638*/ 	.word	0x0500000f


	//   ....[2]....
        /*063c*/ 	.word	0x0500000f


	//   ....[3]....
        /*0640*/ 	.word	0x0500000f


	//   ....[4]....
        /*0644*/ 	.word	0x0500000f


	//   ....[5]....
        /*0648*/ 	.word	0x0500000f


	//   ....[6]....
        /*064c*/ 	.word	0x0500000f


	//   ....[7]....
        /*0650*/ 	.word	0x0500000f


	//   ....[8]....
        /*0654*/ 	.word	0x0500000f


	//   ....[9]....
        /*0658*/ 	.word	0x0500000f


	//   ....[10]....
        /*065c*/ 	.word	0x0500000f


	//   ....[11]....
        /*0660*/ 	.word	0x0500000f


	//   ....[12]....
        /*0664*/ 	.word	0x0500000f


	//   ....[13]....
        /*0668*/ 	.word	0x0500000f


	//   ....[14]....
        /*066c*/ 	.word	0x0500000f


	//   ....[15]....
        /*0670*/ 	.word	0x0500000f


	//   ....[16]....
        /*0674*/ 	.word	0x0500000f


	//   ....[17]....
        /*0678*/ 	.word	0x0500000f


	//   ....[18]....
        /*067c*/ 	.word	0x0500000f


	//   ....[19]....
        /*0680*/ 	.word	0x0500000f


	//----- nvinfo : EIATTR_COOP_GROUP_INSTR_OFFSETS
	.align		4
.L_289:
        /*0684*/ 	.byte	0x04, 0x28
        /*0686*/ 	.short	(.L_291 - .L_290)


	//   ....[0]....
.L_290:
        /*0688*/ 	.word	0x00000080


	//   ....[1]....
        /*068c*/ 	.word	0x00000090


	//   ....[2]....
        /*0690*/ 	.word	0x000002d0


	//   ....[3]....
        /*0694*/ 	.word	0x00000430


	//   ....[4]....
        /*0698*/ 	.word	0x00000550


	//   ....[5]....
        /*069c*/ 	.word	0x000006b0


	//   ....[6]....
        /*06a0*/ 	.word	0x00001470


	//   ....[7]....
        /*06a4*/ 	.word	0x00001bb0


	//   ....[8]....
        /*06a8*/ 	.word	0x00002060


	//   ....[9]....
        /*06ac*/ 	.word	0x00002820


	//   ....[10]....
        /*06b0*/ 	.word	0x000028a0


	//   ....[11]....
        /*06b4*/ 	.word	0x00003340


	//   ....[12]....
        /*06b8*/ 	.word	0x000033b0


	//   ....[13]....
        /*06bc*/ 	.word	0x00004920


	//   ....[14]....
        /*06c0*/ 	.word	0x00004c60


	//   ....[15]....
        /*06c4*/ 	.word	0x00005510


	//   ....[16]....
        /*06c8*/ 	.word	0x00005620


	//   ....[17]....
        /*06cc*/ 	.word	0x00005f80


	//   ....[18]....
        /*06d0*/ 	.word	0x00005fd0


	//   ....[19]....
        /*06d4*/ 	.word	0x00008220


	//   ....[20]....
        /*06d8*/ 	.word	0x00008260


	//   ....[21]....
        /*06dc*/ 	.word	0x00008290


	//   ....[22]....
        /*06e0*/ 	.word	0x000082a0


	//   ....[23]....
        /*06e4*/ 	.word	0x00009520


	//   ....[24]....
        /*06e8*/ 	.word	0x00009550


	//   ....[25]....
        /*06ec*/ 	.word	0x000095f0


	//   ....[26]....
        /*06f0*/ 	.word	0x00009610


	//   ....[27]....
        /*06f4*/ 	.word	0x0000a3d0


	//   ....[28]....
        /*06f8*/ 	.word	0x0000a410


	//   ....[29]....
        /*06fc*/ 	.word	0x0000a450


	//   ....[30]....
        /*0700*/ 	.word	0x0000a480


	//   ....[31]....
        /*0704*/ 	.word	0x0000a940


	//   ....[32]....
        /*0708*/ 	.word	0x0000a980


	//   ....[33]....
        /*070c*/ 	.word	0x0000a9a0


	//   ....[34]....
        /*0710*/ 	.word	0x0000a9d0


	//   ....[35]....
        /*0714*/ 	.word	0x0000a9f0


	//   ....[36]....
        /*0718*/ 	.word	0x0000aa10


	//   ....[37]....
        /*071c*/ 	.word	0x0000aa40


	//   ....[38]....
        /*0720*/ 	.word	0x0000aa70


	//   ....[39]....
        /*0724*/ 	.word	0x0000b300


	//   ....[40]....
        /*0728*/ 	.word	0x0000b330


	//   ....[41]....
        /*072c*/ 	.word	0x0000b370


	//   ....[42]....
        /*0730*/ 	.word	0x0000b3a0


	//   ....[43]....
        /*0734*/ 	.word	0x0000b3b0


	//   ....[44]....
        /*0738*/ 	.word	0x0000b3c0


	//   ....[45]....
        /*073c*/ 	.word	0x0000b3d0


	//   ....[46]....
        /*0740*/ 	.word	0x0000b3f0


	//   ....[47]....
        /*0744*/ 	.word	0x0000b540


	//   ....[48]....
        /*0748*/ 	.word	0x0000b730


	//   ....[49]....
        /*074c*/ 	.word	0x0000b760


	//   ....[50]....
        /*0750*/ 	.word	0x0000b790


	//   ....[51]....
        /*0754*/ 	.word	0x0000b7c0


	//   ....[52]....
        /*0758*/ 	.word	0x0000b7f0


	//   ....[53]....
        /*075c*/ 	.word	0x0000b820


	//   ....[54]....
        /*0760*/ 	.word	0x0000b970


	//   ....[55]....
        /*0764*/ 	.word	0x0000b9a0


	//   ....[56]....
        /*0768*/ 	.word	0x0000b9d0


	//   ....[57]....
        /*076c*/ 	.word	0x0000ba00


	//   ....[58]....
        /*0770*/ 	.word	0x0000ba30


	//   ....[59]....
        /*0774*/ 	.word	0x0000ba60


	//   ....[60]....
        /*0778*/ 	.word	0x0000baf0


	//   ....[61]....
        /*077c*/ 	.word	0x0000bb50


	//   ....[62]....
        /*0780*/ 	.word	0x0000bbe0


	//   ....[63]....
        /*0784*/ 	.word	0x0000d4c0


	//   ....[64]....
        /*0788*/ 	.word	0x0000d4e0


	//   ....[65]....
        /*078c*/ 	.word	0x0000d570


	//   ....[66]....
        /*0790*/ 	.word	0x0000d590


	//   ....[67]....
        /*0794*/ 	.word	0x0000d610


	//   ....[68]....
        /*0798*/ 	.word	0x0000d630


	//   ....[69]....
        /*079c*/ 	.word	0x0000d6b0


	//   ....[70]....
        /*07a0*/ 	.word	0x0000d6d0


	//   ....[71]....
        /*07a4*/ 	.word	0x0000d750


	//   ....[72]....
        /*07a8*/ 	.word	0x0000d770


	//   ....[73]....
        /*07ac*/ 	.word	0x0000d7f0


	//   ....[74]....
        /*07b0*/ 	.word	0x0000d810


	//   ....[75]....
        /*07b4*/ 	.word	0x0000d890


	//   ....[76]....
        /*07b8*/ 	.word	0x0000d8b0


	//   ....[77]....
        /*07bc*/ 	.word	0x0000d8c0


	//   ....[78]....
        /*07c0*/ 	.word	0x0000d8d0


	//   ....[79]....
        /*07c4*/ 	.word	0x0000e1d0


	//   ....[80]....
        /*07c8*/ 	.word	0x0000e200


	//   ....[81]....
        /*07cc*/ 	.word	0x0000e2a0


	//   ....[82]....
        /*07d0*/ 	.word	0x0000e2c0


	//   ....[83]....
        /*07d4*/ 	.word	0x0000e340


	//   ....[84]....
        /*07d8*/ 	.word	0x0000e360


	//   ....[85]....
        /*07dc*/ 	.word	0x0000e3e0


	//   ....[86]....
        /*07e0*/ 	.word	0x0000e400


	//   ....[87]....
        /*07e4*/ 	.word	0x0000e480


	//   ....[88]....
        /*07e8*/ 	.word	0x0000e4a0


	//   ....[89]....
        /*07ec*/ 	.word	0x0000e520


	//   ....[90]....
        /*07f0*/ 	.word	0x0000e540


	//   ....[91]....
        /*07f4*/ 	.word	0x0000e5c0


	//   ....[92]....
        /*07f8*/ 	.word	0x0000e5e0


	//   ....[93]....
        /*07fc*/ 	.word	0x0000e5f0


	//   ....[94]....
        /*0800*/ 	.word	0x0000e660


	//   ....[95]....
        /*0804*/ 	.word	0x0000e6b0


	//   ....[96]....
        /*0808*/ 	.word	0x0000e6e0


	//   ....[97]....
        /*080c*/ 	.word	0x0000e770


	//   ....[98]....
        /*0810*/ 	.word	0x0000e780


	//   ....[99]....
        /*0814*/ 	.word	0x0000e7f0


	//   ....[100]....
        /*0818*/ 	.word	0x0000e800


	//   ....[101]....
        /*081c*/ 	.word	0x0000e840


	//   ....[102]....
        /*0820*/ 	.word	0x0000e860


	//   ....[103]....
        /*0824*/ 	.word	0x0000efe0


	//   ....[104]....
        /*0828*/ 	.word	0x0000f010


	//   ....[105]....
        /*082c*/ 	.word	0x0000f060


	//   ....[106]....
        /*0830*/ 	.word	0x0000f070


	//   ....[107]....
        /*0834*/ 	.word	0x0000f0b0


	//   ....[108]....
        /*0838*/ 	.word	0x0000f0c0


	//   ....[109]....
        /*083c*/ 	.word	0x0000f100


	//   ....[110]....
        /*0840*/ 	.word	0x0000f110


	//   ....[111]....
        /*0844*/ 	.word	0x0000f150


	//   ....[112]....
        /*0848*/ 	.word	0x0000f160


	//   ....[113]....
        /*084c*/ 	.word	0x0000f1a0


	//   ....[114]....
        /*0850*/ 	.word	0x0000f1b0


	//   ....[115]....
        /*0854*/ 	.word	0x0000f1f0


	//   ....[116]....
        /*0858*/ 	.word	0x0000f200


	//   ....[117]....
        /*085c*/ 	.word	0x0000f210


	//   ....[118]....
        /*0860*/ 	.word	0x0000f250


	//   ....[119]....
        /*0864*/ 	.word	0x0000f500


	//   ....[120]....
        /*0868*/ 	.word	0x0000f530


	//   ....[121]....
        /*086c*/ 	.word	0x0000f590


	//   ....[122]....
        /*0870*/ 	.word	0x0000f5a0


	//   ....[123]....
        /*0874*/ 	.word	0x0000f5f0


	//   ....[124]....
        /*0878*/ 	.word	0x0000f600


	//   ....[125]....
        /*087c*/ 	.word	0x0000f650


	//   ....[126]....
        /*0880*/ 	.word	0x0000f660


	//   ....[127]....
        /*0884*/ 	.word	0x0000f6b0


	//   ....[128]....
        /*0888*/ 	.word	0x0000f6c0


	//   ....[129]....
        /*088c*/ 	.word	0x0000f710


	//   ....[130]....
        /*0890*/ 	.word	0x0000f720


	//   ....[131]....
        /*0894*/ 	.word	0x0000f770


	//   ....[132]....
        /*0898*/ 	.word	0x0000f780


	//   ....[133]....
        /*089c*/ 	.word	0x0000f790


	//   ....[134]....
        /*08a0*/ 	.word	0x0000f7d0


	//   ....[135]....
        /*08a4*/ 	.word	0x0000fd90


	//   ....[136]....
        /*08a8*/ 	.word	0x0000fdc0


	//   ....[137]....
        /*08ac*/ 	.word	0x0000fde0


	//   ....[138]....
        /*08b0*/ 	.word	0x0000fdf0


	//   ....[139]....
        /*08b4*/ 	.word	0x0000fe00


	//   ....[140]....
        /*08b8*/ 	.word	0x0000fe10


	//   ....[141]....
        /*08bc*/ 	.word	0x0000fe30


	//   ....[142]....
        /*08c0*/ 	.word	0x0000fe80


	//   ....[143]....
        /*08c4*/ 	.word	0x0000fea0


	//   ....[144]....
        /*08c8*/ 	.word	0x0000fee0


	//   ....[145]....
        /*08cc*/ 	.word	0x0000ff00


	//   ....[146]....
        /*08d0*/ 	.word	0x0000ff40


	//   ....[147]....
        /*08d4*/ 	.word	0x0000ff60


	//   ....[148]....
        /*08d8*/ 	.word	0x0000ffb0


	//   ....[149]....
        /*08dc*/ 	.word	0x0000ffe0


	//   ....[150]....
        /*08e0*/ 	.word	0x00010040


	//   ....[151]....
        /*08e4*/ 	.word	0x000103b0


	//   ....[152]....
        /*08e8*/ 	.word	0x00010410


	//   ....[153]....
        /*08ec*/ 	.word	0x00010440


	//   ....[154]....
        /*08f0*/ 	.word	0x00010470


	//   ....[155]....
        /*08f4*/ 	.word	0x00010480


	//   ....[156]....
        /*08f8*/ 	.word	0x000104b0


	//   ....[157]....
        /*08fc*/ 	.word	0x000104e0


	//   ....[158]....
        /*0900*/ 	.word	0x00010510


	//   ....[159]....
        /*0904*/ 	.word	0x00010690


	//   ....[160]....
        /*0908*/ 	.word	0x000106c0


	//   ....[161]....
        /*090c*/ 	.word	0x000106f0


	//   ....[162]....
        /*0910*/ 	.word	0x00010720


	//   ....[163]....
        /*0914*/ 	.word	0x00010750


	//   ....[164]....
        /*0918*/ 	.word	0x00010780


	//   ....[165]....
        /*091c*/ 	.word	0x00010840


	//   ....[166]....
        /*0920*/ 	.word	0x00010860


	//   ....[167]....
        /*0924*/ 	.word	0x000108d0


	//   ....[168]....
        /*0928*/ 	.word	0x00010f70


	//   ....[169]....
        /*092c*/ 	.word	0x00011510


	//   ....[170]....
        /*0930*/ 	.word	0x00011600


	//   ....[171]....
        /*0934*/ 	.word	0x000116a0


	//   ....[172]....
        /*0938*/ 	.word	0x00011700


	//   ....[173]....
        /*093c*/ 	.word	0x000117f0


	//   ....[174]....
        /*0940*/ 	.word	0x00011860


	//   ....[175]....
        /*0944*/ 	.word	0x00011950


	//   ....[176]....
        /*0948*/ 	.word	0x000119c0


	//   ....[177]....
        /*094c*/ 	.word	0x00011ab0


	//   ....[178]....
        /*0950*/ 	.word	0x00011b20


	//   ....[179]....
        /*0954*/ 	.word	0x00011c10


	//   ....[180]....
        /*0958*/ 	.word	0x00011c80


	//   ....[181]....
        /*095c*/ 	.word	0x00011d70


	//   ....[182]....
        /*0960*/ 	.word	0x00011de0


	//   ....[183]....
        /*0964*/ 	.word	0x00011ed0


	//   ....[184]....
        /*0968*/ 	.word	0x00011f40


	//   ....[185]....
        /*096c*/ 	.word	0x00012020


	//   ....[186]....
        /*0970*/ 	.word	0x000120d0


	//   ....[187]....
        /*0974*/ 	.word	0x00012140


	//   ....[188]....
        /*0978*/ 	.word	0x000121a0


	//   ....[189]....
        /*097c*/ 	.word	0x00012290


	//   ....[190]....
        /*0980*/ 	.word	0x000122f0


	//   ....[191]....
        /*0984*/ 	.word	0x000123f0


	//   ....[192]....
        /*0988*/ 	.word	0x00012450


	//   ....[193]....
        /*098c*/ 	.word	0x00012550


	//   ....[194]....
        /*0990*/ 	.word	0x000125b0


	//   ....[195]....
        /*0994*/ 	.word	0x000126b0


	//   ....[196]....
        /*0998*/ 	.word	0x00012710


	//   ....[197]....
        /*099c*/ 	.word	0x00012810


	//   ....[198]....
        /*09a0*/ 	.word	0x00012870


	//   ....[199]....
        /*09a4*/ 	.word	0x00012970


	//   ....[200]....
        /*09a8*/ 	.word	0x000129d0


	//   ....[201]....
        /*09ac*/ 	.word	0x00012ae0


	//   ....[202]....
        /*09b0*/ 	.word	0x00012b40


	//   ....[203]....
        /*09b4*/ 	.word	0x00012c00


	//   ....[204]....
        /*09b8*/ 	.word	0x00012c60


	//   ....[205]....
        /*09bc*/ 	.word	0x00012d60


	//   ....[206]....
        /*09c0*/ 	.word	0x00012dc0


	//   ....[207]....
        /*09c4*/ 	.word	0x00012e90


	//   ....[208]....
        /*09c8*/ 	.word	0x00012ef0


	//   ....[209]....
        /*09cc*/ 	.word	0x00012fb0


	//   ....[210]....
        /*09d0*/ 	.word	0x000130f0


	//   ....[211]....
        /*09d4*/ 	.word	0x00013190


	//   ....[212]....
        /*09d8*/ 	.word	0x00013200


	//   ....[213]....
        /*09dc*/ 	.word	0x000132b0


	//   ....[214]....
        /*09e0*/ 	.word	0x00013310


	//   ....[215]....
        /*09e4*/ 	.word	0x000133c0


	//   ....[216]....
        /*09e8*/ 	.word	0x00013420


	//   ....[217]....
        /*09ec*/ 	.word	0x000134d0


	//   ....[218]....
        /*09f0*/ 	.word	0x00013530


	//   ....[219]....
        /*09f4*/ 	.word	0x000135e0


	//   ....[220]....
        /*09f8*/ 	.word	0x00013640


	//   ....[221]....
        /*09fc*/ 	.word	0x000136f0


	//   ....[222]....
        /*0a00*/ 	.word	0x00013750


	//   ....[223]....
        /*0a04*/ 	.word	0x00013800


	//   ....[224]....
        /*0a08*/ 	.word	0x00013860


	//   ....[225]....
        /*0a0c*/ 	.word	0x00013910


	//   ....[226]....
        /*0a10*/ 	.word	0x00013a00


	//   ....[227]....
        /*0a14*/ 	.word	0x00013ab0


	//   ....[228]....
        /*0a18*/ 	.word	0x00013b10


	//   ....[229]....
        /*0a1c*/ 	.word	0x00013bd0


	//   ....[230]....
        /*0a20*/ 	.word	0x00013c30


	//   ....[231]....
        /*0a24*/ 	.word	0x00013cf0


	//   ....[232]....
        /*0a28*/ 	.word	0x00013d50


	//   ....[233]....
        /*0a2c*/ 	.word	0x00013e10


	//   ....[234]....
        /*0a30*/ 	.word	0x00013e70


	//   ....[235]....
        /*0a34*/ 	.word	0x00013f30


	//   ....[236]....
        /*0a38*/ 	.word	0x00013f90


	//   ....[237]....
        /*0a3c*/ 	.word	0x00014050


	//   ....[238]....
        /*0a40*/ 	.word	0x000140b0


	//   ....[239]....
        /*0a44*/ 	.word	0x00014170


	//   ....[240]....
        /*0a48*/ 	.word	0x000141d0


	//   ....[241]....
        /*0a4c*/ 	.word	0x00014280


	//   ....[242]....
        /*0a50*/ 	.word	0x00014370


	//   ....[243]....
        /*0a54*/ 	.word	0x00014430


	//   ....[244]....
        /*0a58*/ 	.word	0x00014490


	//   ....[245]....
        /*0a5c*/ 	.word	0x00014540


	//   ....[246]....
        /*0a60*/ 	.word	0x000145a0


	//   ....[247]....
        /*0a64*/ 	.word	0x00014660


	//   ....[248]....
        /*0a68*/ 	.word	0x000146c0


	//   ....[249]....
        /*0a6c*/ 	.word	0x00014780


	//   ....[250]....
        /*0a70*/ 	.word	0x000147e0


	//   ....[251]....
        /*0a74*/ 	.word	0x000148a0


	//   ....[252]....
        /*0a78*/ 	.word	0x00014900


	//   ....[253]....
        /*0a7c*/ 	.word	0x000149c0


	//   ....[254]....
        /*0a80*/ 	.word	0x00014a20


	//   ....[255]....
        /*0a84*/ 	.word	0x00014ae0


	//   ....[0]....
        /*0a88*/ 	.word	0x00014b40


	//   ....[1]....
        /*0a8c*/ 	.word	0x00014be0


	//   ....[2]....
        /*0a90*/ 	.word	0x00014c70


	//   ....[3]....
        /*0a94*/ 	.word	0x00014d10


	//   ....[4]....
        /*0a98*/ 	.word	0x00014e30


	//   ....[5]....
        /*0a9c*/ 	.word	0x00014ea0


	//   ....[6]....
        /*0aa0*/ 	.word	0x00014f10


	//   ....[7]....
        /*0aa4*/ 	.word	0x00014f80


	//   ....[8]....
        /*0aa8*/ 	.word	0x00014ff0


	//   ....[9]....
        /*0aac*/ 	.word	0x00015070


	//   ....[10]....
        /*0ab0*/ 	.word	0x00015100


	//   ....[11]....
        /*0ab4*/ 	.word	0x00015190


	//   ....[12]....
        /*0ab8*/ 	.word	0x00015200


	//   ....[13]....
        /*0abc*/ 	.word	0x00015270


	//   ....[14]....
        /*0ac0*/ 	.word	0x000152e0


	//   ....[15]....
        /*0ac4*/ 	.word	0x00015360


	//   ....[16]....
        /*0ac8*/ 	.word	0x000153d0


	//   ....[17]....
        /*0acc*/ 	.word	0x00015470


	//   ....[18]....
        /*0ad0*/ 	.word	0x00015500


	//   ....[19]....
        /*0ad4*/ 	.word	0x00015620


	//----- nvinfo : EIATTR_REG_RECONFIG
	.align		4
.L_291:
        /*0ad8*/ 	.byte	0x01, 0x54
	.zero		2


	//----- nvinfo : EIATTR_SYSCALL_OFFSETS
	.align		4
        /*0adc*/ 	.byte	0x04, 0x46
        /*0ade*/ 	.short	(.L_293 - .L_292)


	//   ....[0]....
.L_292:
        /*0ae0*/ 	.word	0x00001650


	//   ....[1]....
        /*0ae4*/ 	.word	0x0000caa0


	//   ....[2]....
        /*0ae8*/ 	.word	0x0000cbf0


	//   ....[3]....
        /*0aec*/ 	.word	0x0000cce0


	//   ....[4]....
        /*0af0*/ 	.word	0x0000dce0


	//----- nvinfo : EIATTR_MBARRIER_INSTR_OFFSETS
	.align		4
.L_293:
        /*0af4*/ 	.byte	0x04, 0x39
        /*0af6*/ 	.short	(.L_295 - .L_294)


	//   ....[0]....
.L_294:
        /*0af8*/ 	.word	0x00000180
        /*0afc*/ 	.word	0x000000ff
        /*0b00*/ 	.word	0x00016800
        /*0b04*/ 	.short	0x0100
        /*0b06*/ 	.byte	0x08
	.zero		1


	//   ....[1]....
        /*0b08*/ 	.word	0x00000190
        /*0b0c*/ 	.word	0x000000ff
        /*0b10*/ 	.word	0x00016820
        /*0b14*/ 	.short	0x0100
        /*0b16*/ 	.byte	0x08
	.zero		1


	//   ....[2]....
        /*0b18*/ 	.word	0x00000280
        /*0b1c*/ 	.word	0x000000ff
        /*0b20*/ 	.word	0x00016830
        /*0b24*/ 	.short	0x0100
        /*0b26*/ 	.byte	0x08
	.zero		1


	//   ....[3]....
        /*0b28*/ 	.word	0x00000290
        /*0b2c*/ 	.word	0x000000ff
        /*0b30*/ 	.word	0x00016840
        /*0b34*/ 	.short	0x0100
        /*0b36*/ 	.byte	0x08
	.zero		1


	//   ....[4]....
        /*0b38*/ 	.word	0x000002a0
        /*0b3c*/ 	.word	0x000000ff
        /*0b40*/ 	.word	0x00016838
        /*0b44*/ 	.short	0x0100
        /*0b46*/ 	.byte	0x08
	.zero		1


	//   ....[5]....
        /*0b48*/ 	.word	0x000002b0
        /*0b4c*/ 	.word	0x000000ff
        /*0b50*/ 	.word	0x00016848
        /*0b54*/ 	.short	0x0100
        /*0b56*/ 	.byte	0x08
	.zero		1


	//   ....[6]....
        /*0b58*/ 	.word	0x000003e0
        /*0b5c*/ 	.word	0x000000ff
        /*0b60*/ 	.word	0x00016850
        /*0b64*/ 	.short	0x0100
        /*0b66*/ 	.byte	0x08
	.zero		1


	//   ....[7]....
        /*0b68*/ 	.word	0x000003f0
        /*0b6c*/ 	.word	0x000000ff
        /*0b70*/ 	.word	0x00016860
        /*0b74*/ 	.short	0x0100
        /*0b76*/ 	.byte	0x08
	.zero		1


	//   ....[8]....
        /*0b78*/ 	.word	0x00000400
        /*0b7c*/ 	.word	0x000000ff
        /*0b80*/ 	.word	0x00016858
        /*0b84*/ 	.short	0x0100
        /*0b86*/ 	.byte	0x08
	.zero		1


	//   ....[9]....
        /*0b88*/ 	.word	0x00000410
        /*0b8c*/ 	.word	0x000000ff
        /*0b90*/ 	.word	0x00016868
        /*0b94*/ 	.short	0x0100
        /*0b96*/ 	.byte	0x08
	.zero		1


	//   ....[10]....
        /*0b98*/ 	.word	0x00000500
        /*0b9c*/ 	.word	0x000000ff
        /*0ba0*/ 	.word	0x00016870
        /*0ba4*/ 	.short	0x0100
        /*0ba6*/ 	.byte	0x06
	.zero		1


	//   ....[11]....
        /*0ba8*/ 	.word	0x00000510
        /*0bac*/ 	.word	0x000000ff
        /*0bb0*/ 	.word	0x00016880
        /*0bb4*/ 	.short	0x0100
        /*0bb6*/ 	.byte	0x06
	.zero		1


	//   ....[12]....
        /*0bb8*/ 	.word	0x00000520
        /*0bbc*/ 	.word	0x000000ff
        /*0bc0*/ 	.word	0x00016878
        /*0bc4*/ 	.short	0x0100
        /*0bc6*/ 	.byte	0x06
	.zero		1


	//   ....[13]....
        /*0bc8*/ 	.word	0x00000530
        /*0bcc*/ 	.word	0x000000ff
        /*0bd0*/ 	.word	0x00016888
        /*0bd4*/ 	.short	0x0100
        /*0bd6*/ 	.byte	0x06
	.zero		1


	//   ....[14]....
        /*0bd8*/ 	.word	0x00000660
        /*0bdc*/ 	.word	0x000000ff
        /*0be0*/ 	.word	0x00016890
        /*0be4*/ 	.short	0x0100
        /*0be6*/ 	.byte	0x08
	.zero		1


	//   ....[15]....
        /*0be8*/ 	.word	0x00000670
        /*0bec*/ 	.word	0x000000ff
        /*0bf0*/ 	.word	0x000168a0
        /*0bf4*/ 	.short	0x0100
        /*0bf6*/ 	.byte	0x08
	.zero		1


	//   ....[16]....
        /*0bf8*/ 	.word	0x00000680
        /*0bfc*/ 	.word	0x000000ff
        /*0c00*/ 	.word	0x00016898
        /*0c04*/ 	.short	0x0100
        /*0c06*/ 	.byte	0x08
	.zero		1


	//   ....[17]....
        /*0c08*/ 	.word	0x00000690
        /*0c0c*/ 	.word	0x000000ff
        /*0c10*/ 	.word	0x000168a8
        /*0c14*/ 	.short	0x0100
        /*0c16*/ 	.byte	0x08
	.zero		1


	//   ....[18]....
        /*0c18*/ 	.word	0x000007d0
        /*0c1c*/ 	.word	0x000000ff
        /*0c20*/ 	.word	0x000168b0
        /*0c24*/ 	.short	0x0100
        /*0c26*/ 	.byte	0x08
	.zero		1


	//   ....[19]....
        /*0c28*/ 	.word	0x000007e0
        /*0c2c*/ 	.word	0x000000ff
        /*0c30*/ 	.word	0x000168c0
        /*0c34*/ 	.short	0x0100
        /*0c36*/ 	.byte	0x08
	.zero		1


	//   ....[20]....
        /*0c38*/ 	.word	0x000007f0
        /*0c3c*/ 	.word	0x000000ff
        /*0c40*/ 	.word	0x000168b8
        /*0c44*/ 	.short	0x0100
        /*0c46*/ 	.byte	0x08
	.zero		1


	//   ....[21]....
        /*0c48*/ 	.word	0x00000800
        /*0c4c*/ 	.word	0x000000ff
        /*0c50*/ 	.word	0x000168c8
        /*0c54*/ 	.short	0x0100
        /*0c56*/ 	.byte	0x08
	.zero		1


	//   ....[22]....
        /*0c58*/ 	.word	0x000016d0
        /*0c5c*/ 	.word	0x000000ff
        /*0c60*/ 	.word	0x00016800
        /*0c64*/ 	.short	0x010a
        /*0c66*/ 	.byte	0x2d
	.zero		1


	//   ....[23]....
        /*0c68*/ 	.word	0x00001750
        /*0c6c*/ 	.word	0x00000000
        /*0c70*/ 	.word	0x00016830
        /*0c74*/ 	.short	0x010a
        /*0c76*/ 	.byte	0x3f
	.zero		1


	//   ....[24]....
        /*0c78*/ 	.word	0x00001790
        /*0c7c*/ 	.word	0x00000000
        /*0c80*/ 	.word	0x00016830
        /*0c84*/ 	.short	0x010a
        /*0c86*/ 	.byte	0x3f
	.zero		1


	//   ....[25]....
        /*0c88*/ 	.word	0x00003060
        /*0c8c*/ 	.word	0x000000ff
        /*0c90*/ 	.word	0x00000000
        /*0c94*/ 	.short	0x0101
        /*0c96*/ 	.byte	0x06
	.zero		1


	//   ....[26]....
        /*0c98*/ 	.word	0x00004170
        /*0c9c*/ 	.word	0x000000ff
        /*0ca0*/ 	.word	0x00016830
        /*0ca4*/ 	.short	0x010a
        /*0ca6*/ 	.byte	0x06
	.zero		1


	//   ....[27]....
        /*0ca8*/ 	.word	0x000041b0
        /*0cac*/ 	.word	0x000000ff
        /*0cb0*/ 	.word	0x00016830
        /*0cb4*/ 	.short	0x010a
        /*0cb6*/ 	.byte	0x06
	.zero		1


	//   ....[28]....
        /*0cb8*/ 	.word	0x000043c0
        /*0cbc*/ 	.word	0x000000ff
        /*0cc0*/ 	.word	0x00016850
        /*0cc4*/ 	.short	0x010a
        /*0cc6*/ 	.byte	0x06
	.zero		1


	//   ....[29]....
        /*0cc8*/ 	.word	0x00004400
        /*0ccc*/ 	.word	0x000000ff
        /*0cd0*/ 	.word	0x00016850
        /*0cd4*/ 	.short	0x010a
        /*0cd6*/ 	.byte	0x06
	.zero		1


	//   ....[30]....
        /*0cd8*/ 	.word	0x00005080
        /*0cdc*/ 	.word	0x000000ff
        /*0ce0*/ 	.word	0x00000000
        /*0ce4*/ 	.short	0x0101
        /*0ce6*/ 	.byte	0x06
	.zero		1


	//   ....[31]....
        /*0ce8*/ 	.word	0x00006b70
        /*0cec*/ 	.word	0x000000ff
        /*0cf0*/ 	.word	0x00000000
        /*0cf4*/ 	.short	0x0101
        /*0cf6*/ 	.byte	0x06
	.zero		1


	//   ....[32]....
        /*0cf8*/ 	.word	0x00007050
        /*0cfc*/ 	.word	0x000000ff
        /*0d00*/ 	.word	0x00016830
        /*0d04*/ 	.short	0x010a
        /*0d06*/ 	.byte	0x06
	.zero		1


	//   ....[33]....
        /*0d08*/ 	.word	0x00007090
        /*0d0c*/ 	.word	0x000000ff
        /*0d10*/ 	.word	0x00016830
        /*0d14*/ 	.short	0x010a
        /*0d16*/ 	.byte	0x06
	.zero		1


	//   ....[34]....
        /*0d18*/ 	.word	0x00007270
        /*0d1c*/ 	.word	0x000000ff
        /*0d20*/ 	.word	0x00016850
        /*0d24*/ 	.short	0x010a
        /*0d26*/ 	.byte	0x06
	.zero		1


	//   ....[35]....
        /*0d28*/ 	.word	0x000072b0
        /*0d2c*/ 	.word	0x000000ff
        /*0d30*/ 	.word	0x00016850
        /*0d34*/ 	.short	0x010a
        /*0d36*/ 	.byte	0x06
	.zero		1


	//   ....[36]....
        /*0d38*/ 	.word	0x00007b90
        /*0d3c*/ 	.word	0x000000ff
        /*0d40*/ 	.word	0x00000000
        /*0d44*/ 	.short	0x0101
        /*0d46*/ 	.byte	0x06
	.zero		1


	//   ....[37]....
        /*0d48*/ 	.word	0x00009080
        /*0d4c*/ 	.word	0x000000ff
        /*0d50*/ 	.word	0x00000000
        /*0d54*/ 	.short	0x0101
        /*0d56*/ 	.byte	0x06
	.zero		1


	//   ....[38]....
        /*0d58*/ 	.word	0x00009490
        /*0d5c*/ 	.word	0x000000ff
        /*0d60*/ 	.word	0x00016850
        /*0d64*/ 	.short	0x010a
        /*0d66*/ 	.byte	0x05
	.zero		1


	//   ....[39]....
        /*0d68*/ 	.word	0x000094d0
        /*0d6c*/ 	.word	0x000000ff
        /*0d70*/ 	.word	0x00016850
        /*0d74*/ 	.short	0x010a
        /*0d76*/ 	.byte	0x05
	.zero		1


	//   ....[40]....
        /*0d78*/ 	.word	0x00009a30
        /*0d7c*/ 	.word	0x000000ff
        /*0d80*/ 	.word	0x00000000
        /*0d84*/ 	.short	0x0101
        /*0d86*/ 	.byte	0x04
	.zero		1


	//   ....[41]....
        /*0d88*/ 	.word	0x0000aa00
        /*0d8c*/ 	.word	0x00000000
        /*0d90*/ 	.word	0x00000000
        /*0d94*/ 	.short	0x0101
        /*0d96*/ 	.byte	0x3f
	.zero		1


	//   ....[42]....
        /*0d98*/ 	.word	0x0000d210
        /*0d9c*/ 	.word	0x00000003
        /*0da0*/ 	.word	0x00016840
        /*0da4*/ 	.short	0x010a
        /*0da6*/ 	.byte	0x3f
	.zero		1


	//   ....[43]....
        /*0da8*/ 	.word	0x0000d9d0
        /*0dac*/ 	.word	0x00000003
        /*0db0*/ 	.word	0x00016830
        /*0db4*/ 	.short	0x0107
        /*0db6*/ 	.byte	0x3f
	.zero		1


	//   ....[44]....
        /*0db8*/ 	.word	0x0000daa0
        /*0dbc*/ 	.word	0x00000003
        /*0dc0*/ 	.word	0x00016830
        /*0dc4*/ 	.short	0x0101
        /*0dc6*/ 	.byte	0x3f
	.zero		1


	//   ....[45]....
        /*0dc8*/ 	.word	0x0000e900
        /*0dcc*/ 	.word	0x00000016
        /*0dd0*/ 	.word	0x00016800
        /*0dd4*/ 	.short	0x0107
        /*0dd6*/ 	.byte	0x3f
	.zero		1


	//   ....[46]....
        /*0dd8*/ 	.word	0x0000ea00
        /*0ddc*/ 	.word	0x00000016
        /*0de0*/ 	.word	0x00016800
        /*0de4*/ 	.short	0x0101
        /*0de6*/ 	.byte	0x3f
	.zero		1


	//   ....[47]....
        /*0de8*/ 	.word	0x0000ea20
        /*0dec*/ 	.word	0x00000016
        /*0df0*/ 	.word	0x00016820
        /*0df4*/ 	.short	0x010a
        /*0df6*/ 	.byte	0x3f
	.zero		1


	//   ....[48]....
        /*0df8*/ 	.word	0x0000edc0
        /*0dfc*/ 	.word	0x00000005
        /*0e00*/ 	.word	0x00016840
        /*0e04*/ 	.short	0x010a
        /*0e06*/ 	.byte	0x3f
	.zero		1


	//   ....[49]....
        /*0e08*/ 	.word	0x0000f2d0
        /*0e0c*/ 	.word	0x00000005
        /*0e10*/ 	.word	0x00016830
        /*0e14*/ 	.short	0x0107
        /*0e16*/ 	.byte	0x3f
	.zero		1


	//   ....[50]....
        /*0e18*/ 	.word	0x0000f390
        /*0e1c*/ 	.word	0x00000005
        /*0e20*/ 	.word	0x00016830
        /*0e24*/ 	.short	0x0101
        /*0e26*/ 	.byte	0x3f
	.zero		1


	//   ....[51]....
        /*0e28*/ 	.word	0x0000f3f0
        /*0e2c*/ 	.word	0x00000005
        /*0e30*/ 	.word	0x00016860
        /*0e34*/ 	.short	0x010a
        /*0e36*/ 	.byte	0x3f
	.zero		1


	//   ....[52]....
        /*0e38*/ 	.word	0x0000f8c0
        /*0e3c*/ 	.word	0x00000005
        /*0e40*/ 	.word	0x00016850
        /*0e44*/ 	.short	0x0107
        /*0e46*/ 	.byte	0x3f
	.zero		1


	//   ....[53]....
        /*0e48*/ 	.word	0x0000fa60
        /*0e4c*/ 	.word	0x00000005
        /*0e50*/ 	.word	0x00016850
        /*0e54*/ 	.short	0x0101
        /*0e56*/ 	.byte	0x3f
	.zero		1


	//   ....[54]....
        /*0e58*/ 	.word	0x0000fc70
        /*0e5c*/ 	.word	0x00000000
        /*0e60*/ 	.word	0x00016860
        /*0e64*/ 	.short	0x010a
        /*0e66*/ 	.byte	0x3f
	.zero		1


	//   ....[55]....
        /*0e68*/ 	.word	0x000100f0
        /*0e6c*/ 	.word	0x00000000
        /*0e70*/ 	.word	0x00016850
        /*0e74*/ 	.short	0x0107
        /*0e76*/ 	.byte	0x3f
	.zero		1


	//   ....[56]....
        /*0e78*/ 	.word	0x000101c0
        /*0e7c*/ 	.word	0x00000000
        /*0e80*/ 	.word	0x00016850
        /*0e84*/ 	.short	0x0101
        /*0e86*/ 	.byte	0x3f
	.zero		1


	//   ....[57]....
        /*0e88*/ 	.word	0x00010ef0
        /*0e8c*/ 	.word	0x00000005
        /*0e90*/ 	.word	0x00016820
        /*0e94*/ 	.short	0x010a
        /*0e96*/ 	.byte	0x3f
	.zero		1


	//   ....[58]....
        /*0e98*/ 	.word	0x00011070
        /*0e9c*/ 	.word	0x00000003
        /*0ea0*/ 	.word	0x00016840
        /*0ea4*/ 	.short	0x010a
        /*0ea6*/ 	.byte	0x3f
	.zero		1


	//   ....[59]....
        /*0ea8*/ 	.word	0x00011110
        /*0eac*/ 	.word	0x00000019
        /*0eb0*/ 	.word	0x00016840
        /*0eb4*/ 	.short	0x010a
        /*0eb6*/ 	.byte	0x3f
	.zero		1


	//   ....[60]....
        /*0eb8*/ 	.word	0x00011150
        /*0ebc*/ 	.word	0x00000003
        /*0ec0*/ 	.word	0x00016860
        /*0ec4*/ 	.short	0x010a
        /*0ec6*/ 	.byte	0x3f
	.zero		1


	//   ....[61]....
        /*0ec8*/ 	.word	0x00011190
        /*0ecc*/ 	.word	0x00000019
        /*0ed0*/ 	.word	0x00016860
        /*0ed4*/ 	.short	0x010a
        /*0ed6*/ 	.byte	0x3f
	.zero		1


	//   ....[62]....
        /*0ed8*/ 	.word	0x00011200
        /*0edc*/ 	.word	0x00000003
        /*0ee0*/ 	.word	0x00016800
        /*0ee4*/ 	.short	0x010a
        /*0ee6*/ 	.byte	0x3f
	.zero		1


	//   ....[63]....
        /*0ee8*/ 	.word	0x00011250
        /*0eec*/ 	.word	0x00000000
        /*0ef0*/ 	.word	0x00016830
        /*0ef4*/ 	.short	0x010a
        /*0ef6*/ 	.byte	0x3f
	.zero		1


	//   ....[64]....
        /*0ef8*/ 	.word	0x000112b0
        /*0efc*/ 	.word	0x00000006
        /*0f00*/ 	.word	0x00016830
        /*0f04*/ 	.short	0x010a
        /*0f06*/ 	.byte	0x3f
	.zero		1


	//   ....[65]....
        /*0f08*/ 	.word	0x00011310
        /*0f0c*/ 	.word	0x00000006
        /*0f10*/ 	.word	0x00016850
        /*0f14*/ 	.short	0x010a
        /*0f16*/ 	.byte	0x3f
	.zero		1


	//   ....[66]....
        /*0f18*/ 	.word	0x00011370
        /*0f1c*/ 	.word	0x00000006
        /*0f20*/ 	.word	0x00016830
        /*0f24*/ 	.short	0x010a
        /*0f26*/ 	.byte	0x3f
	.zero		1


	//   ....[67]....
        /*0f28*/ 	.word	0x000113d0
        /*0f2c*/ 	.word	0x00000006
        /*0f30*/ 	.word	0x00016850
        /*0f34*/ 	.short	0x010a
        /*0f36*/ 	.byte	0x3f
	.zero		1


	//   ....[68]....
        /*0f38*/ 	.word	0x00011430
        /*0f3c*/ 	.word	0x00000004
        /*0f40*/ 	.word	0x00016850
        /*0f44*/ 	.short	0x010a
        /*0f46*/ 	.byte	0x3f
	.zero		1


	//   ....[69]....
        /*0f48*/ 	.word	0x00011550
        /*0f4c*/ 	.word	0x00000003
        /*0f50*/ 	.word	0x00016840
        /*0f54*/ 	.short	0x010a
        /*0f56*/ 	.byte	0x3f
	.zero		1


	//   ....[70]....
        /*0f58*/ 	.word	0x00012ff0
        /*0f5c*/ 	.word	0x00000016
        /*0f60*/ 	.word	0x00016820
        /*0f64*/ 	.short	0x010a
        /*0f66*/ 	.byte	0x3f
	.zero		1


	//   ....[71]....
        /*0f68*/ 	.word	0x00013040
        /*0f6c*/ 	.word	0x00000005
        /*0f70*/ 	.word	0x00016840
        /*0f74*/ 	.short	0x010a
        /*0f76*/ 	.byte	0x3f
	.zero		1


	//   ....[72]....
        /*0f78*/ 	.word	0x00013950
        /*0f7c*/ 	.word	0x00000005
        /*0f80*/ 	.word	0x00016860
        /*0f84*/ 	.short	0x010a
        /*0f86*/ 	.byte	0x3f
	.zero		1


	//   ....[73]....
        /*0f88*/ 	.word	0x000142c0
        /*0f8c*/ 	.word	0x00000000
        /*0f90*/ 	.word	0x00016860
        /*0f94*/ 	.short	0x010a
        /*0f96*/ 	.byte	0x3f
	.zero		1


	//   ....[74]....
        /*0f98*/ 	.word	0x00015540
        /*0f9c*/ 	.word	0x00000005
        /*0fa0*/ 	.word	0x00016820
        /*0fa4*/ 	.short	0x010a
        /*0fa6*/ 	.byte	0x3f
	.zero		1


	//   ....[75]....
        /*0fa8*/ 	.word	0x000156e0
        /*0fac*/ 	.word	0x00000003
        /*0fb0*/ 	.word	0x00016840
        /*0fb4*/ 	.short	0x010a
        /*0fb6*/ 	.byte	0x3f
	.zero		1


	//   ....[76]....
        /*0fb8*/ 	.word	0x00015730
        /*0fbc*/ 	.word	0x00000019
        /*0fc0*/ 	.word	0x00016840
        /*0fc4*/ 	.short	0x010a
        /*0fc6*/ 	.byte	0x3f
	.zero		1


	//   ....[77]....
        /*0fc8*/ 	.word	0x00015780
        /*0fcc*/ 	.word	0x00000003
        /*0fd0*/ 	.word	0x00016860
        /*0fd4*/ 	.short	0x010a
        /*0fd6*/ 	.byte	0x3f
	.zero		1


	//----- nvinfo : EIATTR_NUM_MBARRIERS
	.align		4
.L_295:
        /*0fd8*/ 	.byte	0x03, 0x38
        /*0fda*/ 	.short	0x0016


	//----- nvinfo : EIATTR_EXIT_INSTR_OFFSETS
	.align		4
        /*0fdc*/ 	.byte	0x04, 0x1c
        /*0fde*/ 	.short	(.L_297 - .L_296)


	//   ....[0]....
.L_296:
        /*0fe0*/ 	.word	0x000009b0


	//   ....[1]....
        /*0fe4*/ 	.word	0x0000b4f0


	//   ....[2]....
        /*0fe8*/ 	.word	0x000111e0


	//----- nvinfo : EIATTR_MAX_THREADS
	.align		4
.L_297:
        /*0fec*/ 	.byte	0x04, 0x05
        /*0fee*/ 	.short	(.L_299 - .L_298)
.L_298:
        /*0ff0*/ 	.word	0x00000200
        /*0ff4*/ 	.word	0x00000001
        /*0ff8*/ 	.word	0x00000001


	//----- nvinfo : EIATTR_CRS_STACK_SIZE
	.align		4
.L_299:
        /*0ffc*/ 	.byte	0x04, 0x1e
        /*0ffe*/ 	.short	(.L_301 - .L_300)
.L_300:
        /*1000*/ 	.word	0x00000000


	//----- nvinfo : EIATTR_CBANK_PARAM_SIZE
	.align		4
.L_301:
        /*1004*/ 	.byte	0x03, 0x19
        /*1006*/ 	.short	0x0af0


	//----- nvinfo : EIATTR_PARAM_CBANK
	.align		4
        /*1008*/ 	.byte	0x04, 0x0a
        /*100a*/ 	.short	(.L_303 - .L_302)
	.align		4
.L_302:
        /*100c*/ 	.word	index@(.nv.constant0._ZN7cutlass13device_kernelIN5flash11enable_sm90INS1_16FlashAttnFwdSm90INS1_25CollectiveMainloopFwdSm90ILi2EN4cute5tupleIJNS5_1CILi1EEES8_S8_EEENS6_IJNS7_ILi192EEENS7_ILi128EEENS7_ILi64EEEEEELi64ENS_6half_tEfNS_4arch4Sm90ELb1ELb0ELb1ELb1ELb1ELb0ELb0ELb1ELb1ELb1ELb0ELb0EEENS1_21CollectiveEpilogueFwdINS6_IJSA_SC_SB_EEES9_SE_SG_Li384ELb1ELb1ELb0ELb0EEENS1_36VarlenDynamicPersistentTileSchedulerILi192ELi128ELi384ELi128ELb0ELb1ELb1ELb1ELb1ELb1EEEEEEEEEvNT_6ParamsE)
        /*1010*/ 	.short	0x0210
        /*1012*/ 	.short	0x0af0


	//----- nvinfo : EIATTR_SW_WAR
	.align		4
.L_303:
        /*1014*/ 	.byte	0x04, 0x36
        /*1016*/ 	.short	(.L_305 - .L_304)
.L_304:
        /*1018*/ 	.word	0x00000008
.L_305:


//--------------------- .nv.info._ZN7cutlass13device_kernelIN5flash11enable_sm90INS1_16FlashAttnFwdSm90INS1_25CollectiveMainloopFwdSm90ILi2EN4cute5tupleIJNS5_1CILi1EEES8_S8_EEENS6_IJNS7_ILi192EEENS7_ILi128EEENS7_ILi64EEEEEELi64ENS_6half_tEfNS_4arch4Sm90ELb1ELb0ELb1ELb1ELb1ELb1ELb0ELb1ELb1ELb1ELb0ELb0EEENS1_21CollectiveEpilogueFwdINS6_IJSA_SC_SB_EEES9_SE_SG_Li384ELb1ELb1ELb0ELb0EEENS1_36VarlenDynamicPersistentTileSchedulerILi192ELi128ELi384ELi128ELb0ELb1ELb1ELb1ELb1ELb1EEEEEEEEEvNT_6ParamsE --------------------------
	.section	.nv.info._ZN7cutlass13device_kernelIN5flash11enable_sm90INS1_16FlashAttnFwdSm90INS1_25CollectiveMainloopFwdSm90ILi2EN4cute5tupleIJNS5_1CILi1EEES8_S8_EEENS6_IJNS7_ILi192EEENS7_ILi128EEENS7_ILi64EEEEEELi64ENS_6half_tEfNS_4arch4Sm90ELb1ELb0ELb1ELb1ELb1ELb1ELb0ELb1ELb1ELb1ELb0ELb0EEENS1_21CollectiveEpilogueFwdINS6_IJSA_SC_SB_EEES9_SE_SG_Li384ELb1ELb1ELb0ELb0EEENS1_36VarlenDynamicPersistentTileSchedulerILi192ELi128ELi384ELi128ELb0ELb1ELb1ELb1ELb1ELb1EEEEEEEEEvNT_6ParamsE,"",@"SHT_CUDA_INFO"
	.sectionflags	@""
	.align	4


	//----- nvinfo : EIATTR_CUDA_API_VERSION
	.align		4
        /*0000*/ 	.byte	0x04, 0x37
        /*0002*/ 	.short	(.L_307 - .L_306)
.L_306:
        /*0004*/ 	.word	0x00000082


	//----- nvinfo : EIATTR_KPARAM_INFO
	.align		4
.L_307:
        /*0008*/ 	.byte	0x04, 0x17
        /*000a*/ 	.short	(.L_309 - .L_308)
.L_308:
        /*000c*/ 	.word	0x00000000
        /*0010*/ 	.short	0x0000
        /*0012*/ 	.short	0x0070
        /*0014*/ 	.byte	0x00, 0xf0, 0x01, 0x2a


	//----- nvinfo : EIATTR_SPARSE_MMA_MASK
	.align		4
.L_309:
        /*0018*/ 	.byte	0x03, 0x50
        /*001a*/ 	.short	0x0000


	//----- nvinfo : EIATTR_MAXREG_COUNT
	.align		4
        /*001c*/ 	.byte	0x03, 0x1b
        /*001e*/ 	.short	0x0080


	//----- nvinfo : EIATTR_NUM_BARRIERS
	.align		4
        /*0020*/ 	.byte	0x02, 0x4c
        /*0022*/ 	.byte	0x10
	.zero		1


	//----- nvinfo : EIATTR_EXTERNS
	.align		4
        /*0024*/ 	.byte	0x04, 0x0f
        /*0026*/ 	.short	(.L_311 - .L_310)


	//   ....[0]....
	.align		4
.L_310:
        /*0028*/ 	.word	index@(__assertfail)


	//----- nvinfo : EIATTR_ANNOTATIONS
	.align		4
.L_311:
        /*002c*/ 	.byte	0x04, 0x55
        /*002e*/ 	.short	(.L_313 - .L_312)


	//   ....[0]....
.L_312:
        /* <DEDUP_REMOVED lines=84> */


	//----- nvinfo : EIATTR_MERCURY_ISA_VERSION
	.align		4
.L_313:
        /*0558*/ 	.byte	0x03, 0x5f
        /*055a*/ 	.short	0x0101


	//----- nvinfo : EIATTR_UNUSED_LOAD_BYTE_OFFSET
	.align		4
        /*055c*/ 	.byte	0x04, 0x44
        /*055e*/ 	.short	(.L_315 - .L_314)


	//   ....[0]....
.L_314:
        /*0560*/ 	.word	0x00000a60
        /*0564*/ 	.word	0x0000fff0


	//   ....[1]....
        /*0568*/ 	.word	0x00011a80
        /*056c*/ 	.word	0x0000fff0


	//----- nvinfo : EIATTR_INT_WARP_WIDE_INSTR_OFFSETS
	.align		4
.L_315:
        /*0570*/ 	.byte	0x04, 0x31
        /*0572*/ 	.short	(.L_317 - .L_316)


	//   ....[0]....
.L_316:
        /*0574*/ 	.word	0x00000120


	//   ....[1]....
        /*0578*/ 	.word	0x000001c0


	//   ....[2]....
        /*057c*/ 	.word	0x00000230


	//   ....[3]....
        /*0580*/ 	.word	0x000155b0


	//   ....[4]....
        /*0584*/ 	.word	0x00015640


	//   ....[5]....
        /*0588*/ 	.word	0x00018930


	//   ....[6]....
        /*058c*/ 	.word	0x000189c0


	//----- nvinfo : EIATTR_COOP_GROUP_MASK_REGIDS
	.align		4
.L_317:
        /*0590*/ 	.byte	0x04, 0x29
        /*0592*/ 	.short	(.L_319 - .L_318)


	//   ....[0]....
.L_318:
        /*0594*/ 	.word	0xffffffff


	//   ....[1]....
        /*0598*/ 	.word	0xffffffff


	//   ....[2]....
        /*059c*/ 	.word	0xffffffff


	//   ....[3]....
        /*05a0*/ 	.word	0xffffffff


	//   ....[4]....
        /*05a4*/ 	.word	0xffffffff


	//   ....[5]....
        /*05a8*/ 	.word	0xffffffff


	//   ....[6]....
        /*05ac*/ 	.word	0xffffffff


	//   ....[7]....
        /*05b0*/ 	.word	0xffffffff


	//   ....[8]....
        /*05b4*/ 	.word	0xffffffff


	//   ....[9]....
        /*05b8*/ 	.word	0xffffffff


	//   ....[10]....
        /*05bc*/ 	.word	0xffffffff


	//   ....[11]....
        /*05c0*/ 	.word	0xffffffff


	//   ....[12]....
        /*05c4*/ 	.word	0xffffffff


	//   ....[13]....
        /*05c8*/ 	.word	0xffffffff


	//   ....[14]....
        /*05cc*/ 	.word	0xffffffff


	//   ....[15]....
        /*05d0*/ 	.word	0xffffffff


	//   ....[16]....
        /*05d4*/ 	.word	0xffffffff


	//   ....[17]....
        /*05d8*/ 	.word	0xffffffff


	//   ....[18]....
        /*05dc*/ 	.word	0xffffffff


	//   ....[19]....
        /*05e0*/ 	.word	0xffffffff


	//   ....[20]....
        /*05e4*/ 	.word	0xffffffff


	//   ....[21]....
        /*05e8*/ 	.word	0xffffffff


	//   ....[22]....
        /*05ec*/ 	.word	0xffffffff


	//   ....[23]....
        /*05f0*/ 	.word	0xffffffff


	//   ....[24]....
        /*05f4*/ 	.word	0xffffffff


	//   ....[25]....
        /*05f8*/ 	.word	0xffffffff


	//   ....[26]....
        /*05fc*/ 	.word	0xffffffff


	//   ....[27]....
        /*0600*/ 	.word	0xffffffff


	//   ....[28]....
        /*0604*/ 	.word	0xffffffff


	//   ....[29]....
        /*0608*/ 	.word	0xffffffff


	//   ....[30]....
        /*060c*/ 	.word	0xffffffff


	//   ....[31]....
        /*0610*/ 	.word	0xffffffff


	//   ....[32]....
        /*0614*/ 	.word	0xffffffff


	//   ....[33]....
        /*0618*/ 	.word	0xffffffff


	//   ....[34]....
        /*061c*/ 	.word	0xffffffff


	//   ....[35]....
        /*0620*/ 	.word	0xffffffff


	//   ....[36]....
        /*0624*/ 	.word	0xffffffff


	//   ....[37]....
        /*0628*/ 	.word	0xffffffff


	//   ....[38]....
        /*062c*/ 	.word	0xffffffff


	//   ....[39]....
        /*0630*/ 	.word	0xffffffff


	//   ....[40]....
        /*0634*/ 	.word	0xffffffff


	//   ....[41]....
        /*0638*/ 	.word	0xffffffff


	//   ....[42]....
        /*063c*/ 	.word	0xffffffff


	//   ....[43]....
        /*0640*/ 	.word	0xffffffff


	//   ....[44]....
        /*0644*/ 	.word	0xffffffff


	//   ....[45]....
        /*0648*/ 	.word	0xffffffff


	//   ....[46]....
        /*064c*/ 	.word	0xffffffff


	//   ....[47]....
        /*0650*/ 	.word	0xffffffff


	//   ....[48]....
        /*0654*/ 	.word	0xffffffff


	//   ....[49]....
        /*0658*/ 	.word	0xffffffff


	//   ....[50]....
        /*065c*/ 	.word	0xffffffff


	//   ....[51]....
        /*0660*/ 	.word	0xffffffff


	//   ....[52]....
        /*0664*/ 	.word	0xffffffff


	//   ....[53]....
        /*0668*/ 	.word	0xffffffff


	//   ....[54]....
        /*066c*/ 	.word	0xffffffff


	//   ....[55]....
        /*0670*/ 	.word	0xffffffff


	//   ....[56]....
        /*0674*/ 	.word	0xffffffff


	//   ....[57]....
        /*0678*/ 	.word	0xffffffff


	//   ....[58]....
        /*067c*/ 	.word	0xffffffff


	//   ....[59]....
        /*0680*/ 	.word	0xffffffff


	//   ....[60]....
        /*0684*/ 	.word	0xffffffff


	//   ....[61]....
        /*0688*/ 	.word	0xffffffff


	//   ....[62]....
        /*068c*/ 	.word	0xffffffff


	//   ....[63]....
        /*0690*/ 	.word	0xffffffff


	//   ....[64]....
        /*0694*/ 	.word	0xffffffff


	//   ....[65]....
        /*0698*/ 	.word	0xffffffff


	//   ....[66]....
        /*069c*/ 	.word	0xffffffff


	//   ....[67]....
        /*06a0*/ 	.word	0xffffffff


	//   ....[68]....
        /*06a4*/ 	.word	0xffffffff


	//   ....[69]....
        /*06a8*/ 	.word	0xffffffff


	//   ....[70]....
        /*06ac*/ 	.word	0xffffffff


	//   ....[71]....
        /*06b0*/ 	.word	0xffffffff


	//   ....[72]....
        /*06b4*/ 	.word	0xffffffff


	//   ....[73]....
        /*06b8*/ 	.word	0xffffffff


	//   ....[74]....
        /*06bc*/ 	.word	0xffffffff


	//   ....[75]....
        /*06c0*/ 	.word	0xffffffff


	//   ....[76]....
        /*06c4*/ 	.word	0xffffffff


	//   ....[77]....
        /*06c8*/ 	.word	0xffffffff


	//   ....[78]....
        /*06cc*/ 	.word	0xffffffff


	//   ....[79]....
        /*06d0*/ 	.word	0xffffffff


	//   ....[80]....
        /*06d4*/ 	.word	0xffffffff


	//   ....[81]....
        /*06d8*/ 	.word	0xffffffff


	//   ....[82]....
        /*06dc*/ 	.word	0xffffffff


	//   ....[83]....
        /*06e0*/ 	.word	0xffffffff


	//   ....[84]....
        /*06e4*/ 	.word	0xffffffff


	//   ....[85]....
        /*06e8*/ 	.word	0xffffffff


	//   ....[86]....
        /*06ec*/ 	.word	0xffffffff


	//   ....[87]....
        /*06f0*/ 	.word	0xffffffff


	//   ....[88]....
        /*06f4*/ 	.word	0xffffffff


	//   ....[89]....
        /*06f8*/ 	.word	0xffffffff


	//   ....[90]....
        /*06fc*/ 	.word	0xffffffff


	//   ....[91]....
        /*0700*/ 	.word	0xffffffff


	//   ....[92]....
        /*0704*/ 	.word	0xffffffff


	//   ....[93]....
        /*0708*/ 	.word	0xffffffff


	//   ....[94]....
        /*070c*/ 	.word	0xffffffff


	//   ....[95]....
        /*0710*/ 	.word	0xffffffff


	//   ....[96]....
        /*0714*/ 	.word	0xffffffff


	//   ....[97]....
        /*0718*/ 	.word	0xffffffff


	//   ....[98]....
        /*071c*/ 	.word	0xffffffff


	//   ....[99]....
        /*0720*/ 	.word	0xffffffff


	//   ....[100]....
        /*0724*/ 	.word	0xffffffff


	//   ....[101]....
        /*0728*/ 	.word	0xffffffff


	//   ....[102]....
        /*072c*/ 	.word	0xffffffff


	//   ....[103]....
        /*0730*/ 	.word	0xffffffff


	//   ....[104]....
        /*0734*/ 	.word	0xffffffff


	//   ....[105]....
        /*0738*/ 	.word	0xffffffff


	//   ....[106]....
        /*073c*/ 	.word	0xffffffff


	//   ....[107]....
        /*0740*/ 	.word	0xffffffff


	//   ....[108]....
        /*0744*/ 	.word	0xffffffff


	//   ....[109]....
        /*0748*/ 	.word	0xffffffff


	//   ....[110]....
        /*074c*/ 	.word	0xffffffff


	//   ....[111]....
        /*0750*/ 	.word	0xffffffff


	//   ....[112]....
        /*0754*/ 	.word	0xffffffff


	//   ....[113]....
        /*0758*/ 	.word	0xffffffff


	//   ....[114]....
        /*075c*/ 	.word	0xffffffff


	//   ....[115]....
        /*0760*/ 	.word	0xffffffff


	//   ....[116]....
        /*0764*/ 	.word	0xffffffff


	//   ....[117]....
        /*0768*/ 	.word	0xffffffff


	//   ....[118]....
        /*076c*/ 	.word	0xffffffff


	//   ....[119]....
        /*0770*/ 	.word	0xffffffff


	//   ....[120]....
        /*0774*/ 	.word	0xffffffff


	//   ....[121]....
        /*0778*/ 	.word	0xffffffff


	//   ....[122]....
        /*077c*/ 	.word	0xffffffff


	//   ....[123]....
        /*0780*/ 	.word	0xffffffff


	//   ....[124]....
        /*0784*/ 	.word	0xffffffff


	//   ....[125]....
        /*0788*/ 	.word	0xffffffff


	//   ....[126]....
        /*078c*/ 	.word	0xffffffff


	//   ....[127]....
        /*0790*/ 	.word	0xffffffff


	//   ....[128]....
        /*0794*/ 	.word	0xffffffff


	//   ....[129]....
        /*0798*/ 	.word	0xffffffff


	//   ....[130]....
        /*079c*/ 	.word	0xffffffff


	//   ....[131]....
        /*07a0*/ 	.word	0xffffffff


	//   ....[132]....
        /*07a4*/ 	.word	0xffffffff


	//   ....[133]....
        /*07a8*/ 	.word	0xffffffff


	//   ....[134]....
        /*07ac*/ 	.word	0xffffffff


	//   ....[135]....
        /*07b0*/ 	.word	0xffffffff


	//   ....[136]....
        /*07b4*/ 	.word	0xffffffff


	//   ....[137]....
        /*07b8*/ 	.word	0xffffffff


	//   ....[138]....
        /*07bc*/ 	.word	0xffffffff


	//   ....[139]....
        /*07c0*/ 	.word	0xffffffff


	//   ....[140]....
        /*07c4*/ 	.word	0xffffffff


	//   ....[141]....
        /*07c8*/ 	.word	0xffffffff


	//   ....[142]....
        /*07cc*/ 	.word	0xffffffff


	//   ....[143]....
        /*07d0*/ 	.word	0xffffffff


	//   ....[144]....
        /*07d4*/ 	.word	0xffffffff


	//   ....[145]....
        /*07d8*/ 	.word	0xffffffff


	//   ....[146]....
        /*07dc*/ 	.word	0xffffffff


	//   ....[147]....
        /*07e0*/ 	.word	0xffffffff


	//   ....[148]....
        /*07e4*/ 	.word	0xffffffff


	//   ....[149]....
        /*07e8*/ 	.word	0xffffffff


	//   ....[150]....
        /*07ec*/ 	.word	0xffffffff


	//   ....[151]....
        /*07f0*/ 	.word	0xffffffff


	//   ....[152]....
        /*07f4*/ 	.word	0xffffffff


	//   ....[153]....
        /*07f8*/ 	.word	0xffffffff


	//   ....[154]....
        /*07fc*/ 	.word	0xffffffff


	//   ....[155]....
        /*0800*/ 	.word	0xffffffff


	//   ....[156]....
        /*0804*/ 	.word	0xffffffff


	//   ....[157]....
        /*0808*/ 	.word	0xffffffff


	//   ....[158]....
        /*080c*/ 	.word	0xffffffff


	//   ....[159]....
        /*0810*/ 	.word	0xffffffff


	//   ....[160]....
        /*0814*/ 	.word	0xffffffff


	//   ....[161]....
        /*0818*/ 	.word	0xffffffff


	//   ....[162]....
        /*081c*/ 	.word	0xffffffff


	//   ....[163]....
        /*0820*/ 	.word	0xffffffff


	//   ....[164]....
        /*0824*/ 	.word	0xffffffff


	//   ....[165]....
        /*0828*/ 	.word	0xffffffff


	//   ....[166]....
        /*082c*/ 	.word	0xffffffff


	//   ....[167]....
        /*0830*/ 	.word	0xffffffff


	//   ....[168]....
        /*0834*/ 	.word	0xffffffff


	//   ....[169]....
        /*0838*/ 	.word	0xffffffff


	//   ....[170]....
        /*083c*/ 	.word	0xffffffff


	//   ....[171]....
        /*0840*/ 	.word	0xffffffff


	//   ....[172]....
        /*0844*/ 	.word	0xffffffff


	//   ....[173]....
        /*0848*/ 	.word	0xffffffff


	//   ....[174]....
        /*084c*/ 	.word	0xffffffff


	//   ....[175]....
        /*0850*/ 	.word	0xffffffff


	//   ....[176]....
        /*0854*/ 	.word	0xffffffff


	//   ....[177]....
        /*0858*/ 	.word	0xffffffff


	//   ....[178]....
        /*085c*/ 	.word	0xffffffff


	//   ....[179]....
        /*0860*/ 	.word	0xffffffff


	//   ....[180]....
        /*0864*/ 	.word	0xffffffff


	//   ....[181]....
        /*0868*/ 	.word	0xffffffff


	//   ....[182]....
        /*086c*/ 	.word	0xffffffff


	//   ....[183]....
        /*0870*/ 	.word	0xffffffff


	//   ....[184]....
        /*0874*/ 	.word	0xffffffff


	//   ....[185]....
        /*0878*/ 	.word	0xffffffff


	//   ....[186]....
        /*087c*/ 	.word	0xffffffff


	//   ....[187]....
        /*0880*/ 	.word	0xffffffff


	//   ....[188]....
        /*0884*/ 	.word	0xffffffff


	//   ....[189]....
        /*0888*/ 	.word	0xffffffff


	//   ....[190]....
        /*088c*/ 	.word	0xffffffff


	//   ....[191]....
        /*0890*/ 	.word	0xffffffff


	//   ....[192]....
        /*0894*/ 	.word	0xffffffff


	//   ....[193]....
        /*0898*/ 	.word	0xffffffff


	//   ....[194]....
        /*089c*/ 	.word	0xffffffff


	//   ....[195]....
        /*08a0*/ 	.word	0xffffffff


	//   ....[196]....
        /*08a4*/ 	.word	0xffffffff


	//   ....[197]....
        /*08a8*/ 	.word	0xffffffff


	//   ....[198]....
        /*08ac*/ 	.word	0xffffffff


	//   ....[199]....
        /*08b0*/ 	.word	0xffffffff


	//   ....[200]....
        /*08b4*/ 	.word	0xffffffff


	//   ....[201]....
        /*08b8*/ 	.word	0xffffffff


	//   ....[202]....
        /*08bc*/ 	.word	0xffffffff


	//   ....[203]....
        /*08c0*/ 	.word	0x0500000f


	//   ....[204]....
        /*08c4*/ 	.word	0x0500000f


	//   ....[205]....
        /*08c8*/ 	.word	0x0500000f


	//   ....[206]....
        /*08cc*/ 	.word	0x0500000f


	//   ....[207]....
        /*08d0*/ 	.word	0x0500000f


	//   ....[208]....
        /*08d4*/ 	.word	0x0500000f


	//   ....[209]....
        /*08d8*/ 	.word	0x0500000f


	//   ....[210]....
        /*08dc*/ 	.word	0x0500000f


	//   ....[211]....
        /*08e0*/ 	.word	0x0500000f


	//   ....[212]....
        /*08e4*/ 	.word	0x0500000f


	//   ....[213]....
        /*08e8*/ 	.word	0x0500000f


	//   ....[214]....
        /*08ec*/ 	.word	0x0500000f


	//   ....[215]....
        /*08f0*/ 	.word	0x0500000f


	//   ....[216]....
        /*08f4*/ 	.word	0x0500000f


	//   ....[217]....
        /*08f8*/ 	.word	0x0500000f


	//   ....[218]....
        /*08fc*/ 	.word	0x0500000f


	//   ....[219]....
        /*0900*/ 	.word	0x0500000f


	//   ....[220]....
        /*0904*/ 	.word	0x0500000f


	//   ....[221]....
        /*0908*/ 	.word	0x0500000f


	//   ....[222]....
        /*090c*/ 	.word	0x0500000f


	//   ....[223]....
        /*0910*/ 	.word	0x0500000f


	//   ....[224]....
        /*0914*/ 	.word	0x0500000f


	//   ....[225]....
        /*0918*/ 	.word	0x0500000f


	//   ....[226]....
        /*091c*/ 	.word	0x0500000f


	//   ....[227]....
        /*0920*/ 	.word	0x0500000f


	//   ....[228]....
        /*0924*/ 	.word	0x0500000f


	//   ....[229]....
        /*0928*/ 	.word	0x0500000f


	//   ....[230]....
        /*092c*/ 	.word	0x0500000f


	//   ....[231]....
        /*0930*/ 	.word	0x0500000f


	//   ....[232]....
        /*0934*/ 	.word	0x0500000f


	//   ....[233]....
        /*0938*/ 	.word	0x0500000f


	//   ....[234]....
        /*093c*/ 	.word	0x0500000f


	//   ....[235]....
        /*0940*/ 	.word	0x0500000f


	//   ....[236]....
        /*0944*/ 	.word	0x0500000f


	//   ....[237]....
        /*0948*/ 	.word	0x0500000f


	//   ....[238]....
        /*094c*/ 	.word	0x0500000f


	//   ....[239]....
        /*0950*/ 	.word	0x0500000f


	//   ....[240]....
        /*0954*/ 	.word	0x0500000f


	//   ....[241]....
        /*0958*/ 	.word	0x0500000f


	//   ....[242]....
        /*095c*/ 	.word	0x0500000f


	//   ....[243]....
        /*0960*/ 	.word	0x0500000f


	//   ....[244]....
        /*0964*/ 	.word	0x0500000f


	//   ....[245]....
        /*0968*/ 	.word	0x0500000f


	//   ....[246]....
        /*096c*/ 	.word	0x0500000f


	//   ....[247]....
        /*0970*/ 	.word	0x0500000f


	//   ....[248]....
        /*0974*/ 	.word	0x0500000f


	//   ....[249]....
        /*0978*/ 	.word	0x0500000f


	//   ....[250]....
        /*097c*/ 	.word	0x0500000f


	//   ....[251]....
        /*0980*/ 	.word	0x0500000f


	//   ....[252]....
        /*0984*/ 	.word	0x0500000f


	//   ....[253]....
        /*0988*/ 	.word	0x0500000f


	//   ....[254]....
        /*098c*/ 	.word	0x0500000f


	//   ....[255]....
        /*0990*/ 	.word	0x0500000f


	//   ....[0]....
        /*0994*/ 	.word	0x0500000f


	//   ....[1]....
        /*0998*/ 	.word	0x0500000f


	//   ....[2]....
        /*099c*/ 	.word	0x0500000f


	//   ....[3]....
        /*09a0*/ 	.word	0x0500000f


	//   ....[4]....
        /*09a4*/ 	.word	0x0500000f


	//   ....[5]....
        /*09a8*/ 	.word	0x0500000f


	//   ....[6]....
        /*09ac*/ 	.word	0x0500000f


	//   ....[7]....
        /*09b0*/ 	.word	0x0500000f


	//   ....[8]....
        /*09b4*/ 	.word	0x0500000f


	//   ....[9]....
        /*09b8*/ 	.word	0x0500000f


	//   ....[10]....
        /*09bc*/ 	.word	0x0500000f


	//   ....[11]....
        /*09c0*/ 	.word	0x0500000f


	//   ....[12]....
        /*09c4*/ 	.word	0x0500000f


	//   ....[13]....
        /*09c8*/ 	.word	0x0500000f


	//   ....[14]....
        /*09cc*/ 	.word	0x0500000f


	//   ....[15]....
        /*09d0*/ 	.word	0x0500000f


	//   ....[16]....
        /*09d4*/ 	.word	0x0500000f


	//   ....[17]....
        /*09d8*/ 	.word	0x0500000f


	//   ....[18]....
        /*09dc*/ 	.word	0x0500000f


	//   ....[19]....
        /*09e0*/ 	.word	0x0500000f


	//   ....[20]....
        /*09e4*/ 	.word	0x0500000f


	//   ....[21]....
        /*09e8*/ 	.word	0x0500000f


	//   ....[22]....
        /*09ec*/ 	.word	0x0500000f


	//   ....[23]....
        /*09f0*/ 	.word	0x0500000f


	//   ....[24]....
        /*09f4*/ 	.word	0x0500000f


	//   ....[25]....
        /*09f8*/ 	.word	0x0500000f


	//   ....[26]....
        /*09fc*/ 	.word	0x0500000f


	//   ....[27]....
        /*0a00*/ 	.word	0x0500000f


	//   ....[28]....
        /*0a04*/ 	.word	0x0500000f


	//   ....[29]....
        /*0a08*/ 	.word	0x0500000f


	//   ....[30]....
        /*0a0c*/ 	.word	0x0500000f


	//   ....[31]....
        /*0a10*/ 	.word	0x0500000f


	//   ....[32]....
        /*0a14*/ 	.word	0x0500000f


	//   ....[33]....
        /*0a18*/ 	.word	0x0500000f


	//   ....[34]....
        /*0a1c*/ 	.word	0x0500000f


	//   ....[35]....
        /*0a20*/ 	.word	0x0500000f


	//   ....[36]....
        /*0a24*/ 	.word	0x0500000f


	//   ....[37]....
        /*0a28*/ 	.word	0x0500000f


	//   ....[38]....
        /*0a2c*/ 	.word	0x0500000f


	//   ....[39]....
        /*0a30*/ 	.word	0x0500000f


	//   ....[40]....
        /*0a34*/ 	.word	0x0500000f


	//   ....[41]....
        /*0a38*/ 	.word	0x0500000f


	//   ....[42]....
        /*0a3c*/ 	.word	0x0500000f


	//   ....[43]....
        /*0a40*/ 	.word	0x0500000f


	//   ....[44]....
        /*0a44*/ 	.word	0x0500000f


	//   ....[45]....
        /*0a48*/ 	.word	0x0500000f


	//   ....[46]....
        /*0a4c*/ 	.word	0x0500000f


	//   ....[47]....
        /*0a50*/ 	.word	0x0500000f


	//   ....[48]....
        /*0a54*/ 	.word	0x0500000f


	//   ....[49]....
        /*0a58*/ 	.word	0x0500000f


	//   ....[50]....
        /*0a5c*/ 	.word	0x0500000f


	//   ....[51]....
        /*0a60*/ 	.word	0x0500000f


	//   ....[52]....
        /*0a64*/ 	.word	0x0500000f


	//   ....[53]....
        /*0a68*/ 	.word	0x0500000f


	//   ....[54]....
        /*0a6c*/ 	.word	0x0500000f


	//   ....[55]....
        /*0a70*/ 	.word	0x0500000f


	//   ....[56]....
        /*0a74*/ 	.word	0x0500000f


	//   ....[57]....
        /*0a78*/ 	.word	0x0500000f


	//   ....[58]....
        /*0a7c*/ 	.word	0x0500000f


	//   ....[59]....
        /*0a80*/ 	.word	0x0500000f


	//   ....[60]....
        /*0a84*/ 	.word	0x0500000f


	//   ....[61]....
        /*0a88*/ 	.word	0x0500000f


	//   ....[62]....
        /*0a8c*/ 	.word	0x0500000f


	//   ....[63]....
        /*0a90*/ 	.word	0x0500000f


	//   ....[64]....
        /*0a94*/ 	.word	0x0500000f


	//   ....[65]....
        /*0a98*/ 	.word	0x0500000f


	//   ....[66]....
        /*0a9c*/ 	.word	0x0500000f


	//   ....[67]....
        /*0aa0*/ 	.word	0x0500000f


	//   ....[68]....
        /*0aa4*/ 	.word	0x0500000f


	//   ....[69]....
        /*0aa8*/ 	.word	0x0500000f


	//   ....[70]....
        /*0aac*/ 	.word	0x0500000f


	//   ....[71]....
        /*0ab0*/ 	.word	0x0500000f


	//   ....[72]....
        /*0ab4*/ 	.word	0x0500000f


	//   ....[73]....
        /*0ab8*/ 	.word	0x0500000f


	//   ....[74]....
        /*0abc*/ 	.word	0x0500000f


	//   ....[75]....
        /*0ac0*/ 	.word	0x0500000f


	//   ....[76]....
        /*0ac4*/ 	.word	0x0500000f


	//   ....[77]....
        /*0ac8*/ 	.word	0x0500000f


	//   ....[78]....
        /*0acc*/ 	.word	0x0500000f


	//   ....[79]....
        /*0ad0*/ 	.word	0x0500000f


	//   ....[80]....
        /*0ad4*/ 	.word	0x0500000f


	//   ....[81]....
        /*0ad8*/ 	.word	0x0500000f


	//   ....[82]....
        /*0adc*/ 	.word	0x0500000f


	//   ....[83]....
        /*0ae0*/ 	.word	0x0500000f


	//   ....[84]....
        /*0ae4*/ 	.word	0x0500000f


	//   ....[85]....
        /*0ae8*/ 	.word	0x0500000f


	//   ....[86]....
        /*0aec*/ 	.word	0x0500000f


	//   ....[87]....
        /*0af0*/ 	.word	0x0500000f


	//   ....[88]....
        /*0af4*/ 	.word	0x0500000f


	//   ....[89]....
        /*0af8*/ 	.word	0x0500000f


	//   ....[90]....
        /*0afc*/ 	.word	0x0500000f


	//   ....[91]....
        /*0b00*/ 	.word	0x0500000f


	//----- nvinfo : EIATTR_COOP_GROUP_INSTR_OFFSETS
	.align		4
.L_319:
        /*0b04*/ 	.byte	0x04, 0x28
        /*0b06*/ 	.short	(.L_321 - .L_320)


	//   ....[0]....
.L_320:
        /*0b08*/ 	.word	0x00000060


	//   ....[1]....
        /*0b0c*/ 	.word	0x00000130


	//   ....[2]....
        /*0b10*/ 	.word	0x000001e0


	//   ....[3]....
        /*0b14*/ 	.word	0x000003a0


	//   ....[4]....
        /*0b18*/ 	.word	0x00000500


	//   ....[5]....
        /*0b1c*/ 	.word	0x00000620


	//   ....[6]....
        /*0b20*/ 	.word	0x00000780


	//   ....[7]....
        /*0b24*/ 	.word	0x00002b70


	//   ....[8]....
        /*0b28*/ 	.word	0x00002b80


	//   ....[9]....
        /*0b2c*/ 	.word	0x00003250


	//   ....[10]....
        /*0b30*/ 	.word	0x00003260


	//   ....[11]....
        /*0b34*/ 	.word	0x00003ec0


	//   ....[12]....
        /*0b38*/ 	.word	0x00003ed0


	//   ....[13]....
        /*0b3c*/ 	.word	0x00004640


	//   ....[14]....
        /*0b40*/ 	.word	0x00004650


	//   ....[15]....
        /*0b44*/ 	.word	0x00005060


	//   ....[16]....
        /*0b48*/ 	.word	0x00005070


	//   ....[17]....
        /*0b4c*/ 	.word	0x00005180


	//   ....[18]....
        /*0b50*/ 	.word	0x00005190


	//   ....[19]....
        /*0b54*/ 	.word	0x00005520


	//   ....[20]....
        /*0b58*/ 	.word	0x00005540


	//   ....[21]....
        /*0b5c*/ 	.word	0x00005620


	//   ....[22]....
        /*0b60*/ 	.word	0x00005640


	//   ....[23]....
        /*0b64*/ 	.word	0x00005b80


	//   ....[24]....
        /*0b68*/ 	.word	0x00006330


	//   ....[25]....
        /*0b6c*/ 	.word	0x00006340


	//   ....[26]....
        /*0b70*/ 	.word	0x00006350


	//   ....[27]....
        /*0b74*/ 	.word	0x00006360


	//   ....[28]....
        /*0b78*/ 	.word	0x000066a0


	//   ....[29]....
        /*0b7c*/ 	.word	0x000066b0


	//   ....[30]....
        /*0b80*/ 	.word	0x000066c0


	//   ....[31]....
        /*0b84*/ 	.word	0x000066d0


	//   ....[32]....
        /*0b88*/ 	.word	0x000079f0


	//   ....[33]....
        /*0b8c*/ 	.word	0x00007a00


	//   ....[34]....
        /*0b90*/ 	.word	0x00007a10


	//   ....[35]....
        /*0b94*/ 	.word	0x00007a20


	//   ....[36]....
        /*0b98*/ 	.word	0x00007b20


	//   ....[37]....
        /*0b9c*/ 	.word	0x00007b40


	//   ....[38]....
        /*0ba0*/ 	.word	0x00007bf0


	//   ....[39]....
        /*0ba4*/ 	.word	0x00007c20


	//   ....[40]....
        /*0ba8*/ 	.word	0x00009660


	//   ....[41]....
        /*0bac*/ 	.word	0x00009ec0


	//   ....[42]....
        /*0bb0*/ 	.word	0x00009ee0


	//   ....[43]....
        /*0bb4*/ 	.word	0x00009f00


	//   ....[44]....
        /*0bb8*/ 	.word	0x0000aa30


	//   ....[45]....
        /*0bbc*/ 	.word	0x0000aa50


	//   ....[46]....
        /*0bc0*/ 	.word	0x0000c4d0


	//   ....[47]....
        /*0bc4*/ 	.word	0x0000c500


	//   ....[48]....
        /*0bc8*/ 	.word	0x0000cdb0


	//   ....[49]....
        /*0bcc*/ 	.word	0x0000ce20


	//   ....[50]....
        /*0bd0*/ 	.word	0x0000d930


	//   ....[51]....
        /*0bd4*/ 	.word	0x0000d950


	//   ....[52]....
        /*0bd8*/ 	.word	0x0000fae0


	//   ....[53]....
        /*0bdc*/ 	.word	0x0000fb40


	//   ....[54]....
        /*0be0*/ 	.word	0x0000ff10


	//   ....[55]....
        /*0be4*/ 	.word	0x0000ff30


	//   ....[56]....
        /*0be8*/ 	.word	0x00011210


	//   ....[57]....
        /*0bec*/ 	.word	0x000114e0


	//   ....[58]....
        /*0bf0*/ 	.word	0x00011560


	//   ....[59]....
        /*0bf4*/ 	.word	0x00011570


	//   ....[60]....
        /*0bf8*/ 	.word	0x00012240


	//   ....[61]....
        /*0bfc*/ 	.word	0x00012270


	//   ....[62]....
        /*0c00*/ 	.word	0x00012290


	//   ....[63]....
        /*0c04*/ 	.word	0x000122b0


	//   ....[64]....
        /*0c08*/ 	.word	0x00012710


	//   ....[65]....
        /*0c0c*/ 	.word	0x00012730


	//   ....[66]....
        /*0c10*/ 	.word	0x00012740


	//   ....[67]....
        /*0c14*/ 	.word	0x00012750


	//   ....[68]....
        /*0c18*/ 	.word	0x00012770


	//   ....[69]....
        /*0c1c*/ 	.word	0x000127a0


	//   ....[70]....
        /*0c20*/ 	.word	0x000128a0


	//   ....[71]....
        /*0c24*/ 	.word	0x000128b0


	//   ....[72]....
        /*0c28*/ 	.word	0x000130e0


	//   ....[73]....
        /*0c2c*/ 	.word	0x00013110


	//   ....[74]....
        /*0c30*/ 	.word	0x00013130


	//   ....[75]....
        /*0c34*/ 	.word	0x00013160


	//   ....[76]....
        /*0c38*/ 	.word	0x00013190


	//   ....[77]....
        /*0c3c*/ 	.word	0x000131a0


	//   ....[78]....
        /*0c40*/ 	.word	0x000131d0


	//   ....[79]....
        /*0c44*/ 	.word	0x00013210


	//   ....[80]....
        /*0c48*/ 	.word	0x00013360


	//   ....[81]....
        /*0c4c*/ 	.word	0x00013550


	//   ....[82]....
        /*0c50*/ 	.word	0x00013580


	//   ....[83]....
        /*0c54*/ 	.word	0x000135b0


	//   ....[84]....
        /*0c58*/ 	.word	0x000135e0


	//   ....[85]....
        /*0c5c*/ 	.word	0x00013610


	//   ....[86]....
        /*0c60*/ 	.word	0x00013640


	//   ....[87]....
        /*0c64*/ 	.word	0x000137b0


	//   ....[88]....
        /*0c68*/ 	.word	0x000137e0


	//   ....[89]....
        /*0c6c*/ 	.word	0x00013810


	//   ....[90]....
        /*0c70*/ 	.word	0x00013840


	//   ....[91]....
        /*0c74*/ 	.word	0x00013870


	//   ....[92]....
        /*0c78*/ 	.word	0x000138a0


	//   ....[93]....
        /*0c7c*/ 	.word	0x00013950


	//   ....[94]....
        /*0c80*/ 	.word	0x000139b0


	//   ....[95]....
        /*0c84*/ 	.word	0x00013a50


	//   ....[96]....
        /*0c88*/ 	.word	0x00014820


	//   ....[97]....
        /*0c8c*/ 	.word	0x000161c0


	//   ....[98]....
        /*0c90*/ 	.word	0x000161e0


	//   ....[99]....
        /*0c94*/ 	.word	0x00016270


	//   ....[100]....
        /*0c98*/ 	.word	0x00016290


	//   ....[101]....
        /*0c9c*/ 	.word	0x00016310


	//   ....[102]....
        /*0ca0*/ 	.word	0x00016330


	//   ....[103]....
        /*0ca4*/ 	.word	0x000163b0


	//   ....[104]....
        /*0ca8*/ 	.word	0x000163d0


	//   ....[105]....
        /*0cac*/ 	.word	0x00016450


	//   ....[106]....
        /*0cb0*/ 	.word	0x00016470


	//   ....[107]....
        /*0cb4*/ 	.word	0x000164f0


	//   ....[108]....
        /*0cb8*/ 	.word	0x00016510


	//   ....[109]....
        /*0cbc*/ 	.word	0x00016590


	//   ....[110]....
        /*0cc0*/ 	.word	0x000165b0


	//   ....[111]....
        /*0cc4*/ 	.word	0x000165c0


	//   ....[112]....
        /*0cc8*/ 	.word	0x000165d0


	//   ....[113]....
        /*0ccc*/ 	.word	0x00016f50


	//   ....[114]....
        /*0cd0*/ 	.word	0x00016f60


	//   ....[115]....
        /*0cd4*/ 	.word	0x00016f80


	//   ....[116]....
        /*0cd8*/ 	.word	0x00017010


	//   ....[117]....
        /*0cdc*/ 	.word	0x00017030


	//   ....[118]....
        /*0ce0*/ 	.word	0x000170b0


	//   ....[119]....
        /*0ce4*/ 	.word	0x000170d0


	//   ....[120]....
        /*0ce8*/ 	.word	0x00017150


	//   ....[121]....
        /*0cec*/ 	.word	0x00017170


	//   ....[122]....
        /*0cf0*/ 	.word	0x000171f0


	//   ....[123]....
        /*0cf4*/ 	.word	0x00017210


	//   ....[124]....
        /*0cf8*/ 	.word	0x00017290


	//   ....[125]....
        /*0cfc*/ 	.word	0x000172b0


	//   ....[126]....
        /*0d00*/ 	.word	0x00017330


	//   ....[127]....
        /*0d04*/ 	.word	0x00017350


	//   ....[128]....
        /*0d08*/ 	.word	0x00017360


	//   ....[129]....
        /*0d0c*/ 	.word	0x000173f0


	//   ....[130]....
        /*0d10*/ 	.word	0x00017420


	//   ....[131]....
        /*0d14*/ 	.word	0x00017480


	//   ....[132]....
        /*0d18*/ 	.word	0x00017500


	//   ....[133]....
        /*0d1c*/ 	.word	0x00017510


	//   ....[134]....
        /*0d20*/ 	.word	0x00017580


	//   ....[135]....
        /*0d24*/ 	.word	0x00017590


	//   ....[136]....
        /*0d28*/ 	.word	0x000175a0


	//   ....[137]....
        /*0d2c*/ 	.word	0x00017db0


	//   ....[138]....
        /*0d30*/ 	.word	0x00017dd0


	//   ....[139]....
        /*0d34*/ 	.word	0x00017e40


	//   ....[140]....
        /*0d38*/ 	.word	0x00017e50


	//   ....[141]....
        /*0d3c*/ 	.word	0x00017e90


	//   ....[142]....
        /*0d40*/ 	.word	0x00017ea0


	//   ....[143]....
        /*0d44*/ 	.word	0x00017ee0


	//   ....[144]....
        /*0d48*/ 	.word	0x00017ef0


	//   ....[145]....
        /*0d4c*/ 	.word	0x00017f30


	//   ....[146]....
        /*0d50*/ 	.word	0x00017f40


	//   ....[147]....
        /*0d54*/ 	.word	0x00017f80


	//   ....[148]....
        /*0d58*/ 	.word	0x00017f90


	//   ....[149]....
        /*0d5c*/ 	.word	0x00017fd0


	//   ....[150]....
        /*0d60*/ 	.word	0x00017fe0


	//   ....[151]....
        /*0d64*/ 	.word	0x00017ff0


	//   ....[152]....
        /*0d68*/ 	.word	0x00018030


	//   ....[153]....
        /*0d6c*/ 	.word	0x000182f0


	//   ....[154]....
        /*0d70*/ 	.word	0x00018320


	//   ....[155]....
        /*0d74*/ 	.word	0x00018380


	//   ....[156]....
        /*0d78*/ 	.word	0x00018390


	//   ....[157]....
        /*0d7c*/ 	.word	0x000183e0


	//   ....[158]....
        /*0d80*/ 	.word	0x000183f0


	//   ....[159]....
        /*0d84*/ 	.word	0x00018440


	//   ....[160]....
        /*0d88*/ 	.word	0x00018450


	//   ....[161]....
        /*0d8c*/ 	.word	0x000184a0


	//   ....[162]....
        /*0d90*/ 	.word	0x000184b0


	//   ....[163]....
        /*0d94*/ 	.word	0x00018500


	//   ....[164]....
        /*0d98*/ 	.word	0x00018510


	//   ....[165]....
        /*0d9c*/ 	.word	0x00018560


	//   ....[166]....
        /*0da0*/ 	.word	0x00018570


	//   ....[167]....
        /*0da4*/ 	.word	0x00018580


	//   ....[168]....
        /*0da8*/ 	.word	0x000185c0


	//   ....[169]....
        /*0dac*/ 	.word	0x00018bb0


	//   ....[170]....
        /*0db0*/ 	.word	0x00018bf0


	//   ....[171]....
        /*0db4*/ 	.word	0x00018c10


	//   ....[172]....
        /*0db8*/ 	.word	0x00018c50


	//   ....[173]....
        /*0dbc*/ 	.word	0x00018c70


	//   ....[174]....
        /*0dc0*/ 	.word	0x00018cb0


	//   ....[175]....
        /*0dc4*/ 	.word	0x00018cd0


	//   ....[176]....
        /*0dc8*/ 	.word	0x00018d10


	//   ....[177]....
        /*0dcc*/ 	.word	0x00018d30


	//   ....[178]....
        /*0dd0*/ 	.word	0x00018d70


	//   ....[179]....
        /*0dd4*/ 	.word	0x00018d90


	//   ....[180]....
        /*0dd8*/ 	.word	0x00018dd0


	//   ....[181]....
        /*0ddc*/ 	.word	0x00018df0


	//   ....[182]....
        /*0de0*/ 	.word	0x00018e30


	//   ....[183]....
        /*0de4*/ 	.word	0x00018e50


	//   ....[184]....
        /*0de8*/ 	.word	0x00018e60


	//   ....[185]....
        /*0dec*/ 	.word	0x000191d0


	//   ....[186]....
        /*0df0*/ 	.word	0x00019200


	//   ....[187]....
        /*0df4*/ 	.word	0x00019240


	//   ....[188]....
        /*0df8*/ 	.word	0x00019270


	//   ....[189]....
        /*0dfc*/ 	.word	0x000192a0


	//   ....[190]....
        /*0e00*/ 	.word	0x000192d0


	//   ....[191]....
        /*0e04*/ 	.word	0x00019300


	//   ....[192]....
        /*0e08*/ 	.word	0x00019330


	//   ....[193]....
        /*0e0c*/ 	.word	0x000194b0


	//   ....[194]....
        /*0e10*/ 	.word	0x000194e0


	//   ....[195]....
        /*0e14*/ 	.word	0x00019510


	//   ....[196]....
        /*0e18*/ 	.word	0x00019540


	//   ....[197]....
        /*0e1c*/ 	.word	0x00019570


	//   ....[198]....
        /*0e20*/ 	.word	0x000195a0


	//   ....[199]....
        /*0e24*/ 	.word	0x00019660


	//   ....[200]....
        /*0e28*/ 	.word	0x00019680


	//   ....[201]....
        /*0e2c*/ 	.word	0x000196f0


	//   ....[202]....
        /*0e30*/ 	.word	0x00019d90


	//   ....[203]....
        /*0e34*/ 	.word	0x0001a0b0


	//   ....[204]....
        /*0e38*/ 	.word	0x0001a140


	//   ....[205]....
        /*0e3c*/ 	.word	0x0001a1d0


	//   ....[206]....
        /*0e40*/ 	.word	0x0001a260


	//   ....[207]....
        /*0e44*/ 	.word	0x0001a340


	//   ....[208]....
        /*0e48*/ 	.word	0x0001a3d0


	//   ....[209]....
        /*0e4c*/ 	.word	0x0001a470


	//   ....[210]....
        /*0e50*/ 	.word	0x0001a500


	//   ....[211]....
        /*0e54*/ 	.word	0x0001a5f0


	//   ....[212]....
        /*0e58*/ 	.word	0x0001a680


	//   ....[213]....
        /*0e5c*/ 	.word	0x0001a720


	//   ....[214]....
        /*0e60*/ 	.word	0x0001a7b0


	//   ....[215]....
        /*0e64*/ 	.word	0x0001a8f0


	//   ....[216]....
        /*0e68*/ 	.word	0x0001a9a0


	//   ....[217]....
        /*0e6c*/ 	.word	0x0001aa30


	//   ....[218]....
        /*0e70*/ 	.word	0x0001aa80


	//   ....[219]....
        /*0e74*/ 	.word	0x0001aad0


	//   ....[220]....
        /*0e78*/ 	.word	0x0001ab60


	//   ....[221]....
        /*0e7c*/ 	.word	0x0001abf0


	//   ....[222]....
        /*0e80*/ 	.word	0x0001ac40


	//   ....[223]....
        /*0e84*/ 	.word	0x0001ac90


	//   ....[224]....
        /*0e88*/ 	.word	0x0001ad80


	//   ....[225]....
        /*0e8c*/ 	.word	0x0001ae30


	//   ....[226]....
        /*0e90*/ 	.word	0x0001ae80


	//   ....[227]....
        /*0e94*/ 	.word	0x0001aed0


	//   ....[228]....
        /*0e98*/ 	.word	0x0001b080


	//   ....[229]....
        /*0e9c*/ 	.word	0x0001b1d0


	//   ....[230]....
        /*0ea0*/ 	.word	0x0001b240


	//   ....[231]....
        /*0ea4*/ 	.word	0x0001b290


	//   ....[232]....
        /*0ea8*/ 	.word	0x0001b560


	//   ....[233]....
        /*0eac*/ 	.word	0x0001b600


	//   ....[234]....
        /*0eb0*/ 	.word	0x0001b660


	//   ....[235]....
        /*0eb4*/ 	.word	0x0001b6d0


	//   ....[236]....
        /*0eb8*/ 	.word	0x0001b730


	//   ....[237]....
        /*0ebc*/ 	.word	0x0001b7a0


	//   ....[238]....
        /*0ec0*/ 	.word	0x0001b870


	//   ....[239]....
        /*0ec4*/ 	.word	0x0001b8c0


	//   ....[240]....
        /*0ec8*/ 	.word	0x0001b980


	//   ....[241]....
        /*0ecc*/ 	.word	0x0001bc60


	//   ....[242]....
        /*0ed0*/ 	.word	0x0001bd50


	//   ....[243]....
        /*0ed4*/ 	.word	0x0001bdf0


	//   ....[244]....
        /*0ed8*/ 	.word	0x0001be50


	//   ....[245]....
        /*0edc*/ 	.word	0x0001bf40


	//   ....[246]....
        /*0ee0*/ 	.word	0x0001bfb0


	//   ....[247]....
        /*0ee4*/ 	.word	0x0001c0a0


	//   ....[248]....
        /*0ee8*/ 	.word	0x0001c110


	//   ....[249]....
        /*0eec*/ 	.word	0x0001c200


	//   ....[250]....
        /*0ef0*/ 	.word	0x0001c270


	//   ....[251]....
        /*0ef4*/ 	.word	0x0001c360


	//   ....[252]....
        /*0ef8*/ 	.word	0x0001c3d0


	//   ....[253]....
        /*0efc*/ 	.word	0x0001c4c0


	//   ....[254]....
        /*0f00*/ 	.word	0x0001c530


	//   ....[255]....
        /*0f04*/ 	.word	0x0001c620


	//   ....[0]....
        /*0f08*/ 	.word	0x0001c690


	//   ....[1]....
        /*0f0c*/ 	.word	0x0001c770


	//   ....[2]....
        /*0f10*/ 	.word	0x0001c850


	//   ....[3]....
        /*0f14*/ 	.word	0x0001c8a0


	//   ....[4]....
        /*0f18*/ 	.word	0x0001c900


	//   ....[5]....
        /*0f1c*/ 	.word	0x0001c9f0


	//   ....[6]....
        /*0f20*/ 	.word	0x0001ca50


	//   ....[7]....
        /*0f24*/ 	.word	0x0001cb50


	//   ....[8]....
        /*0f28*/ 	.word	0x0001cbb0


	//   ....[9]....
        /*0f2c*/ 	.word	0x0001ccb0


	//   ....[10]....
        /*0f30*/ 	.word	0x0001cd10


	//   ....[11]....
        /*0f34*/ 	.word	0x0001ce10


	//   ....[12]....
        /*0f38*/ 	.word	0x0001ce70


	//   ....[13]....
        /*0f3c*/ 	.word	0x0001cf70


	//   ....[14]....
        /*0f40*/ 	.word	0x0001cfd0


	//   ....[15]....
        /*0f44*/ 	.word	0x0001d0d0


	//   ....[16]....
        /*0f48*/ 	.word	0x0001d140


	//   ....[17]....
        /*0f4c*/ 	.word	0x0001d240


	//   ....[18]....
        /*0f50*/ 	.word	0x0001d2a0


	//   ....[19]....
        /*0f54*/ 	.word	0x0001d390


	//   ....[20]....
        /*0f58*/ 	.word	0x0001d3f0


	//   ....[21]....
        /*0f5c*/ 	.word	0x0001d4e0


	//   ....[22]....
        /*0f60*/ 	.word	0x0001d540


	//   ....[23]....
        /*0f64*/ 	.word	0x0001d610


	//   ....[24]....
        /*0f68*/ 	.word	0x0001d670


	//   ....[25]....
        /*0f6c*/ 	.word	0x0001d730


	//   ....[26]....
        /*0f70*/ 	.word	0x0001d870


	//   ....[27]....
        /*0f74*/ 	.word	0x0001d920


	//   ....[28]....
        /*0f78*/ 	.word	0x0001d990


	//   ....[29]....
        /*0f7c*/ 	.word	0x0001da60


	//   ....[30]....
        /*0f80*/ 	.word	0x0001dac0


	//   ....[31]....
        /*0f84*/ 	.word	0x0001db70


	//   ....[32]....
        /*0f88*/ 	.word	0x0001dbd0


	//   ....[33]....
        /*0f8c*/ 	.word	0x0001dc80


	//   ....[34]....
        /*0f90*/ 	.word	0x0001dce0


	//   ....[35]....
        /*0f94*/ 	.word	0x0001dd90


	//   ....[36]....
        /*0f98*/ 	.word	0x0001ddf0


	//   ....[37]....
        /*0f9c*/ 	.word	0x0001dea0


	//   ....[38]....
        /*0fa0*/ 	.word	0x0001df00


	//   ....[39]....
        /*0fa4*/ 	.word	0x0001dfb0


	//   ....[40]....
        /*0fa8*/ 	.word	0x0001e010


	//   ....[41]....
        /*0fac*/ 	.word	0x0001e0c0


	//   ....[42]....
        /*0fb0*/ 	.word	0x0001e1b0


	//   ....[43]....
        /*0fb4*/ 	.word	0x0001e260


	//   ....[44]....
        /*0fb8*/ 	.word	0x0001e2c0


	//   ....[45]....
        /*0fbc*/ 	.word	0x0001e380


	//   ....[46]....
        /*0fc0*/ 	.word	0x0001e3e0


	//   ....[47]....
        /*0fc4*/ 	.word	0x0001e4a0


	//   ....[48]....
        /*0fc8*/ 	.word	0x0001e500


	//   ....[49]....
        /*0fcc*/ 	.word	0x0001e5c0


	//   ....[50]....
        /*0fd0*/ 	.word	0x0001e620


	//   ....[51]....
        /*0fd4*/ 	.word	0x0001e6e0


	//   ....[52]....
        /*0fd8*/ 	.word	0x0001e740


	//   ....[53]....
        /*0fdc*/ 	.word	0x0001e800


	//   ....[54]....
        /*0fe0*/ 	.word	0x0001e860


	//   ....[55]....
        /*0fe4*/ 	.word	0x0001e920


	//   ....[56]....
        /*0fe8*/ 	.word	0x0001e980


	//   ....[57]....
        /*0fec*/ 	.word	0x0001ea30


	//   ....[58]....
        /*0ff0*/ 	.word	0x0001eb20


	//   ....[59]....
        /*0ff4*/ 	.word	0x0001ebe0


	//   ....[60]....
        /*0ff8*/ 	.word	0x0001ec40


	//   ....[61]....
        /*0ffc*/ 	.word	0x0001ecf0


	//   ....[62]....
        /*1000*/ 	.word	0x0001ed50


	//   ....[63]....
        /*1004*/ 	.word	0x0001ee00


	//   ....[64]....
        /*1008*/ 	.word	0x0001ee60


	//   ....[65]....
        /*100c*/ 	.word	0x0001ef10


	//   ....[66]....
        /*1010*/ 	.word	0x0001ef70


	//   ....[67]....
        /*1014*/ 	.word	0x0001f020


	//   ....[68]....
        /*1018*/ 	.word	0x0001f080


	//   ....[69]....
        /*101c*/ 	.word	0x0001f130


	//   ....[70]....
        /*1020*/ 	.word	0x0001f190


	//   ....[71]....
        /*1024*/ 	.word	0x0001f240


	//   ....[72]....
        /*1028*/ 	.word	0x0001f2a0


	//   ....[73]....
        /*102c*/ 	.word	0x0001f340


	//   ....[74]....
        /*1030*/ 	.word	0x0001f3d0


	//   ....[75]....
        /*1034*/ 	.word	0x0001f470


	//   ....[76]....
        /*1038*/ 	.word	0x0001f590


	//   ....[77]....
        /*103c*/ 	.word	0x0001f600


	//   ....[78]....
        /*1040*/ 	.word	0x0001f670


	//   ....[79]....
        /*1044*/ 	.word	0x0001f6e0


	//   ....[80]....
        /*1048*/ 	.word	0x0001f750


	//   ....[81]....
        /*104c*/ 	.word	0x0001f7d0


	//   ....[82]....
        /*1050*/ 	.word	0x0001f860


	//   ....[83]....
        /*1054*/ 	.word	0x0001f8f0


	//   ....[84]....
        /*1058*/ 	.word	0x0001f960


	//   ....[85]....
        /*105c*/ 	.word	0x0001f9d0


	//   ....[86]....
        /*1060*/ 	.word	0x0001fa40


	//   ....[87]....
        /*1064*/ 	.word	0x0001fac0


	//   ....[88]....
        /*1068*/ 	.word	0x0001fb30


	//   ....[89]....
        /*106c*/ 	.word	0x0001fbd0


	//   ....[90]....
        /*1070*/ 	.word	0x0001fc60


	//   ....[91]....
        /*1074*/ 	.word	0x0001fd90


	//----- nvinfo : EIATTR_REG_RECONFIG
	.align		4
.L_321:
        /*1078*/ 	.byte	0x01, 0x54
	.zero		2


	//----- nvinfo : EIATTR_SYSCALL_OFFSETS
	.align		4
        /*107c*/ 	.byte	0x04, 0x46
        /*107e*/ 	.short	(.L_323 - .L_322)


	//   ....[0]....
.L_322:
        /*1080*/ 	.word	0x000018d0


	//   ....[1]....
        /*1084*/ 	.word	0x00001a20


	//   ....[2]....
        /*1088*/ 	.word	0x00005d50


	//   ....[3]....
        /*108c*/ 	.word	0x00006070


	//   ....[4]....
        /*1090*/ 	.word	0x000157a0


	//   ....[5]....
        /*1094*/ 	.word	0x000158f0


	//   ....[6]....
        /*1098*/ 	.word	0x000159e0


	//   ....[7]....
        /*109c*/ 	.word	0x00016a10


	//----- nvinfo : EIATTR_MBARRIER_INSTR_OFFSETS
	.align		4
.L_323:
        /*10a0*/ 	.byte	0x04, 0x39
        /*10a2*/ 	.short	(.L_325 - .L_324)


	//   ....[0]....
.L_324:
        /*10a4*/ 	.word	0x00000250
        /*10a8*/ 	.word	0x000000ff
        /*10ac*/ 	.word	0x00016800
        /*10b0*/ 	.short	0x0100
        /*10b2*/ 	.byte	0x08
	.zero		1


	//   ....[1]....
        /*10b4*/ 	.word	0x00000260
        /*10b8*/ 	.word	0x000000ff
        /*10bc*/ 	.word	0x00016820
        /*10c0*/ 	.short	0x0100
        /*10c2*/ 	.byte	0x08
	.zero		1


	//   ....[2]....
        /*10c4*/ 	.word	0x00000350
        /*10c8*/ 	.word	0x000000ff
        /*10cc*/ 	.word	0x00016830
        /*10d0*/ 	.short	0x0100
        /*10d2*/ 	.byte	0x08
	.zero		1


	//   ....[3]....
        /*10d4*/ 	.word	0x00000360
        /*10d8*/ 	.word	0x000000ff
        /*10dc*/ 	.word	0x00016840
        /*10e0*/ 	.short	0x0100
        /*10e2*/ 	.byte	0x08
	.zero		1


	//   ....[4]....
        /*10e4*/ 	.word	0x00000370
        /*10e8*/ 	.word	0x000000ff
        /*10ec*/ 	.word	0x00016838
        /*10f0*/ 	.short	0x0100
        /*10f2*/ 	.byte	0x08
	.zero		1


	//   ....[5]....
        /*10f4*/ 	.word	0x00000380
        /*10f8*/ 	.word	0x000000ff
        /*10fc*/ 	.word	0x00016848
        /*1100*/ 	.short	0x0100
        /*1102*/ 	.byte	0x08
	.zero		1


	//   ....[6]....
        /*1104*/ 	.word	0x000004b0
        /*1108*/ 	.word	0x000000ff
        /*110c*/ 	.word	0x00016850
        /*1110*/ 	.short	0x0100
        /*1112*/ 	.byte	0x08
	.zero		1


	//   ....[7]....
        /*1114*/ 	.word	0x000004c0
        /*1118*/ 	.word	0x000000ff
        /*111c*/ 	.word	0x00016860
        /*1120*/ 	.short	0x0100
        /*1122*/ 	.byte	0x08
	.zero		1


	//   ....[8]....
        /*1124*/ 	.word	0x000004d0
        /*1128*/ 	.word	0x000000ff
        /*112c*/ 	.word	0x00016858
        /*1130*/ 	.short	0x0100
        /*1132*/ 	.byte	0x08
	.zero		1


	//   ....[9]....
        /*1134*/ 	.word	0x000004e0
        /*1138*/ 	.word	0x000000ff
        /*113c*/ 	.word	0x00016868
        /*1140*/ 	.short	0x0100
        /*1142*/ 	.byte	0x08
	.zero		1


	//   ....[10]....
        /*1144*/ 	.word	0x000005d0
        /*1148*/ 	.word	0x000000ff
        /*114c*/ 	.word	0x00016870
        /*1150*/ 	.short	0x0100
        /*1152*/ 	.byte	0x06
	.zero		1


	//   ....[11]....
        /*1154*/ 	.word	0x000005e0
        /*1158*/ 	.word	0x000000ff
        /*115c*/ 	.word	0x00016880
        /*1160*/ 	.short	0x0100
        /*1162*/ 	.byte	0x06
	.zero		1


	//   ....[12]....
        /*1164*/ 	.word	0x000005f0
        /*1168*/ 	.word	0x000000ff
        /*116c*/ 	.word	0x00016878
        /*1170*/ 	.short	0x0100
        /*1172*/ 	.byte	0x06
	.zero		1


	//   ....[13]....
        /*1174*/ 	.word	0x00000600
        /*1178*/ 	.word	0x000000ff
        /*117c*/ 	.word	0x00016888
        /*1180*/ 	.short	0x0100
        /*1182*/ 	.byte	0x06
	.zero		1


	//   ....[14]....
        /*1184*/ 	.word	0x00000730
        /*1188*/ 	.word	0x000000ff
        /*118c*/ 	.word	0x00016890
        /*1190*/ 	.short	0x0100
        /*1192*/ 	.byte	0x08
	.zero		1


	//   ....[15]....
        /*1194*/ 	.word	0x00000740
        /*1198*/ 	.word	0x000000ff
        /*119c*/ 	.word	0x000168a0
        /*11a0*/ 	.short	0x0100
        /*11a2*/ 	.byte	0x08
	.zero		1


	//   ....[16]....
        /*11a4*/ 	.word	0x00000750
        /*11a8*/ 	.word	0x000000ff
        /*11ac*/ 	.word	0x00016898
        /*11b0*/ 	.short	0x0100
        /*11b2*/ 	.byte	0x08
	.zero		1


	//   ....[17]....
        /*11b4*/ 	.word	0x00000760
        /*11b8*/ 	.word	0x000000ff
        /*11bc*/ 	.word	0x000168a8
        /*11c0*/ 	.short	0x0100
        /*11c2*/ 	.byte	0x08
	.zero		1


	//   ....[18]....
        /*11c4*/ 	.word	0x00000890
        /*11c8*/ 	.word	0x000000ff
        /*11cc*/ 	.word	0x000168b0
        /*11d0*/ 	.short	0x0100
        /*11d2*/ 	.byte	0x08
	.zero		1


	//   ....[19]....
        /*11d4*/ 	.word	0x000008a0
        /*11d8*/ 	.word	0x000000ff
        /*11dc*/ 	.word	0x000168c0
        /*11e0*/ 	.short	0x0100
        /*11e2*/ 	.byte	0x08
	.zero		1


	//   ....[20]....
        /*11e4*/ 	.word	0x000008b0
        /*11e8*/ 	.word	0x000000ff
        /*11ec*/ 	.word	0x000168b8
        /*11f0*/ 	.short	0x0100
        /*11f2*/ 	.byte	0x08
	.zero		1


	//   ....[21]....
        /*11f4*/ 	.word	0x000008c0
        /*11f8*/ 	.word	0x000000ff
        /*11fc*/ 	.word	0x000168c8
        /*1200*/ 	.short	0x0100
        /*1202*/ 	.byte	0x08
	.zero		1


	//   ....[22]....
        /*1204*/ 	.word	0x00002b20
        /*1208*/ 	.word	0x00000045
        /*120c*/ 	.word	0x00016890
        /*1210*/ 	.short	0x010a
        /*1212*/ 	.byte	0x3f
	.zero		1


	//   ....[23]....
        /*1214*/ 	.word	0x00003e60
        /*1218*/ 	.word	0x00000045
        /*121c*/ 	.word	0x00016890
        /*1220*/ 	.short	0x010a
        /*1222*/ 	.byte	0x3f
	.zero		1


	//   ....[24]....
        /*1224*/ 	.word	0x00004ea0
        /*1228*/ 	.word	0x00000045
        /*122c*/ 	.word	0x00016890
        /*1230*/ 	.short	0x010a
        /*1232*/ 	.byte	0x3f
	.zero		1


	//   ....[25]....
        /*1234*/ 	.word	0x00005350
        /*1238*/ 	.word	0x00000008
        /*123c*/ 	.word	0x00000000
        /*1240*/ 	.short	0x0101
        /*1242*/ 	.byte	0x3f
	.zero		1


	//   ....[26]....
        /*1244*/ 	.word	0x00005390
        /*1248*/ 	.word	0x00000045
        /*124c*/ 	.word	0x000168b0
        /*1250*/ 	.short	0x010a
        /*1252*/ 	.byte	0x3f
	.zero		1


	//   ....[27]....
        /*1254*/ 	.word	0x000057c0
        /*1258*/ 	.word	0x00000045
        /*125c*/ 	.word	0x00000000
        /*1260*/ 	.short	0x0101
        /*1262*/ 	.byte	0x3f
	.zero		1


	//   ....[28]....
        /*1264*/ 	.word	0x00005df0
        /*1268*/ 	.word	0x00000002
        /*126c*/ 	.word	0x00016800
        /*1270*/ 	.short	0x010a
        /*1272*/ 	.byte	0x3f
	.zero		1


	//   ....[29]....
        /*1274*/ 	.word	0x00005e40
        /*1278*/ 	.word	0x00000002
        /*127c*/ 	.word	0x00016800
        /*1280*/ 	.short	0x010a
        /*1282*/ 	.byte	0x3f
	.zero		1


	//   ....[30]....
        /*1284*/ 	.word	0x00006960
        /*1288*/ 	.word	0x00000002
        /*128c*/ 	.word	0x00016800
        /*1290*/ 	.short	0x010a
        /*1292*/ 	.byte	0x3f
	.zero		1


	//   ....[31]....
        /*1294*/ 	.word	0x00007e70
        /*1298*/ 	.word	0x00000002
        /*129c*/ 	.word	0x00016800
        /*12a0*/ 	.short	0x010a
        /*12a2*/ 	.byte	0x3f
	.zero		1


	//   ....[32]....
        /*12a4*/ 	.word	0x00008d60
        /*12a8*/ 	.word	0x00000000
        /*12ac*/ 	.word	0x00016830
        /*12b0*/ 	.short	0x010a
        /*12b2*/ 	.byte	0x3f
	.zero		1


	//   ....[33]....
        /*12b4*/ 	.word	0x00008e10
        /*12b8*/ 	.word	0x00000000
        /*12bc*/ 	.word	0x00016830
        /*12c0*/ 	.short	0x010a
        /*12c2*/ 	.byte	0x3f
	.zero		1


	//   ....[34]....
        /*12c4*/ 	.word	0x0000a990
        /*12c8*/ 	.word	0x00000000
        /*12cc*/ 	.word	0x00000000
        /*12d0*/ 	.short	0x0101
        /*12d2*/ 	.byte	0x3f
	.zero		1


	//   ....[35]....
        /*12d4*/ 	.word	0x0000b910
        /*12d8*/ 	.word	0x00000007
        /*12dc*/ 	.word	0x00016830
        /*12e0*/ 	.short	0x010a
        /*12e2*/ 	.byte	0x3f
	.zero		1


	//   ....[36]....
        /*12e4*/ 	.word	0x0000b960
        /*12e8*/ 	.word	0x00000007
        /*12ec*/ 	.word	0x00016830
        /*12f0*/ 	.short	0x010a
        /*12f2*/ 	.byte	0x3f
	.zero		1


	//   ....[37]....
        /*12f4*/ 	.word	0x0000bcb0
        /*12f8*/ 	.word	0x00000007
        /*12fc*/ 	.word	0x00016850
        /*1300*/ 	.short	0x010a
        /*1302*/ 	.byte	0x3f
	.zero		1


	//   ....[38]....
        /*1304*/ 	.word	0x0000bcf0
        /*1308*/ 	.word	0x00000007
        /*130c*/ 	.word	0x00016850
        /*1310*/ 	.short	0x010a
        /*1312*/ 	.byte	0x3f
	.zero		1


	//   ....[39]....
        /*1314*/ 	.word	0x0000dce0
        /*1318*/ 	.word	0x00000037
        /*131c*/ 	.word	0x00000000
        /*1320*/ 	.short	0x0101
        /*1322*/ 	.byte	0x3f
	.zero		1


	//   ....[40]....
        /*1324*/ 	.word	0x0000e4d0
        /*1328*/ 	.word	0x0000000d
        /*132c*/ 	.word	0x00000000
        /*1330*/ 	.short	0x0101
        /*1332*/ 	.byte	0x3f
	.zero		1


	//   ....[41]....
        /*1334*/ 	.word	0x0000ea60
        /*1338*/ 	.word	0x00000007
        /*133c*/ 	.word	0x00016830
        /*1340*/ 	.short	0x010a
        /*1342*/ 	.byte	0x3f
	.zero		1


	//   ....[42]....
        /*1344*/ 	.word	0x0000eab0
        /*1348*/ 	.word	0x00000007
        /*134c*/ 	.word	0x00016830
        /*1350*/ 	.short	0x010a
        /*1352*/ 	.byte	0x3f
	.zero		1


	//   ....[43]....
        /*1354*/ 	.word	0x0000edd0
        /*1358*/ 	.word	0x00000007
        /*135c*/ 	.word	0x00016850
        /*1360*/ 	.short	0x010a
        /*1362*/ 	.byte	0x3f
	.zero		1


	//   ....[44]....
        /*1364*/ 	.word	0x0000ee10
        /*1368*/ 	.word	0x00000007
        /*136c*/ 	.word	0x00016850
        /*1370*/ 	.short	0x010a
        /*1372*/ 	.byte	0x3f
	.zero		1


	//   ....[45]....
        /*1374*/ 	.word	0x0000f4b0
        /*1378*/ 	.word	0x00000007
        /*137c*/ 	.word	0x00000000
        /*1380*/ 	.short	0x0101
        /*1382*/ 	.byte	0x3f
	.zero		1


	//   ....[46]....
        /*1384*/ 	.word	0x00010e30
        /*1388*/ 	.word	0x0000000d
        /*138c*/ 	.word	0x00000000
        /*1390*/ 	.short	0x0101
        /*1392*/ 	.byte	0x3f
	.zero		1


	//   ....[47]....
        /*1394*/ 	.word	0x00011110
        /*1398*/ 	.word	0x0000000b
        /*139c*/ 	.word	0x00016850
        /*13a0*/ 	.short	0x010a
        /*13a2*/ 	.byte	0x3f
	.zero		1


	//   ....[48]....
        /*13a4*/ 	.word	0x00011180
        /*13a8*/ 	.word	0x0000000b
        /*13ac*/ 	.word	0x00016850
        /*13b0*/ 	.short	0x010a
        /*13b2*/ 	.byte	0x3f
	.zero		1


	//   ....[49]....
        /*13b4*/ 	.word	0x00011770
        /*13b8*/ 	.word	0x00000002
        /*13bc*/ 	.word	0x00000000
        /*13c0*/ 	.short	0x0101
        /*13c2*/ 	.byte	0x3f
	.zero		1


	//   ....[50]....
        /*13c4*/ 	.word	0x00012870
        /*13c8*/ 	.word	0x00000000
        /*13cc*/ 	.word	0x00000000
        /*13d0*/ 	.short	0x0101
        /*13d2*/ 	.byte	0x3f
	.zero		1


	//   ....[51]....
        /*13d4*/ 	.word	0x00014900
        /*13d8*/ 	.word	0x00000016
        /*13dc*/ 	.word	0x00016820
        /*13e0*/ 	.short	0x010a
        /*13e2*/ 	.byte	0x3f
	.zero		1


	//   ....[52]....
        /*13e4*/ 	.word	0x000149b0
        /*13e8*/ 	.word	0x00000005
        /*13ec*/ 	.word	0x000168a0
        /*13f0*/ 	.short	0x010a
        /*13f2*/ 	.byte	0x3f
	.zero		1


	//   ....[53]....
        /*13f4*/ 	.word	0x00014bf0
        /*13f8*/ 	.word	0x00000005
        /*13fc*/ 	.word	0x000168c0
        /*1400*/ 	.short	0x010a
        /*1402*/ 	.byte	0x3f
	.zero		1


	//   ....[54]....
        /*1404*/ 	.word	0x00014f50
        /*1408*/ 	.word	0x00000005
        /*140c*/ 	.word	0x000168a0
        /*1410*/ 	.short	0x010a
        /*1412*/ 	.byte	0x3f
	.zero		1


	//   ....[55]....
        /*1414*/ 	.word	0x00015170
        /*1418*/ 	.word	0x00000005
        /*141c*/ 	.word	0x000168c0
        /*1420*/ 	.short	0x010a
        /*1422*/ 	.byte	0x3f
	.zero		1


	//   ....[56]....
        /*1424*/ 	.word	0x00015ef0
        /*1428*/ 	.word	0x00000003
        /*142c*/ 	.word	0x00016840
        /*1430*/ 	.short	0x010a
        /*1432*/ 	.byte	0x3f
	.zero		1


	//   ....[57]....
        /*1434*/ 	.word	0x000166d0
        /*1438*/ 	.word	0x00000003
        /*143c*/ 	.word	0x00016830
        /*1440*/ 	.short	0x0107
        /*1442*/ 	.byte	0x3f
	.zero		1


	//   ....[58]....
        /*1444*/ 	.word	0x000167a0
        /*1448*/ 	.word	0x00000003
        /*144c*/ 	.word	0x00016830
        /*1450*/ 	.short	0x0101
        /*1452*/ 	.byte	0x3f
	.zero		1


	//   ....[59]....
        /*1454*/ 	.word	0x00017680
        /*1458*/ 	.word	0x00000016
        /*145c*/ 	.word	0x00016800
        /*1460*/ 	.short	0x0107
        /*1462*/ 	.byte	0x3f
	.zero		1


	//   ....[60]....
        /*1464*/ 	.word	0x00017770
        /*1468*/ 	.word	0x00000016
        /*146c*/ 	.word	0x00016800
        /*1470*/ 	.short	0x0101
        /*1472*/ 	.byte	0x3f
	.zero		1


	//   ....[61]....
        /*1474*/ 	.word	0x00017790
        /*1478*/ 	.word	0x00000016
        /*147c*/ 	.word	0x00016820
        /*1480*/ 	.short	0x010a
        /*1482*/ 	.byte	0x3f
	.zero		1


	//   ....[62]....
        /*1484*/ 	.word	0x00017b50
        /*1488*/ 	.word	0x00000005
        /*148c*/ 	.word	0x00016840
        /*1490*/ 	.short	0x010a
        /*1492*/ 	.byte	0x3f
	.zero		1


	//   ....[63]....
        /*1494*/ 	.word	0x000180b0
        /*1498*/ 	.word	0x00000005
        /*149c*/ 	.word	0x00016830
        /*14a0*/ 	.short	0x0107
        /*14a2*/ 	.byte	0x3f
	.zero		1


	//   ....[64]....
        /*14a4*/ 	.word	0x00018170
        /*14a8*/ 	.word	0x00000005
        /*14ac*/ 	.word	0x00016830
        /*14b0*/ 	.short	0x0101
        /*14b2*/ 	.byte	0x3f
	.zero		1


	//   ....[65]....
        /*14b4*/ 	.word	0x000181d0
        /*14b8*/ 	.word	0x00000005
        /*14bc*/ 	.word	0x00016860
        /*14c0*/ 	.short	0x010a
        /*14c2*/ 	.byte	0x3f
	.zero		1


	//   ....[66]....
        /*14c4*/ 	.word	0x000186b0
        /*14c8*/ 	.word	0x00000005
        /*14cc*/ 	.word	0x00016850
        /*14d0*/ 	.short	0x0107
        /*14d2*/ 	.byte	0x3f
	.zero		1


	//   ....[67]....
        /*14d4*/ 	.word	0x00018870
        /*14d8*/ 	.word	0x00000005
        /*14dc*/ 	.word	0x00016850
        /*14e0*/ 	.short	0x0101
        /*14e2*/ 	.byte	0x3f
	.zero		1


	//   ....[68]....
        /*14e4*/ 	.word	0x00018a70
        /*14e8*/ 	.word	0x00000000
        /*14ec*/ 	.word	0x00016860
        /*14f0*/ 	.short	0x010a
        /*14f2*/ 	.byte	0x3f
	.zero		1


	//   ....[69]....
        /*14f4*/ 	.word	0x00018f10
        /*14f8*/ 	.word	0x00000000
        /*14fc*/ 	.word	0x00016850
        /*1500*/ 	.short	0x0107
        /*1502*/ 	.byte	0x3f
	.zero		1


	//   ....[70]....
        /*1504*/ 	.word	0x00018fd0
        /*1508*/ 	.word	0x00000000
        /*150c*/ 	.word	0x00016850
        /*1510*/ 	.short	0x0101
        /*1512*/ 	.byte	0x3f
	.zero		1


	//   ....[71]....
        /*1514*/ 	.word	0x00019d10
        /*1518*/ 	.word	0x00000004
        /*151c*/ 	.word	0x00016820
        /*1520*/ 	.short	0x010a
        /*1522*/ 	.byte	0x3f
	.zero		1


	//   ....[72]....
        /*1524*/ 	.word	0x00019e80
        /*1528*/ 	.word	0x00000005
        /*152c*/ 	.word	0x00016840
        /*1530*/ 	.short	0x010a
        /*1532*/ 	.byte	0x3f
	.zero		1


	//   ....[73]....
        /*1534*/ 	.word	0x00019f20
        /*1538*/ 	.word	0x00000019
        /*153c*/ 	.word	0x00016840
        /*1540*/ 	.short	0x010a
        /*1542*/ 	.byte	0x3f
	.zero		1


	//   ....[74]....
        /*1544*/ 	.word	0x00019f60
        /*1548*/ 	.word	0x00000005
        /*154c*/ 	.word	0x00016860
        /*1550*/ 	.short	0x010a
        /*1552*/ 	.byte	0x3f
	.zero		1


	//   ....[75]....
        /*1554*/ 	.word	0x00019fa0
        /*1558*/ 	.word	0x00000019
        /*155c*/ 	.word	0x00016860
        /*1560*/ 	.short	0x010a
        /*1562*/ 	.byte	0x3f
	.zero		1


	//   ....[76]....
        /*1564*/ 	.word	0x0001a000
        /*1568*/ 	.word	0x00000045
        /*156c*/ 	.word	0x00016890
        /*1570*/ 	.short	0x010a
        /*1572*/ 	.byte	0x3f
	.zero		1


	//   ....[77]....
        /*1574*/ 	.word	0x0001a290
        /*1578*/ 	.word	0x00000045
        /*157c*/ 	.word	0x00016890
        /*1580*/ 	.short	0x010a
        /*1582*/ 	.byte	0x3f
	.zero		1


	//   ....[78]....
        /*1584*/ 	.word	0x0001a540
        /*1588*/ 	.word	0x00000045
        /*158c*/ 	.word	0x00016890
        /*1590*/ 	.short	0x010a
        /*1592*/ 	.byte	0x3f
	.zero		1


	//   ....[79]....
        /*1594*/ 	.word	0x0001a7f0
        /*1598*/ 	.word	0x00000045
        /*159c*/ 	.word	0x000168b0
        /*15a0*/ 	.short	0x010a
        /*15a2*/ 	.byte	0x3f
	.zero		1


	//   ....[80]....
        /*15a4*/ 	.word	0x0001acc0
        /*15a8*/ 	.word	0x00000002
        /*15ac*/ 	.word	0x00016800
        /*15b0*/ 	.short	0x010a
        /*15b2*/ 	.byte	0x3f
	.zero		1


	//   ....[81]....
        /*15b4*/ 	.word	0x0001b2c0
        /*15b8*/ 	.word	0x00000002
        /*15bc*/ 	.word	0x00016800
        /*15c0*/ 	.short	0x010a
        /*15c2*/ 	.byte	0x3f
	.zero		1


	//   ....[82]....
        /*15c4*/ 	.word	0x0001b310
        /*15c8*/ 	.word	0x00000000
        /*15cc*/ 	.word	0x00016830
        /*15d0*/ 	.short	0x010a
        /*15d2*/ 	.byte	0x3f
	.zero		1


	//   ....[83]....
        /*15d4*/ 	.word	0x0001b360
        /*15d8*/ 	.word	0x00000007
        /*15dc*/ 	.word	0x00016830
        /*15e0*/ 	.short	0x010a
        /*15e2*/ 	.byte	0x3f
	.zero		1


	//   ....[84]....
        /*15e4*/ 	.word	0x0001b3b0
        /*15e8*/ 	.word	0x00000007
        /*15ec*/ 	.word	0x00016850
        /*15f0*/ 	.short	0x010a
        /*15f2*/ 	.byte	0x3f
	.zero		1


	//   ....[85]....
        /*15f4*/ 	.word	0x0001b400
        /*15f8*/ 	.word	0x00000007
        /*15fc*/ 	.word	0x00016830
        /*1600*/ 	.short	0x010a
        /*1602*/ 	.byte	0x3f
	.zero		1


	//   ....[86]....
        /*1604*/ 	.word	0x0001b450
        /*1608*/ 	.word	0x00000007
        /*160c*/ 	.word	0x00016850
        /*1610*/ 	.short	0x010a
        /*1612*/ 	.byte	0x3f
	.zero		1


	//   ....[87]....
        /*1614*/ 	.word	0x0001b4a0
        /*1618*/ 	.word	0x0000000b
        /*161c*/ 	.word	0x00016850
        /*1620*/ 	.short	0x010a
        /*1622*/ 	.byte	0x3f
	.zero		1


	//   ....[88]....
        /*1624*/ 	.word	0x0001ba40
        /*1628*/ 	.word	0x00000016
        /*162c*/ 	.word	0x00016820
        /*1630*/ 	.short	0x010a
        /*1632*/ 	.byte	0x3f
	.zero		1


	//   ....[89]....
        /*1634*/ 	.word	0x0001ba90
        /*1638*/ 	.word	0x00000005
        /*163c*/ 	.word	0x000168a0
        /*1640*/ 	.short	0x010a
        /*1642*/ 	.byte	0x3f
	.zero		1


	//   ....[90]....
        /*1644*/ 	.word	0x0001bae0
        /*1648*/ 	.word	0x00000005
        /*164c*/ 	.word	0x000168c0
        /*1650*/ 	.short	0x010a
        /*1652*/ 	.byte	0x3f
	.zero		1


	//   ....[91]....
        /*1654*/ 	.word	0x0001bb30
        /*1658*/ 	.word	0x00000005
        /*165c*/ 	.word	0x000168a0
        /*1660*/ 	.short	0x010a
        /*1662*/ 	.byte	0x3f
	.zero		1


	//   ....[92]....
        /*1664*/ 	.word	0x0001bb80
        /*1668*/ 	.word	0x00000005
        /*166c*/ 	.word	0x000168c0
        /*1670*/ 	.short	0x010a
        /*1672*/ 	.byte	0x3f
	.zero		1


	//   ....[93]....
        /*1674*/ 	.word	0x0001bca0
        /*1678*/ 	.word	0x00000003
        /*167c*/ 	.word	0x00016840
        /*1680*/ 	.short	0x010a
        /*1682*/ 	.byte	0x3f
	.zero		1


	//   ....[94]....
        /*1684*/ 	.word	0x0001d770
        /*1688*/ 	.word	0x00000016
        /*168c*/ 	.word	0x00016820
        /*1690*/ 	.short	0x010a
        /*1692*/ 	.byte	0x3f
	.zero		1


	//   ....[95]....
        /*1694*/ 	.word	0x0001d7c0
        /*1698*/ 	.word	0x00000005
        /*169c*/ 	.word	0x00016840
        /*16a0*/ 	.short	0x010a
        /*16a2*/ 	.byte	0x3f
	.zero		1


	//   ....[96]....
        /*16a4*/ 	.word	0x0001e100
        /*16a8*/ 	.word	0x00000005
        /*16ac*/ 	.word	0x00016860
        /*16b0*/ 	.short	0x010a
        /*16b2*/ 	.byte	0x3f
	.zero		1


	//   ....[97]....
        /*16b4*/ 	.word	0x0001ea70
        /*16b8*/ 	.word	0x00000000
        /*16bc*/ 	.word	0x00016860
        /*16c0*/ 	.short	0x010a
        /*16c2*/ 	.byte	0x3f
	.zero		1


	//   ....[98]....
        /*16c4*/ 	.word	0x0001fcb0
        /*16c8*/ 	.word	0x00000004
        /*16cc*/ 	.word	0x00016820
        /*16d0*/ 	.short	0x010a
        /*16d2*/ 	.byte	0x3f
	.zero		1


	//   ....[99]....
        /*16d4*/ 	.word	0x0001fe50
        /*16d8*/ 	.word	0x00000005
        /*16dc*/ 	.word	0x00016840
        /*16e0*/ 	.short	0x010a
        /*16e2*/ 	.byte	0x3f
	.zero		1


	//   ....[100]....
        /*16e4*/ 	.word	0x0001fea0
        /*16e8*/ 	.word	0x00000019
        /*16ec*/ 	.word	0x00016840
        /*16f0*/ 	.short	0x010a
        /*16f2*/ 	.byte	0x3f
	.zero		1


	//   ....[101]....
        /*16f4*/ 	.word	0x0001fef0
        /*16f8*/ 	.word	0x00000005
        /*16fc*/ 	.word	0x00016860
        /*1700*/ 	.short	0x010a
        /*1702*/ 	.byte	0x3f
	.zero		1


	//----- nvinfo : EIATTR_NUM_MBARRIERS
	.align		4
.L_325:
        /*1704*/ 	.byte	0x03, 0x38
        /*1706*/ 	.short	0x0016


	//----- nvinfo : EIATTR_EXIT_INSTR_OFFSETS
	.align		4
        /*1708*/ 	.byte	0x04, 0x1c
        /*170a*/ 	.short	(.L_327 - .L_326)


	//   ....[0]....
.L_326:
        /*170c*/ 	.word	0x00019ff0


	//----- nvinfo : EIATTR_MAX_THREADS
	.align		4
.L_327:
        /*1710*/ 	.byte	0x04, 0x05
        /*1712*/ 	.short	(.L_329 - .L_328)
.L_328:
        /*1714*/ 	.word	0x00000200
        /*1718*/ 	.word	0x00000001
        /*171c*/ 	.word	0x00000001


	//----- nvinfo : EIATTR_CRS_STACK_SIZE
	.align		4
.L_329:
        /*1720*/ 	.byte	0x04, 0x1e
        /*1722*/ 	.short	(.L_331 - .L_330)
.L_330:
        /*1724*/ 	.word	0x00000000


	//----- nvinfo : EIATTR_CBANK_PARAM_SIZE
	.align		4
.L_331:
        /*1728*/ 	.byte	0x03, 0x19
        /*172a*/ 	.short	0x0af0


	//----- nvinfo : EIATTR_PARAM_CBANK
	.align		4
        /*172c*/ 	.byte	0x04, 0x0a
        /*172e*/ 	.short	(.L_333 - .L_332)
	.align		4
.L_332:
        /*1730*/ 	.word	index@(.nv.constant0._ZN7cutlass13device_kernelIN5flash11enable_sm90INS1_16FlashAttnFwdSm90INS1_25CollectiveMainloopFwdSm90ILi2EN4cute5tupleIJNS5_1CILi1EEES8_S8_EEENS6_IJNS7_ILi192EEENS7_ILi128EEENS7_ILi64EEEEEELi64ENS_6half_tEfNS_4arch4Sm90ELb1ELb0ELb1ELb1ELb1ELb1ELb0ELb1ELb1ELb1ELb0ELb0EEENS1_21CollectiveEpilogueFwdINS6_IJSA_SC_SB_EEES9_SE_SG_Li384ELb1ELb1ELb0ELb0EEENS1_36VarlenDynamicPersistentTileSchedulerILi192ELi128ELi384ELi128ELb0ELb1ELb1ELb1ELb1ELb1EEEEEEEEEvNT_6ParamsE)
        /*1734*/ 	.short	0x0210
        /*1736*/ 	.short	0x0af0


	//----- nvinfo : EIATTR_SW_WAR
	.align		4
.L_333:
        /*1738*/ 	.byte	0x04, 0x36
        /*173a*/ 	.short	(.L_335 - .L_334)
.L_334:
        /*173c*/ 	.word	0x00000008
.L_335:


//--------------------- .nv.callgraph             --------------------------
	.section	.nv.callgraph,"",@"SHT_CUDA_CALLGRAPH"
	.align	4
	.sectionentsize	8
	.align		4
        /*0000*/ 	.word	0x00000000
	.align		4
        /*0004*/ 	.word	0xffffffff
	.align		4
        /*0008*/ 	.word	index@(_ZN7cutlass13device_kernelIN5flash11enable_sm90INS1_16FlashAttnFwdSm90INS1_25CollectiveMainloopFwdSm90ILi2EN4cute5tupleIJNS5_1CILi1EEES8_S8_EEENS6_IJNS7_ILi192EEENS7_ILi128EEENS7_ILi64EEEEEELi64ENS_6half_tEfNS_4arch4Sm90ELb0ELb0ELb1ELb0ELb1ELb0ELb0ELb1ELb1ELb1ELb0ELb0EEENS1_21CollectiveEpilogueFwdINS6_IJSA_SC_SB_EEES9_SE_SG_Li384ELb0ELb1ELb0ELb0EEENS1_29StaticPersistentTileSchedulerILb0EEEEEEEEEvNT_6ParamsE)
	.align		4
        /*000c*/ 	.word	index@(__assertfail)
	.align		4
        /*0010*/ 	.word	index@(_ZN7cutlass13device_kernelIN5flash11enable_sm90INS1_16FlashAttnFwdSm90INS1_25CollectiveMainloopFwdSm90ILi2EN4cute5tupleIJNS5_1CILi1EEES8_S8_EEENS6_IJNS7_ILi192EEENS7_ILi128EEENS7_ILi64EEEEEELi64ENS_6half_tEfNS_4arch4Sm90ELb0ELb0ELb1ELb1ELb1ELb0ELb0ELb1ELb1ELb1ELb0ELb0EEENS1_21CollectiveEpilogueFwdINS6_IJSA_SC_SB_EEES9_SE_SG_Li384ELb1ELb1ELb0ELb0EEENS1_36VarlenDynamicPersistentTileSchedulerILi192ELi128ELi384ELi128ELb0ELb1ELb1ELb0ELb1ELb1EEEEEEEEEvNT_6ParamsE)
	.align		4
        /*0014*/ 	.word	index@(__assertfail)
	.align		4
        /*0018*/ 	.word	index@(_ZN7cutlass13device_kernelIN5flash11enable_sm90INS1_16FlashAttnFwdSm90INS1_25CollectiveMainloopFwdSm90ILi2EN4cute5tupleIJNS5_1CILi1EEES8_S8_EEENS6_IJNS7_ILi192EEENS7_ILi128EEENS7_ILi64EEEEEELi64ENS_6half_tEfNS_4arch4Sm90ELb0ELb0ELb1ELb1ELb1ELb1ELb0ELb1ELb1ELb1ELb0ELb0EEENS1_21CollectiveEpilogueFwdINS6_IJSA_SC_SB_EEES9_SE_SG_Li384ELb1ELb1ELb0ELb0EEENS1_36VarlenDynamicPersistentTileSchedulerILi192ELi128ELi384ELi128ELb0ELb1ELb1ELb0ELb1ELb1EEEEEEEEEvNT_6ParamsE)
	.align		4
        /*001c*/ 	.word	index@(__assertfail)
	.align		4
        /*0020*/ 	.word	index@(_ZN7cutlass13device_kernelIN5flash11enable_sm90INS1_16FlashAttnFwdSm90INS1_25CollectiveMainloopFwdSm90ILi2EN4cute5tupleIJNS5_1CILi1EEES8_S8_EEENS6_IJNS7_ILi192EEENS7_ILi128EEENS7_ILi64EEEEEELi64ENS_6half_tEfNS_4arch4Sm90ELb0ELb1ELb1ELb0ELb1ELb0ELb0ELb1ELb1ELb1ELb0ELb0EEENS1_21CollectiveEpilogueFwdINS6_IJSA_SC_SB_EEES9_SE_SG_Li384ELb0ELb1ELb0ELb0EEENS1_30DynamicPersistentTileSchedulerILi384ELi128ELb0ELb1ELb1EEEEEEEEEvNT_6ParamsE)
	.align		4
        /*0024*/ 	.word	index@(__assertfail)
	.align		4
        /*0028*/ 	.word	index@(_ZN7cutlass13device_kernelIN5flash11enable_sm90INS1_16FlashAttnFwdSm90INS1_25CollectiveMainloopFwdSm90ILi2EN4cute5tupleIJNS5_1CILi1EEES8_S8_EEENS6_IJNS7_ILi192EEENS7_ILi128EEENS7_ILi64EEEEEELi64ENS_6half_tEfNS_4arch4Sm90ELb0ELb1ELb1ELb1ELb1ELb0ELb0ELb1ELb1ELb1ELb0ELb0EEENS1_21CollectiveEpilogueFwdINS6_IJSA_SC_SB_EEES9_SE_SG_Li384ELb1ELb1ELb0ELb0EEENS1_36VarlenDynamicPersistentTileSchedulerILi192ELi128ELi384ELi128ELb0ELb1ELb1ELb1ELb0ELb1EEEEEEEEEvNT_6ParamsE)
	.align		4
        /*002c*/ 	.word	index@(__assertfail)
	.align		4
        /*0030*/ 	.word	index@(_ZN7cutlass13device_kernelIN5flash11enable_sm90INS1_16FlashAttnFwdSm90INS1_25CollectiveMainloopFwdSm90ILi2EN4cute5tupleIJNS5_1CILi1EEES8_S8_EEENS6_IJNS7_ILi192EEENS7_ILi128EEENS7_ILi64EEEEEELi64ENS_6half_tEfNS_4arch4Sm90ELb0ELb1ELb1ELb1ELb1ELb1ELb0ELb1ELb1ELb1ELb0ELb0EEENS1_21CollectiveEpilogueFwdINS6_IJSA_SC_SB_EEES9_SE_SG_Li384ELb1ELb1ELb0ELb0EEENS1_36VarlenDynamicPersistentTileSchedulerILi192ELi128ELi384ELi128ELb0ELb1ELb1ELb1ELb0ELb1EEEEEEEEEvNT_6ParamsE)
	.align		4
        /*0034*/ 	.word	index@(__assertfail)
	.align		4
        /*0038*/ 	.word	index@(_ZN7cutlass13device_kernelIN5flash11enable_sm90INS1_16FlashAttnFwdSm90INS1_25CollectiveMainloopFwdSm90ILi2EN4cute5tupleIJNS5_1CILi1EEES8_S8_EEENS6_IJNS7_ILi192EEENS7_ILi128EEENS7_ILi64EEEEEELi64ENS_6half_tEfNS_4arch4Sm90ELb1ELb0ELb1ELb0ELb1ELb0ELb0ELb1ELb1ELb1ELb0ELb0EEENS1_21CollectiveEpilogueFwdINS6_IJSA_SC_SB_EEES9_SE_SG_Li384ELb0ELb1ELb0ELb0EEENS1_30DynamicPersistentTileSchedulerILi384ELi128ELb0ELb1ELb1EEEEEEEEEvNT_6ParamsE)
	.align		4
        /*003c*/ 	.word	index@(__assertfail)
	.align		4
        /*0040*/ 	.word	index@(_ZN7cutlass13device_kernelIN5flash11enable_sm90INS1_16FlashAttnFwdSm90INS1_25CollectiveMainloopFwdSm90ILi2EN4cute5tupleIJNS5_1CILi1EEES8_S8_EEENS6_IJNS7_ILi192EEENS7_ILi128EEENS7_ILi64EEEEEELi64ENS_6half_tEfNS_4arch4Sm90ELb1ELb0ELb1ELb1ELb1ELb0ELb0ELb1ELb1ELb1ELb0ELb0EEENS1_21CollectiveEpilogueFwdINS6_IJSA_SC_SB_EEES9_SE_SG_Li384ELb1ELb1ELb0ELb0EEENS1_36VarlenDynamicPersistentTileSchedulerILi192ELi128ELi384ELi128ELb0ELb1ELb1ELb1ELb1ELb1EEEEEEEEEvNT_6ParamsE)
	.align		4
        /*0044*/ 	.word	index@(__assertfail)
	.align		4
        /*0048*/ 	.word	index@(_ZN7cutlass13device_kernelIN5flash11enable_sm90INS1_16FlashAttnFwdSm90INS1_25CollectiveMainloopFwdSm90ILi2EN4cute5tupleIJNS5_1CILi1EEES8_S8_EEENS6_IJNS7_ILi192EEENS7_ILi128EEENS7_ILi64EEEEEELi64ENS_6half_tEfNS_4arch4Sm90ELb1ELb0ELb1ELb1ELb1ELb1ELb0ELb1ELb1ELb1ELb0ELb0EEENS1_21CollectiveEpilogueFwdINS6_IJSA_SC_SB_EEES9_SE_SG_Li384ELb1ELb1ELb0ELb0EEENS1_36VarlenDynamicPersistentTileSchedulerILi192ELi128ELi384ELi128ELb0ELb1ELb1ELb1ELb1ELb1EEEEEEEEEvNT_6ParamsE)
	.align		4
        /*004c*/ 	.word	index@(__assertfail)
	.align		4
        /*0050*/ 	.word	0x00000000
	.align		4
        /*0054*/ 	.word	0xfffffffe
	.align		4
        /*0058*/ 	.word	0x00000000
	.align		4
        /*005c*/ 	.word	0xfffffffd
	.align		4
        /*0060*/ 	.word	0x00000000
	.align		4
        /*0064*/ 	.word	0xfffffffc


//--------------------- .nv.constant4             --------------------------
	.section	.nv.constant4,"a",@progbits
	.align	8
	.align		8
.nv.constant4:
        /*0000*/ 	.dword	__assertfail
	.align		8
        /*0008*/ 	.dword	__unnamed_1
	.align		8
        /*0010*/ 	.dword	__unnamed_2
	.align		8
        /*0018*/ 	.dword	__unnamed_3
	.align		8
        /*0020*/ 	.dword	__unnamed_4
	.align		8
        /*0028*/ 	.dword	__unnamed_5
	.align		8
        /*0030*/ 	.dword	_ZN79_INTERNAL_cae65edb_43_flash_fwd_hdim64_fp16_paged_softcap_sm90_cu_8e232a79_37064cuda3std3__45__cpo5beginE
	.align		8
        /*0038*/ 	.dword	_ZN79_INTERNAL_cae65edb_43_flash_fwd_hdim64_fp16_paged_softcap_sm90_cu_8e232a79_37064cuda3std3__45__cpo3endE
	.align		8
        /*0040*/ 	.dword	_ZN79_INTERNAL_cae65edb_43_flash_fwd_hdim64_fp16_paged_softcap_sm90_cu_8e232a79_37064cuda3std3__45__cpo6cbeginE
	.align		8
        /*0048*/ 	.dword	_ZN79_INTERNAL_cae65edb_43_flash_fwd_hdim64_fp16_paged_softcap_sm90_cu_8e232a79_37064cuda3std3__45__cpo4cendE
	.align		8
        /*0050*/ 	.dword	_ZN79_INTERNAL_cae65edb_43_flash_fwd_hdim64_fp16_paged_softcap_sm90_cu_8e232a79_37064cuda3std3__481_GLOBAL__N__cae65edb_43_flash_fwd_hdim64_fp16_paged_softcap_sm90_cu_8e232a79_37066ignoreE
	.align		8
        /*0058*/ 	.dword	_ZN79_INTERNAL_cae65edb_43_flash_fwd_hdim64_fp16_paged_softcap_sm90_cu_8e232a79_37064cuda3std3__419piecewise_constructE
	.align		8
        /*0060*/ 	.dword	_ZN79_INTERNAL_cae65edb_43_flash_fwd_hdim64_fp16_paged_softcap_sm90_cu_8e232a79_37064cuda3std3__48in_placeE
	.align		8
        /*0068*/ 	.dword	_ZN79_INTERNAL_cae65edb_43_flash_fwd_hdim64_fp16_paged_softcap_sm90_cu_8e232a79_37064cuda3std6ranges3__45__cpo4swapE
	.align		8
        /*0070*/ 	.dword	_ZN79_INTERNAL_cae65edb_43_flash_fwd_hdim64_fp16_paged_softcap_sm90_cu_8e232a79_37064cuda3std6ranges3__45__cpo9iter_moveE
	.align		8
        /*0078*/ 	.dword	_ZN79_INTERNAL_cae65edb_43_flash_fwd_hdim64_fp16_paged_softcap_sm90_cu_8e232a79_37064cute7productE
	.align		8
        /*0080*/ 	.dword	_ZN79_INTERNAL_cae65edb_43_flash_fwd_hdim64_fp16_paged_softcap_sm90_cu_8e232a79_37064cute1_E
	.align		8
        /*0088*/ 	.dword	$str$23
	.align		8
        /*0090*/ 	.dword	$str$24


//--------------------- .text._ZN7cutlass13device_kernelIN5flash11enable_sm90INS1_16FlashAttnFwdSm90INS1_25CollectiveMainloopFwdSm90ILi2EN4cute5tupleIJNS5_1CILi1EEES8_S8_EEENS6_IJNS7_ILi192EEENS7_ILi128EEENS7_ILi64EEEEEELi64ENS_6half_tEfNS_4arch4Sm90ELb0ELb0ELb1ELb0ELb1ELb0ELb0ELb1ELb1ELb1ELb0ELb0EEENS1_21CollectiveEpilogueFwdINS6_IJSA_SC_SB_EEES9_SE_SG_Li384ELb0ELb1ELb0ELb0EEENS1_29StaticPersistentTileSchedulerILb0EEEEEEEEEvNT_6ParamsE --------------------------
	.section	.text._ZN7cutlass13device_kernelIN5flash11enable_sm90INS1_16FlashAttnFwdSm90INS1_25CollectiveMainloopFwdSm90ILi2EN4cute5tupleIJNS5_1CILi1EEES8_S8_EEENS6_IJNS7_ILi192EEENS7_ILi128EEENS7_ILi64EEEEEELi64ENS_6half_tEfNS_4arch4Sm90ELb0ELb0ELb1ELb0ELb1ELb0ELb0ELb1ELb1ELb1ELb0ELb0EEENS1_21CollectiveEpilogueFwdINS6_IJSA_SC_SB_EEES9_SE_SG_Li384ELb0ELb1ELb0ELb0EEENS1_29StaticPersistentTileSchedulerILb0EEEEEEEEEvNT_6ParamsE,"ax",@progbits
	.align	128
.text._ZN7cutlass13device_kernelIN5flash11enable_sm90INS1_16FlashAttnFwdSm90INS1_25CollectiveMainloopFwdSm90ILi2EN4cute5tupleIJNS5_1CILi1EEES8_S8_EEENS6_IJNS7_ILi192EEENS7_ILi128EEENS7_ILi64EEEEEELi64ENS_6half_tEfNS_4arch4Sm90ELb0ELb0ELb1ELb0ELb1ELb0ELb0ELb1ELb1ELb1ELb0ELb0EEENS1_21CollectiveEpilogueFwdINS6_IJSA_SC_SB_EEES9_SE_SG_Li384ELb0ELb1ELb0ELb0EEENS1_29StaticPersistentTileSchedulerILb0EEEEEEEEEvNT_6ParamsE:
        .type           _ZN7cutlass13device_kernelIN5flash11enable_sm90INS1_16FlashAttnFwdSm90INS1_25CollectiveMainloopFwdSm90ILi2EN4cute5tupleIJNS5_1CILi1EEES8_S8_EEENS6_IJNS7_ILi192EEENS7_ILi128EEENS7_ILi64EEEEEELi64ENS_6half_tEfNS_4arch4Sm90ELb0ELb0ELb1ELb0ELb1ELb0ELb0ELb1ELb1ELb1ELb0ELb0EEENS1_21CollectiveEpilogueFwdINS6_IJSA_SC_SB_EEES9_SE_SG_Li384ELb0ELb1ELb0ELb0EEENS1_29StaticPersistentTileSchedulerILb0EEEEEEEEEvNT_6ParamsE,@function
        .size           _ZN7cutlass13device_kernelIN5flash11enable_sm90INS1_16FlashAttnFwdSm90INS1_25CollectiveMainloopFwdSm90ILi2EN4cute5tupleIJNS5_1CILi1EEES8_S8_EEENS6_IJNS7_ILi192EEENS7_ILi128EEENS7_ILi64EEEEEELi64ENS_6half_tEfNS_4arch4Sm90ELb0ELb0ELb1ELb0ELb1ELb0ELb0ELb1ELb1ELb1ELb0ELb0EEENS1_21CollectiveEpilogueFwdINS6_IJSA_SC_SB_EEES9_SE_SG_Li384ELb0ELb1ELb0ELb0EEENS1_29StaticPersistentTileSchedulerILb0EEEEEEEEEvNT_6ParamsE,(.L_x_3105 - _ZN7cutlass13device_kernelIN5flash11enable_sm90INS1_16FlashAttnFwdSm90INS1_25CollectiveMainloopFwdSm90ILi2EN4cute5tupleIJNS5_1CILi1EEES8_S8_EEENS6_IJNS7_ILi192EEENS7_ILi128EEENS7_ILi64EEEEEELi64ENS_6half_tEfNS_4arch4Sm90ELb0ELb0ELb1ELb0ELb1ELb0ELb0ELb1ELb1ELb1ELb0ELb0EEENS1_21CollectiveEpilogueFwdINS6_IJSA_SC_SB_EEES9_SE_SG_Li384ELb0ELb1ELb0ELb0EEENS1_29StaticPersistentTileSchedulerILb0EEEEEEEEEvNT_6ParamsE)
        .other          _ZN7cutlass13device_kernelIN5flash11enable_sm90INS1_16FlashAttnFwdSm90INS1_25CollectiveMainloopFwdSm90ILi2EN4cute5tupleIJNS5_1CILi1EEES8_S8_EEENS6_IJNS7_ILi192EEENS7_ILi128EEENS7_ILi64EEEEEELi64ENS_6half_tEfNS_4arch4Sm90ELb0ELb0ELb1ELb0ELb1ELb0ELb0ELb1ELb1ELb1ELb0ELb0EEENS1_21CollectiveEpilogueFwdINS6_IJSA_SC_SB_EEES9_SE_SG_Li384ELb0ELb1ELb0ELb0EEENS1_29StaticPersistentTileSchedulerILb0EEEEEEEEEvNT_6ParamsE,@"STO_CUDA_ENTRY STV_DEFAULT"
_ZN7cutlass13device_kernelIN5flash11enable_sm90INS1_16FlashAttnFwdSm90INS1_25CollectiveMainloopFwdSm90ILi2EN4cute5tupleIJNS5_1CILi1EEES8_S8_EEENS6_IJNS7_ILi192EEENS7_ILi128EEENS7_ILi64EEEEEELi64ENS_6half_tEfNS_4arch4Sm90ELb0ELb0ELb1ELb0ELb1ELb0ELb0ELb1ELb1ELb1ELb0ELb0EEENS1_21CollectiveEpilogueFwdINS6_IJSA_SC_SB_EEES9_SE_SG_Li384ELb0ELb1ELb0ELb0EEENS1_29StaticPersistentTileSchedulerILb0EEEEEEEEEvNT_6ParamsE:
[----:B------:R-:W0:Y:S02]  /*0000*/  LDC R1, c[0x0][0x28] ;  /* 0x00000a00ff017b82 */ /* 0x000e240000000800 */
[----:B0-----:R-:W-:Y:S01]  /*0010*/  VIADD R1, R1, 0xfffffff0 ;  /* 0xfffffff001017836 */ /* 0x001fe20000000000 */
[----:B------:R-:W0:Y:S01]  /*0020*/  S2R R3, SR_TID.X ;  /* 0x0000000000037919 */ /* 0x000e220000002100 */
[----:B------:R-:W-:Y:S01]  /*0030*/  ELECT P0, URZ, PT ;  /* 0x00000000003f782f */ /* 0x000fe20003800000 */
[----:B------:R-:W-:Y:S01]  /*0040*/  UMOV UR4, 0x80 ;  /* 0x0000008000047882 */ /* 0x000fe20000000000 */
[----:B------:R-:W-:Y:S01]  /*0050*/  UMOV UR7, 0x180 ;  /* 0x0000018000077882 */ /* 0x000fe20000000000 */
[--C-:B0-----:R-:W-:Y:S02]  /*0060*/  SHF.R.U32.HI R0, RZ, 0x5, R3.reuse ;  /* 0x00000005ff007819 */ /* 0x101fe40000011603 */
[----:B------:R-:W-:-:S03]  /*0070*/  SHF.R.U32.HI R18, RZ, 0x7, R3 ;  /* 0x00000007ff127819 */ /* 0x000fc60000011603 */
[----:B------:R-:W0:Y:S04]  /*0080*/  SHFL.IDX PT, R2, R0, RZ, 0x1f ;  /* 0x00001fff00027589 */ /* 0x000e2800000e0000 */
[----:B------:R1:W2:Y:S01]  /*0090*/  SHFL.IDX PT, R3, R18, RZ, 0x1f ;  /* 0x00001fff12037589 */ /* 0x0002a200000e0000 */
[C---:B0-----:R-:W-:Y:S02]  /*00a0*/  ISETP.NE.OR P0, PT, R2.reuse, RZ, !P0 ;  /* 0x000000ff0200720c */ /* 0x041fe40004705670 */
[----:B------:R-:W-:-:S11]  /*00b0*/  ISETP.NE.AND P1, PT, R2, RZ, PT ;  /* 0x000000ff0200720c */ /* 0x000fd60003f25270 */
[----:B------:R-:W-:Y:S01]  /*00c0*/  VOTEU.ALL UP0, P0 ;  /* 0x00000000003f7886 */ /* 0x000fe20000000000 */
[----:B------:R-:W-:-:S04]  /*00d0*/  VOTEU.ALL UP1, P0 ;  /* 0x00000000003f7886 */ /* 0x000fc80000020000 */
[----:B------:R-:W0:Y:S01]  /*00e0*/  @!UP0 S2UR UR8, SR_CgaCtaId ;  /* 0x00000000000889c3 */ /* 0x000e220000008800 */
[----:B------:R-:W-:Y:S01]  /*00f0*/  @!UP0 UMOV UR6, 0x400 ;  /* 0x0000040000068882 */ /* 0x000fe20000000000 */
[----:B------:R-:W-:-:S04]  /*0100*/  @!UP0 UIADD3 UR4, -UR4, 0x100000, URZ ;  /* 0x0010000004048890 */ /* 0x000fc8000fffe13f */
[----:B------:R-:W-:Y:S02]  /*0110*/  @!UP0 USHF.L.U32 UR5, UR4, 0xb, URZ ;  /* 0x0000000b04058899 */ /* 0x000fe4000800063f */
[----:B------:R-:W-:Y:S02]  /*0120*/  @!UP0 USHF.L.U32 UR4, UR4, 0x1, URZ ;  /* 0x0000000104048899 */ /* 0x000fe4000800063f */
[----:B0-----:R-:W-:Y:S02]  /*0130*/  @!UP0 ULEA UR8, UR8, UR6, 0x18 ;  /* 0x0000000608088291 */ /* 0x001fe4000f8ec03f */
[----:B------:R-:W-:-:S04]  /*0140*/  @!UP0 UIADD3 UR6, -UR7, 0x100000, URZ ;  /* 0x0010000007068890 */ /* 0x000fc8000fffe13f */
[----:B------:R-:W-:Y:S02]  /*0150*/  @!UP0 USHF.L.U32 UR7, UR6, 0xb, URZ ;  /* 0x0000000b06078899 */ /* 0x000fe4000800063f */
[----:B------:R-:W-:Y:S01]  /*0160*/  @!UP0 USHF.L.U32 UR6, UR6, 0x1, URZ ;  /* 0x0000000106068899 */ /* 0x000fe2000800063f */
[----:B------:R-:W-:-:S05]  /*0170*/  VOTEU.ALL UP0, P0 ;  /* 0x00000000003f7886 */ /* 0x000fca0000000000 */
[----:B------:R1:W0:Y:S06]  /*0180*/  @!UP0 SYNCS.EXCH.64 URZ, [UR8+0x16800], UR4 ;  /* 0x01680004083f85b2 */ /* 0x00022c0008000100 */
[----:B------:R1:W3:Y:S02]  /*0190*/  @!UP1 SYNCS.EXCH.64 URZ, [UR8+0x16820], UR6 ;  /* 0x01682006083f95b2 */ /* 0x0002e40008000100 */
[----:B-12---:R-:W-:Y:S05]  /*01a0*/  @P1 BRA `(.L_x_0) ;  /* 0x0000000000481947 */ /* 0x006fea0003800000 */
[----:B------:R-:W1:Y:S01]  /*01b0*/  S2UR UR5, SR_CgaCtaId ;  /* 0x00000000000579c3 */ /* 0x000e620000008800 */
[----:B------:R-:W-:Y:S01]  /*01c0*/  UMOV UR4, 0x400 ;  /* 0x0000040000047882 */ /* 0x000fe20000000000 */
[----:B------:R-:W-:Y:S01]  /*01d0*/  UMOV UR6, 0x80 ;  /* 0x0000008000067882 */ /* 0x000fe20000000000 */
[----:B------:R-:W-:Y:S01]  /*01e0*/  UMOV UR7, 0x180 ;  /* 0x0000018000077882 */ /* 0x000fe20000000000 */
[----:B------:R-:W-:Y:S01]  /*01f0*/  ELECT P0, URZ, PT ;  /* 0x00000000003f782f */ /* 0x000fe20003800000 */
[----:B-1----:R-:W-:Y:S02]  /*0200*/  ULEA UR8, UR5, UR4, 0x18 ;  /* 0x0000000405087291 */ /* 0x002fe4000f8ec03f */
[----:B------:R-:W-:-:S04]  /*0210*/  UIADD3 UR4, -UR6, 0x100000, URZ ;  /* 0x0010000006047890 */ /* 0x000fc8000fffe13f */
[----:B------:R-:W-:Y:S02]  /*0220*/  USHF.L.U32 UR5, UR4, 0xb, URZ ;  /* 0x0000000b04057899 */ /* 0x000fe4000800063f */
[----:B------:R-:W-:Y:S02]  /*0230*/  USHF.L.U32 UR4, UR4, 0x1, URZ ;  /* 0x0000000104047899 */ /* 0x000fe4000800063f */
[----:B------:R-:W-:-:S04]  /*0240*/  UIADD3 UR6, -UR7, 0x100000, URZ ;  /* 0x0010000007067890 */ /* 0x000fc8000fffe13f */
[----:B------:R-:W-:Y:S02]  /*0250*/  USHF.L.U32 UR7, UR6, 0xb, URZ ;  /* 0x0000000b06077899 */ /* 0x000fe4000800063f */
[----:B------:R-:W-:Y:S01]  /*0260*/  USHF.L.U32 UR6, UR6, 0x1, URZ ;  /* 0x0000000106067899 */ /* 0x000fe2000800063f */
[----:B------:R-:W1:Y:S03]  /*0270*/  FENCE.VIEW.ASYNC.S ;  /* 0x00000000000073c6 */ /* 0x000e660000000000 */
[----:B-1----:R1:W2:Y:S08]  /*0280*/  SYNCS.EXCH.64 URZ, [UR8+0x16830], UR4 ;  /* 0x01683004083f75b2 */ /* 0x0022b00008000100 */
[----:B------:R1:W4:Y:S01]  /*0290*/  SYNCS.EXCH.64 URZ, [UR8+0x16840], UR6 ;  /* 0x01684006083f75b2 */ /* 0x0003220008000100 */
[----:B------:R1:W0:Y:S01]  /*02a0*/  SYNCS.EXCH.64 URZ, [UR8+0x16838], UR4 ;  /* 0x01683804083f75b2 */ /* 0x0002220008000100 */
[----:B------:R1:W0:Y:S01]  /*02b0*/  SYNCS.EXCH.64 URZ, [UR8+0x16848], UR6 ;  /* 0x01684806083f75b2 */ /* 0x0002220008000100 */
[----:B------:R-:W-:Y:S01]  /*02c0*/  NOP ;  /* 0x0000000000007918 */ /* 0x000fe20000000000 */
.L_x_0:
[----:B------:R-:W5:Y:S01]  /*02d0*/  SHFL.IDX PT, R2, R0, RZ, 0x1f ;  /* 0x00001fff00027589 */ /* 0x000f6200000e0000 */
[----:B------:R-:W-:Y:S01]  /*02e0*/  NOP ;  /* 0x0000000000007918 */ /* 0x000fe20000000000 */
[----:B-----5:R-:W-:-:S13]  /*02f0*/  ISETP.NE.AND P0, PT, R2, RZ, PT ;  /* 0x000000ff0200720c */ /* 0x020fda0003f05270 */
[----:B------:R-:W-:Y:S05]  /*0300*/  @P0 BRA `(.L_x_1) ;  /* 0x0000000000480947 */ /* 0x000fea0003800000 */
[----:B-1----:R-:W1:Y:S01]  /*0310*/  S2UR UR5, SR_CgaCtaId ;  /* 0x00000000000579c3 */ /* 0x002e620000008800 */
        /* <DEDUP_REMOVED lines=12> */
[----:B-1----:R1:W0:Y:S08]  /*03e0*/  SYNCS.EXCH.64 URZ, [UR8+0x16850], UR4 ;  /* 0x01685004083f75b2 */ /* 0x0022300008000100 */
[----:B------:R1:W0:Y:S01]  /*03f0*/  SYNCS.EXCH.64 URZ, [UR8+0x16860], UR6 ;  /* 0x01686006083f75b2 */ /* 0x0002220008000100 */
[----:B------:R1:W0:Y:S01]  /*0400*/  SYNCS.EXCH.64 URZ, [UR8+0x16858], UR4 ;  /* 0x01685804083f75b2 */ /* 0x0002220008000100 */
[----:B------:R1:W0:Y:S01]  /*0410*/  SYNCS.EXCH.64 URZ, [UR8+0x16868], UR6 ;  /* 0x01686806083f75b2 */ /* 0x0002220008000100 */
[----:B------:R-:W-:Y:S01]  /*0420*/  NOP ;  /* 0x0000000000007918 */ /* 0x000fe20000000000 */
.L_x_1:
[----:B------:R-:W5:Y:S01]  /*0430*/  SHFL.IDX PT, R2, R0, RZ, 0x1f ;  /* 0x00001fff00027589 */ /* 0x000f6200000e0000 */
[----:B------:R-:W-:Y:S01]  /*0440*/  NOP ;  /* 0x0000000000007918 */ /* 0x000fe20000000000 */
[----:B-----5:R-:W-:-:S13]  /*0450*/  ISETP.NE.AND P0, PT, R2, RZ, PT ;  /* 0x000000ff0200720c */ /* 0x020fda0003f05270 */
[----:B------:R-:W-:Y:S05]  /*0460*/  @P0 BRA `(.L_x_2) ;  /* 0x0000000000380947 */ /* 0x000fea0003800000 */
[----:B-1----:R-:W1:Y:S01]  /*0470*/  S2UR UR5, SR_CgaCtaId ;  /* 0x00000000000579c3 */ /* 0x002e620000008800 */
[----:B------:R-:W-:Y:S01]  /*0480*/  UMOV UR4, 0x400 ;  /* 0x0000040000047882 */ /* 0x000fe20000000000 */
[----:B------:R-:W-:Y:S01]  /*0490*/  UMOV UR7, 0x80 ;  /* 0x0000008000077882 */ /* 0x000fe20000000000 */
[----:B------:R-:W-:Y:S01]  /*04a0*/  ELECT P0, URZ, PT ;  /* 0x00000000003f782f */ /* 0x000fe20003800000 */
[----:B-1----:R-:W-:Y:S02]  /*04b0*/  ULEA UR6, UR5, UR4, 0x18 ;  /* 0x0000000405067291 */ /* 0x002fe4000f8ec03f */
[----:B------:R-:W-:-:S04]  /*04c0*/  UIADD3 UR4, -UR7, 0x100000, URZ ;  /* 0x0010000007047890 */ /* 0x000fc8000fffe13f */
[----:B------:R-:W-:Y:S02]  /*04d0*/  USHF.L.U32 UR5, UR4, 0xb, URZ ;  /* 0x0000000b04057899 */ /* 0x000fe4000800063f */
[----:B------:R-:W-:Y:S01]  /*04e0*/  USHF.L.U32 UR4, UR4, 0x1, URZ ;  /* 0x0000000104047899 */ /* 0x000fe2000800063f */
[----:B------:R-:W1:Y:S11]  /*04f0*/  FENCE.VIEW.ASYNC.S ;  /* 0x00000000000073c6 */ /* 0x000e760000000000 */
[----:B-1----:R1:W0:Y:S01]  /*0500*/  SYNCS.EXCH.64 URZ, [UR6+0x16870], UR4 ;  /* 0x01687004063f75b2 */ /* 0x0022220008000100 */
[----:B------:R1:W0:Y:S01]  /*0510*/  SYNCS.EXCH.64 URZ, [UR6+0x16880], UR4 ;  /* 0x01688004063f75b2 */ /* 0x0002220008000100 */
[----:B------:R1:W0:Y:S01]  /*0520*/  SYNCS.EXCH.64 URZ, [UR6+0x16878], UR4 ;  /* 0x01687804063f75b2 */ /* 0x0002220008000100 */
[----:B------:R1:W0:Y:S01]  /*0530*/  SYNCS.EXCH.64 URZ, [UR6+0x16888], UR4 ;  /* 0x01688804063f75b2 */ /* 0x0002220008000100 */
[----:B------:R-:W-:Y:S01]  /*0540*/  NOP ;  /* 0x0000000000007918 */ /* 0x000fe20000000000 */
.L_x_2:
        /* <DEDUP_REMOVED lines=22> */
.L_x_3:
[----:B------:R-:W5:Y:S01]  /*06b0*/  SHFL.IDX PT, R2, R0, RZ, 0x1f ;  /* 0x00001fff00027589 */ /* 0x000f6200000e0000 */
[----:B------:R-:W-:Y:S01]  /*06c0*/  R2UR UR9, R3 ;  /* 0x00000000030972ca */ /* 0x000fe200000e0000 */
        /* <DEDUP_REMOVED lines=21> */
.L_x_4:
[----:B------:R-:W-:Y:S01]  /*0820*/  UISETP.NE.AND UP0, UPT, UR9, URZ, UPT ;  /* 0x0000003f0900728c */ /* 0x000fe2000bf05270 */
[----:B------:R-:W-:Y:S01]  /*0830*/  NOP ;  /* 0x0000000000007918 */ /* 0x000fe20000000000 */
[----:B------:R-:W-:Y:S01]  /*0840*/  UMOV UR39, 0x1 ;  /* 0x0000000100277882 */ /* 0x000fe20000000000 */
[----:B------:R-:W-:Y:S01]  /*0850*/  ULDC.64 UR50, c[0x0][0x208] ;  /* 0x0000820000327ab9 */ /* 0x000fe20000000a00 */
[----:B------:R-:W-:Y:S01]  /*0860*/  USEL UR39, UR39, 0x2, !UP0 ;  /* 0x0000000227277887 */ /* 0x000fe2000c000000 */
[----:B0-234-:R-:W-:Y:S01]  /*0870*/  BAR.SYNC.DEFER_BLOCKING 0x0 ;  /* 0x0000000000007b1d */ /* 0x01dfe20000010000 */
[----:B------:R-:W-:-:S13]  /*0880*/  PLOP3.LUT P0, PT, PT, PT, UP0, 0x80, 0x0 ;  /* 0x000000000000781c */ /* 0x000fda0003f0f008 */
[----:B------:R-:W-:Y:S05]  /*0890*/  @!P0 BRA `(.L_x_5) ;  /* 0x00000068005c8947 */ /* 0x000fea0003800000 */
.L_x_6:
[----:B------:R-:W-:-:S08]  /*08a0*/  NOP ;  /* 0x0000000000007918 */ /* 0x000fd00000000000 */
[----:B------:R-:W0:Y:S02]  /*08b0*/  USETMAXREG.TRY_ALLOC.CTAPOOL UP0, 0xa0 ;  /* 0x000000a0000079c8 */ /* 0x000e240008000600 */
[----:B0-----:R-:W-:-:S13]  /*08c0*/  PLOP3.LUT P0, PT, PT, PT, UP0, 0x80, 0x0 ;  /* 0x000000000000781c */ /* 0x001fda0003f0f008 */
[----:B------:R-:W-:Y:S05]  /*08d0*/  @!P0 BRA `(.L_x_6) ;  /* 0xfffffffc00f08947 */ /* 0x000fea000383ffff */
[----:B------:R-:W0:Y:S01]  /*08e0*/  S2R R2, SR_TID.X ;  /* 0x0000000000027919 */ /* 0x000e220000002100 */
[----:B------:R-:W2:Y:S08]  /*08f0*/  S2UR UR46, SR_CTAID.X ;  /* 0x00000000002e79c3 */ /* 0x000eb00000002500 */
[----:B------:R-:W-:Y:S06]  /*0900*/  BAR.ARV 0x8, 0x200 ;  /* 0x0208000000007b1d */ /* 0x000fec0000002000 */
[----:B0-----:R-:W-:-:S04]  /*0910*/  LOP3.LUT R0, R2, 0xffffff80, RZ, 0xc0, !PT ;  /* 0xffffff8002007812 */ /* 0x001fc800078ec0ff */
[----:B------:R-:W-:Y:S02]  /*0920*/  ISETP.NE.AND P0, PT, R0, 0x80, PT ;  /* 0x000000800000780c */ /* 0x000fe40003f05270 */
[----:B------:R-:W2:Y:S11]  /*0930*/  LDC R0, c[0x0][0xc34] ;  /* 0x00030d00ff007b82 */ /* 0x000eb60000000800 */
[----:B------:R-:W-:Y:S06]  /*0940*/  @!P0 BAR.ARV 0x9, 0x100 ;  /* 0x0244000000008b1d */ /* 0x000fec0000002000 */
[----:B--2---:R-:W-:-:S13]  /*0950*/  ISETP.LE.AND P0, PT, R0, UR46, PT ;  /* 0x0000002e00007c0c */ /* 0x004fda000bf03270 */
[----:B-1----:R-:W-:Y:S05]  /*0960*/  @P0 EXIT ;  /* 0x000000000000094d */ /* 0x002fea0003800000 */
[----:B------:R-:W-:Y:S01]  /*0970*/  VIADD R2, R2, 0xffffff80 ;  /* 0xffffff8002027836 */ /* 0x000fe20000000000 */
[----:B------:R-:W-:Y:S01]  /*0980*/  ULOP3.LUT UR40, UR39, 0x1, URZ, 0xfc, !UPT ;  /* 0x0000000127287892 */ /* 0x000fe2000f8efc3f */
[----:B------:R-:W-:Y:S01]  /*0990*/  IMAD.MOV.U32 R153, RZ, RZ, -0x2 ;  /* 0xfffffffeff997424 */ /* 0x000fe200078e00ff */
[----:B------:R-:W-:Y:S01]  /*09a0*/  UMOV UR36, URZ ;  /* 0x0000003f00247c82 */ /* 0x000fe20008000000 */
[----:B------:R-:W-:Y:S01]  /*09b0*/  UMOV UR37, URZ ;  /* 0x0000003f00257c82 */ /* 0x000fe20008000000 */
[----:B------:R-:W-:Y:S01]  /*09c0*/  SHF.R.S32.HI R3, RZ, 0x1f, R2 ;  /* 0x0000001fff037819 */ /* 0x000fe20000011402 */
[----:B------:R-:W-:-:S03]  /*09d0*/  UMOV UR38, URZ ;  /* 0x0000003f00267c82 */ /* 0x000fc60008000000 */
[CC--:B------:R-:W-:Y:S02]  /*09e0*/  LEA.HI R19, R3.reuse, R2.reuse, RZ, 0x7 ;  /* 0x0000000203137211 */ /* 0x0c0fe400078f38ff */
[-C--:B------:R-:W-:Y:S02]  /*09f0*/  LEA.HI R7, R3, R2.reuse, RZ, 0x2 ;  /* 0x0000000203077211 */ /* 0x080fe400078f10ff */
[----:B------:R-:W-:Y:S02]  /*0a00*/  LOP3.LUT R17, R19, 0xffffff80, RZ, 0xc0, !PT ;  /* 0xffffff8013117812 */ /* 0x000fe400078ec0ff */
[CC--:B------:R-:W-:Y:S02]  /*0a10*/  LEA.HI R0, R3.reuse, R2.reuse, RZ, 0x4 ;  /* 0x0000000203007211 */ /* 0x0c0fe400078f20ff */
[----:B------:R-:W-:Y:S01]  /*0a20*/  LEA.HI R5, R3, R2, RZ, 0x5 ;  /* 0x0000000203057211 */ /* 0x000fe200078f28ff */
[----:B------:R-:W-:Y:S01]  /*0a30*/  IMAD.IADD R17, R2, 0x1, -R17 ;  /* 0x0000000102117824 */ /* 0x000fe200078e0a11 */
[----:B------:R-:W-:-:S02]  /*0a40*/  LOP3.LUT R11, R7, 0xfffffffc, RZ, 0xc0, !PT ;  /* 0xfffffffc070b7812 */ /* 0x000fc400078ec0ff */
[----:B------:R-:W-:Y:S01]  /*0a50*/  SHF.R.S32.HI R7, RZ, 0x4, R0 ;  /* 0x00000004ff077819 */ /* 0x000fe20000011400 */
[----:B------:R-:W-:Y:S01]  /*0a60*/  IMAD.SHL.U32 R6, R5, 0x20, RZ ;  /* 0x0000002005067824 */ /* 0x000fe200078e00ff */
[----:B------:R-:W-:Y:S01]  /*0a70*/  SHF.R.S32.HI R4, RZ, 0x1f, R17 ;  /* 0x0000001fff047819 */ /* 0x000fe20000011411 */
[----:B------:R-:W-:Y:S01]  /*0a80*/  IMAD.IADD R11, R2, 0x1, -R11 ;  /* 0x00000001020b7824 */ /* 0x000fe200078e0a0b */
[----:B------:R-:W-:Y:S02]  /*0a90*/  LEA.HI R16, R3, R2, RZ, 0x3 ;  /* 0x0000000203107211 */ /* 0x000fe400078f18ff */
[----:B------:R-:W-:Y:S02]  /*0aa0*/  LEA.HI R3, R4, R17, RZ, 0x2 ;  /* 0x0000001104037211 */ /* 0x000fe400078f10ff */
[C---:B------:R-:W-:Y:S02]  /*0ab0*/  LOP3.LUT R5, R0.reuse, 0x3fffff0, RZ, 0xc0, !PT ;  /* 0x03fffff000057812 */ /* 0x040fe400078ec0ff */
[----:B------:R-:W-:-:S02]  /*0ac0*/  LEA.HI R0, R0, R7, RZ, 0x1 ;  /* 0x0000000700007211 */ /* 0x000fc400078f08ff */
[--C-:B------:R-:W-:Y:S02]  /*0ad0*/  SHF.R.S32.HI R8, RZ, 0x2, R3.reuse ;  /* 0x00000002ff087819 */ /* 0x100fe40000011403 */
[----:B------:R-:W-:Y:S02]  /*0ae0*/  SHF.R.S32.HI R9, RZ, 0x1f, R3 ;  /* 0x0000001fff097819 */ /* 0x000fe40000011403 */
[----:B------:R-:W-:Y:S02]  /*0af0*/  LOP3.LUT R0, R0, 0x1ffffffe, RZ, 0xc0, !PT ;  /* 0x1ffffffe00007812 */ /* 0x000fe400078ec0ff */
[----:B------:R-:W-:Y:S02]  /*0b00*/  SHF.R.S32.HI R19, RZ, 0x7, R19 ;  /* 0x00000007ff137819 */ /* 0x000fe40000011413 */
[----:B------:R-:W-:Y:S01]  /*0b10*/  LOP3.LUT R6, R6, 0xfffffc00, RZ, 0xc0, !PT ;  /* 0xfffffc0006067812 */ /* 0x000fe200078ec0ff */
[----:B------:R-:W-:Y:S01]  /*0b20*/  IMAD.IADD R152, R7, 0x1, -R0 ;  /* 0x0000000107987824 */ /* 0x000fe200078e0a00 */
[----:B------:R-:W-:Y:S01]  /*0b30*/  IADD3 R5, R2, -R5, RZ ;  /* 0x8000000502057210 */ /* 0x000fe20007ffe0ff */
[----:B------:R-:W-:Y:S01]  /*0b40*/  IMAD.HI R0, R19, 0x55555556, RZ ;  /* 0x5555555613007827 */ /* 0x000fe200078e02ff */
[----:B------:R-:W-:-:S02]  /*0b50*/  LEA.HI R9, R9, R8, RZ, 0x3 ;  /* 0x0000000809097211 */ /* 0x000fc400078f18ff */
[----:B------:R-:W-:Y:S01]  /*0b60*/  LEA.HI R7, R11, R11, RZ, 0x1 ;  /* 0x0000000b0b077211 */ /* 0x000fe200078f08ff */
[----:B------:R-:W-:Y:S01]  /*0b70*/  IMAD R5, R5, 0x40, R6 ;  /* 0x0000004005057824 */ /* 0x000fe200078e0206 */
[----:B------:R-:W-:Y:S02]  /*0b80*/  LOP3.LUT R9, R9, 0xfffffff8, RZ, 0xc0, !PT ;  /* 0xfffffff809097812 */ /* 0x000fe400078ec0ff */
[----:B------:R-:W-:Y:S01]  /*0b90*/  LEA.HI R6, R4, R17, RZ, 0x5 ;  /* 0x0000001104067211 */ /* 0x000fe200078f28ff */
[----:B------:R-:W-:Y:S01]  /*0ba0*/  IMAD R152, R152, 0x8, R5 ;  /* 0x0000000898987824 */ /* 0x000fe200078e0205 */
[----:B------:R-:W-:Y:S02]  /*0bb0*/  IADD3 R9, R8, -R9, RZ ;  /* 0x8000000908097210 */ /* 0x000fe40007ffe0ff */
[----:B------:R-:W-:Y:S02]  /*0bc0*/  LEA.HI R0, R0, R0, RZ, 0x1 ;  /* 0x0000000000007211 */ /* 0x000fe400078f08ff */
[----:B------:R-:W-:-:S02]  /*0bd0*/  SHF.R.S32.HI R6, RZ, 0x5, R6 ;  /* 0x00000005ff067819 */ /* 0x000fc40000011406 */
[----:B------:R-:W-:Y:S01]  /*0be0*/  LOP3.LUT R4, R3, 0x7ffffffc, RZ, 0xc0, !PT ;  /* 0x7ffffffc03047812 */ /* 0x000fe200078ec0ff */
[----:B------:R-:W-:Y:S01]  /*0bf0*/  IMAD R0, R0, -0x3, R19 ;  /* 0xfffffffd00007824 */ /* 0x000fe200078e0213 */
[----:B------:R-:W-:Y:S01]  /*0c00*/  LOP3.LUT R8, R7, 0x1ffffffe, RZ, 0xc0, !PT ;  /* 0x1ffffffe07087812 */ /* 0x000fe200078ec0ff */
[----:B------:R-:W-:Y:S01]  /*0c10*/  IMAD R9, R6, 0x10, R9 ;  /* 0x0000001006097824 */ /* 0x000fe200078e0209 */
[----:B------:R-:W-:Y:S01]  /*0c20*/  LOP3.LUT R13, R16, 0xfffffff8, RZ, 0xc0, !PT ;  /* 0xfffffff8100d7812 */ /* 0x000fe200078ec0ff */
[----:B------:R-:W-:Y:S01]  /*0c30*/  IMAD.IADD R4, R17, 0x1, -R4 ;  /* 0x0000000111047824 */ /* 0x000fe200078e0a04 */
[----:B------:R-:W-:Y:S01]  /*0c40*/  IADD3 R23, R11, -R8, RZ ;  /* 0x800000080b177210 */ /* 0x000fe20007ffe0ff */
[----:B------:R-:W-:Y:S01]  /*0c50*/  IMAD R22, R0, 0x40, R9 ;  /* 0x0000004000167824 */ /* 0x000fe200078e0209 */
[----:B------:R-:W-:Y:S01]  /*0c60*/  SHF.R.S32.HI R16, RZ, 0x3, R16 ;  /* 0x00000003ff107819 */ /* 0x000fe20000011410 */
[----:B------:R-:W-:Y:S02]  /*0c70*/  IMAD.IADD R2, R2, 0x1, -R13 ;  /* 0x0000000102027824 */ /* 0x000fe400078e0a0d */
[----:B------:R-:W-:-:S02]  /*0c80*/  IMAD R153, R4, R153, 0x80 ;  /* 0x0000008004997424 */ /* 0x000fc400078e0299 */
[----:B------:R-:W-:-:S07]  /*0c90*/  IMAD R23, R23, 0x8, R22 ;  /* 0x0000000817177824 */ /* 0x000fce00078e0216 */
.L_x_31:
[----:B0-----:R-:W0:Y:S01]  /*0ca0*/  SHFL.IDX PT, R0, R19, RZ, 0x1f ;  /* 0x00001fff13007589 */ /* 0x001e2200000e0000 */
[----:B------:R-:W1:Y:S01]  /*0cb0*/  S2UR UR41, SR_CgaCtaId ;  /* 0x00000000002979c3 */ /* 0x000e620000008800 */
[----:B------:R-:W-:Y:S01]  /*0cc0*/  ULDC UR4, c[0x0][0xc38] ;  /* 0x00030e0000047ab9 */ /* 0x000fe20000000800 */
[----:B------:R-:W-:Y:S01]  /*0cd0*/  ULDC.64 UR6, c[0x0][0x418] ;  /* 0x0001060000067ab9 */ /* 0x000fe20000000a00 */
[----:B------:R-:W-:Y:S02]  /*0ce0*/  UISETP.NE.AND UP2, UPT, UR4, 0x1, UPT ;  /* 0x000000010400788c */ /* 0x000fe4000bf45270 */
[----:B------:R-:W-:Y:S01]  /*0cf0*/  UISETP.NE.U32.AND UP0, UPT, UR6, URZ, UPT ;  /* 0x0000003f0600728c */ /* 0x000fe2000bf05070 */
[----:B------:R-:W-:Y:S01]  /*0d00*/  ULDC UR4, c[0x0][0xc44] ;  /* 0x0003110000047ab9 */ /* 0x000fe20000000800 */
[----:B------:R-:W-:Y:S01]  /*0d10*/  UMOV UR43, UR46 ;  /* 0x0000002e002b7c82 */ /* 0x000fe20008000000 */
[----:B------:R-:W-:Y:S01]  /*0d20*/  UISETP.NE.AND UP1, UPT, UR4, 0x1, UPT ;  /* 0x000000010400788c */ /* 0x000fe2000bf25270 */
[----:B------:R-:W-:Y:S01]  /*0d30*/  UMOV UR44, 0x400 ;  /* 0x00000400002c7882 */ /* 0x000fe20000000000 */
[----:B------:R-:W-:-:S04]  /*0d40*/  UISETP.NE.AND.EX UP0, UPT, UR7, URZ, UPT, UP0 ;  /* 0x0000003f0700728c */ /* 0x000fc8000bf05300 */
[----:B------:R-:W-:Y:S01]  /*0d50*/  @UP2 ULDC UR4, c[0x0][0xc3c] ;  /* 0x00030f0000042ab9 */ /* 0x000fe20000000800 */
[----:B------:R-:W-:Y:S01]  /*0d60*/  @UP2 ULDC UR6, c[0x0][0xc40] ;  /* 0x0003100000062ab9 */ /* 0x000fe20000000800 */
[----:B------:R-:W-:Y:S01]  /*0d70*/  UIMAD.WIDE.U32 UR4, UR46, UR4, URZ ;  /* 0x000000042e0472a5 */ /* 0x000fe2000f8e003f */
[----:B------:R-:W-:-:S03]  /*0d80*/  ULDC UR48, c[0x0][0x424] ;  /* 0x0001090000307ab9 */ /* 0x000fc60000000800 */
[----:B------:R-:W-:Y:S01]  /*0d90*/  @UP2 USHF.R.U32.HI UR43, URZ, UR6, UR5 ;  /* 0x000000063f2b2299 */ /* 0x000fe20008011605 */
[----:B------:R-:W-:Y:S01]  /*0da0*/  @UP1 ULDC.64 UR8, c[0x0][0xc48] ;  /* 0x0003120000081ab9 */ /* 0x000fe20000000a00 */
[----:B0-----:R-:W-:Y:S01]  /*0db0*/  R2UR UR42, R0 ;  /* 0x00000000002a72ca */ /* 0x001fe200000e0000 */
[----:B-1----:R-:W-:Y:S02]  /*0dc0*/  ULEA UR44, UR41, UR44, 0x18 ;  /* 0x0000002c292c7291 */ /* 0x002fe4000f8ec03f */
[----:B------:R-:W-:Y:S02]  /*0dd0*/  UIMAD.WIDE.U32 UR4, UR43, UR8, URZ ;  /* 0x000000082b0472a5 */ /* 0x000fe4000f8e003f */
[----:B------:R-:W-:Y:S02]  /*0de0*/  UIADD3 UR8, UR44, 0x8400, URZ ;  /* 0x000084002c087890 */ /* 0x000fe4000fffe03f */
[----:B------:R-:W-:Y:S02]  /*0df0*/  USEL UR48, UR48, 0x1, UP0 ;  /* 0x0000000130307887 */ /* 0x000fe40008000000 */
[----:B------:R-:W-:Y:S01]  /*0e00*/  ULOP3.LUT UP0, URZ, UR8, 0x3ff, URZ, 0xc0, !UPT ;  /* 0x000003ff083f7892 */ /* 0x000fe2000f80c03f */
[----:B------:R-:W-:Y:S01]  /*0e10*/  ULDC UR4, c[0x0][0x2f0] ;  /* 0x0000bc0000047ab9 */ /* 0x000fe20000000800 */
[----:B------:R-:W-:-:S02]  /*0e20*/  UMOV UR45, UR43 ;  /* 0x0000002b002d7c82 */ /* 0x000fc40008000000 */
[----:B------:R-:W-:Y:S02]  /*0e30*/  UIMAD.WIDE UR6, UR42, 0x55555556, URZ ;  /* 0x555555562a0678a5 */ /* 0x000fe4000f8e023f */
[----:B------:R-:W-:Y:S01]  /*0e40*/  UIMAD UR48, UR48, UR4, URZ ;  /* 0x00000004303072a4 */ /* 0x000fe2000f8e023f */
[----:B------:R-:W-:Y:S01]  /*0e50*/  PLOP3.LUT P0, PT, PT, PT, UP0, 0x80, 0x0 ;  /* 0x000000000000781c */ /* 0x000fe20003f0f008 */
[----:B------:R-:W-:Y:S02]  /*0e60*/  ULEA.HI UR7, UR7, UR7, URZ, 0x1 ;  /* 0x0000000707077291 */ /* 0x000fe4000f8f083f */
[----:B------:R-:W-:Y:S02]  /*0e70*/  UIADD3 UR4, UR48, 0x7f, URZ ;  /* 0x0000007f30047890 */ /* 0x000fe4000fffe03f */
[----:B------:R-:W-:Y:S02]  /*0e80*/  UIMAD UR7, UR7, -0x3, UR42 ;  /* 0xfffffffd070778a4 */ /* 0x000fe4000f8e022a */
[----:B------:R-:W-:-:S02]  /*0e90*/  @UP1 USHF.R.U32.HI UR45, URZ, UR9, UR5 ;  /* 0x000000093f2d1299 */ /* 0x000fc40008011605 */
[----:B------:R-:W-:Y:S02]  /*0ea0*/  USHF.R.S32.HI UR5, URZ, 0x1f, UR4 ;  /* 0x0000001f3f057899 */ /* 0x000fe40008011404 */
[----:B------:R-:W-:Y:S02]  /*0eb0*/  ULEA UR7, UR7, UR8, 0xd ;  /* 0x0000000807077291 */ /* 0x000fe4000f8e683f */
[----:B------:R-:W-:Y:S02]  /*0ec0*/  ULEA.HI UR5, UR5, UR4, URZ, 0x7 ;  /* 0x0000000405057291 */ /* 0x000fe4000f8f383f */
[----:B------:R-:W-:Y:S02]  /*0ed0*/  USHF.R.U32.HI UR7, URZ, 0x4, UR7 ;  /* 0x000000043f077899 */ /* 0x000fe40008011607 */
[----:B------:R-:W-:Y:S02]  /*0ee0*/  USHF.R.S32.HI UR47, URZ, 0x7, UR5 ;  /* 0x000000073f2f7899 */ /* 0x000fe40008011405 */
[----:B------:R-:W-:Y:S01]  /*0ef0*/  ULOP3.LUT UR49, UR7, 0x3fff, URZ, 0xc0, !UPT ;  /* 0x00003fff07317892 */ /* 0x000fe2000f8ec03f */
[----:B------:R-:W-:Y:S11]  /*0f00*/  @!P0 BRA `(.L_x_7) ;  /* 0x0000000000408947 */ /* 0x000ff60003800000 */
[----:B------:R-:W-:Y:S01]  /*0f10*/  MOV R0, 0x0 ;  /* 0x0000000000007802 */ /* 0x000fe20000000f00 */
[----:B------:R-:W-:Y:S01]  /*0f20*/  ULDC.64 UR4, c[0x4][0x88] ;  /* 0x0100220000047ab9 */ /* 0x000fe20000000a00 */
[----:B------:R-:W-:Y:S01]  /*0f30*/  ULDC.64 UR6, c[0x4][0x28] ;  /* 0x01000a0000067ab9 */ /* 0x000fe20000000a00 */
[----:B------:R-:W-:Y:S01]  /*0f40*/  IMAD.U32 R4, RZ, RZ, UR4 ;  /* 0x00000004ff047e24 */ /* 0x000fe2000f8e00ff */
[----:B------:R0:W1:Y:S01]  /*0f50*/  LDC.64 R14, c[0x4][R0] ;  /* 0x01000000000e7b82 */ /* 0x0000620000000a00 */
[----:B------:R-:W-:Y:S01]  /*0f60*/  IMAD.U32 R5, RZ, RZ, UR5 ;  /* 0x00000005ff057e24 */ /* 0x000fe2000f8e00ff */
[----:B------:R-:W-:Y:S01]  /*0f70*/  ULDC.64 UR4, c[0x4][0x90] ;  /* 0x0100240000047ab9 */ /* 0x000fe20000000a00 */
[----:B------:R-:W-:Y:S01]  /*0f80*/  IMAD.U32 R10, RZ, RZ, UR6 ;  /* 0x00000006ff0a7e24 */ /* 0x000fe2000f8e00ff */
[----:B------:R-:W-:Y:S01]  /*0f90*/  MOV R6, UR4 ;  /* 0x0000000400067c02 */ /* 0x000fe20008000f00 */
[----:B------:R-:W-:Y:S01]  /*0fa0*/  IMAD.U32 R7, RZ, RZ, UR5 ;  /* 0x00000005ff077e24 */ /* 0x000fe2000f8e00ff */
[----:B------:R-:W-:Y:S01]  /*0fb0*/  MOV R12, 0x1 ;  /* 0x00000001000c7802 */ /* 0x000fe20000000f00 */
[----:B------:R-:W-:-:S02]  /*0fc0*/  IMAD.U32 R11, RZ, RZ, UR7 ;  /* 0x00000007ff0b7e24 */ /* 0x000fc4000f8e00ff */
[----:B------:R-:W-:Y:S02]  /*0fd0*/  IMAD.MOV.U32 R8, RZ, RZ, 0x70 ;  /* 0x00000070ff087424 */ /* 0x000fe400078e00ff */
[----:B0-----:R-:W-:-:S07]  /*0fe0*/  IMAD.MOV.U32 R13, RZ, RZ, RZ ;  /* 0x000000ffff0d7224 */ /* 0x001fce00078e00ff */
[----:B------:R-:W-:-:S07]  /*0ff0*/  LEPC R20, `(.L_x_7) ;  /* 0x000000001014794e */ /* 0x000fce0000000000 */
[----:B-1----:R-:W-:Y:S05]  /*1000*/  CALL.ABS.NOINC R14 ;  /* 0x000000000e007343 */ /* 0x002fea0003c00000 */
.L_x_7:
[----:B------:R-:W-:Y:S01]  /*1010*/  ULOP3.LUT UR4, UR36, 0x1, URZ, 0xc0, !UPT ;  /* 0x0000000124047892 */ /* 0x000fe2000f8ec03f */
[----:B------:R-:W-:-:S05]  /*1020*/  IMAD.U32 R3, RZ, RZ, UR40 ;  /* 0x00000028ff037e24 */ /* 0x000fca000f8e00ff */
[----:B------:R-:W-:Y:S01]  /*1030*/  IMAD.U32 R0, RZ, RZ, UR4 ;  /* 0x00000004ff007e24 */ /* 0x000fe2000f8e00ff */
[----:B------:R-:W-:-:S04]  /*1040*/  ISETP.NE.AND P0, PT, R3, 0x3, PT ;  /* 0x000000030300780c */ /* 0x000fc80003f05270 */
[----:B------:R-:W-:-:S04]  /*1050*/  SHF.L.U32 R0, R0, 0x1f, RZ ;  /* 0x0000001f00007819 */ /* 0x000fc800000006ff */
[----:B------:R-:W0:Y:S02]  /*1060*/  SYNCS.PHASECHK.TRANS64.TRYWAIT P1, [UR44+0x16800], R0 ;  /* 0x01680000ff0075a7 */ /* 0x000e24000802016c */
[----:B0-----:R-:W-:Y:S05]  /*1070*/  @!P1 BRA `(.L_x_8) ;  /* 0x0000009c009c9947 */ /* 0x001fea0003800000 */
.L_x_81:
[----:B------:R-:W-:Y:S05]  /*1080*/  @!P0 BRA `(.L_x_9) ;  /* 0x0000000000048947 */ /* 0x000fea0003800000 */
[----:B------:R-:W-:Y:S01]  /*1090*/  BPT.TRAP 0x1 ;  /* 0x000000040000795c */ /* 0x000fe20000300000 */
.L_x_9:
[----:B0-----:R-:W-:Y:S01]  /*10a0*/  IMAD.U32 R0, RZ, RZ, UR38 ;  /* 0x00000026ff007e24 */ /* 0x001fe2000f8e00ff */
[----:B------:R-:W-:-:S04]  /*10b0*/  MOV R3, UR37 ;  /* 0x0000002500037c02 */ /* 0x000fc80008000f00 */
[----:B------:R-:W-:Y:S02]  /*10c0*/  LEA R0, R0, UR44, 0x3 ;  /* 0x0000002c00007c11 */ /* 0x000fe4000f8e18ff */
[----:B------:R-:W-:-:S04]  /*10d0*/  SHF.L.U32 R3, R3, 0x1f, RZ ;  /* 0x0000001f03037819 */ /* 0x000fc800000006ff */
[----:B------:R0:W1:Y:S01]  /*10e0*/  SYNCS.PHASECHK.TRANS64.TRYWAIT P1, [R0+URZ+0x16830], R3 ;  /* 0x01683003000075a7 */ /* 0x000062000802017f */
[----:B------:R-:W-:Y:S05]  /*10f0*/  @!P0 BRA `(.L_x_10) ;  /* 0x0000000000048947 */ /* 0x000fea0003800000 */
[----:B------:R-:W-:Y:S01]  /*1100*/  BPT.TRAP 0x1 ;  /* 0x000000040000795c */ /* 0x000fe20000300000 */
.L_x_10:
[----:B------:R-:W-:Y:S01]  /*1110*/  IMAD.MOV.U32 R119, RZ, RZ, RZ ;  /* 0x000000ffff777224 */ /* 0x000fe200078e00ff */
[----:B-1----:R-:W-:Y:S06]  /*1120*/  @P1 BRA `(.L_x_11) ;  /* 0x0000000000081947 */ /* 0x002fec0003800000 */
[----:B------:R-:W1:Y:S02]  /*1130*/  SYNCS.PHASECHK.TRANS64.TRYWAIT P1, [R0+URZ+0x16830], R3 ;  /* 0x01683003000075a7 */ /* 0x000e64000802017f */
[----:B-1----:R-:W-:Y:S05]  /*1140*/  @!P1 BRA `(.L_x_12) ;  /* 0x0000009c00809947 */ /* 0x002fea0003800000 */
.L_x_11:
[----:B------:R-:W-:Y:S05]  /*1150*/  WARPSYNC.ALL ;  /* 0x0000000000007948 */ /* 0x000fea0003800000 */
[----:B------:R-:W-:Y:S01]  /*1160*/  UIADD3 UR4, UR44, 0xe400, URZ ;  /* 0x0000e4002c047890 */ /* 0x000fe2000fffe03f */
[----:B------:R-:W-:Y:S01]  /*1170*/  WARPGROUP.ARRIVE ;  /* 0x00000000000079c5 */ /* 0x000fe20000000000 */
[----:B------:R-:W-:Y:S02]  /*1180*/  ULOP3.LUT UR16, UR49, 0x10000, URZ, 0xfc, !UPT ;  /* 0x0001000031107892 */ /* 0x000fe4000f8efc3f */
[----:B------:R-:W-:Y:S01]  /*1190*/  USHF.R.U32.HI UR4, URZ, 0x4, UR4 ;  /* 0x000000043f047899 */ /* 0x000fe20008011604 */
[----:B------:R-:W-:Y:S01]  /*11a0*/  UMOV UR17, 0x40000040 ;  /* 0x4000004000117882 */ /* 0x000fe20000000000 */
[----:B------:R-:W-:-:S02]  /*11b0*/  UMOV UR19, 0x40000040 ;  /* 0x4000004000137882 */ /* 0x000fc40000000000 */
[----:B------:R-:W-:Y:S01]  /*11c0*/  ULOP3.LUT UR4, UR4, 0x3fff, URZ, 0xc0, !UPT ;  /* 0x00003fff04047892 */ /* 0x000fe2000f8ec03f */
[----:B------:R-:W-:Y:S01]  /*11d0*/  UMOV UR5, 0x40000040 ;  /* 0x4000004000057882 */ /* 0x000fe20000000000 */
[----:B------:R-:W-:Y:S02]  /*11e0*/  UMOV UR7, 0x40000040 ;  /* 0x4000004000077882 */ /* 0x000fe40000000000 */
[----:B------:R-:W-:Y:S02]  /*11f0*/  ULOP3.LUT UR20, UR4, 0x10000, URZ, 0xfc, !UPT ;  /* 0x0001000004147892 */ /* 0x000fe4000f8efc3f */
[----:B------:R-:W-:Y:S02]  /*1200*/  UIADD3 UR4, UR16, 0x2, URZ ;  /* 0x0000000210047890 */ /* 0x000fe4000fffe03f */
[----:B------:R-:W-:Y:S02]  /*1210*/  ULEA UR18, UR38, UR20, 0xa ;  /* 0x0000001426127291 */ /* 0x000fe4000f8e503f */
[----:B------:R-:W-:-:S02]  /*1220*/  UIADD3 UR8, UR16, 0x4, URZ ;  /* 0x0000000410087890 */ /* 0x000fc4000fffe03f */
[----:B------:R-:W-:Y:S02]  /*1230*/  UIADD3 UR6, UR18, 0x2, URZ ;  /* 0x0000000212067890 */ /* 0x000fe4000fffe03f */
[----:B------:R-:W-:Y:S01]  /*1240*/  UIADD3 UR10, UR18, 0x4, URZ ;  /* 0x00000004120a7890 */ /* 0x000fe2000fffe03f */
[----:B------:R-:W-:Y:S02]  /*1250*/  UMOV UR9, 0x40000040 ;  /* 0x4000004000097882 */ /* 0x000fe40000000000 */
[----:B------:R-:W-:Y:S01]  /*1260*/  HGMMA.64x128x16.F32 R24, gdesc[UR16], RZ, !UPT, gsb0 ;  /* 0x01e00000101879f0 */ /* 0x000fe2000c0008ff */
[----:B------:R-:W-:Y:S01]  /*1270*/  UMOV UR11, 0x40000040 ;  /* 0x40000040000b7882 */ /* 0x000fe20000000000 */
[----:B------:R-:W-:Y:S02]  /*1280*/  UIADD3 UR12, UR16, 0x6, URZ ;  /* 0x00000006100c7890 */ /* 0x000fe4000fffe03f */
[----:B------:R-:W-:Y:S01]  /*1290*/  UIADD3 UR14, UR18, 0x6, URZ ;  /* 0x00000006120e7890 */ /* 0x000fe2000fffe03f */
[----:B------:R-:W-:Y:S01]  /*12a0*/  UMOV UR13, 0x40000040 ;  /* 0x40000040000d7882 */ /* 0x000fe20000000000 */
[----:B------:R-:W-:Y:S01]  /*12b0*/  UMOV UR15, 0x40000040 ;  /* 0x40000040000f7882 */ /* 0x000fe20000000000 */
[----:B------:R-:W-:-:S02]  /*12c0*/  WARPGROUP.DEPBAR.LE gsb0, 0x0 ;  /* 0x00008000000079c5 */ /* 0x000fc40000010000 */
[----:B------:R-:W-:-:S06]  /*12d0*/  WARPGROUP.ARRIVE ;  /* 0x00000000000079c5 */ /* 0x000fcc0000000000 */
[----:B------:R-:W-:Y:S03]  /*12e0*/  HGMMA.64x128x16.F32 R24, gdesc[UR4], R24, gsb0 ;  /* 0x01e00000041879f0 */ /* 0x000fe60008000818 */
[----:B------:R-:W-:Y:S02]  /*12f0*/  WARPGROUP.DEPBAR.LE gsb0, 0x0 ;  /* 0x00008000000079c5 */ /* 0x000fe40000010000 */
[----:B------:R-:W-:-:S07]  /*1300*/  WARPGROUP.ARRIVE ;  /* 0x00000000000079c5 */ /* 0x000fce0000000000 */
[----:B------:R-:W-:Y:S03]  /*1310*/  HGMMA.64x128x16.F32 R24, gdesc[UR8], R24, gsb0 ;  /* 0x01e00000081879f0 */ /* 0x000fe60008000818 */
[----:B------:R-:W-:Y:S02]  /*1320*/  WARPGROUP.DEPBAR.LE gsb0, 0x0 ;  /* 0x00008000000079c5 */ /* 0x000fe40000010000 */
[----:B------:R-:W-:-:S07]  /*1330*/  WARPGROUP.ARRIVE ;  /* 0x00000000000079c5 */ /* 0x000fce0000000000 */
[----:B------:R-:W-:Y:S03]  /*1340*/  HGMMA.64x128x16.F32 R24, gdesc[UR12], R24, gsb0 ;  /* 0x01e000000c1879f0 */ /* 0x000fe60008000818 */
[----:B------:R-:W-:Y:S02]  /*1350*/  WARPGROUP.DEPBAR.LE gsb0, 0x0 ;  /* 0x00008000000079c5 */ /* 0x000fe40000010000 */
[----:B------:R-:W-:Y:S05]  /*1360*/  @!P0 BRA `(.L_x_13) ;  /* 0x0000000000048947 */ /* 0x000fea0003800000 */
[----:B------:R-:W-:Y:S01]  /*1370*/  BPT.TRAP 0x1 ;  /* 0x000000040000795c */ /* 0x000fe20000300000 */
.L_x_13:
[----:B------:R-:W-:Y:S01]  /*1380*/  ULDC UR6, c[0x0][0x9d8] ;  /* 0x0002760000067ab9 */ /* 0x000fe20000000800 */
[----:B------:R-:W-:Y:S01]  /*1390*/  ULDC UR7, c[0x0][0x988] ;  /* 0x0002620000077ab9 */ /* 0x000fe20000000800 */
[----:B------:R-:W-:Y:S01]  /*13a0*/  FMUL.FTZ R5, R24, UR6 ;  /* 0x0000000618057c20 */ /* 0x000fe20008410000 */
[----:B------:R-:W-:Y:S01]  /*13b0*/  FMUL.FTZ R6, R25, UR6 ;  /* 0x0000000619067c20 */ /* 0x000fe20008410000 */
[----:B------:R-:W-:Y:S01]  /*13c0*/  FMUL.FTZ R10, R28, UR6 ;  /* 0x000000061c0a7c20 */ /* 0x000fe20008410000 */
[----:B------:R-:W-:Y:S01]  /*13d0*/  FMUL.FTZ R14, R32, UR6 ;  /* 0x00000006200e7c20 */ /* 0x000fe20008410000 */
[----:B------:R-:W-:Y:S01]  /*13e0*/  FMUL.FTZ R15, R33, UR6 ;  /* 0x00000006210f7c20 */ /* 0x000fe20008410000 */
[----:B------:R-:W-:Y:S01]  /*13f0*/  FMUL.FTZ R12, R29, UR6 ;  /* 0x000000061d0c7c20 */ /* 0x000fe20008410000 */
[----:B------:R-:W2:Y:S01]  /*1400*/  MUFU.TANH R5, R5 ;  /* 0x0000000500057308 */ /* 0x000ea20000002400 */
[----:B------:R-:W-:Y:S01]  /*1410*/  FMUL.FTZ R33, R47, UR6 ;  /* 0x000000062f217c20 */ /* 0x000fe20008410000 */
[----:B------:R-:W-:Y:S01]  /*1420*/  FMUL.FTZ R32, R49, UR6 ;  /* 0x0000000631207c20 */ /* 0x000fe20008410000 */
[----:B------:R-:W-:Y:S01]  /*1430*/  FMUL.FTZ R47, R62, UR6 ;  /* 0x000000063e2f7c20 */ /* 0x000fe20008410000 */
[----:B------:R-:W-:Y:S01]  /*1440*/  FMUL.FTZ R49, R63, UR6 ;  /* 0x000000063f317c20 */ /* 0x000fe20008410000 */
[----:B------:R-:W-:-:S02]  /*1450*/  VIADD R62, R153, UR48 ;  /* 0x00000030993e7c36 */ /* 0x000fc40008000000 */
[----:B01----:R-:W-:Y:S01]  /*1460*/  FMUL.FTZ R3, R26, UR6 ;  /* 0x000000061a037c20 */ /* 0x003fe20008410000 */
[----:B------:R-:W-:Y:S01]  /*1470*/  IMAD.U32 R63, RZ, RZ, UR47 ;  /* 0x0000002fff3f7e24 */ /* 0x000fe2000f8e00ff */
[----:B------:R-:W0:Y:S01]  /*1480*/  MUFU.TANH R6, R6 ;  /* 0x0000000600067308 */ /* 0x000e220000002400 */
[----:B------:R-:W-:Y:S01]  /*1490*/  FMUL.FTZ R4, R27, UR6 ;  /* 0x000000061b047c20 */ /* 0x000fe20008410000 */
[----:B------:R-:W-:Y:S01]  /*14a0*/  FMUL.FTZ R24, R36, UR6 ;  /* 0x0000000624187c20 */ /* 0x000fe20008410000 */
[----:B------:R-:W-:Y:S02]  /*14b0*/  IMAD R62, R63, -0x80, R62 ;  /* 0xffffff803f3e7824 */ /* 0x000fe400078e023e */
[----:B------:R-:W-:Y:S01]  /*14c0*/  FMUL.FTZ R8, R31, UR6 ;  /* 0x000000061f087c20 */ /* 0x000fe20008410000 */
[----:B------:R-:W-:Y:S01]  /*14d0*/  FMUL.FTZ R31, R44, UR6 ;  /* 0x000000062c1f7c20 */ /* 0x000fe20008410000 */
[----:B------:R-:W-:Y:S01]  /*14e0*/  FMUL.FTZ R7, R30, UR6 ;  /* 0x000000061e077c20 */ /* 0x000fe20008410000 */
[----:B------:R-:W-:Y:S01]  /*14f0*/  FMUL.FTZ R11, R35, UR6 ;  /* 0x00000006230b7c20 */ /* 0x000fe20008410000 */
[----:B------:R-:W1:Y:S01]  /*1500*/  MUFU.TANH R10, R10 ;  /* 0x0000000a000a7308 */ /* 0x000e620000002400 */
[C---:B------:R-:W-:Y:S01]  /*1510*/  ISETP.GT.AND P2, PT, R62.reuse, RZ, PT ;  /* 0x000000ff3e00720c */ /* 0x040fe20003f44270 */
[----:B------:R-:W-:Y:S01]  /*1520*/  FMUL.FTZ R20, R37, UR6 ;  /* 0x0000000625147c20 */ /* 0x000fe20008410000 */
[C---:B------:R-:W-:Y:S01]  /*1530*/  ISETP.GT.AND P1, PT, R62.reuse, 0x1, PT ;  /* 0x000000013e00780c */ /* 0x040fe20003f24270 */
[----:B------:R-:W-:Y:S01]  /*1540*/  FMUL.FTZ R27, R43, UR6 ;  /* 0x000000062b1b7c20 */ /* 0x000fe20008410000 */
[----:B------:R-:W-:Y:S01]  /*1550*/  ISETP.GT.AND P6, PT, R62, 0x8, PT ;  /* 0x000000083e00780c */ /* 0x000fe20003fc4270 */
[----:B------:R-:W-:Y:S01]  /*1560*/  FMUL.FTZ R35, R50, UR6 ;  /* 0x0000000632237c20 */ /* 0x000fe20008410000 */
[----:B--2---:R-:W-:Y:S01]  /*1570*/  FSEL R44, R5, -INF , P2 ;  /* 0xff800000052c7808 */ /* 0x004fe20001000000 */
[----:B------:R-:W2:Y:S01]  /*1580*/  MUFU.TANH R12, R12 ;  /* 0x0000000c000c7308 */ /* 0x000ea20000002400 */
[----:B0-----:R-:W-:Y:S01]  /*1590*/  FSEL R63, R6, -INF , P1 ;  /* 0xff800000063f7808 */ /* 0x001fe20000800000 */
[----:B------:R-:W-:Y:S01]  /*15a0*/  FMUL.FTZ R43, R58, UR6 ;  /* 0x000000063a2b7c20 */ /* 0x000fe20008410000 */
[----:B------:R-:W-:Y:S01]  /*15b0*/  FMUL.FTZ R50, R65, UR6 ;  /* 0x0000000641327c20 */ /* 0x000fe20008410000 */
[----:B------:R-:W-:Y:S01]  /*15c0*/  FMUL.FTZ R58, R72, UR6 ;  /* 0x00000006483a7c20 */ /* 0x000fe20008410000 */
[----:B------:R-:W-:Y:S01]  /*15d0*/  ISETP.GT.AND P5, PT, R62, 0x9, PT ;  /* 0x000000093e00780c */ /* 0x000fe20003fa4270 */
[----:B------:R-:W-:Y:S01]  /*15e0*/  FMUL.FTZ R28, R40, UR6 ;  /* 0x00000006281c7c20 */ /* 0x000fe20008410000 */
[----:B------:R-:W-:Y:S01]  /*15f0*/  FMNMX.FTZ R72, R44, R63, !PT ;  /* 0x0000003f2c487209 */ /* 0x000fe20007810000 */
[----:B------:R-:W0:Y:S01]  /*1600*/  MUFU.TANH R14, R14 ;  /* 0x0000000e000e7308 */ /* 0x000e220000002400 */
[----:B-1----:R-:W-:Y:S01]  /*1610*/  FSEL R65, R10, -INF , P6 ;  /* 0xff8000000a417808 */ /* 0x002fe20003000000 */
[----:B------:R-:W-:Y:S01]  /*1620*/  FMUL.FTZ R36, R53, UR6 ;  /* 0x0000000635247c20 */ /* 0x000fe20008410000 */
[----:B------:R-:W-:Y:S01]  /*1630*/  FMUL.FTZ R53, R67, UR6 ;  /* 0x0000000643357c20 */ /* 0x000fe20008410000 */
[----:B------:R-:W-:Y:S01]  /*1640*/  FMUL.FTZ R9, R34, UR6 ;  /* 0x0000000622097c20 */ /* 0x000fe20008410000 */
[----:B------:R-:W-:Y:S01]  /*1650*/  ISETP.GT.AND P4, PT, R62, 0x10, PT ;  /* 0x000000103e00780c */ /* 0x000fe20003f84270 */
[----:B------:R-:W-:Y:S01]  /*1660*/  FMUL.FTZ R26, R41, UR6 ;  /* 0x00000006291a7c20 */ /* 0x000fe20008410000 */
[----:B------:R-:W-:Y:S01]  /*1670*/  FMNMX.FTZ R72, R65, R72, !PT ;  /* 0x0000004841487209 */ /* 0x000fe20007810000 */
[----:B------:R-:W1:Y:S01]  /*1680*/  MUFU.TANH R3, R3 ;  /* 0x0000000300037308 */ /* 0x000e620000002400 */
[----:B--2---:R-:W-:Y:S01]  /*1690*/  FSEL R67, R12, -INF , P5 ;  /* 0xff8000000c437808 */ /* 0x004fe20002800000 */
[----:B------:R-:W-:Y:S01]  /*16a0*/  FMUL.FTZ R34, R48, UR6 ;  /* 0x0000000630227c20 */ /* 0x000fe20008410000 */
[----:B------:R-:W-:Y:S01]  /*16b0*/  FMUL.FTZ R48, R60, UR6 ;  /* 0x000000063c307c20 */ /* 0x000fe20008410000 */
[----:B------:R-:W-:Y:S01]  /*16c0*/  FMUL.FTZ R60, R73, UR6 ;  /* 0x00000006493c7c20 */ /* 0x000fe20008410000 */
[----:B------:R-:W-:Y:S01]  /*16d0*/  ISETP.GT.AND P3, PT, R62, 0x11, PT ;  /* 0x000000113e00780c */ /* 0x000fe20003f64270 */
[----:B------:R-:W-:Y:S01]  /*16e0*/  FMUL.FTZ R25, R42, UR6 ;  /* 0x000000062a197c20 */ /* 0x000fe20008410000 */
[----:B------:R-:W-:Y:S01]  /*16f0*/  FMNMX.FTZ R72, R67, R72, !PT ;  /* 0x0000004843487209 */ /* 0x000fe20007810000 */
[----:B------:R-:W2:Y:S01]  /*1700*/  MUFU.TANH R15, R15 ;  /* 0x0000000f000f7308 */ /* 0x000ea20000002400 */
[----:B0-----:R-:W-:Y:S01]  /*1710*/  FSEL R73, R14, -INF , P4 ;  /* 0xff8000000e497808 */ /* 0x001fe20002000000 */
[----:B------:R-:W-:Y:S01]  /*1720*/  FMUL.FTZ R42, R56, UR6 ;  /* 0x00000006382a7c20 */ /* 0x000fe20008410000 */
[----:B------:R-:W-:Y:S01]  /*1730*/  FMUL.FTZ R56, R69, UR6 ;  /* 0x0000000645387c20 */ /* 0x000fe20008410000 */
[----:B------:R-:W-:Y:S01]  /*1740*/  FMUL.FTZ R13, R38, UR6 ;  /* 0x00000006260d7c20 */ /* 0x000fe20008410000 */
[----:B------:R-:W-:Y:S01]  /*1750*/  FMNMX.FTZ R72, R73, R72, !PT ;  /* 0x0000004849487209 */ /* 0x000fe20007810000 */
[----:B------:R-:W-:Y:S01]  /*1760*/  FMUL.FTZ R30, R45, UR6 ;  /* 0x000000062d1e7c20 */ /* 0x000fe20008410000 */
[----:B------:R-:W-:Y:S01]  /*1770*/  FMUL.FTZ R40, R57, UR6 ;  /* 0x0000000639287c20 */ /* 0x000fe20008410000 */
[----:B------:R-:W0:Y:S01]  /*1780*/  MUFU.TANH R4, R4 ;  /* 0x0000000400047308 */ /* 0x000e220000002400 */
[----:B-1----:R-:W-:Y:S01]  /*1790*/  FSEL R3, R3, -INF , P2 ;  /* 0xff80000003037808 */ /* 0x002fe20001000000 */
[----:B------:R-:W-:Y:S01]  /*17a0*/  FMUL.FTZ R57, R71, UR6 ;  /* 0x0000000647397c20 */ /* 0x000fe20008410000 */
[----:B------:R-:W-:Y:S01]  /*17b0*/  ISETP.GT.AND P2, PT, R62, 0x18, PT ;  /* 0x000000183e00780c */ /* 0x000fe20003f44270 */
[----:B------:R-:W-:Y:S01]  /*17c0*/  FMUL.FTZ R21, R39, UR6 ;  /* 0x0000000627157c20 */ /* 0x000fe20008410000 */
[----:B------:R-:W-:Y:S01]  /*17d0*/  FMUL.FTZ R29, R46, UR6 ;  /* 0x000000062e1d7c20 */ /* 0x000fe20008410000 */
[----:B------:R-:W-:Y:S01]  /*17e0*/  FMUL.FTZ R46, R61, UR6 ;  /* 0x000000063d2e7c20 */ /* 0x000fe20008410000 */
[----:B------:R-:W-:Y:S01]  /*17f0*/  FMUL.FTZ R61, R75, UR6 ;  /* 0x000000064b3d7c20 */ /* 0x000fe20008410000 */
[----:B------:R-:W1:Y:S01]  /*1800*/  MUFU.TANH R24, R24 ;  /* 0x0000001800187308 */ /* 0x000e620000002400 */
[----:B--2---:R-:W-:Y:S01]  /*1810*/  FSEL R69, R15, -INF , P3 ;  /* 0xff8000000f457808 */ /* 0x004fe20001800000 */
[----:B------:R-:W-:Y:S01]  /*1820*/  FMUL.FTZ R39, R54, UR6 ;  /* 0x0000000636277c20 */ /* 0x000fe20008410000 */
[----:B------:R-:W-:Y:S01]  /*1830*/  FMUL.FTZ R54, R68, UR6 ;  /* 0x0000000644367c20 */ /* 0x000fe20008410000 */
[----:B------:R-:W-:Y:S01]  /*1840*/  FMUL.FTZ R68, R77, UR6 ;  /* 0x000000064d447c20 */ /* 0x000fe20008410000 */
[----:B------:R-:W-:Y:S01]  /*1850*/  FMNMX.FTZ R72, R69, R72, !PT ;  /* 0x0000004845487209 */ /* 0x000fe20007810000 */
[----:B------:R-:W-:Y:S01]  /*1860*/  FMUL.FTZ R38, R52, UR6 ;  /* 0x0000000634267c20 */ /* 0x000fe20008410000 */
[----:B------:R-:W-:Y:S01]  /*1870*/  FMUL.FTZ R41, R55, UR6 ;  /* 0x0000000637297c20 */ /* 0x000fe20008410000 */
[----:B------:R-:W2:Y:S01]  /*1880*/  MUFU.TANH R7, R7 ;  /* 0x0000000700077308 */ /* 0x000ea20000002400 */
[----:B0-----:R-:W-:Y:S01]  /*1890*/  FSEL R4, R4, -INF , P1 ;  /* 0xff80000004047808 */ /* 0x001fe20000800000 */
[----:B------:R-:W-:Y:S01]  /*18a0*/  FMUL.FTZ R55, R70, UR6 ;  /* 0x0000000646377c20 */ /* 0x000fe20008410000 */
[----:B------:R-:W-:Y:S01]  /*18b0*/  ISETP.GT.AND P1, PT, R62, 0x19, PT ;  /* 0x000000193e00780c */ /* 0x000fe20003f24270 */
[----:B------:R-:W-:Y:S01]  /*18c0*/  FMUL.FTZ R70, R81, UR6 ;  /* 0x0000000651467c20 */ /* 0x000fe20008410000 */
[----:B------:R-:W-:Y:S01]  /*18d0*/  FMUL.FTZ R10, R85, UR6 ;  /* 0x00000006550a7c20 */ /* 0x000fe20008410000 */
[----:B------:R-:W-:Y:S01]  /*18e0*/  FMUL.FTZ R37, R51, UR6 ;  /* 0x0000000633257c20 */ /* 0x000fe20008410000 */
[----:B------:R-:W-:Y:S01]  /*18f0*/  FMUL.FTZ R52, R64, UR6 ;  /* 0x0000000640347c20 */ /* 0x000fe20008410000 */
[----:B------:R-:W0:Y:S01]  /*1900*/  MUFU.TANH R20, R20 ;  /* 0x0000001400147308 */ /* 0x000e220000002400 */
[----:B-1----:R-:W-:Y:S01]  /*1910*/  FSEL R71, R24, -INF , P2 ;  /* 0xff80000018477808 */ /* 0x002fe20001000000 */
[----:B------:R-:W-:Y:S01]  /*1920*/  FMUL.FTZ R45, R59, UR6 ;  /* 0x000000063b2d7c20 */ /* 0x000fe20008410000 */
[----:B------:R-:W-:Y:S01]  /*1930*/  FMUL.FTZ R51, R66, UR6 ;  /* 0x0000000642337c20 */ /* 0x000fe20008410000 */
[----:B------:R-:W-:Y:S01]  /*1940*/  FMUL.FTZ R64, R76, UR6 ;  /* 0x000000064c407c20 */ /* 0x000fe20008410000 */
[----:B------:R-:W-:Y:S01]  /*1950*/  FMNMX.FTZ R72, R71, R72, !PT ;  /* 0x0000004847487209 */ /* 0x000fe20007810000 */
[----:B------:R-:W-:Y:S01]  /*1960*/  FMUL.FTZ R66, R80, UR6 ;  /* 0x0000000650427c20 */ /* 0x000fe20008410000 */
[----:B------:R-:W-:Y:S01]  /*1970*/  FMUL.FTZ R59, R74, UR6 ;  /* 0x000000064a3b7c20 */ /* 0x000fe20008410000 */
[----:B------:R-:W1:Y:S01]  /*1980*/  MUFU.TANH R8, R8 ;  /* 0x0000000800087308 */ /* 0x000e620000002400 */
[----:B--2---:R-:W-:Y:S01]  /*1990*/  FSEL R5, R7, -INF , P6 ;  /* 0xff80000007057808 */ /* 0x004fe20003000000 */
[----:B------:R-:W-:Y:S01]  /*19a0*/  FMUL.FTZ R84, R84, UR6 ;  /* 0x0000000654547c20 */ /* 0x000fe20008410000 */
[----:B------:R-:W-:Y:S01]  /*19b0*/  ISETP.GT.AND P6, PT, R62, 0x20, PT ;  /* 0x000000203e00780c */ /* 0x000fe20003fc4270 */
[----:B------:R-:W-:Y:S01]  /*19c0*/  FMUL.FTZ R78, R78, UR6 ;  /* 0x000000064e4e7c20 */ /* 0x000fe20008410000 */
[----:B------:R-:W-:Y:S01]  /*19d0*/  FMUL.FTZ R79, R79, UR6 ;  /* 0x000000064f4f7c20 */ /* 0x000fe20008410000 */
[----:B------:R-:W-:Y:S01]  /*19e0*/  FMUL.FTZ R82, R82, UR6 ;  /* 0x0000000652527c20 */ /* 0x000fe20008410000 */
[----:B------:R-:W-:Y:S01]  /*19f0*/  IMAD.U32 R14, RZ, RZ, UR7 ;  /* 0x00000007ff0e7e24 */ /* 0x000fe2000f8e00ff */
[----:B------:R-:W2:Y:S01]  /*1a00*/  MUFU.TANH R28, R28 ;  /* 0x0000001c001c7308 */ /* 0x000ea20000002400 */
[----:B0-----:R-:W-:Y:S01]  /*1a10*/  FSEL R75, R20, -INF , P1 ;  /* 0xff800000144b7808 */ /* 0x001fe20000800000 */
[----:B------:R-:W-:Y:S01]  /*1a20*/  FMUL.FTZ R83, R83, UR6 ;  /* 0x0000000653537c20 */ /* 0x000fe20008410000 */
[----:B------:R-:W-:Y:S01]  /*1a30*/  FMNMX.FTZ R20, R3, R4, !PT ;  /* 0x0000000403147209 */ /* 0x000fe20007810000 */
[----:B------:R-:W-:Y:S01]  /*1a40*/  FMUL.FTZ R86, R86, UR6 ;  /* 0x0000000656567c20 */ /* 0x000fe20008410000 */
[----:B------:R-:W-:Y:S01]  /*1a50*/  FMNMX.FTZ R72, R75, R72, !PT ;  /* 0x000000484b487209 */ /* 0x000fe20007810000 */
[----:B------:R-:W-:Y:S01]  /*1a60*/  FMUL.FTZ R87, R87, UR6 ;  /* 0x0000000657577c20 */ /* 0x000fe20008410000 */
[----:B------:R-:W-:Y:S01]  /*1a70*/  FMNMX.FTZ R20, R5, R20, !PT ;  /* 0x0000001405147209 */ /* 0x000fe20007810000 */
[----:B------:R-:W0:Y:S01]  /*1a80*/  MUFU.TANH R9, R9 ;  /* 0x0000000900097308 */ /* 0x000e220000002400 */
[----:B-1----:R-:W-:Y:S01]  /*1a90*/  FSEL R7, R8, -INF , P5 ;  /* 0xff80000008077808 */ /* 0x002fe20002800000 */
[----:B------:R-:W-:Y:S01]  /*1aa0*/  UISETP.GE.AND UP0, UPT, UR48, 0x81, UPT ;  /* 0x000000813000788c */ /* 0x000fe2000bf06270 */
[----:B------:R-:W-:Y:S01]  /*1ab0*/  ISETP.GT.AND P5, PT, R62, 0x21, PT ;  /* 0x000000213e00780c */ /* 0x000fe20003fa4270 */
[--C-:B------:R-:W-:Y:S01]  /*1ac0*/  IMAD.MOV.U32 R116, RZ, RZ, R119.reuse ;  /* 0x000000ffff747224 */ /* 0x100fe200078e0077 */
[----:B------:R-:W-:Y:S01]  /*1ad0*/  FMNMX.FTZ R20, R7, R20, !PT ;  /* 0x0000001407147209 */ /* 0x000fe20007810000 */
[--C-:B------:R-:W-:Y:S01]  /*1ae0*/  IMAD.MOV.U32 R114, RZ, RZ, R119.reuse ;  /* 0x000000ffff727224 */ /* 0x100fe200078e0077 */
[----:B------:R-:W-:Y:S01]  /*1af0*/  P2R R88, PR, RZ, 0x1 ;  /* 0x00000001ff587803 */ /* 0x000fe20000000000 */
[----:B------:R-:W1:Y:S01]  /*1b00*/  MUFU.TANH R26, R26 ;  /* 0x0000001a001a7308 */ /* 0x000e620000002400 */
[----:B--2---:R-:W-:Y:S01]  /*1b10*/  FSEL R77, R28, -INF , P6 ;  /* 0xff8000001c4d7808 */ /* 0x004fe20003000000 */
[--C-:B------:R-:W-:Y:S01]  /*1b20*/  IMAD.MOV.U32 R112, RZ, RZ, R119.reuse ;  /* 0x000000ffff707224 */ /* 0x100fe200078e0077 */
[----:B------:R-:W-:Y:S01]  /*1b30*/  R2UR UR6, R0 ;  /* 0x00000000000672ca */ /* 0x000fe200000e0000 */
[--C-:B------:R-:W-:Y:S01]  /*1b40*/  IMAD.MOV.U32 R110, RZ, RZ, R119.reuse ;  /* 0x000000ffff6e7224 */ /* 0x100fe200078e0077 */
[----:B------:R-:W-:Y:S01]  /*1b50*/  FMNMX.FTZ R72, R77, R72, !PT ;  /* 0x000000484d487209 */ /* 0x000fe20007810000 */
[--C-:B------:R-:W-:Y:S01]  /*1b60*/  IMAD.MOV.U32 R106, RZ, RZ, R119.reuse ;  /* 0x000000ffff6a7224 */ /* 0x100fe200078e0077 */
[-C--:B------:R-:W-:Y:S01]  /*1b70*/  MOV R118, R119.reuse ;  /* 0x0000007700767202 */ /* 0x080fe20000000f00 */
[----:B------:R-:W2:Y:S01]  /*1b80*/  MUFU.TANH R11, R11 ;  /* 0x0000000b000b7308 */ /* 0x000ea20000002400 */
[----:B0-----:R-:W-:Y:S01]  /*1b90*/  FSEL R9, R9, -INF , P4 ;  /* 0xff80000009097808 */ /* 0x001fe20002000000 */
[--C-:B------:R-:W-:Y:S01]  /*1ba0*/  IMAD.MOV.U32 R102, RZ, RZ, R119.reuse ;  /* 0x000000ffff667224 */ /* 0x100fe200078e0077 */
[----:B------:R-:W-:Y:S01]  /*1bb0*/  ISETP.GT.AND P4, PT, R62, 0x28, PT ;  /* 0x000000283e00780c */ /* 0x000fe20003f84270 */
[--C-:B------:R-:W-:Y:S01]  /*1bc0*/  IMAD.MOV.U32 R98, RZ, RZ, R119.reuse ;  /* 0x000000ffff627224 */ /* 0x100fe200078e0077 */
[----:B------:R-:W-:Y:S01]  /*1bd0*/  FMNMX.FTZ R20, R9, R20, !PT ;  /* 0x0000001409147209 */ /* 0x000fe20007810000 */
[--C-:B------:R-:W-:Y:S01]  /*1be0*/  IMAD.MOV.U32 R94, RZ, RZ, R119.reuse ;  /* 0x000000ffff5e7224 */ /* 0x100fe200078e0077 */
[-C--:B------:R-:W-:Y:S01]  /*1bf0*/  MOV R108, R119.reuse ;  /* 0x00000077006c7202 */ /* 0x080fe20000000f00 */
[----:B------:R-:W0:Y:S01]  /*1c00*/  MUFU.TANH R31, R31 ;  /* 0x0000001f001f7308 */ /* 0x000e220000002400 */
[----:B-1----:R-:W-:Y:S01]  /*1c10*/  FSEL R81, R26, -INF , P5 ;  /* 0xff8000001a517808 */ /* 0x002fe20002800000 */
[----:B------:R-:W-:Y:S01]  /*1c20*/  UIADD3 UR6, UR6, 0x16840, URZ ;  /* 0x0001684006067890 */ /* 0x000fe2000fffe03f */
[-C--:B------:R-:W-:Y:S01]  /*1c30*/  MOV R104, R119.reuse ;  /* 0x0000007700687202 */ /* 0x080fe20000000f00 */
[----:B------:R-:W-:Y:S01]  /*1c40*/  IMAD.MOV.U32 R90, RZ, RZ, R119 ;  /* 0x000000ffff5a7224 */ /* 0x000fe200078e0077 */
[----:B------:R-:W-:Y:S01]  /*1c50*/  FMNMX.FTZ R72, R81, R72, !PT ;  /* 0x0000004851487209 */ /* 0x000fe20007810000 */
[----:B------:R-:W-:Y:S01]  /*1c60*/  UPRMT UR6, UR41, 0x654, UR6 ;  /* 0x0000065429067896 */ /* 0x000fe20008000006 */
[----:B------:R-:W-:Y:S01]  /*1c70*/  MOV R100, R119 ;  /* 0x0000007700647202 */ /* 0x000fe20000000f00 */
[----:B------:R-:W1:Y:S01]  /*1c80*/  MUFU.TANH R13, R13 ;  /* 0x0000000d000d7308 */ /* 0x000e620000002400 */
[----:B--2---:R-:W-:-:S02]  /*1c90*/  FSEL R11, R11, -INF , P3 ;  /* 0xff8000000b0b7808 */ /* 0x004fc40001800000 */
[----:B------:R-:W-:Y:S02]  /*1ca0*/  ISETP.GT.AND P3, PT, R62, 0x29, PT ;  /* 0x000000293e00780c */ /* 0x000fe40003f64270 */
[----:B------:R-:W-:Y:S02]  /*1cb0*/  FMNMX.FTZ R20, R11, R20, !PT ;  /* 0x000000140b147209 */ /* 0x000fe40007810000 */
[----:B------:R-:W-:Y:S01]  /*1cc0*/  SYNCS.ARRIVE.TRANS64.RED.A1T0 RZ, [UR6], RZ ;  /* 0x000000ffffff79a7 */ /* 0x000fe20008100406 */
[----:B------:R-:W2:Y:S01]  /*1cd0*/  MUFU.TANH R30, R30 ;  /* 0x0000001e001e7308 */ /* 0x000ea20000002400 */
[----:B0-----:R-:W-:Y:S02]  /*1ce0*/  FSEL R31, R31, -INF , P4 ;  /* 0xff8000001f1f7808 */ /* 0x001fe40002000000 */
[----:B------:R-:W-:Y:S02]  /*1cf0*/  MOV R96, R119 ;  /* 0x0000007700607202 */ /* 0x000fe40000000f00 */
[----:B------:R-:W-:-:S02]  /*1d00*/  FMNMX.FTZ R72, R31, R72, !PT ;  /* 0x000000481f487209 */ /* 0x000fc40007810000 */
[----:B------:R-:W-:Y:S01]  /*1d10*/  MOV R92, R119 ;  /* 0x00000077005c7202 */ /* 0x000fe20000000f00 */
[----:B------:R-:W0:Y:S01]  /*1d20*/  MUFU.TANH R21, R21 ;  /* 0x0000001500157308 */ /* 0x000e220000002400 */
[----:B-1----:R-:W-:Y:S02]  /*1d30*/  FSEL R13, R13, -INF , P2 ;  /* 0xff8000000d0d7808 */ /* 0x002fe40001000000 */
[----:B------:R-:W-:Y:S02]  /*1d40*/  ISETP.GT.AND P2, PT, R62, 0x30, PT ;  /* 0x000000303e00780c */ /* 0x000fe40003f44270 */
[----:B------:R-:W-:-:S03]  /*1d50*/  FMNMX.FTZ R20, R13, R20, !PT ;  /* 0x000000140d147209 */ /* 0x000fc60007810000 */
[----:B------:R-:W1:Y:S01]  /*1d60*/  MUFU.TANH R34, R34 ;  /* 0x0000002200227308 */ /* 0x000e620000002400 */
[----:B--2---:R-:W-:-:S04]  /*1d70*/  FSEL R85, R30, -INF , P3 ;  /* 0xff8000001e557808 */ /* 0x004fc80001800000 */
[----:B------:R-:W-:-:S03]  /*1d80*/  FMNMX.FTZ R72, R85, R72, !PT ;  /* 0x0000004855487209 */ /* 0x000fc60007810000 */
[----:B------:R-:W2:Y:S01]  /*1d90*/  MUFU.TANH R25, R25 ;  /* 0x0000001900197308 */ /* 0x000ea20000002400 */
[----:B0-----:R-:W-:Y:S02]  /*1da0*/  FSEL R21, R21, -INF , P1 ;  /* 0xff80000015157808 */ /* 0x001fe40000800000 */
[----:B------:R-:W-:Y:S02]  /*1db0*/  ISETP.GT.AND P1, PT, R62, 0x31, PT ;  /* 0x000000313e00780c */ /* 0x000fe40003f24270 */
[----:B------:R-:W-:-:S03]  /*1dc0*/  FMNMX.FTZ R20, R21, R20, !PT ;  /* 0x0000001415147209 */ /* 0x000fc60007810000 */
[----:B------:R-:W0:Y:S01]  /*1dd0*/  MUFU.TANH R32, R32 ;  /* 0x0000002000207308 */ /* 0x000e220000002400 */
[----:B-1----:R-:W-:-:S04]  /*1de0*/  FSEL R89, R34, -INF , P2 ;  /* 0xff80000022597808 */ /* 0x002fc80001000000 */
[----:B------:R-:W-:-:S03]  /*1df0*/  FMNMX.FTZ R72, R89, R72, !PT ;  /* 0x0000004859487209 */ /* 0x000fc60007810000 */
[----:B------:R-:W1:Y:S01]  /*1e00*/  MUFU.TANH R27, R27 ;  /* 0x0000001b001b7308 */ /* 0x000e620000002400 */
[----:B--2---:R-:W-:Y:S02]  /*1e10*/  FSEL R25, R25, -INF , P6 ;  /* 0xff80000019197808 */ /* 0x004fe40003000000 */
[----:B------:R-:W-:Y:S02]  /*1e20*/  ISETP.GT.AND P6, PT, R62, 0x38, PT ;  /* 0x000000383e00780c */ /* 0x000fe40003fc4270 */
[----:B------:R-:W-:-:S03]  /*1e30*/  FMNMX.FTZ R20, R25, R20, !PT ;  /* 0x0000001419147209 */ /* 0x000fc60007810000 */
[----:B------:R-:W2:Y:S01]  /*1e40*/  MUFU.TANH R38, R38 ;  /* 0x0000002600267308 */ /* 0x000ea20000002400 */
[----:B0-----:R-:W-:-:S04]  /*1e50*/  FSEL R91, R32, -INF , P1 ;  /* 0xff800000205b7808 */ /* 0x001fc80000800000 */
[----:B------:R-:W-:-:S03]  /*1e60*/  FMNMX.FTZ R72, R91, R72, !PT ;  /* 0x000000485b487209 */ /* 0x000fc60007810000 */
        /* <DEDUP_REMOVED lines=119> */
[----:B------:R0:W-:Y:S01]  /*25e0*/  MUFU.TANH R8, R79 ;  /* 0x0000004f00087308 */ /* 0x0001e20000002400 */
[----:B--2---:R-:W-:-:S04]  /*25f0*/  FSEL R129, R10, -INF , P1 ;  /* 0xff8000000a817808 */ /* 0x004fc80000800000 */
[----:B------:R-:W-:-:S03]  /*2600*/  FMNMX.FTZ R72, R129, R72, !PT ;  /* 0x0000004881487209 */ /* 0x000fc60007810000 */
[----:B------:R-:W1:Y:S01]  /*2610*/  MUFU.TANH R82, R82 ;  /* 0x0000005200527308 */ /* 0x000e620000002400 */
[----:B0-----:R-:W-:Y:S01]  /*2620*/  FSEL R79, R78, -INF , P6 ;  /* 0xff8000004e4f7808 */ /* 0x001fe20003000000 */
[----:B------:R-:W0:Y:S03]  /*2630*/  SHFL.BFLY PT, R15, R72, 0x2, 0x1f ;  /* 0x0c401f00480f7f89 */ /* 0x000e2600000e0000 */
[----:B------:R-:W-:-:S03]  /*2640*/  FMNMX.FTZ R20, R79, R20, !PT ;  /* 0x000000144f147209 */ /* 0x000fc60007810000 */
[----:B------:R-:W-:Y:S08]  /*2650*/  MUFU.TANH R86, R86 ;  /* 0x0000005600567308 */ /* 0x000ff00000002400 */
[----:B------:R-:W-:Y:S01]  /*2660*/  MUFU.TANH R12, R87 ;  /* 0x00000057000c7308 */ /* 0x000fe20000002400 */
[----:B0-----:R-:W-:-:S05]  /*2670*/  FMNMX.FTZ R10, R72, R15, !PT ;  /* 0x0000000f480a7209 */ /* 0x001fca0007810000 */
[----:B------:R-:W0:Y:S02]  /*2680*/  SHFL.BFLY PT, R15, R10, 0x1, 0x1f ;  /* 0x0c201f000a0f7f89 */ /* 0x000e2400000e0000 */
[----:B0-----:R-:W-:Y:S02]  /*2690*/  FMNMX.FTZ R15, R10, R15, !PT ;  /* 0x0000000f0a0f7209 */ /* 0x001fe40007810000 */
[----:B------:R1:W0:Y:S02]  /*26a0*/  MUFU.TANH R10, R83 ;  /* 0x00000053000a7308 */ /* 0x0002240000002400 */
[C---:B------:R-:W-:Y:S01]  /*26b0*/  FSETP.NEU.FTZ.AND P0, PT, R15.reuse, -INF , PT ;  /* 0xff8000000f00780b */ /* 0x040fe20003f1d000 */
[----:B------:R-:W-:-:S05]  /*26c0*/  FMUL.FTZ R6, R15, R14 ;  /* 0x0000000e0f067220 */ /* 0x000fca0000410000 */
[----:B------:R-:W-:Y:S02]  /*26d0*/  FSEL R6, R6, RZ, P0 ;  /* 0x000000ff06067208 */ /* 0x000fe40000000000 */
[----:B-1----:R-:W-:Y:S02]  /*26e0*/  FSEL R83, R82, -INF , P4 ;  /* 0xff80000052537808 */ /* 0x002fe40002000000 */
[----:B------:R-:W-:Y:S01]  /*26f0*/  ISETP.NE.AND P0, PT, R88, RZ, PT ;  /* 0x000000ff5800720c */ /* 0x000fe20003f05270 */
[-CC-:B------:R-:W-:Y:S01]  /*2700*/  FFMA.FTZ R126, R71, R14.reuse, -R6.reuse ;  /* 0x0000000e477e7223 */ /* 0x180fe20000010806 */
[-CC-:B------:R-:W-:Y:S01]  /*2710*/  FFMA.FTZ R71, R81, R14.reuse, -R6.reuse ;  /* 0x0000000e51477223 */ /* 0x180fe20000010806 */
[----:B------:R-:W-:Y:S01]  /*2720*/  FSEL R81, R8, -INF , P5 ;  /* 0xff80000008517808 */ /* 0x000fe20002800000 */
[-CC-:B------:R-:W-:Y:S01]  /*2730*/  FFMA.FTZ R132, R89, R14.reuse, -R6.reuse ;  /* 0x0000000e59847223 */ /* 0x180fe20000010806 */
[----:B0-----:R-:W-:Y:S01]  /*2740*/  FSEL R87, R10, -INF , P3 ;  /* 0xff8000000a577808 */ /* 0x001fe20001800000 */
[--C-:B------:R-:W-:Y:S01]  /*2750*/  FFMA.FTZ R134, R93, R14, -R6.reuse ;  /* 0x0000000e5d867223 */ /* 0x100fe20000010806 */
[----:B------:R-:W-:Y:S01]  /*2760*/  FMNMX.FTZ R20, R81, R20, !PT ;  /* 0x0000001451147209 */ /* 0x000fe20007810000 */
[-CC-:B------:R-:W-:Y:S01]  /*2770*/  FFMA.FTZ R130, R31, R14.reuse, -R6.reuse ;  /* 0x0000000e1f827223 */ /* 0x180fe20000010806 */
[----:B------:R-:W-:Y:S01]  /*2780*/  FSEL R89, R86, -INF , P2 ;  /* 0xff80000056597808 */ /* 0x000fe20001000000 */
[--C-:B------:R-:W-:Y:S01]  /*2790*/  FFMA.FTZ R120, R44, R14, -R6.reuse ;  /* 0x0000000e2c787223 */ /* 0x100fe20000010806 */
[----:B------:R-:W-:Y:S01]  /*27a0*/  FMNMX.FTZ R20, R83, R20, !PT ;  /* 0x0000001453147209 */ /* 0x000fe20007810000 */
[-CC-:B------:R-:W-:Y:S01]  /*27b0*/  FFMA.FTZ R63, R63, R14.reuse, -R6.reuse ;  /* 0x0000000e3f3f7223 */ /* 0x180fe20000010806 */
[----:B------:R-:W-:Y:S01]  /*27c0*/  FSEL R93, R12, -INF , P1 ;  /* 0xff8000000c5d7808 */ /* 0x000fe20000800000 */
[--C-:B------:R-:W-:Y:S01]  /*27d0*/  FFMA.FTZ R122, R65, R14, -R6.reuse ;  /* 0x0000000e417a7223 */ /* 0x100fe20000010806 */
[----:B------:R-:W-:Y:S01]  /*27e0*/  FMNMX.FTZ R20, R87, R20, !PT ;  /* 0x0000001457147209 */ /* 0x000fe20007810000 */
[----:B------:R-:W-:Y:S01]  /*27f0*/  MUFU.EX2 R120, R120 ;  /* 0x0000007800787308 */ /* 0x000fe20000000800 */
[-CC-:B------:R-:W-:Y:S01]  /*2800*/  FFMA.FTZ R65, R67, R14.reuse, -R6.reuse ;  /* 0x0000000e43417223 */ /* 0x180fe20000010806 */
[--C-:B------:R-:W-:Y:S01]  /*2810*/  FFMA.FTZ R124, R73, R14, -R6.reuse ;  /* 0x0000000e497c7223 */ /* 0x100fe20000010806 */
[----:B------:R-:W-:Y:S01]  /*2820*/  FMNMX.FTZ R20, R89, R20, !PT ;  /* 0x0000001459147209 */ /* 0x000fe20007810000 */
[-CC-:B------:R-:W-:Y:S01]  /*2830*/  FFMA.FTZ R138, R101, R14.reuse, -R6.reuse ;  /* 0x0000000e658a7223 */ /* 0x180fe20000010806 */
[-CC-:B------:R-:W-:Y:S01]  /*2840*/  FFMA.FTZ R67, R69, R14.reuse, -R6.reuse ;  /* 0x0000000e45437223 */ /* 0x180fe20000010806 */
[--C-:B------:R-:W-:Y:S01]  /*2850*/  FFMA.FTZ R101, R121, R14, -R6.reuse ;  /* 0x0000000e79657223 */ /* 0x100fe20000010806 */
[----:B------:R-:W-:Y:S01]  /*2860*/  FMNMX.FTZ R20, R93, R20, !PT ;  /* 0x000000145d147209 */ /* 0x000fe20007810000 */
[----:B------:R-:W0:Y:S01]  /*2870*/  MUFU.EX2 R63, R63 ;  /* 0x0000003f003f7308 */ /* 0x000e220000000800 */
[-CC-:B------:R-:W-:Y:S01]  /*2880*/  FFMA.FTZ R148, R123, R14.reuse, -R6.reuse ;  /* 0x0000000e7b947223 */ /* 0x180fe20000010806 */
[-CC-:B------:R-:W-:Y:S01]  /*2890*/  FFMA.FTZ R69, R75, R14.reuse, -R6.reuse ;  /* 0x0000000e4b457223 */ /* 0x180fe20000010806 */
[-CC-:B------:R-:W-:Y:S01]  /*28a0*/  FFMA.FTZ R128, R77, R14.reuse, -R6.reuse ;  /* 0x0000000e4d807223 */ /* 0x180fe20000010806 */
[----:B------:R-:W1:Y:S01]  /*28b0*/  SHFL.BFLY PT, R31, R20, 0x2, 0x1f ;  /* 0x0c401f00141f7f89 */ /* 0x000e6200000e0000 */
[-CC-:B------:R-:W-:Y:S01]  /*28c0*/  FFMA.FTZ R73, R85, R14.reuse, -R6.reuse ;  /* 0x0000000e55497223 */ /* 0x180fe20000010806 */
[-CC-:B------:R-:W-:Y:S01]  /*28d0*/  FFMA.FTZ R75, R91, R14.reuse, -R6.reuse ;  /* 0x0000000e5b4b7223 */ /* 0x180fe20000010806 */
[-CC-:B------:R-:W-:Y:S01]  /*28e0*/  FFMA.FTZ R77, R99, R14.reuse, -R6.reuse ;  /* 0x0000000e634d7223 */ /* 0x180fe20000010806 */
[----:B------:R-:W2:Y:S01]  /*28f0*/  MUFU.EX2 R122, R122 ;  /* 0x0000007a007a7308 */ /* 0x000ea20000000800 */
[-CC-:B------:R-:W-:Y:S01]  /*2900*/  FFMA.FTZ R136, R97, R14.reuse, -R6.reuse ;  /* 0x0000000e61887223 */ /* 0x180fe20000010806 */
[-CC-:B------:R-:W-:Y:S01]  /*2910*/  FFMA.FTZ R85, R95, R14.reuse, -R6.reuse ;  /* 0x0000000e5f557223 */ /* 0x180fe20000010806 */
[-CC-:B------:R-:W-:Y:S01]  /*2920*/  FFMA.FTZ R91, R103, R14.reuse, -R6.reuse ;  /* 0x0000000e675b7223 */ /* 0x180fe20000010806 */
[-CC-:B------:R-:W-:Y:S01]  /*2930*/  FFMA.FTZ R140, R105, R14.reuse, -R6.reuse ;  /* 0x0000000e698c7223 */ /* 0x180fe20000010806 */
[-CC-:B------:R-:W-:Y:S01]  /*2940*/  FFMA.FTZ R95, R107, R14.reuse, -R6.reuse ;  /* 0x0000000e6b5f7223 */ /* 0x180fe20000010806 */
[-CC-:B------:R-:W-:Y:S01]  /*2950*/  FFMA.FTZ R142, R109, R14.reuse, -R6.reuse ;  /* 0x0000000e6d8e7223 */ /* 0x180fe20000010806 */
[-CC-:B------:R-:W-:Y:S01]  /*2960*/  FFMA.FTZ R97, R111, R14.reuse, -R6.reuse ;  /* 0x0000000e6f617223 */ /* 0x180fe20000010806 */
[----:B------:R-:W3:Y:S01]  /*2970*/  MUFU.EX2 R65, R65 ;  /* 0x0000004100417308 */ /* 0x000ee20000000800 */
[-CC-:B------:R-:W-:Y:S01]  /*2980*/  FFMA.FTZ R144, R113, R14.reuse, -R6.reuse ;  /* 0x0000000e71907223 */ /* 0x180fe20000010806 */
[-CC-:B------:R-:W-:Y:S01]  /*2990*/  FFMA.FTZ R99, R115, R14.reuse, -R6.reuse ;  /* 0x0000000e73637223 */ /* 0x180fe20000010806 */
[-CC-:B------:R-:W-:Y:S01]  /*29a0*/  FFMA.FTZ R146, R117, R14.reuse, -R6.reuse ;  /* 0x0000000e75927223 */ /* 0x180fe20000010806 */
[-CC-:B------:R-:W-:Y:S01]  /*29b0*/  FFMA.FTZ R103, R125, R14.reuse, -R6.reuse ;  /* 0x0000000e7d677223 */ /* 0x180fe20000010806 */
[-CC-:B------:R-:W-:Y:S01]  /*29c0*/  FFMA.FTZ R150, R127, R14.reuse, -R6.reuse ;  /* 0x0000000e7f967223 */ /* 0x180fe20000010806 */
[----:B------:R-:W-:Y:S01]  /*29d0*/  FFMA.FTZ R105, R129, R14, -R6 ;  /* 0x0000000e81697223 */ /* 0x000fe20000010806 */
[--C-:B------:R-:W-:Y:S01]  /*29e0*/  IMAD.MOV.U32 R117, RZ, RZ, R119.reuse ;  /* 0x000000ffff757224 */ /* 0x100fe200078e0077 */
[----:B------:R-:W4:Y:S01]  /*29f0*/  MUFU.EX2 R124, R124 ;  /* 0x0000007c007c7308 */ /* 0x000f220000000800 */
[--C-:B------:R-:W-:Y:S01]  /*2a00*/  IMAD.MOV.U32 R115, RZ, RZ, R119.reuse ;  /* 0x000000ffff737224 */ /* 0x100fe200078e0077 */
[----:B------:R-:W-:Y:S01]  /*2a10*/  MOV R113, R119 ;  /* 0x0000007700717202 */ /* 0x000fe20000000f00 */
[--C-:B------:R-:W-:Y:S01]  /*2a20*/  IMAD.MOV.U32 R111, RZ, RZ, R119.reuse ;  /* 0x000000ffff6f7224 */ /* 0x100fe200078e0077 */
[----:B-1----:R-:W-:Y:S01]  /*2a30*/  FMNMX.FTZ R8, R20, R31, !PT ;  /* 0x0000001f14087209 */ /* 0x002fe20007810000 */
[--C-:B------:R-:W-:Y:S01]  /*2a40*/  IMAD.MOV.U32 R109, RZ, RZ, R119.reuse ;  /* 0x000000ffff6d7224 */ /* 0x100fe200078e0077 */
[----:B------:R-:W-:Y:S01]  /*2a50*/  MOV R88, R119 ;  /* 0x0000007700587202 */ /* 0x000fe20000000f00 */
[----:B------:R-:W-:Y:S01]  /*2a60*/  IMAD.MOV.U32 R107, RZ, RZ, R119 ;  /* 0x000000ffff6b7224 */ /* 0x000fe200078e0077 */
[----:B------:R-:W1:Y:S01]  /*2a70*/  MUFU.EX2 R67, R67 ;  /* 0x0000004300437308 */ /* 0x000e620000000800 */
[----:B------:R-:W5:Y:S07]  /*2a80*/  SHFL.BFLY PT, R31, R8, 0x1, 0x1f ;  /* 0x0c201f00081f7f89 */ /* 0x000f6e00000e0000 */
[----:B------:R-:W1:Y:S08]  /*2a90*/  MUFU.EX2 R126, R126 ;  /* 0x0000007e007e7308 */ /* 0x000e700000000800 */
[----:B------:R-:W1:Y:S08]  /*2aa0*/  MUFU.EX2 R69, R69 ;  /* 0x0000004500457308 */ /* 0x000e700000000800 */
[----:B------:R-:W-:Y:S01]  /*2ab0*/  MUFU.EX2 R128, R128 ;  /* 0x0000008000807308 */ /* 0x000fe20000000800 */
[----:B-----5:R-:W-:-:S04]  /*2ac0*/  FMNMX.FTZ R31, R8, R31, !PT ;  /* 0x0000001f081f7209 */ /* 0x020fc80007810000 */
[C---:B------:R-:W-:Y:S01]  /*2ad0*/  FSETP.NEU.FTZ.AND P1, PT, R31.reuse, -INF , PT ;  /* 0xff8000001f00780b */ /* 0x040fe20003f3d000 */
[----:B------:R-:W-:Y:S02]  /*2ae0*/  FMUL.FTZ R26, R31, R14 ;  /* 0x0000000e1f1a7220 */ /* 0x000fe40000410000 */
[----:B------:R-:W-:Y:S03]  /*2af0*/  MUFU.EX2 R71, R71 ;  /* 0x0000004700477308 */ /* 0x000fe60000000800 */
[----:B------:R-:W-:Y:S02]  /*2b00*/  FSEL R26, R26, RZ, P1 ;  /* 0x000000ff1a1a7208 */ /* 0x000fe40000800000 */
[----:B------:R-:W-:-:S03]  /*2b10*/  PLOP3.LUT P1, PT, PT, PT, UP0, 0x80, 0x0 ;  /* 0x000000000000781c */ /* 0x000fc60003f2f008 */
[-CC-:B------:R-:W-:Y:S01]  /*2b20*/  FFMA.FTZ R121, R3, R14.reuse, -R26.reuse ;  /* 0x0000000e03797223 */ /* 0x180fe2000001081a */
[-CC-:B------:R-:W-:Y:S01]  /*2b30*/  FFMA.FTZ R4, R4, R14.reuse, -R26.reuse ;  /* 0x0000000e04047223 */ /* 0x180fe2000001081a */
[-CC-:B------:R-:W-:Y:S01]  /*2b40*/  FFMA.FTZ R123, R5, R14.reuse, -R26.reuse ;  /* 0x0000000e057b7223 */ /* 0x180fe2000001081a */
[----:B0-----:R-:W-:Y:S01]  /*2b50*/  FADD.FTZ R3, R120, R63 ;  /* 0x0000003f78037221 */ /* 0x001fe20000010000 */
[-CC-:B------:R-:W-:Y:S01]  /*2b60*/  FFMA.FTZ R6, R7, R14.reuse, -R26.reuse ;  /* 0x0000000e07067223 */ /* 0x180fe2000001081a */
[-CC-:B------:R-:W-:Y:S01]  /*2b70*/  FFMA.FTZ R125, R9, R14.reuse, -R26.reuse ;  /* 0x0000000e097d7223 */ /* 0x180fe2000001081a */
[----:B------:R-:W-:Y:S01]  /*2b80*/  MUFU.EX2 R121, R121 ;  /* 0x0000007900797308 */ /* 0x000fe20000000800 */
[----:B--2---:R-:W-:Y:S01]  /*2b90*/  FADD.FTZ R30, R122, R3 ;  /* 0x000000037a1e7221 */ /* 0x004fe20000010000 */
[-CC-:B------:R-:W-:Y:S01]  /*2ba0*/  FFMA.FTZ R8, R11, R14.reuse, -R26.reuse ;  /* 0x0000000e0b087223 */ /* 0x180fe2000001081a */
[-CC-:B------:R-:W-:Y:S01]  /*2bb0*/  FFMA.FTZ R127, R13, R14.reuse, -R26.reuse ;  /* 0x0000000e0d7f7223 */ /* 0x180fe2000001081a */
[-C--:B------:R-:W-:Y:S01]  /*2bc0*/  FFMA.FTZ R10, R21, R14.reuse, -R26 ;  /* 0x0000000e150a7223 */ /* 0x080fe2000001081a */
[----:B---3--:R-:W-:Y:S01]  /*2bd0*/  FADD.FTZ R3, R65, R30 ;  /* 0x0000001e41037221 */ /* 0x008fe20000010000 */
[-CC-:B------:R-:W-:Y:S01]  /*2be0*/  FFMA.FTZ R129, R25, R14.reuse, -R26.reuse ;  /* 0x0000000e19817223 */ /* 0x180fe2000001081a */
[-CC-:B------:R-:W-:Y:S01]  /*2bf0*/  FFMA.FTZ R12, R27, R14.reuse, -R26.reuse ;  /* 0x0000000e1b0c7223 */ /* 0x180fe2000001081a */
[----:B------:R-:W0:Y:S01]  /*2c00*/  MUFU.EX2 R4, R4 ;  /* 0x0000000400047308 */ /* 0x000e220000000800 */
[----:B----4-:R-:W-:Y:S01]  /*2c10*/  FADD.FTZ R32, R124, R3 ;  /* 0x000000037c207221 */ /* 0x010fe20000010000 */
[-CC-:B------:R-:W-:Y:S01]  /*2c20*/  FFMA.FTZ R131, R29, R14.reuse, -R26.reuse ;  /* 0x0000000e1d837223 */ /* 0x180fe2000001081a */
[-CC-:B------:R-:W-:Y:S01]  /*2c30*/  FFMA.FTZ R20, R33, R14.reuse, -R26.reuse ;  /* 0x0000000e21147223 */ /* 0x180fe2000001081a */
[-C--:B------:R-:W-:Y:S01]  /*2c40*/  FFMA.FTZ R133, R35, R14.reuse, -R26 ;  /* 0x0000000e23857223 */ /* 0x080fe2000001081a */
[----:B-1----:R-:W-:Y:S01]  /*2c50*/  FADD.FTZ R3, R67, R32 ;  /* 0x0000002043037221 */ /* 0x002fe20000010000 */
[-CC-:B------:R-:W-:Y:S01]  /*2c60*/  FFMA.FTZ R24, R37, R14.reuse, -R26.reuse ;  /* 0x0000000e25187223 */ /* 0x180fe2000001081a */
[-CC-:B------:R-:W-:Y:S01]  /*2c70*/  FFMA.FTZ R135, R39, R14.reuse, -R26.reuse ;  /* 0x0000000e27877223 */ /* 0x180fe2000001081a */
[----:B------:R-:W1:Y:S01]  /*2c80*/  MUFU.EX2 R123, R123 ;  /* 0x0000007b007b7308 */ /* 0x000e620000000800 */
[----:B------:R-:W-:Y:S01]  /*2c90*/  FADD.FTZ R32, R126, R3 ;  /* 0x000000037e207221 */ /* 0x000fe20000010000 */
[-CC-:B------:R-:W-:Y:S01]  /*2ca0*/  FFMA.FTZ R28, R41, R14.reuse, -R26.reuse ;  /* 0x0000000e291c7223 */ /* 0x180fe2000001081a */
[-CC-:B------:R-:W-:Y:S01]  /*2cb0*/  FFMA.FTZ R137, R43, R14.reuse, -R26.reuse ;  /* 0x0000000e2b897223 */ /* 0x180fe2000001081a */
[-C--:B------:R-:W-:Y:S01]  /*2cc0*/  FFMA.FTZ R30, R45, R14.reuse, -R26 ;  /* 0x0000000e2d1e7223 */ /* 0x080fe2000001081a */
[----:B------:R-:W-:Y:S01]  /*2cd0*/  FADD.FTZ R5, R69, R32 ;  /* 0x0000002045057221 */ /* 0x000fe20000010000 */
[-CC-:B------:R-:W-:Y:S01]  /*2ce0*/  FFMA.FTZ R139, R47, R14.reuse, -R26.reuse ;  /* 0x0000000e2f8b7223 */ /* 0x180fe2000001081a */
[-C--:B------:R-:W-:Y:S01]  /*2cf0*/  FFMA.FTZ R32, R49, R14.reuse, -R26 ;  /* 0x0000000e31207223 */ /* 0x080fe2000001081a */
[----:B------:R-:W2:Y:S01]  /*2d00*/  MUFU.EX2 R6, R6 ;  /* 0x0000000600067308 */ /* 0x000ea20000000800 */
[----:B0-----:R-:W-:Y:S01]  /*2d10*/  FADD.FTZ R34, R121, R4 ;  /* 0x0000000479227221 */ /* 0x001fe20000010000 */
[----:B------:R-:W-:Y:S01]  /*2d20*/  FADD.FTZ R36, R128, R5 ;  /* 0x0000000580247221 */ /* 0x000fe20000010000 */
[-CC-:B------:R-:W-:Y:S01]  /*2d30*/  FFMA.FTZ R141, R51, R14.reuse, -R26.reuse ;  /* 0x0000000e338d7223 */ /* 0x180fe2000001081a */
[-CC-:B------:R-:W-:Y:S01]  /*2d40*/  FFMA.FTZ R143, R55, R14.reuse, -R26.reuse ;  /* 0x0000000e378f7223 */ /* 0x180fe2000001081a */
[-C--:B------:R-:W-:Y:S01]  /*2d50*/  FFMA.FTZ R57, R57, R14.reuse, -R26 ;  /* 0x0000000e39397223 */ /* 0x080fe2000001081a */
[----:B------:R-:W-:Y:S01]  /*2d60*/  FADD.FTZ R5, R71, R36 ;  /* 0x0000002447057221 */ /* 0x000fe20000010000 */
[-C--:B------:R-:W-:Y:S01]  /*2d70*/  FFMA.FTZ R59, R59, R14.reuse, -R26 ;  /* 0x0000000e3b3b7223 */ /* 0x080fe2000001081a */
[----:B------:R-:W0:Y:S01]  /*2d80*/  MUFU.EX2 R125, R125 ;  /* 0x0000007d007d7308 */ /* 0x000e220000000800 */
[----:B-1----:R-:W-:Y:S01]  /*2d90*/  FADD.FTZ R3, R123, R34 ;  /* 0x000000227b037221 */ /* 0x002fe20000010000 */
[-CC-:B------:R-:W-:Y:S01]  /*2da0*/  FFMA.FTZ R61, R61, R14.reuse, -R26.reuse ;  /* 0x0000000e3d3d7223 */ /* 0x180fe2000001081a */
[-CC-:B------:R-:W-:Y:S01]  /*2db0*/  FFMA.FTZ R79, R79, R14.reuse, -R26.reuse ;  /* 0x0000000e4f4f7223 */ /* 0x180fe2000001081a */
[-CC-:B------:R-:W-:Y:S01]  /*2dc0*/  FFMA.FTZ R81, R81, R14.reuse, -R26.reuse ;  /* 0x0000000e51517223 */ /* 0x180fe2000001081a */
[-CC-:B------:R-:W-:Y:S01]  /*2dd0*/  FFMA.FTZ R83, R83, R14.reuse, -R26.reuse ;  /* 0x0000000e53537223 */ /* 0x180fe2000001081a */
[-CC-:B------:R-:W-:Y:S01]  /*2de0*/  FFMA.FTZ R87, R87, R14.reuse, -R26.reuse ;  /* 0x0000000e57577223 */ /* 0x180fe2000001081a */
[-CC-:B------:R-:W-:Y:S01]  /*2df0*/  FFMA.FTZ R89, R89, R14.reuse, -R26.reuse ;  /* 0x0000000e59597223 */ /* 0x180fe2000001081a */
[----:B------:R-:W1:Y:S01]  /*2e00*/  MUFU.EX2 R8, R8 ;  /* 0x0000000800087308 */ /* 0x000e620000000800 */
[----:B--2---:R-:W-:Y:S01]  /*2e10*/  FADD.FTZ R34, R6, R3 ;  /* 0x0000000306227221 */ /* 0x004fe20000010000 */
[----:B------:R-:W-:Y:S01]  /*2e20*/  FFMA.FTZ R93, R93, R14, -R26 ;  /* 0x0000000e5d5d7223 */ /* 0x000fe2000001081a */
[----:B------:R-:W-:-:S02]  /*2e30*/  F2FP.F16.F32.PACK_AB R121, R4, R121 ;  /* 0x000000790479723e */ /* 0x000fc400000000ff */
[----:B------:R-:W-:Y:S02]  /*2e40*/  F2FP.F16.F32.PACK_AB R123, R6, R123 ;  /* 0x0000007b067b723e */ /* 0x000fe400000000ff */
[----:B------:R-:W-:Y:S01]  /*2e50*/  F2FP.F16.F32.PACK_AB R120, R63, R120 ;  /* 0x000000783f78723e */ /* 0x000fe200000000ff */
[----:B------:R-:W2:Y:S01]  /*2e60*/  MUFU.EX2 R130, R130 ;  /* 0x0000008200827308 */ /* 0x000ea20000000800 */
[----:B0-----:R-:W-:Y:S01]  /*2e70*/  FADD.FTZ R3, R125, R34 ;  /* 0x000000227d037221 */ /* 0x001fe20000010000 */
[----:B------:R-:W-:Y:S02]  /*2e80*/  F2FP.F16.F32.PACK_AB R122, R65, R122 ;  /* 0x0000007a417a723e */ /* 0x000fe400000000ff */
[----:B------:R-:W-:Y:S02]  /*2e90*/  F2FP.F16.F32.PACK_AB R124, R67, R124 ;  /* 0x0000007c437c723e */ /* 0x000fe400000000ff */
[----:B------:R-:W-:Y:S02]  /*2ea0*/  F2FP.F16.F32.PACK_AB R126, R69, R126 ;  /* 0x0000007e457e723e */ /* 0x000fe400000000ff */
[----:B------:R-:W0:Y:S01]  /*2eb0*/  MUFU.EX2 R127, R127 ;  /* 0x0000007f007f7308 */ /* 0x000e220000000800 */
[----:B-1----:R-:W-:Y:S01]  /*2ec0*/  FADD.FTZ R36, R8, R3 ;  /* 0x0000000308247221 */ /* 0x002fe20000010000 */
[----:B------:R-:W-:-:S02]  /*2ed0*/  F2FP.F16.F32.PACK_AB R128, R71, R128 ;  /* 0x000000804780723e */ /* 0x000fc400000000ff */
[----:B------:R-:W-:-:S04]  /*2ee0*/  F2FP.F16.F32.PACK_AB R125, R8, R125 ;  /* 0x0000007d087d723e */ /* 0x000fc800000000ff */
[----:B------:R-:W1:Y:S01]  /*2ef0*/  MUFU.EX2 R73, R73 ;  /* 0x0000004900497308 */ /* 0x000e620000000800 */
[----:B--2---:R-:W-:-:S07]  /*2f00*/  FADD.FTZ R34, R130, R5 ;  /* 0x0000000582227221 */ /* 0x004fce0000010000 */
[----:B------:R-:W2:Y:S01]  /*2f10*/  MUFU.EX2 R10, R10 ;  /* 0x0000000a000a7308 */ /* 0x000ea20000000800 */
[----:B0-----:R-:W-:-:S07]  /*2f20*/  FADD.FTZ R3, R127, R36 ;  /* 0x000000247f037221 */ /* 0x001fce0000010000 */
[----:B------:R-:W0:Y:S01]  /*2f30*/  MUFU.EX2 R132, R132 ;  /* 0x0000008400847308 */ /* 0x000e220000000800 */
[----:B-1----:R-:W-:Y:S01]  /*2f40*/  FADD.FTZ R5, R73, R34 ;  /* 0x0000002249057221 */ /* 0x002fe20000010000 */
[----:B------:R-:W-:Y:S01]  /*2f50*/  FFMA.FTZ R34, R53, R14, -R26 ;  /* 0x0000000e35227223 */ /* 0x000fe2000001081a */
[----:B------:R-:W-:-:S05]  /*2f60*/  F2FP.F16.F32.PACK_AB R130, R73, R130 ;  /* 0x000000824982723e */ /* 0x000fca00000000ff */
[----:B------:R-:W1:Y:S01]  /*2f70*/  MUFU.EX2 R129, R129 ;  /* 0x0000008100817308 */ /* 0x000e620000000800 */
[C---:B--2---:R-:W-:Y:S01]  /*2f80*/  FADD.FTZ R36, R10.reuse, R3 ;  /* 0x000000030a247221 */ /* 0x044fe20000010000 */
[----:B------:R-:W-:-:S06]  /*2f90*/  F2FP.F16.F32.PACK_AB R127, R10, R127 ;  /* 0x0000007f0a7f723e */ /* 0x000fcc00000000ff */
[----:B------:R-:W2:Y:S01]  /*2fa0*/  MUFU.EX2 R75, R75 ;  /* 0x0000004b004b7308 */ /* 0x000ea20000000800 */
[----:B0-----:R-:W-:-:S07]  /*2fb0*/  FADD.FTZ R38, R132, R5 ;  /* 0x0000000584267221 */ /* 0x001fce0000010000 */
[----:B------:R-:W0:Y:S01]  /*2fc0*/  MUFU.EX2 R12, R12 ;  /* 0x0000000c000c7308 */ /* 0x000e220000000800 */
[----:B-1----:R-:W-:-:S07]  /*2fd0*/  FADD.FTZ R3, R129, R36 ;  /* 0x0000002481037221 */ /* 0x002fce0000010000 */
[----:B------:R-:W1:Y:S01]  /*2fe0*/  MUFU.EX2 R134, R134 ;  /* 0x0000008600867308 */ /* 0x000e620000000800 */
[C---:B--2---:R-:W-:Y:S01]  /*2ff0*/  FADD.FTZ R5, R75.reuse, R38 ;  /* 0x000000264b057221 */ /* 0x044fe20000010000 */
[----:B------:R-:W-:-:S06]  /*3000*/  F2FP.F16.F32.PACK_AB R132, R75, R132 ;  /* 0x000000844b84723e */ /* 0x000fcc00000000ff */
[----:B------:R-:W2:Y:S01]  /*3010*/  MUFU.EX2 R131, R131 ;  /* 0x0000008300837308 */ /* 0x000ea20000000800 */
[C---:B0-----:R-:W-:Y:S01]  /*3020*/  FADD.FTZ R0, R12.reuse, R3 ;  /* 0x000000030c007221 */ /* 0x041fe20000010000 */
[----:B------:R-:W-:-:S06]  /*3030*/  F2FP.F16.F32.PACK_AB R129, R12, R129 ;  /* 0x000000810c81723e */ /* 0x000fcc00000000ff */
[----:B------:R-:W0:Y:S01]  /*3040*/  MUFU.EX2 R77, R77 ;  /* 0x0000004d004d7308 */ /* 0x000e220000000800 */
[----:B-1----:R-:W-:-:S07]  /*3050*/  FADD.FTZ R36, R134, R5 ;  /* 0x0000000586247221 */ /* 0x002fce0000010000 */
[----:B------:R-:W1:Y:S01]  /*3060*/  MUFU.EX2 R20, R20 ;  /* 0x0000001400147308 */ /* 0x000e620000000800 */
[----:B--2---:R-:W-:-:S07]  /*3070*/  FADD.FTZ R3, R131, R0 ;  /* 0x0000000083037221 */ /* 0x004fce0000010000 */
[----:B------:R-:W2:Y:S01]  /*3080*/  MUFU.EX2 R136, R136 ;  /* 0x0000008800887308 */ /* 0x000ea20000000800 */
[C---:B0-----:R-:W-:Y:S01]  /*3090*/  FADD.FTZ R5, R77.reuse, R36 ;  /* 0x000000244d057221 */ /* 0x041fe20000010000 */
[----:B------:R-:W-:-:S06]  /*30a0*/  F2FP.F16.F32.PACK_AB R134, R77, R134 ;  /* 0x000000864d86723e */ /* 0x000fcc00000000ff */
[----:B------:R-:W0:Y:S01]  /*30b0*/  MUFU.EX2 R133, R133 ;  /* 0x0000008500857308 */ /* 0x000e220000000800 */
[C---:B-1----:R-:W-:Y:S01]  /*30c0*/  FADD.FTZ R36, R20.reuse, R3 ;  /* 0x0000000314247221 */ /* 0x042fe20000010000 */
[----:B------:R-:W-:-:S06]  /*30d0*/  F2FP.F16.F32.PACK_AB R131, R20, R131 ;  /* 0x000000831483723e */ /* 0x000fcc00000000ff */
[----:B------:R-:W1:Y:S01]  /*30e0*/  MUFU.EX2 R85, R85 ;  /* 0x0000005500557308 */ /* 0x000e620000000800 */
[----:B--2---:R-:W-:-:S07]  /*30f0*/  FADD.FTZ R38, R136, R5 ;  /* 0x0000000588267221 */ /* 0x004fce0000010000 */
[----:B------:R-:W2:Y:S01]  /*3100*/  MUFU.EX2 R24, R24 ;  /* 0x0000001800187308 */ /* 0x000ea20000000800 */
[----:B0-----:R-:W-:-:S07]  /*3110*/  FADD.FTZ R3, R133, R36 ;  /* 0x0000002485037221 */ /* 0x001fce0000010000 */
[----:B------:R-:W0:Y:S01]  /*3120*/  MUFU.EX2 R138, R138 ;  /* 0x0000008a008a7308 */ /* 0x000e220000000800 */
[C---:B-1----:R-:W-:Y:S01]  /*3130*/  FADD.FTZ R5, R85.reuse, R38 ;  /* 0x0000002655057221 */ /* 0x042fe20000010000 */
[----:B------:R-:W-:-:S06]  /*3140*/  F2FP.F16.F32.PACK_AB R136, R85, R136 ;  /* 0x000000885588723e */ /* 0x000fcc00000000ff */
        /* <DEDUP_REMOVED lines=9> */
[----:B------:R-:W-:Y:S01]  /*31e0*/  F2FP.F16.F32.PACK_AB R138, R91, R138 ;  /* 0x0000008a5b8a723e */ /* 0x000fe200000000ff */
[----:B------:R-:W-:-:S05]  /*31f0*/  IMAD.MOV.U32 R91, RZ, RZ, R119 ;  /* 0x000000ffff5b7224 */ /* 0x000fca00078e0077 */
        /* <DEDUP_REMOVED lines=9> */
[----:B------:R-:W-:Y:S01]  /*3290*/  F2FP.F16.F32.PACK_AB R140, R95, R140 ;  /* 0x0000008c5f8c723e */ /* 0x000fe200000000ff */
[----:B------:R-:W-:-:S05]  /*32a0*/  IMAD.MOV.U32 R95, RZ, RZ, R119 ;  /* 0x000000ffff5f7224 */ /* 0x000fca00078e0077 */
        /* <DEDUP_REMOVED lines=9> */
[----:B------:R-:W-:Y:S01]  /*3340*/  F2FP.F16.F32.PACK_AB R142, R97, R142 ;  /* 0x0000008e618e723e */ /* 0x000fe200000000ff */
[----:B------:R-:W-:-:S05]  /*3350*/  IMAD.MOV.U32 R97, RZ, RZ, R119 ;  /* 0x000000ffff617224 */ /* 0x000fca00078e0077 */
        /* <DEDUP_REMOVED lines=44> */
[----:B0-----:R-:W-:-:S07]  /*3620*/  FADD.FTZ R5, R83, R6 ;  /* 0x0000000653057221 */ /* 0x001fce0000010000 */
[----:B------:R-:W0:Y:S01]  /*3630*/  MUFU.EX2 R105, R105 ;  /* 0x0000006900697308 */ /* 0x000e220000000800 */
[C---:B-1----:R-:W-:Y:S01]  /*3640*/  FADD.FTZ R6, R38.reuse, R5 ;  /* 0x0000000526067221 */ /* 0x042fe20000010000 */
[----:B------:R-:W-:-:S06]  /*3650*/  F2FP.F16.F32.PACK_AB R149, R38, R83 ;  /* 0x000000532695723e */ /* 0x000fcc00000000ff */
[----:B------:R1:W3:Y:S01]  /*3660*/  MUFU.EX2 R4, R93 ;  /* 0x0000005d00047308 */ /* 0x0002e20000000800 */
[----:B--2---:R-:W-:Y:S01]  /*3670*/  FADD.FTZ R5, R89, R6 ;  /* 0x0000000659057221 */ /* 0x004fe20000010000 */
[C---:B0-----:R-:W-:Y:S01]  /*3680*/  FADD.FTZ R3, R105.reuse, R42 ;  /* 0x0000002a69037221 */ /* 0x041fe20000010000 */
[----:B------:R-:W-:Y:S01]  /*3690*/  F2FP.F16.F32.PACK_AB R150, R105, R150 ;  /* 0x000000966996723e */ /* 0x000fe200000000ff */
[--C-:B------:R-:W-:Y:S02]  /*36a0*/  IMAD.MOV.U32 R105, RZ, RZ, R119.reuse ;  /* 0x000000ffff697224 */ /* 0x100fe400078e0077 */
[----:B-1----:R-:W-:Y:S01]  /*36b0*/  IMAD.MOV.U32 R93, RZ, RZ, R119 ;  /* 0x000000ffff5d7224 */ /* 0x002fe200078e0077 */
[C---:B---3--:R-:W-:Y:S01]  /*36c0*/  F2FP.F16.F32.PACK_AB R151, R4.reuse, R89 ;  /* 0x000000590497723e */ /* 0x048fe200000000ff */
[----:B------:R-:W-:Y:S01]  /*36d0*/  FADD.FTZ R5, R4, R5 ;  /* 0x0000000504057221 */ /* 0x000fe20000010000 */
[----:B------:R-:W-:Y:S01]  /*36e0*/  IMAD.MOV.U32 R89, RZ, RZ, R119 ;  /* 0x000000ffff597224 */ /* 0x000fe200078e0077 */
[----:B------:R-:W-:Y:S06]  /*36f0*/  @!P1 BRA `(.L_x_14) ;  /* 0x0000002400909947 */ /* 0x000fec0003800000 */
[----:B------:R-:W-:Y:S01]  /*3700*/  IMAD.MOV.U32 R4, RZ, RZ, R31 ;  /* 0x000000ffff047224 */ /* 0x000fe200078e001f */
[----:B------:R-:W-:Y:S01]  /*3710*/  CS2R R118, SRZ ;  /* 0x0000000000767805 */ /* 0x000fe2000001ff00 */
[----:B------:R-:W-:Y:S01]  /*3720*/  IMAD.MOV.U32 R0, RZ, RZ, R15 ;  /* 0x000000ffff007224 */ /* 0x000fe200078e000f */
[----:B------:R-:W-:Y:S02]  /*3730*/  CS2R R116, SRZ ;  /* 0x0000000000747805 */ /* 0x000fe4000001ff00 */
[----:B------:R-:W-:Y:S02]  /*3740*/  CS2R R114, SRZ ;  /* 0x0000000000727805 */ /* 0x000fe4000001ff00 */
[----:B------:R-:W-:Y:S02]  /*3750*/  CS2R R112, SRZ ;  /* 0x0000000000707805 */ /* 0x000fe4000001ff00 */
[----:B------:R-:W-:Y:S02]  /*3760*/  CS2R R110, SRZ ;  /* 0x00000000006e7805 */ /* 0x000fe4000001ff00 */
[----:B------:R-:W-:-:S02]  /*3770*/  CS2R R108, SRZ ;  /* 0x00000000006c7805 */ /* 0x000fc4000001ff00 */
[----:B------:R-:W-:Y:S02]  /*3780*/  CS2R R106, SRZ ;  /* 0x00000000006a7805 */ /* 0x000fe4000001ff00 */
        /* <DEDUP_REMOVED lines=8> */
[----:B------:R-:W-:Y:S01]  /*3810*/  CS2R R88, SRZ ;  /* 0x0000000000587805 */ /* 0x000fe2000001ff00 */
[----:B------:R-:W-:Y:S01]  /*3820*/  UIADD3 UR47, UR47, -0x2, URZ ;  /* 0xfffffffe2f2f7890 */ /* 0x000fe2000fffe03f */
[----:B------:R-:W-:Y:S01]  /*3830*/  UMOV UR22, UR37 ;  /* 0x0000002500167c82 */ /* 0x000fe20008000000 */
[----:B------:R-:W-:Y:S01]  /*3840*/  UMOV UR21, UR38 ;  /* 0x0000002600157c82 */ /* 0x000fe20008000000 */
[----:B------:R-:W-:-:S09]  /*3850*/  ULDC UR23, c[0x0][0x9d8] ;  /* 0x0002760000177ab9 */ /* 0x000fd20000000800 */
.L_x_25:
[----:B------:R-:W-:Y:S01]  /*3860*/  ISETP.NE.AND P2, PT, RZ, UR42, PT ;  /* 0x0000002aff007c0c */ /* 0x000fe2000bf45270 */
[----:B------:R-:W-:-:S04]  /*3870*/  UISETP.NE.AND UP0, UPT, UR21, 0x1, UPT ;  /* 0x000000011500788c */ /* 0x000fc8000bf05270 */
[----:B------:R-:W-:-:S04]  /*3880*/  USEL UR37, URZ, 0x1, UP0 ;  /* 0x000000013f257887 */ /* 0x000fc80008000000 */
[----:B------:R-:W-:-:S04]  /*3890*/  ULOP3.LUT UR37, UR22, UR37, URZ, 0x3c, !UPT ;  /* 0x0000002516257292 */ /* 0x000fc8000f8e3c3f */
[----:B------:R-:W-:Y:S08]  /*38a0*/  @P2 BRA `(.L_x_15) ;  /* 0x0000000000382947 */ /* 0x000ff00003800000 */
[----:B------:R-:W-:Y:S05]  /*38b0*/  @!P0 BRA `(.L_x_16) ;  /* 0x0000000000048947 */ /* 0x000fea0003800000 */
[----:B------:R-:W-:Y:S01]  /*38c0*/  BPT.TRAP 0x1 ;  /* 0x000000040000795c */ /* 0x000fe20000300000 */
.L_x_16:
[----:B------:R-:W-:Y:S01]  /*38d0*/  UIADD3 UR6, UR21, 0x1, URZ ;  /* 0x0000000115067890 */ /* 0x000fe2000fffe03f */
[----:B------:R-:W-:-:S03]  /*38e0*/  IMAD.U32 R6, RZ, RZ, UR37 ;  /* 0x00000025ff067e24 */ /* 0x000fc6000f8e00ff */
[----:B------:R-:W-:Y:S02]  /*38f0*/  UISETP.NE.AND UP0, UPT, UR6, 0x2, UPT ;  /* 0x000000020600788c */ /* 0x000fe4000bf05270 */
[----:B------:R-:W-:Y:S02]  /*3900*/  SHF.L.U32 R6, R6, 0x1f, RZ ;  /* 0x0000001f06067819 */ /* 0x000fe400000006ff */
[----:B------:R-:W-:-:S04]  /*3910*/  USEL UR6, UR6, URZ, UP0 ;  /* 0x0000003f06067287 */ /* 0x000fc80008000000 */
[----:B------:R-:W-:-:S09]  /*3920*/  ULEA UR6, UR6, UR44, 0x3 ;  /* 0x0000002c06067291 */ /* 0x000fd2000f8e183f */
[----:B------:R0:W1:Y:S01]  /*3930*/  SYNCS.PHASECHK.TRANS64.TRYWAIT P1, [UR6+0x16830], R6 ;  /* 0x01683006ff0075a7 */ /* 0x0000620008020146 */
[----:B------:R-:W-:Y:S05]  /*3940*/  @!P0 BRA `(.L_x_17) ;  /* 0x0000000000048947 */ /* 0x000fea0003800000 */
[----:B------:R-:W-:Y:S01]  /*3950*/  BPT.TRAP 0x1 ;  /* 0x000000040000795c */ /* 0x000fe20000300000 */
.L_x_17:
[----:B-1----:R-:W-:Y:S05]  /*3960*/  @P1 BRA `(.L_x_15) ;  /* 0x0000000000081947 */ /* 0x002fea0003800000 */
[----:B------:R-:W1:Y:S02]  /*3970*/  SYNCS.PHASECHK.TRANS64.TRYWAIT P1, [UR6+0x16830], R6 ;  /* 0x01683006ff0075a7 */ /* 0x000e640008020146 */
[----:B-1----:R-:W-:Y:S05]  /*3980*/  @!P1 BRA `(.L_x_18) ;  /* 0x0000007400849947 */ /* 0x002fea0003800000 */
.L_x_15:
[----:B01----:R-:W-:Y:S01]  /*3990*/  IADD3 R6, R18, 0x8, RZ ;  /* 0x0000000812067810 */ /* 0x003fe20007ffe0ff */
[----:B------:R-:W-:Y:S01]  /*39a0*/  UIADD3 UR38, UR21, 0x1, URZ ;  /* 0x0000000115267890 */ /* 0x000fe2000fffe03f */
[----:B------:R-:W-:Y:S01]  /*39b0*/  UMOV UR19, 0x40000040 ;  /* 0x4000004000137882 */ /* 0x000fe20000000000 */
[----:B------:R-:W-:Y:S02]  /*39c0*/  UMOV UR7, 0x40000040 ;  /* 0x4000004000077882 */ /* 0x000fe40000000000 */
[----:B------:R0:W-:Y:S01]  /*39d0*/  BAR.SYNC.DEFER_BLOCKING R6, 0x100 ;  /* 0x000400060000751d */ /* 0x0001e20000010000 */
[----:B------:R-:W-:-:S04]  /*39e0*/  UISETP.NE.AND UP0, UPT, UR38, 0x2, UPT ;  /* 0x000000022600788c */ /* 0x000fc8000bf05270 */
[----:B------:R-:W-:Y:S01]  /*39f0*/  USEL UR38, UR38, URZ, UP0 ;  /* 0x0000003f26267287 */ /* 0x000fe20008000000 */
[----:B------:R-:W-:Y:S01]  /*3a00*/  UMOV UR11, 0x40000040 ;  /* 0x40000040000b7882 */ /* 0x000fe20000000000 */
[----:B------:R-:W-:Y:S02]  /*3a10*/  UMOV UR15, 0x40000040 ;  /* 0x40000040000f7882 */ /* 0x000fe40000000000 */
[----:B------:R-:W-:-:S04]  /*3a20*/  ULEA UR18, UR38, UR20, 0xa ;  /* 0x0000001426127291 */ /* 0x000fc8000f8e503f */
[----:B------:R-:W-:Y:S02]  /*3a30*/  UIADD3 UR6, UR18, 0x2, URZ ;  /* 0x0000000212067890 */ /* 0x000fe4000fffe03f */
[----:B------:R-:W-:Y:S02]  /*3a40*/  UIADD3 UR10, UR18, 0x4, URZ ;  /* 0x00000004120a7890 */ /* 0x000fe4000fffe03f */
[----:B------:R-:W-:Y:S01]  /*3a50*/  UIADD3 UR14, UR18, 0x6, URZ ;  /* 0x00000006120e7890 */ /* 0x000fe2000fffe03f */
[----:B------:R-:W-:-:S06]  /*3a60*/  WARPGROUP.ARRIVE ;  /* 0x00000000000079c5 */ /* 0x000fcc0000000000 */
[----:B------:R-:W-:Y:S03]  /*3a70*/  HGMMA.64x128x16.F32 R24, gdesc[UR16], RZ, !UPT, gsb0 ;  /* 0x01e00000101879f0 */ /* 0x000fe6000c0008ff */
[----:B------:R-:W-:Y:S02]  /*3a80*/  WARPGROUP.DEPBAR.LE gsb0, 0x0 ;  /* 0x00008000000079c5 */ /* 0x000fe40000010000 */
[----:B------:R-:W-:-:S07]  /*3a90*/  WARPGROUP.ARRIVE ;  /* 0x00000000000079c5 */ /* 0x000fce0000000000 */
        /* <DEDUP_REMOVED lines=8> */
[----:B0-----:R-:W-:Y:S05]  /*3b20*/  @P2 BRA `(.L_x_19) ;  /* 0x00000000002c2947 */ /* 0x001fea0003800000 */
[----:B------:R-:W-:Y:S05]  /*3b30*/  @!P0 BRA `(.L_x_20) ;  /* 0x0000000000048947 */ /* 0x000fea0003800000 */
[----:B------:R-:W-:Y:S01]  /*3b40*/  BPT.TRAP 0x1 ;  /* 0x000000040000795c */ /* 0x000fe20000300000 */
.L_x_20:
[----:B------:R-:W-:Y:S01]  /*3b50*/  ULEA UR6, UR21, UR44, 0x3 ;  /* 0x0000002c15067291 */ /* 0x000fe2000f8e183f */
[----:B------:R-:W-:-:S05]  /*3b60*/  IMAD.U32 R6, RZ, RZ, UR22 ;  /* 0x00000016ff067e24 */ /* 0x000fca000f8e00ff */
[----:B------:R-:W-:-:S04]  /*3b70*/  SHF.L.U32 R6, R6, 0x1f, RZ ;  /* 0x0000001f06067819 */ /* 0x000fc800000006ff */
[----:B------:R0:W1:Y:S01]  /*3b80*/  SYNCS.PHASECHK.TRANS64.TRYWAIT P1, [UR6+0x16850], R6 ;  /* 0x01685006ff0075a7 */ /* 0x0000620008020146 */
[----:B------:R-:W-:Y:S05]  /*3b90*/  @!P0 BRA `(.L_x_21) ;  /* 0x0000000000048947 */ /* 0x000fea0003800000 */
[----:B------:R-:W-:Y:S01]  /*3ba0*/  BPT.TRAP 0x1 ;  /* 0x000000040000795c */ /* 0x000fe20000300000 */
.L_x_21:
[----:B-1----:R-:W-:Y:S05]  /*3bb0*/  @P1 BRA `(.L_x_19) ;  /* 0x0000000000081947 */ /* 0x002fea0003800000 */
[----:B------:R-:W1:Y:S02]  /*3bc0*/  SYNCS.PHASECHK.TRANS64.TRYWAIT P1, [UR6+0x16850], R6 ;  /* 0x01685006ff0075a7 */ /* 0x000e640008020146 */
[----:B-1----:R-:W-:Y:S05]  /*3bd0*/  @!P1 BRA `(.L_x_22) ;  /* 0x0000007400089947 */ /* 0x002fea0003800000 */
.L_x_19:
[----:B------:R-:W-:Y:S01]  /*3be0*/  UIADD3 UR6, UR44, 0x400, URZ ;  /* 0x000004002c067890 */ /* 0x000fe2000fffe03f */
[----:B------:R-:W-:Y:S01]  /*3bf0*/  WARPGROUP.ARRIVE ;  /* 0x00000000000079c5 */ /* 0x000fe20000000000 */
[----:B------:R-:W-:-:S05]  /*3c00*/  UMOV UR7, 0x40000040 ;  /* 0x4000004000077882 */ /* 0x000fca0000000000 */
[----:B-1----:R-:W1:Y:S01]  /*3c10*/  S2R R7, SR_TID.X ;  /* 0x0000000000077919 */ /* 0x002e620000002100 */
[----:B------:R-:W-:Y:S01]  /*3c20*/  USHF.R.U32.HI UR6, URZ, 0x4, UR6 ;  /* 0x000000043f067899 */ /* 0x000fe20008011606 */
[----:B0-----:R-:W-:-:S03]  /*3c30*/  VIADD R6, R18, 0x9 ;  /* 0x0000000912067836 */ /* 0x001fc60000000000 */
[----:B------:R-:W-:-:S04]  /*3c40*/  ULOP3.LUT UR6, UR6, 0x3fff, URZ, 0xc0, !UPT ;  /* 0x00003fff06067892 */ /* 0x000fc8000f8ec03f */
[----:B------:R-:W-:-:S07]  /*3c50*/  ULEA UR10, UR21, UR6, 0xa ;  /* 0x00000006150a7291 */ /* 0x000fce000f8e503f */
[----:B------:R-:W-:Y:S02]  /*3c60*/  UMOV UR6, UR10 ;  /* 0x0000000a00067c82 */ /* 0x000fe40008000000 */
[----:B------:R-:W-:Y:S01]  /*3c70*/  HGMMA.64x64x16.F32 R88, R120, gdesc[UR4].tnspB, R88, gsb0 ;  /* 0x40e0000478587df0 */ /* 0x000fe20008000858 */
[----:B------:R-:W-:Y:S01]  /*3c80*/  UIADD3 UR6, UR10, 0x80, URZ ;  /* 0x000000800a067890 */ /* 0x000fe2000fffe03f */
[----:B------:R-:W-:Y:S01]  /*3c90*/  UMOV UR7, 0x40000040 ;  /* 0x4000004000077882 */ /* 0x000fe20000000000 */
[----:B-1----:R-:W-:-:S04]  /*3ca0*/  ISETP.GE.U32.AND P1, PT, R7, 0x180, PT ;  /* 0x000001800700780c */ /* 0x002fc80003f26070 */
[----:B------:R-:W-:Y:S01]  /*3cb0*/  SEL R6, R6, 0x9, !P1 ;  /* 0x0000000906067807 */ /* 0x000fe20004800000 */
[----:B------:R-:W-:Y:S02]  /*3cc0*/  WARPGROUP.DEPBAR.LE gsb0, 0x0 ;  /* 0x00008000000079c5 */ /* 0x000fe40000010000 */
[----:B------:R-:W-:-:S06]  /*3cd0*/  WARPGROUP.ARRIVE ;  /* 0x00000000000079c5 */ /* 0x000fcc0000000000 */
[----:B------:R-:W-:Y:S01]  /*3ce0*/  HGMMA.64x64x16.F32 R88, R124, gdesc[UR4].tnspB, R88, gsb0 ;  /* 0x40e000047c587df0 */ /* 0x000fe20008000858 */
[----:B------:R-:W-:Y:S01]  /*3cf0*/  UIADD3 UR6, UR10, 0x100, URZ ;  /* 0x000001000a067890 */ /* 0x000fe2000fffe03f */
[----:B------:R-:W-:Y:S01]  /*3d00*/  UMOV UR7, 0x40000040 ;  /* 0x4000004000077882 */ /* 0x000fe20000000000 */
        /* <DEDUP_REMOVED lines=27> */
[----:B------:R-:W-:Y:S03]  /*3ec0*/  HGMMA.64x64x16.F32 R88, R148, gdesc[UR4].tnspB, R88, gsb0 ;  /* 0x40e0000494587df0 */ /* 0x000fe60008000858 */
[----:B------:R-:W-:Y:S02]  /*3ed0*/  WARPGROUP.DEPBAR.LE gsb0, 0x0 ;  /* 0x00008000000079c5 */ /* 0x000fe40000010000 */
[----:B------:R0:W-:Y:S06]  /*3ee0*/  BAR.ARV R6, 0x100 ;  /* 0x000400060000751d */ /* 0x0001ec0000002000 */
[----:B------:R-:W-:Y:S05]  /*3ef0*/  @!P0 BRA `(.L_x_23) ;  /* 0x0000000000048947 */ /* 0x000fea0003800000 */
[----:B------:R-:W-:Y:S01]  /*3f00*/  BPT.TRAP 0x1 ;  /* 0x000000040000795c */ /* 0x000fe20000300000 */
.L_x_23:
[----:B------:R-:W-:Y:S01]  /*3f10*/  FMUL.FTZ R7, R24, UR23 ;  /* 0x0000001718077c20 */ /* 0x000fe20008410000 */
[----:B0-----:R-:W-:Y:S01]  /*3f20*/  FMUL.FTZ R6, R25, UR23 ;  /* 0x0000001719067c20 */ /* 0x001fe20008410000 */
[----:B------:R-:W-:Y:S01]  /*3f30*/  FMUL.FTZ R9, R26, UR23 ;  /* 0x000000171a097c20 */ /* 0x000fe20008410000 */
[----:B------:R-:W-:Y:S01]  /*3f40*/  FMUL.FTZ R10, R28, UR23 ;  /* 0x000000171c0a7c20 */ /* 0x000fe20008410000 */
[----:B------:R-:W-:Y:S01]  /*3f50*/  FMUL.FTZ R8, R27, UR23 ;  /* 0x000000171b087c20 */ /* 0x000fe20008410000 */
[----:B------:R-:W-:Y:S01]  /*3f60*/  FMUL.FTZ R11, R29, UR23 ;  /* 0x000000171d0b7c20 */ /* 0x000fe20008410000 */
[----:B------:R-:W0:Y:S01]  /*3f70*/  MUFU.TANH R7, R7 ;  /* 0x0000000700077308 */ /* 0x000e220000002400 */
[----:B------:R-:W-:Y:S01]  /*3f80*/  FMUL.FTZ R12, R30, UR23 ;  /* 0x000000171e0c7c20 */ /* 0x000fe20008410000 */
[----:B------:R-:W-:Y:S01]  /*3f90*/  FMUL.FTZ R21, R32, UR23 ;  /* 0x0000001720157c20 */ /* 0x000fe20008410000 */
[----:B------:R-:W-:Y:S01]  /*3fa0*/  FMUL.FTZ R13, R31, UR23 ;  /* 0x000000171f0d7c20 */ /* 0x000fe20008410000 */
[----:B------:R-:W-:Y:S01]  /*3fb0*/  FMUL.FTZ R25, R33, UR23 ;  /* 0x0000001721197c20 */ /* 0x000fe20008410000 */
[----:B------:R-:W-:Y:S01]  /*3fc0*/  FMUL.FTZ R27, R34, UR23 ;  /* 0x00000017221b7c20 */ /* 0x000fe20008410000 */
[----:B------:R-:W-:Y:S01]  /*3fd0*/  FMUL.FTZ R121, R36, UR23 ;  /* 0x0000001724797c20 */ /* 0x000fe20008410000 */
[----:B------:R-:W-:Y:S01]  /*3fe0*/  FMUL.FTZ R29, R35, UR23 ;  /* 0x00000017231d7c20 */ /* 0x000fe20008410000 */
[----:B------:R-:W1:Y:S01]  /*3ff0*/  MUFU.TANH R6, R6 ;  /* 0x0000000600067308 */ /* 0x000e620000002400 */
[----:B------:R-:W-:Y:S01]  /*4000*/  FMUL.FTZ R123, R37, UR23 ;  /* 0x00000017257b7c20 */ /* 0x000fe20008410000 */
[----:B------:R-:W-:Y:S01]  /*4010*/  FMUL.FTZ R33, R38, UR23 ;  /* 0x0000001726217c20 */ /* 0x000fe20008410000 */
[----:B------:R-:W-:Y:S01]  /*4020*/  FMUL.FTZ R125, R40, UR23 ;  /* 0x00000017287d7c20 */ /* 0x000fe20008410000 */
[----:B------:R-:W-:Y:S01]  /*4030*/  FMUL.FTZ R35, R39, UR23 ;  /* 0x0000001727237c20 */ /* 0x000fe20008410000 */
[----:B------:R-:W-:Y:S01]  /*4040*/  FMUL.FTZ R127, R41, UR23 ;  /* 0x00000017297f7c20 */ /* 0x000fe20008410000 */
[----:B------:R-:W-:Y:S01]  /*4050*/  FMUL.FTZ R37, R42, UR23 ;  /* 0x000000172a257c20 */ /* 0x000fe20008410000 */
[----:B------:R-:W-:Y:S01]  /*4060*/  FMUL.FTZ R129, R44, UR23 ;  /* 0x000000172c817c20 */ /* 0x000fe20008410000 */
[----:B------:R-:W2:Y:S01]  /*4070*/  MUFU.TANH R9, R9 ;  /* 0x0000000900097308 */ /* 0x000ea20000002400 */
[----:B0-----:R-:W-:Y:S01]  /*4080*/  FMNMX.FTZ R15, R7, R0, !PT ;  /* 0x00000000070f7209 */ /* 0x001fe20007810000 */
[----:B------:R-:W-:Y:S01]  /*4090*/  FMUL.FTZ R39, R43, UR23 ;  /* 0x000000172b277c20 */ /* 0x000fe20008410000 */
[----:B------:R-:W-:Y:S01]  /*40a0*/  FMUL.FTZ R131, R45, UR23 ;  /* 0x000000172d837c20 */ /* 0x000fe20008410000 */
[----:B------:R-:W-:Y:S01]  /*40b0*/  FMUL.FTZ R41, R46, UR23 ;  /* 0x000000172e297c20 */ /* 0x000fe20008410000 */
[----:B------:R-:W-:Y:S01]  /*40c0*/  FMUL.FTZ R133, R48, UR23 ;  /* 0x0000001730857c20 */ /* 0x000fe20008410000 */
[----:B------:R-:W-:Y:S01]  /*40d0*/  FMUL.FTZ R43, R47, UR23 ;  /* 0x000000172f2b7c20 */ /* 0x000fe20008410000 */
[----:B------:R-:W-:Y:S01]  /*40e0*/  FMUL.FTZ R135, R49, UR23 ;  /* 0x0000001731877c20 */ /* 0x000fe20008410000 */
[----:B------:R-:W0:Y:S01]  /*40f0*/  MUFU.TANH R10, R10 ;  /* 0x0000000a000a7308 */ /* 0x000e220000002400 */
[----:B-1----:R-:W-:Y:S01]  /*4100*/  FMNMX.FTZ R15, R6, R15, !PT ;  /* 0x0000000f060f7209 */ /* 0x002fe20007810000 */
[----:B------:R-:W-:Y:S01]  /*4110*/  FMUL.FTZ R45, R50, UR23 ;  /* 0x00000017322d7c20 */ /* 0x000fe20008410000 */
[----:B------:R-:W-:Y:S01]  /*4120*/  FMUL.FTZ R137, R52, UR23 ;  /* 0x0000001734897c20 */ /* 0x000fe20008410000 */
[----:B------:R-:W-:Y:S01]  /*4130*/  FMUL.FTZ R47, R51, UR23 ;  /* 0x00000017332f7c20 */ /* 0x000fe20008410000 */
[----:B------:R-:W-:Y:S01]  /*4140*/  FMUL.FTZ R139, R53, UR23 ;  /* 0x00000017358b7c20 */ /* 0x000fe20008410000 */
[----:B------:R-:W-:Y:S01]  /*4150*/  FMUL.FTZ R49, R54, UR23 ;  /* 0x0000001736317c20 */ /* 0x000fe20008410000 */
[----:B------:R-:W-:Y:S01]  /*4160*/  FMUL.FTZ R141, R56, UR23 ;  /* 0x00000017388d7c20 */ /* 0x000fe20008410000 */
[----:B------:R-:W1:Y:S01]  /*4170*/  MUFU.TANH R8, R8 ;  /* 0x0000000800087308 */ /* 0x000e620000002400 */
[----:B--2---:R-:W-:Y:S01]  /*4180*/  FMNMX.FTZ R31, R9, R4, !PT ;  /* 0x00000004091f7209 */ /* 0x004fe20007810000 */
        /* <DEDUP_REMOVED lines=32> */
[----:B------:R-:W-:-:S04]  /*4390*/  ULEA UR6, UR38, UR44, 0x3 ;  /* 0x0000002c26067291 */ /* 0x000fc8000f8e183f */
[----:B------:R-:W-:Y:S02]  /*43a0*/  UIADD3 UR6, UR6, 0x16840, URZ ;  /* 0x0001684006067890 */ /* 0x000fe4000fffe03f */
[----:B------:R-:W0:Y:S01]  /*43b0*/  MUFU.TANH R25, R25 ;  /* 0x0000001900197308 */ /* 0x000e220000002400 */
[----:B-1----:R-:W-:Y:S01]  /*43c0*/  FMNMX.FTZ R14, R21, R14, !PT ;  /* 0x0000000e150e7209 */ /* 0x002fe20007810000 */
[----:B------:R-:W-:-:S06]  /*43d0*/  UPRMT UR6, UR41, 0x654, UR6 ;  /* 0x0000065429067896 */ /* 0x000fcc0008000006 */
[----:B------:R-:W1:Y:S01]  /*43e0*/  MUFU.TANH R27, R27 ;  /* 0x0000001b001b7308 */ /* 0x000e620000002400 */
[----:B--2---:R-:W-:Y:S01]  /*43f0*/  FMNMX.FTZ R32, R13, R30, !PT ;  /* 0x0000001e0d207209 */ /* 0x004fe20007810000 */
[----:B------:R-:W-:Y:S01]  /*4400*/  FMUL.FTZ R30, R76, UR23 ;  /* 0x000000174c1e7c20 */ /* 0x000fe20008410000 */
[----:B------:R-:W-:Y:S05]  /*4410*/  SYNCS.ARRIVE.TRANS64.RED.A1T0 RZ, [UR6], RZ ;  /* 0x000000ffffff79a7 */ /* 0x000fea0008100406 */
[----:B------:R-:W2:Y:S01]  /*4420*/  MUFU.TANH R121, R121 ;  /* 0x0000007900797308 */ /* 0x000ea20000002400 */
[----:B0-----:R-:W-:-:S07]  /*4430*/  FMNMX.FTZ R14, R25, R14, !PT ;  /* 0x0000000e190e7209 */ /* 0x001fce0007810000 */
[----:B------:R-:W0:Y:S01]  /*4440*/  MUFU.TANH R29, R29 ;  /* 0x0000001d001d7308 */ /* 0x000e220000002400 */
[----:B-1----:R-:W-:-:S07]  /*4450*/  FMNMX.FTZ R32, R27, R32, !PT ;  /* 0x000000201b207209 */ /* 0x002fce0007810000 */
[----:B------:R-:W1:Y:S01]  /*4460*/  MUFU.TANH R123, R123 ;  /* 0x0000007b007b7308 */ /* 0x000e620000002400 */
[----:B--2---:R-:W-:-:S07]  /*4470*/  FMNMX.FTZ R14, R121, R14, !PT ;  /* 0x0000000e790e7209 */ /* 0x004fce0007810000 */
[----:B------:R-:W2:Y:S01]  /*4480*/  MUFU.TANH R33, R33 ;  /* 0x0000002100217308 */ /* 0x000ea20000002400 */
[----:B0-----:R-:W-:Y:S01]  /*4490*/  FMNMX.FTZ R34, R29, R32, !PT ;  /* 0x000000201d227209 */ /* 0x001fe20007810000 */
[----:B------:R-:W-:Y:S01]  /*44a0*/  FMUL.FTZ R32, R77, UR23 ;  /* 0x000000174d207c20 */ /* 0x000fe20008410000 */
[----:B------:R-:W-:-:S05]  /*44b0*/  FMUL.FTZ R77, R82, UR23 ;  /* 0x00000017524d7c20 */ /* 0x000fca0008410000 */
[----:B------:R-:W0:Y:S01]  /*44c0*/  MUFU.TANH R125, R125 ;  /* 0x0000007d007d7308 */ /* 0x000e220000002400 */
[----:B-1----:R-:W-:-:S07]  /*44d0*/  FMNMX.FTZ R14, R123, R14, !PT ;  /* 0x0000000e7b0e7209 */ /* 0x002fce0007810000 */
[----:B------:R-:W1:Y:S01]  /*44e0*/  MUFU.TANH R35, R35 ;  /* 0x0000002300237308 */ /* 0x000e620000002400 */
[----:B--2---:R-:W-:-:S07]  /*44f0*/  FMNMX.FTZ R34, R33, R34, !PT ;  /* 0x0000002221227209 */ /* 0x004fce0007810000 */
[----:B------:R-:W2:Y:S01]  /*4500*/  MUFU.TANH R127, R127 ;  /* 0x0000007f007f7308 */ /* 0x000ea20000002400 */
[----:B0-----:R-:W-:-:S07]  /*4510*/  FMNMX.FTZ R14, R125, R14, !PT ;  /* 0x0000000e7d0e7209 */ /* 0x001fce0007810000 */
        /* <DEDUP_REMOVED lines=18> */
[----:B------:R-:W-:-:S06]  /*4640*/  FMUL.FTZ R34, R80, UR23 ;  /* 0x0000001750227c20 */ /* 0x000fcc0008410000 */
[----:B------:R-:W0:Y:S01]  /*4650*/  MUFU.TANH R137, R137 ;  /* 0x0000008900897308 */ /* 0x000e220000002400 */
[----:B-1----:R-:W-:-:S07]  /*4660*/  FMNMX.FTZ R14, R135, R14, !PT ;  /* 0x0000000e870e7209 */ /* 0x002fce0007810000 */
[----:B------:R-:W1:Y:S01]  /*4670*/  MUFU.TANH R47, R47 ;  /* 0x0000002f002f7308 */ /* 0x000e620000002400 */
[----:B--2---:R-:W-:-:S07]  /*4680*/  FMNMX.FTZ R36, R45, R36, !PT ;  /* 0x000000242d247209 */ /* 0x004fce0007810000 */
[----:B------:R-:W2:Y:S01]  /*4690*/  MUFU.TANH R139, R139 ;  /* 0x0000008b008b7308 */ /* 0x000ea20000002400 */
[----:B0-----:R-:W-:-:S07]  /*46a0*/  FMNMX.FTZ R14, R137, R14, !PT ;  /* 0x0000000e890e7209 */ /* 0x001fce0007810000 */
[----:B------:R-:W0:Y:S01]  /*46b0*/  MUFU.TANH R49, R49 ;  /* 0x0000003100317308 */ /* 0x000e220000002400 */
[----:B-1----:R-:W-:Y:S01]  /*46c0*/  FMNMX.FTZ R38, R47, R36, !PT ;  /* 0x000000242f267209 */ /* 0x002fe20007810000 */
[----:B------:R-:W-:Y:S01]  /*46d0*/  FMUL.FTZ R36, R81, UR23 ;  /* 0x0000001751247c20 */ /* 0x000fe20008410000 */
[----:B------:R-:W-:-:S05]  /*46e0*/  FMUL.FTZ R81, R86, UR23 ;  /* 0x0000001756517c20 */ /* 0x000fca0008410000 */
        /* <DEDUP_REMOVED lines=24> */
[----:B------:R-:W-:-:S06]  /*4870*/  FMUL.FTZ R38, R84, UR23 ;  /* 0x0000001754267c20 */ /* 0x000fcc0008410000 */
[----:B------:R-:W1:Y:S01]  /*4880*/  MUFU.TANH R20, R20 ;  /* 0x0000001400147308 */ /* 0x000e620000002400 */
[----:B--2---:R-:W-:-:S07]  /*4890*/  FMNMX.FTZ R15, R151, R14, !PT ;  /* 0x0000000e970f7209 */ /* 0x004fce0007810000 */
[----:B------:R-:W2:Y:S01]  /*48a0*/  MUFU.TANH R63, R63 ;  /* 0x0000003f003f7308 */ /* 0x000ea20000002400 */
[----:B0-----:R-:W-:-:S07]  /*48b0*/  FMNMX.FTZ R40, R61, R40, !PT ;  /* 0x000000283d287209 */ /* 0x001fce0007810000 */
[----:B------:R-:W0:Y:S01]  /*48c0*/  MUFU.TANH R24, R24 ;  /* 0x0000001800187308 */ /* 0x000e220000002400 */
[----:B-1----:R-:W-:-:S07]  /*48d0*/  FMNMX.FTZ R15, R20, R15, !PT ;  /* 0x0000000f140f7209 */ /* 0x002fce0007810000 */
[----:B------:R-:W1:Y:S01]  /*48e0*/  MUFU.TANH R65, R65 ;  /* 0x0000004100417308 */ /* 0x000e620000002400 */
[----:B--2---:R-:W-:Y:S01]  /*48f0*/  FMNMX.FTZ R14, R63, R40, !PT ;  /* 0x000000283f0e7209 */ /* 0x004fe20007810000 */
[----:B------:R-:W-:-:S06]  /*4900*/  FMUL.FTZ R40, R85, UR23 ;  /* 0x0000001755287c20 */ /* 0x000fcc0008410000 */
        /* <DEDUP_REMOVED lines=33> */
[----:B-1----:R-:W-:-:S05]  /*4b20*/  FMNMX.FTZ R42, R40, R15, !PT ;  /* 0x0000000f282a7209 */ /* 0x002fca0007810000 */
[----:B------:R-:W1:Y:S01]  /*4b30*/  SHFL.BFLY PT, R15, R42, 0x2, 0x1f ;  /* 0x0c401f002a0f7f89 */ /* 0x000e6200000e0000 */
[----:B--2---:R-:W-:-:S04]  /*4b40*/  FMNMX.FTZ R14, R81, R14, !PT ;  /* 0x0000000e510e7209 */ /* 0x004fc80007810000 */
[----:B0-----:R-:W-:Y:S02]  /*4b50*/  FMNMX.FTZ R44, R83, R14, !PT ;  /* 0x0000000e532c7209 */ /* 0x001fe40007810000 */
[----:B------:R-:W0:Y:S03]  /*4b60*/  LDC R14, c[0x0][0x988] ;  /* 0x00026200ff0e7b82 */ /* 0x000e260000000800 */
[----:B------:R-:W2:Y:S01]  /*4b70*/  SHFL.BFLY PT, R31, R44, 0x2, 0x1f ;  /* 0x0c401f002c1f7f89 */ /* 0x000ea200000e0000 */
[----:B-1----:R-:W-:-:S05]  /*4b80*/  FMNMX.FTZ R46, R42, R15, !PT ;  /* 0x0000000f2a2e7209 */ /* 0x002fca0007810000 */
[----:B------:R-:W1:Y:S01]  /*4b90*/  SHFL.BFLY PT, R15, R46, 0x1, 0x1f ;  /* 0x0c201f002e0f7f89 */ /* 0x000e6200000e0000 */
[----:B--2---:R-:W-:-:S05]  /*4ba0*/  FMNMX.FTZ R48, R44, R31, !PT ;  /* 0x0000001f2c307209 */ /* 0x004fca0007810000 */
[----:B------:R-:W2:Y:S01]  /*4bb0*/  SHFL.BFLY PT, R31, R48, 0x1, 0x1f ;  /* 0x0c201f00301f7f89 */ /* 0x000ea200000e0000 */
[----:B-1----:R-:W-:-:S05]  /*4bc0*/  FMNMX.FTZ R15, R46, R15, !PT ;  /* 0x0000000f2e0f7209 */ /* 0x002fca0007810000 */
[C---:B0-----:R-:W-:Y:S01]  /*4bd0*/  FMUL.FTZ R42, R15.reuse, R14 ;  /* 0x0000000e0f2a7220 */ /* 0x041fe20000410000 */
[----:B------:R-:W-:-:S03]  /*4be0*/  FADD.FTZ R85, -R15, R0 ;  /* 0x000000000f557221 */ /* 0x000fc60000010100 */
[-CC-:B------:R-:W-:Y:S01]  /*4bf0*/  FFMA.FTZ R142, R20, R14.reuse, -R42.reuse ;  /* 0x0000000e148e7223 */ /* 0x180fe2000001082a */
[-CC-:B------:R-:W-:Y:S01]  /*4c00*/  FFMA.FTZ R7, R7, R14.reuse, -R42.reuse ;  /* 0x0000000e07077223 */ /* 0x180fe2000001082a */
[-CC-:B------:R-:W-:Y:S01]  /*4c10*/  FFMA.FTZ R126, R121, R14.reuse, -R42.reuse ;  /* 0x0000000e797e7223 */ /* 0x180fe2000001082a */
[-C--:B------:R-:W-:Y:S01]  /*4c20*/  FMUL.FTZ R85, R85, R14.reuse ;  /* 0x0000000e55557220 */ /* 0x080fe20000410000 */
[-CC-:B------:R-:W-:Y:S01]  /*4c30*/  FFMA.FTZ R120, R6, R14.reuse, -R42.reuse ;  /* 0x0000000e06787223 */ /* 0x180fe2000001082a */
[-CC-:B------:R-:W-:Y:S01]  /*4c40*/  FFMA.FTZ R122, R10, R14.reuse, -R42.reuse ;  /* 0x0000000e0a7a7223 */ /* 0x180fe2000001082a */
[-CC-:B------:R-:W-:Y:S01]  /*4c50*/  FFMA.FTZ R157, R123, R14.reuse, -R42.reuse ;  /* 0x0000000e7b9d7223 */ /* 0x180fe2000001082a */
[----:B--2---:R-:W-:Y:S01]  /*4c60*/  FMNMX.FTZ R31, R48, R31, !PT ;  /* 0x0000001f301f7209 */ /* 0x004fe20007810000 */
[----:B------:R-:W-:Y:S01]  /*4c70*/  MUFU.EX2 R7, R7 ;  /* 0x0000000700077308 */ /* 0x000fe20000000800 */
[-CC-:B------:R-:W-:Y:S01]  /*4c80*/  FFMA.FTZ R10, R11, R14.reuse, -R42.reuse ;  /* 0x0000000e0b0a7223 */ /* 0x180fe2000001082a */
[-CC-:B------:R-:W-:Y:S01]  /*4c90*/  FFMA.FTZ R124, R21, R14.reuse, -R42.reuse ;  /* 0x0000000e157c7223 */ /* 0x180fe2000001082a */
[-C--:B------:R-:W-:Y:S01]  /*4ca0*/  FFMA.FTZ R128, R125, R14.reuse, -R42 ;  /* 0x0000000e7d807223 */ /* 0x080fe2000001082a */
[C---:B------:R-:W-:Y:S01]  /*4cb0*/  FADD.FTZ R87, -R31.reuse, R4 ;  /* 0x000000041f577221 */ /* 0x040fe20000010100 */
[-C--:B------:R-:W-:Y:S01]  /*4cc0*/  FMUL.FTZ R20, R31, R14.reuse ;  /* 0x0000000e1f147220 */ /* 0x080fe20000410000 */
[-CC-:B------:R-:W-:Y:S01]  /*4cd0*/  FFMA.FTZ R6, R25, R14.reuse, -R42.reuse ;  /* 0x0000000e19067223 */ /* 0x180fe2000001082a */
[-C--:B------:R-:W-:Y:S01]  /*4ce0*/  FFMA.FTZ R155, R127, R14.reuse, -R42 ;  /* 0x0000000e7f9b7223 */ /* 0x080fe2000001082a */
[-C--:B------:R-:W-:Y:S01]  /*4cf0*/  FMUL.FTZ R0, R87, R14.reuse ;  /* 0x0000000e57007220 */ /* 0x080fe20000410000 */
[-CC-:B------:R-:W-:Y:S01]  /*4d00*/  FFMA.FTZ R121, R9, R14.reuse, -R20.reuse ;  /* 0x0000000e09797223 */ /* 0x180fe20000010814 */
[-CC-:B------:R-:W-:Y:S01]  /*4d10*/  FFMA.FTZ R8, R8, R14.reuse, -R20.reuse ;  /* 0x0000000e08087223 */ /* 0x180fe20000010814 */
[----:B------:R0:W1:Y:S01]  /*4d20*/  MUFU.EX2 R4, R85 ;  /* 0x0000005500047308 */ /* 0x0000620000000800 */
[-CC-:B------:R-:W-:Y:S01]  /*4d30*/  FFMA.FTZ R123, R12, R14.reuse, -R20.reuse ;  /* 0x0000000e0c7b7223 */ /* 0x180fe20000010814 */
[-CC-:B------:R-:W-:Y:S01]  /*4d40*/  FFMA.FTZ R12, R13, R14.reuse, -R20.reuse ;  /* 0x0000000e0d0c7223 */ /* 0x180fe20000010814 */
[-CC-:B------:R-:W-:Y:S01]  /*4d50*/  FFMA.FTZ R125, R27, R14.reuse, -R20.reuse ;  /* 0x0000000e1b7d7223 */ /* 0x180fe20000010814 */
[-C--:B------:R-:W-:Y:S01]  /*4d60*/  FFMA.FTZ R127, R33, R14.reuse, -R20 ;  /* 0x0000000e217f7223 */ /* 0x080fe20000010814 */
[-CC-:B------:R-:W-:Y:S01]  /*4d70*/  FFMA.FTZ R87, R151, R14.reuse, -R42.reuse ;  /* 0x0000000e97577223 */ /* 0x180fe2000001082a */
[-CC-:B------:R-:W-:Y:S01]  /*4d80*/  FFMA.FTZ R151, R40, R14.reuse, -R42.reuse ;  /* 0x0000000e28977223 */ /* 0x180fe2000001082a */
[-CC-:B------:R-:W-:Y:S01]  /*4d90*/  FFMA.FTZ R144, R26, R14.reuse, -R42.reuse ;  /* 0x0000000e1a907223 */ /* 0x180fe2000001082a */
[----:B------:R-:W-:Y:S01]  /*4da0*/  MUFU.EX2 R0, R0 ;  /* 0x0000000000007308 */ /* 0x000fe20000000800 */
[-C--:B0-----:R-:W-:Y:S01]  /*4db0*/  FFMA.FTZ R85, R24, R14.reuse, -R42 ;  /* 0x0000000e18557223 */ /* 0x081fe2000001082a */
[-CC-:B------:R-:W-:Y:S01]  /*4dc0*/  FFMA.FTZ R24, R29, R14.reuse, -R20.reuse ;  /* 0x0000000e1d187223 */ /* 0x180fe20000010814 */
[-C--:B------:R-:W-:Y:S01]  /*4dd0*/  FFMA.FTZ R26, R35, R14.reuse, -R20 ;  /* 0x0000000e231a7223 */ /* 0x080fe20000010814 */
[-C--:B------:R-:W-:Y:S01]  /*4de0*/  FFMA.FTZ R130, R129, R14.reuse, -R42 ;  /* 0x0000000e81827223 */ /* 0x080fe2000001082a */
[-C--:B------:R-:W-:Y:S01]  /*4df0*/  FFMA.FTZ R129, R37, R14.reuse, -R20 ;  /* 0x0000000e25817223 */ /* 0x080fe20000010814 */
[-C--:B------:R-:W-:Y:S01]  /*4e00*/  FFMA.FTZ R25, R28, R14.reuse, -R42 ;  /* 0x0000000e1c197223 */ /* 0x080fe2000001082a */
[-C--:B------:R-:W-:Y:S01]  /*4e10*/  FFMA.FTZ R28, R39, R14.reuse, -R20 ;  /* 0x0000000e271c7223 */ /* 0x080fe20000010814 */
[----:B------:R-:W0:Y:S01]  /*4e20*/  MUFU.EX2 R121, R121 ;  /* 0x0000007900797308 */ /* 0x000e220000000800 */
[----:B-1----:R-:W-:Y:S01]  /*4e30*/  FFMA.FTZ R3, R4, R3, R7 ;  /* 0x0000000304037223 */ /* 0x002fe20000010007 */
[-CC-:B------:R-:W-:Y:S01]  /*4e40*/  FFMA.FTZ R132, R133, R14.reuse, -R42.reuse ;  /* 0x0000000e85847223 */ /* 0x180fe2000001082a */
[-C--:B------:R-:W-:Y:S01]  /*4e50*/  FFMA.FTZ R133, R135, R14.reuse, -R42 ;  /* 0x0000000e87857223 */ /* 0x080fe2000001082a */
[-C--:B------:R-:W-:Y:S01]  /*4e60*/  FFMA.FTZ R9, R41, R14.reuse, -R20 ;  /* 0x0000000e29097223 */ /* 0x080fe20000010814 */
[-CC-:B------:R-:W-:Y:S01]  /*4e70*/  FFMA.FTZ R134, R137, R14.reuse, -R42.reuse ;  /* 0x0000000e89867223 */ /* 0x180fe2000001082a */
[-CC-:B------:R-:W-:Y:S01]  /*4e80*/  FFMA.FTZ R135, R139, R14.reuse, -R42.reuse ;  /* 0x0000000e8b877223 */ /* 0x180fe2000001082a */
[-CC-:B------:R-:W-:Y:S01]  /*4e90*/  FFMA.FTZ R131, R131, R14.reuse, -R42.reuse ;  /* 0x0000000e83837223 */ /* 0x180fe2000001082a */
[----:B------:R-:W1:Y:S01]  /*4ea0*/  MUFU.EX2 R120, R120 ;  /* 0x0000007800787308 */ /* 0x000e620000000800 */
[-CC-:B------:R-:W-:Y:S01]  /*4eb0*/  FFMA.FTZ R136, R141, R14.reuse, -R42.reuse ;  /* 0x0000000e8d887223 */ /* 0x180fe2000001082a */
[-CC-:B------:R-:W-:Y:S01]  /*4ec0*/  FFMA.FTZ R137, R143, R14.reuse, -R42.reuse ;  /* 0x0000000e8f897223 */ /* 0x180fe2000001082a */
[-CC-:B------:R-:W-:Y:S01]  /*4ed0*/  FFMA.FTZ R138, R145, R14.reuse, -R42.reuse ;  /* 0x0000000e918a7223 */ /* 0x180fe2000001082a */
[-CC-:B------:R-:W-:Y:S01]  /*4ee0*/  FFMA.FTZ R139, R147, R14.reuse, -R42.reuse ;  /* 0x0000000e938b7223 */ /* 0x180fe2000001082a */
[-CC-:B------:R-:W-:Y:S01]  /*4ef0*/  FFMA.FTZ R140, R149, R14.reuse, -R42.reuse ;  /* 0x0000000e958c7223 */ /* 0x180fe2000001082a */
[-CC-:B------:R-:W-:Y:S01]  /*4f00*/  FFMA.FTZ R146, R30, R14.reuse, -R42.reuse ;  /* 0x0000000e1e927223 */ /* 0x180fe2000001082a */
[-CC-:B------:R-:W-:Y:S01]  /*4f10*/  FFMA.FTZ R21, R32, R14.reuse, -R42.reuse ;  /* 0x0000000e20157223 */ /* 0x180fe2000001082a */
[----:B------:R-:W2:Y:S01]  /*4f20*/  MUFU.EX2 R8, R8 ;  /* 0x0000000800087308 */ /* 0x000ea20000000800 */
[----:B0-----:R-:W-:Y:S01]  /*4f30*/  FFMA.FTZ R5, R0, R5, R121 ;  /* 0x0000000500057223 */ /* 0x001fe20000010079 */
[-CC-:B------:R-:W-:Y:S01]  /*4f40*/  FFMA.FTZ R148, R34, R14.reuse, -R42.reuse ;  /* 0x0000000e22947223 */ /* 0x180fe2000001082a */
[-CC-:B------:R-:W-:Y:S01]  /*4f50*/  FFMA.FTZ R11, R36, R14.reuse, -R42.reuse ;  /* 0x0000000e240b7223 */ /* 0x180fe2000001082a */
[-C--:B------:R-:W-:Y:S01]  /*4f60*/  FFMA.FTZ R150, R38, R14.reuse, -R42 ;  /* 0x0000000e26967223 */ /* 0x080fe2000001082a */
[-CC-:B------:R-:W-:Y:S01]  /*4f70*/  FFMA.FTZ R30, R43, R14.reuse, -R20.reuse ;  /* 0x0000000e2b1e7223 */ /* 0x180fe20000010814 */
[-CC-:B------:R-:W-:Y:S01]  /*4f80*/  FFMA.FTZ R13, R45, R14.reuse, -R20.reuse ;  /* 0x0000000e2d0d7223 */ /* 0x180fe20000010814 */
[-CC-:B------:R-:W-:Y:S01]  /*4f90*/  FFMA.FTZ R32, R47, R14.reuse, -R20.reuse ;  /* 0x0000000e2f207223 */ /* 0x180fe20000010814 */
        /* <DEDUP_REMOVED lines=10> */
[-CC-:B------:R-:W-:Y:S01]  /*5040*/  FFMA.FTZ R141, R61, R14.reuse, -R20.reuse ;  /* 0x0000000e3d8d7223 */ /* 0x180fe20000010814 */
[-CC-:B------:R-:W-:Y:S01]  /*5050*/  FFMA.FTZ R143, R65, R14.reuse, -R20.reuse ;  /* 0x0000000e418f7223 */ /* 0x180fe20000010814 */
[-CC-:B------:R-:W-:Y:S01]  /*5060*/  FFMA.FTZ R145, R69, R14.reuse, -R20.reuse ;  /* 0x0000000e45917223 */ /* 0x180fe20000010814 */
[-CC-:B------:R-:W-:Y:S01]  /*5070*/  FFMA.FTZ R147, R73, R14.reuse, -R20.reuse ;  /* 0x0000000e49937223 */ /* 0x180fe20000010814 */
[-CC-:B------:R-:W-:Y:S01]  /*5080*/  FFMA.FTZ R149, R77, R14.reuse, -R20.reuse ;  /* 0x0000000e4d957223 */ /* 0x180fe20000010814 */
[----:B------:R-:W-:Y:S01]  /*5090*/  FFMA.FTZ R35, R81, R14, -R20 ;  /* 0x0000000e51237223 */ /* 0x000fe20000010814 */
[----:B------:R-:W2:Y:S01]  /*50a0*/  MUFU.EX2 R10, R10 ;  /* 0x0000000a000a7308 */ /* 0x000ea20000000800 */
[----:B0-----:R-:W-:-:S07]  /*50b0*/  FADD.FTZ R3, R122, R3 ;  /* 0x000000037a037221 */ /* 0x001fce0000010000 */
[----:B------:R-:W0:Y:S01]  /*50c0*/  MUFU.EX2 R12, R12 ;  /* 0x0000000c000c7308 */ /* 0x000e220000000800 */
[----:B-1----:R-:W-:-:S07]  /*50d0*/  FADD.FTZ R5, R123, R40 ;  /* 0x000000287b057221 */ /* 0x002fce0000010000 */
[----:B------:R-:W1:Y:S01]  /*50e0*/  MUFU.EX2 R124, R124 ;  /* 0x0000007c007c7308 */ /* 0x000e620000000800 */
[----:B--2---:R-:W-:-:S07]  /*50f0*/  FADD.FTZ R3, R10, R3 ;  /* 0x000000030a037221 */ /* 0x004fce0000010000 */
[----:B------:R-:W2:Y:S01]  /*5100*/  MUFU.EX2 R125, R125 ;  /* 0x0000007d007d7308 */ /* 0x000ea20000000800 */
[----:B0-----:R-:W-:-:S07]  /*5110*/  FADD.FTZ R40, R12, R5 ;  /* 0x000000050c287221 */ /* 0x001fce0000010000 */
[----:B------:R-:W0:Y:S01]  /*5120*/  MUFU.EX2 R6, R6 ;  /* 0x0000000600067308 */ /* 0x000e220000000800 */
[----:B-1----:R-:W-:-:S07]  /*5130*/  FADD.FTZ R3, R124, R3 ;  /* 0x000000037c037221 */ /* 0x002fce0000010000 */
[----:B------:R-:W1:Y:S01]  /*5140*/  MUFU.EX2 R24, R24 ;  /* 0x0000001800187308 */ /* 0x000e620000000800 */
[----:B--2---:R-:W-:Y:S01]  /*5150*/  FADD.FTZ R5, R125, R40 ;  /* 0x000000287d057221 */ /* 0x004fe20000010000 */
[----:B------:R-:W-:-:S06]  /*5160*/  FFMA.FTZ R40, R63, R14, -R20 ;  /* 0x0000000e3f287223 */ /* 0x000fcc0000010814 */
        /* <DEDUP_REMOVED lines=15> */
[----:B-1----:R-:W-:Y:S01]  /*5260*/  FADD.FTZ R3, R129, R42 ;  /* 0x0000002a81037221 */ /* 0x002fe20000010000 */
[----:B------:R-:W-:-:S06]  /*5270*/  FFMA.FTZ R42, R67, R14, -R20 ;  /* 0x0000000e432a7223 */ /* 0x000fcc0000010814 */
        /* <DEDUP_REMOVED lines=15> */
[----:B0-----:R-:W-:Y:S01]  /*5370*/  FADD.FTZ R3, R13, R44 ;  /* 0x0000002c0d037221 */ /* 0x001fe20000010000 */
[----:B------:R-:W-:-:S06]  /*5380*/  FFMA.FTZ R44, R71, R14, -R20 ;  /* 0x0000000e472c7223 */ /* 0x000fcc0000010814 */
        /* <DEDUP_REMOVED lines=33> */
[-CC-:B------:R-:W-:Y:S01]  /*55a0*/  FFMA.FTZ R48, R79, R14.reuse, -R20.reuse ;  /* 0x0000000e4f307223 */ /* 0x180fe20000010814 */
[----:B------:R-:W-:-:S05]  /*55b0*/  FFMA.FTZ R20, R83, R14, -R20 ;  /* 0x0000000e53147223 */ /* 0x000fca0000010814 */
        /* <DEDUP_REMOVED lines=40> */
[----:B-1----:R-:W-:-:S03]  /*5840*/  FADD.FTZ R3, R151, R52 ;  /* 0x0000003497037221 */ /* 0x002fc60000010000 */
[----:B--2---:R-:W-:Y:S01]  /*5850*/  FADD.FTZ R5, R20, R50 ;  /* 0x0000003214057221 */ /* 0x004fe20000010000 */
[----:B------:R-:W-:Y:S06]  /*5860*/  @!P0 BRA `(.L_x_24) ;  /* 0x0000000000048947 */ /* 0x000fec0003800000 */
[----:B------:R-:W-:Y:S01]  /*5870*/  BPT.TRAP 0x1 ;  /* 0x000000040000795c */ /* 0x000fe20000300000 */
.L_x_24:
[----:B------:R-:W-:Y:S01]  /*5880*/  ULEA UR6, UR21, UR44, 0x3 ;  /* 0x0000002c15067291 */ /* 0x000fe2000f8e183f */
[----:B------:R-:W-:Y:S01]  /*5890*/  ISETP.LT.AND P1, PT, RZ, UR47, PT ;  /* 0x0000002fff007c0c */ /* 0x000fe2000bf21270 */
[----:B------:R-:W-:Y:S01]  /*58a0*/  UIADD3 UR7, UR47, -0x1, URZ ;  /* 0xffffffff2f077890 */ /* 0x000fe2000fffe03f */
[----:B------:R-:W-:Y:S01]  /*58b0*/  F2FP.F16.F32.PACK_AB R130, R131, R130 ;  /* 0x000000828382723e */ /* 0x000fe200000000ff */
[----:B------:R-:W-:Y:S01]  /*58c0*/  UIADD3 UR6, UR6, 0x16860, URZ ;  /* 0x0001686006067890 */ /* 0x000fe2000fffe03f */
[----:B------:R-:W-:Y:S01]  /*58d0*/  F2FP.F16.F32.PACK_AB R132, R133, R132 ;  /* 0x000000848584723e */ /* 0x000fe200000000ff */
[----:B------:R-:W-:Y:S01]  /*58e0*/  UMOV UR22, UR37 ;  /* 0x0000002500167c82 */ /* 0x000fe20008000000 */
[----:B------:R-:W-:Y:S01]  /*58f0*/  UMOV UR21, UR38 ;  /* 0x0000002600157c82 */ /* 0x000fe20008000000 */
[----:B------:R-:W-:Y:S01]  /*5900*/  UPRMT UR6, UR41, 0x654, UR6 ;  /* 0x0000065429067896 */ /* 0x000fe20008000006 */
[----:B------:R-:W-:Y:S01]  /*5910*/  F2FP.F16.F32.PACK_AB R134, R135, R134 ;  /* 0x000000868786723e */ /* 0x000fe200000000ff */
[----:B------:R-:W-:Y:S01]  /*5920*/  UMOV UR47, UR7 ;  /* 0x00000007002f7c82 */ /* 0x000fe20008000000 */
[----:B------:R-:W-:Y:S01]  /*5930*/  F2FP.F16.F32.PACK_AB R136, R137, R136 ;  /* 0x000000888988723e */ /* 0x000fe200000000ff */
[----:B------:R-:W-:Y:S01]  /*5940*/  FMUL.FTZ R88, R88, R4 ;  /* 0x0000000458587220 */ /* 0x000fe20000410000 */
[----:B------:R-:W-:Y:S01]  /*5950*/  F2FP.F16.F32.PACK_AB R138, R139, R138 ;  /* 0x0000008a8b8a723e */ /* 0x000fe200000000ff */
[----:B------:R-:W-:Y:S01]  /*5960*/  FMUL.FTZ R89, R89, R4 ;  /* 0x0000000459597220 */ /* 0x000fe20000410000 */
[----:B------:R-:W-:Y:S01]  /*5970*/  F2FP.F16.F32.PACK_AB R150, R151, R150 ;  /* 0x000000969796723e */ /* 0x000fe200000000ff */
[-C--:B------:R-:W-:Y:S01]  /*5980*/  FMUL.FTZ R92, R92, R4.reuse ;  /* 0x000000045c5c7220 */ /* 0x080fe20000410000 */
[----:B------:R-:W-:Y:S01]  /*5990*/  SYNCS.ARRIVE.TRANS64.RED.A1T0 RZ, [UR6], RZ ;  /* 0x000000ffffff79a7 */ /* 0x000fe20008100406 */
[-C--:B------:R-:W-:Y:S01]  /*59a0*/  FMUL.FTZ R93, R93, R4.reuse ;  /* 0x000000045d5d7220 */ /* 0x080fe20000410000 */
        /* <DEDUP_REMOVED lines=11> */
[----:B------:R-:W-:Y:S01]  /*5a60*/  FMUL.FTZ R117, R117, R4 ;  /* 0x0000000475757220 */ /* 0x000fe20000410000 */
        /* <DEDUP_REMOVED lines=16> */
[----:B------:R-:W-:Y:S01]  /*5b70*/  F2FP.F16.F32.PACK_AB R120, R120, R7 ;  /* 0x000000077878723e */ /* 0x000fe200000000ff */
[----:B------:R-:W-:Y:S01]  /*5b80*/  IMAD.MOV.U32 R4, RZ, RZ, R31 ;  /* 0x000000ffff047224 */ /* 0x000fe200078e001f */
[----:B------:R-:W-:-:S02]  /*5b90*/  F2FP.F16.F32.PACK_AB R121, R8, R121 ;  /* 0x000000790879723e */ /* 0x000fc400000000ff */
[----:B------:R-:W-:Y:S02]  /*5ba0*/  F2FP.F16.F32.PACK_AB R122, R10, R122 ;  /* 0x0000007a0a7a723e */ /* 0x000fe400000000ff */
[----:B------:R-:W-:Y:S02]  /*5bb0*/  F2FP.F16.F32.PACK_AB R123, R12, R123 ;  /* 0x0000007b0c7b723e */ /* 0x000fe400000000ff */
[----:B------:R-:W-:Y:S02]  /*5bc0*/  F2FP.F16.F32.PACK_AB R124, R6, R124 ;  /* 0x0000007c067c723e */ /* 0x000fe400000000ff */
[----:B------:R-:W-:Y:S02]  /*5bd0*/  F2FP.F16.F32.PACK_AB R125, R24, R125 ;  /* 0x0000007d187d723e */ /* 0x000fe400000000ff */
[----:B------:R-:W-:Y:S02]  /*5be0*/  F2FP.F16.F32.PACK_AB R126, R157, R126 ;  /* 0x0000007e9d7e723e */ /* 0x000fe400000000ff */
        /* <DEDUP_REMOVED lines=19> */
[----:B------:R-:W-:Y:S01]  /*5d20*/  MOV R0, R15 ;  /* 0x0000000f00007202 */ /* 0x000fe20000000f00 */
[----:B------:R-:W-:Y:S06]  /*5d30*/  @P1 BRA `(.L_x_25) ;  /* 0xffffffd800c81947 */ /* 0x000fec000383ffff */
.L_x_14:
[----:B------:R-:W-:Y:S06]  /*5d40*/  BAR.ARV 0x8, 0x200 ;  /* 0x0208000000007b1d */ /* 0x000fec0000002000 */
[----:B------:R-:W-:Y:S05]  /*5d50*/  @!P0 BRA `(.L_x_26) ;  /* 0x0000000000048947 */ /* 0x000fea0003800000 */
[----:B------:R-:W-:Y:S01]  /*5d60*/  BPT.TRAP 0x1 ;  /* 0x000000040000795c */ /* 0x000fe20000300000 */
.L_x_26:
[----:B------:R-:W-:Y:S01]  /*5d70*/  ULEA UR4, UR38, UR44, 0x3 ;  /* 0x0000002c26047291 */ /* 0x000fe2000f8e183f */
[----:B------:R-:W-:-:S05]  /*5d80*/  IMAD.U32 R0, RZ, RZ, UR37 ;  /* 0x00000025ff007e24 */ /* 0x000fca000f8e00ff */
[----:B------:R-:W-:-:S04]  /*5d90*/  SHF.L.U32 R0, R0, 0x1f, RZ ;  /* 0x0000001f00007819 */ /* 0x000fc800000006ff */
[----:B------:R0:W1:Y:S01]  /*5da0*/  SYNCS.PHASECHK.TRANS64.TRYWAIT P1, [UR4+0x16850], R0 ;  /* 0x01685000ff0075a7 */ /* 0x0000620008020144 */
[----:B------:R-:W-:Y:S05]  /*5db0*/  @!P0 BRA `(.L_x_27) ;  /* 0x0000000000048947 */ /* 0x000fea0003800000 */
[----:B------:R-:W-:Y:S01]  /*5dc0*/  BPT.TRAP 0x1 ;  /* 0x000000040000795c */ /* 0x000fe20000300000 */
.L_x_27:
[----:B-1----:R-:W-:Y:S05]  /*5dd0*/  @P1 BRA `(.L_x_28) ;  /* 0x0000000000081947 */ /* 0x002fea0003800000 */
[----:B------:R-:W1:Y:S02]  /*5de0*/  SYNCS.PHASECHK.TRANS64.TRYWAIT P1, [UR4+0x16850], R0 ;  /* 0x01685000ff0075a7 */ /* 0x000e640008020144 */
[----:B-1----:R-:W-:Y:S05]  /*5df0*/  @!P1 BRA `(.L_x_29) ;  /* 0x0000005000989947 */ /* 0x002fea0003800000 */
.L_x_28:
[----:B------:R-:W-:Y:S01]  /*5e00*/  UIADD3 UR5, UR44, 0x400, URZ ;  /* 0x000004002c057890 */ /* 0x000fe2000fffe03f */
[----:B------:R-:W-:Y:S01]  /*5e10*/  WARPGROUP.ARRIVE ;  /* 0x00000000000079c5 */ /* 0x000fe20000000000 */
[----:B------:R-:W-:Y:S01]  /*5e20*/  UMOV UR7, 0x40000040 ;  /* 0x4000004000077882 */ /* 0x000fe20000000000 */
[----:B------:R-:W-:Y:S01]  /*5e30*/  UMOV UR11, 0x40000040 ;  /* 0x40000040000b7882 */ /* 0x000fe20000000000 */
[----:B------:R-:W-:Y:S01]  /*5e40*/  USHF.R.U32.HI UR5, URZ, 0x4, UR5 ;  /* 0x000000043f057899 */ /* 0x000fe20008011605 */
[----:B01----:R-:W0:Y:S01]  /*5e50*/  SHFL.BFLY PT, R0, R3, 0x2, 0x1f ;  /* 0x0c401f0003007f89 */ /* 0x003e2200000e0000 */
[----:B------:R-:W-:Y:S01]  /*5e60*/  IMAD.MOV.U32 R37, RZ, RZ, RZ ;  /* 0x000000ffff257224 */ /* 0x000fe200078e00ff */
[----:B------:R-:W-:Y:S01]  /*5e70*/  MOV R44, 0xff800000 ;  /* 0xff800000002c7802 */ /* 0x000fe20000000f00 */
[----:B------:R-:W-:Y:S01]  /*5e80*/  ULOP3.LUT UR5, UR5, 0x3fff, URZ, 0xc0, !UPT ;  /* 0x00003fff05057892 */ /* 0x000fe2000f8ec03f */
[----:B------:R-:W1:Y:S03]  /*5e90*/  SHFL.BFLY PT, R4, R5, 0x2, 0x1f ;  /* 0x0c401f0005047f89 */ /* 0x000e6600000e0000 */
[----:B------:R-:W-:-:S04]  /*5ea0*/  ULEA UR6, UR38, UR5, 0xa ;  /* 0x0000000526067291 */ /* 0x000fc8000f8e503f */
[----:B------:R-:W-:-:S05]  /*5eb0*/  UIADD3 UR8, UR6, 0x80, URZ ;  /* 0x0000008006087890 */ /* 0x000fca000fffe03f */
[----:B------:R-:W-:Y:S01]  /*5ec0*/  HGMMA.64x64x16.F32 R88, R120, gdesc[UR4].tnspB, R88, gsb0 ;  /* 0x40e0000478587df0 */ /* 0x000fe20008000858 */
[----:B------:R-:W-:Y:S01]  /*5ed0*/  UMOV UR7, 0x40000040 ;  /* 0x4000004000077882 */ /* 0x000fe20000000000 */
[----:B------:R-:W-:Y:S01]  /*5ee0*/  UMOV UR10, UR8 ;  /* 0x00000008000a7c82 */ /* 0x000fe20008000000 */
[----:B------:R-:W-:Y:S01]  /*5ef0*/  UIADD3 UR8, UR6, 0x100, URZ ;  /* 0x0000010006087890 */ /* 0x000fe2000fffe03f */
[----:B0-----:R-:W-:Y:S01]  /*5f00*/  FADD.FTZ R0, R0, R3 ;  /* 0x0000000300007221 */ /* 0x001fe20000010000 */
[----:B-1----:R-:W-:-:S04]  /*5f10*/  FADD.FTZ R4, R4, R5 ;  /* 0x0000000504047221 */ /* 0x002fc80000010000 */
[----:B------:R-:W0:Y:S01]  /*5f20*/  SHFL.BFLY PT, R7, R0, 0x1, 0x1f ;  /* 0x0c201f0000077f89 */ /* 0x000e2200000e0000 */
[----:B------:R-:W-:-:S03]  /*5f30*/  IMAD.MOV.U32 R5, RZ, RZ, RZ ;  /* 0x000000ffff057224 */ /* 0x000fc600078e00ff */
[----:B------:R-:W1:Y:S01]  /*5f40*/  SHFL.BFLY PT, R9, R4, 0x1, 0x1f ;  /* 0x0c201f0004097f89 */ /* 0x000e6200000e0000 */
[----:B0-----:R-:W-:Y:S01]  /*5f50*/  FADD.FTZ R7, R0, R7 ;  /* 0x0000000700077221 */ /* 0x001fe20000010000 */
[----:B------:R-:W-:Y:S02]  /*5f60*/  IMAD.MOV.U32 R0, RZ, RZ, -0x800000 ;  /* 0xff800000ff007424 */ /* 0x000fe400078e00ff */
[----:B-1----:R-:W-:Y:S02]  /*5f70*/  FADD.FTZ R9, R4, R9 ;  /* 0x0000000904097221 */ /* 0x002fe40000010000 */
[----:B------:R-:W-:-:S03]  /*5f80*/  FSETP.NE.FTZ.AND P1, PT, R7, RZ, PT ;  /* 0x000000ff0700720b */ /* 0x000fc60003f35000 */
[----:B------:R-:W-:-:S10]  /*5f90*/  FSETP.NE.FTZ.AND P2, PT, R9, RZ, PT ;  /* 0x000000ff0900720b */ /* 0x000fd40003f55000 */
[----:B------:R-:W0:Y:S01]  /*5fa0*/  @P1 MUFU.LG2 R3, R7 ;  /* 0x0000000700031308 */ /* 0x000e220000000c00 */
[C---:B------:R-:W-:Y:S02]  /*5fb0*/  @P1 FMUL.FTZ R4, R14.reuse, 0.69314718246459960938 ;  /* 0x3f3172180e041820 */ /* 0x040fe40000410000 */
[----:B------:R-:W-:-:S05]  /*5fc0*/  @P2 FMUL.FTZ R11, R14, 0.69314718246459960938 ;  /* 0x3f3172180e0b2820 */ /* 0x000fca0000410000 */
[----:B------:R-:W1:Y:S08]  /*5fd0*/  @P2 MUFU.LG2 R6, R9 ;  /* 0x0000000900062308 */ /* 0x000e700000000c00 */
[----:B------:R2:W3:Y:S01]  /*5fe0*/  @P1 MUFU.RCP R37, R7 ;  /* 0x0000000700251308 */ /* 0x0004e20000001000 */
[----:B0-----:R-:W-:-:S04]  /*5ff0*/  @P1 FMUL.FTZ R3, R3, 0.69314718246459960938 ;  /* 0x3f31721803031820 */ /* 0x001fc80000410000 */
[----:B------:R-:W-:Y:S01]  /*6000*/  @P1 FFMA.FTZ R44, R4, R15, R3 ;  /* 0x0000000f042c1223 */ /* 0x000fe20000010003 */
[----:B------:R-:W-:Y:S02]  /*6010*/  WARPGROUP.DEPBAR.LE gsb0, 0x0 ;  /* 0x00008000000079c5 */ /* 0x000fe40000010000 */
[----:B------:R-:W-:Y:S01]  /*6020*/  WARPGROUP.ARRIVE ;  /* 0x00000000000079c5 */ /* 0x000fe20000000000 */
[----:B------:R2:W0:Y:S01]  /*6030*/  @P2 MUFU.RCP R5, R9 ;  /* 0x0000000900052308 */ /* 0x0004220000001000 */
[----:B-1----:R-:W-:-:S04]  /*6040*/  @P2 FMUL.FTZ R6, R6, 0.69314718246459960938 ;  /* 0x3f31721806062820 */ /* 0x002fc80000410000 */
[----:B------:R-:W-:Y:S01]  /*6050*/  HGMMA.64x64x16.F32 R88, R124, gdesc[UR8].tnspB, R88, gsb0 ;  /* 0x40e000087c587df0 */ /* 0x000fe20008000858 */
[----:B------:R-:W-:Y:S01]  /*6060*/  UMOV UR10, UR8 ;  /* 0x00000008000a7c82 */ /* 0x000fe20008000000 */
[----:B------:R-:W-:Y:S01]  /*6070*/  UMOV UR11, 0x40000040 ;  /* 0x40000040000b7882 */ /* 0x000fe20000000000 */
[----:B------:R-:W-:Y:S01]  /*6080*/  UIADD3 UR8, UR6, 0x180, URZ ;  /* 0x0000018006087890 */ /* 0x000fe2000fffe03f */
[----:B------:R-:W-:Y:S01]  /*6090*/  @P2 FFMA.FTZ R0, R11, R31, R6 ;  /* 0x0000001f0b002223 */ /* 0x000fe20000010006 */
[----:B------:R-:W-:Y:S02]  /*60a0*/  WARPGROUP.DEPBAR.LE gsb0, 0x0 ;  /* 0x00008000000079c5 */ /* 0x000fe40000010000 */
[----:B------:R-:W-:-:S06]  /*60b0*/  WARPGROUP.ARRIVE ;  /* 0x00000000000079c5 */ /* 0x000fcc0000000000 */
[----:B------:R-:W-:Y:S01]  /*60c0*/  HGMMA.64x64x16.F32 R88, R128, gdesc[UR8].tnspB, R88, gsb0 ;  /* 0x40e0000880587df0 */ /* 0x000fe20008000858 */
[----:B------:R-:W-:Y:S01]  /*60d0*/  UMOV UR10, UR8 ;  /* 0x00000008000a7c82 */ /* 0x000fe20008000000 */
[----:B------:R-:W-:Y:S01]  /*60e0*/  UMOV UR11, 0x40000040 ;  /* 0x40000040000b7882 */ /* 0x000fe20000000000 */
[----:B------:R-:W-:Y:S01]  /*60f0*/  UIADD3 UR8, UR6, 0x200, URZ ;  /* 0x0000020006087890 */ /* 0x000fe2000fffe03f */
        /* <DEDUP_REMOVED lines=11> */
[----:B------:R-:W-:Y:S02]  /*61b0*/  UIADD3 UR8, UR6, 0x300, URZ ;  /* 0x0000030006087890 */ /* 0x000fe4000fffe03f */
[----:B------:R-:W-:Y:S01]  /*61c0*/  UIADD3 UR6, UR6, 0x380, URZ ;  /* 0x0000038006067890 */ /* 0x000fe2000fffe03f */
[----:B------:R-:W-:Y:S02]  /*61d0*/  WARPGROUP.DEPBAR.LE gsb0, 0x0 ;  /* 0x00008000000079c5 */ /* 0x000fe40000010000 */
[----:B------:R-:W-:-:S06]  /*61e0*/  WARPGROUP.ARRIVE ;  /* 0x00000000000079c5 */ /* 0x000fcc0000000000 */
[----:B------:R-:W-:Y:S01]  /*61f0*/  HGMMA.64x64x16.F32 R88, R140, gdesc[UR8].tnspB, R88, gsb0 ;  /* 0x40e000088c587df0 */ /* 0x000fe20008000858 */
[----:B------:R-:W-:Y:S01]  /*6200*/  UMOV UR10, UR8 ;  /* 0x00000008000a7c82 */ /* 0x000fe20008000000 */
[----:B------:R-:W-:Y:S01]  /*6210*/  UMOV UR11, 0x40000040 ;  /* 0x40000040000b7882 */ /* 0x000fe20000000000 */
[----:B------:R-:W-:Y:S02]  /*6220*/  WARPGROUP.DEPBAR.LE gsb0, 0x0 ;  /* 0x00008000000079c5 */ /* 0x000fe40000010000 */
[----:B------:R-:W-:-:S06]  /*6230*/  WARPGROUP.ARRIVE ;  /* 0x00000000000079c5 */ /* 0x000fcc0000000000 */
[----:B------:R-:W-:Y:S03]  /*6240*/  HGMMA.64x64x16.F32 R88, R144, gdesc[UR8].tnspB, R88, gsb0 ;  /* 0x40e0000890587df0 */ /* 0x000fe60008000858 */
[----:B------:R-:W-:Y:S02]  /*6250*/  WARPGROUP.DEPBAR.LE gsb0, 0x0 ;  /* 0x00008000000079c5 */ /* 0x000fe40000010000 */
[----:B------:R-:W-:-:S06]  /*6260*/  WARPGROUP.ARRIVE ;  /* 0x00000000000079c5 */ /* 0x000fcc0000000000 */
[----:B------:R-:W-:Y:S03]  /*6270*/  HGMMA.64x64x16.F32 R88, R148, gdesc[UR4].tnspB, R88, gsb0 ;  /* 0x40e0000494587df0 */ /* 0x000fe60008000858 */
[----:B------:R-:W-:Y:S02]  /*6280*/  WARPGROUP.DEPBAR.LE gsb0, 0x0 ;  /* 0x00008000000079c5 */ /* 0x000fe40000010000 */
[----:B0-23--:R-:W-:Y:S05]  /*6290*/  @!P0 BRA `(.L_x_30) ;  /* 0x0000000000048947 */ /* 0x00dfea0003800000 */
[----:B------:R-:W-:Y:S01]  /*62a0*/  BPT.TRAP 0x1 ;  /* 0x000000040000795c */ /* 0x000fe20000300000 */
.L_x_30:
[----:B------:R-:W0:Y:S01]  /*62b0*/  LDC R45, c[0x0][0xbe8] ;  /* 0x0002fa00ff2d7b82 */ /* 0x000e220000000800 */
[----:B------:R-:W-:Y:S01]  /*62c0*/  ULDC UR10, c[0x0][0xc44] ;  /* 0x00031100000a7ab9 */ /* 0x000fe20000000800 */
[----:B------:R-:W-:Y:S01]  /*62d0*/  IMAD R47, RZ, RZ, -UR43 ;  /* 0x8000002bff2f7e24 */ /* 0x000fe2000f8e02ff */
[----:B------:R-:W-:Y:S01]  /*62e0*/  ULDC.64 UR8, c[0x0][0xb90] ;  /* 0x0002e40000087ab9 */ /* 0x000fe20000000a00 */
[----:B------:R-:W-:Y:S01]  /*62f0*/  IMAD.SHL.U32 R3, R2, 0x8, RZ ;  /* 0x0000000802037824 */ /* 0x000fe200078e00ff */
[----:B------:R-:W-:Y:S01]  /*6300*/  UIADD3 UR4, UR4, 0x16860, URZ ;  /* 0x0001686004047890 */ /* 0x000fe2000fffe03f */
[-C--:B------:R-:W-:Y:S01]  /*6310*/  FMUL.FTZ R46, R91, R5.reuse ;  /* 0x000000055b2e7220 */ /* 0x080fe20000410000 */
[-C--:B------:R-:W-:Y:S01]  /*6320*/  FMUL.FTZ R51, R90, R5.reuse ;  /* 0x000000055a337220 */ /* 0x080fe20000410000 */
[----:B------:R-:W1:Y:S01]  /*6330*/  S2UR UR5, SR_SWINHI ;  /* 0x00000000000579c3 */ /* 0x000e620000002f00 */
[----:B------:R-:W-:Y:S01]  /*6340*/  IMAD R7, R16, 0x40, R3 ;  /* 0x0000004010077824 */ /* 0x000fe200078e0203 */
[----:B------:R-:W-:Y:S01]  /*6350*/  UPRMT UR4, UR41, 0x654, UR4 ;  /* 0x0000065429047896 */ /* 0x000fe20008000004 */
[-C--:B------:R-:W-:Y:S01]  /*6360*/  FMUL.FTZ R50, R95, R5.reuse ;  /* 0x000000055f327220 */ /* 0x080fe20000410000 */
[-C--:B------:R-:W-:Y:S01]  /*6370*/  FMUL.FTZ R53, R94, R5.reuse ;  /* 0x000000055e357220 */ /* 0x080fe20000410000 */
[-C--:B------:R-:W-:Y:S01]  /*6380*/  FMUL.FTZ R52, R99, R5.reuse ;  /* 0x0000000563347220 */ /* 0x080fe20000410000 */
[-C--:B------:R-:W-:Y:S01]  /*6390*/  FMUL.FTZ R55, R98, R5.reuse ;  /* 0x0000000562377220 */ /* 0x080fe20000410000 */
[-C--:B------:R-:W-:Y:S01]  /*63a0*/  FMUL.FTZ R54, R103, R5.reuse ;  /* 0x0000000567367220 */ /* 0x080fe20000410000 */
[----:B------:R-:W2:Y:S01]  /*63b0*/  LDC R24, c[0x0][0xc38] ;  /* 0x00030e00ff187b82 */ /* 0x000ea20000000800 */
[-C--:B------:R-:W-:Y:S01]  /*63c0*/  FMUL.FTZ R57, R102, R5.reuse ;  /* 0x0000000566397220 */ /* 0x080fe20000410000 */
[-C--:B------:R-:W-:Y:S01]  /*63d0*/  FMUL.FTZ R56, R107, R5.reuse ;  /* 0x000000056b387220 */ /* 0x080fe20000410000 */
[-C--:B------:R-:W-:Y:S01]  /*63e0*/  FMUL.FTZ R59, R106, R5.reuse ;  /* 0x000000056a3b7220 */ /* 0x080fe20000410000 */
[-C--:B------:R-:W-:Y:S01]  /*63f0*/  FMUL.FTZ R58, R111, R5.reuse ;  /* 0x000000056f3a7220 */ /* 0x080fe20000410000 */
[-C--:B------:R-:W-:Y:S01]  /*6400*/  FMUL.FTZ R61, R110, R5.reuse ;  /* 0x000000056e3d7220 */ /* 0x080fe20000410000 */
[-C--:B------:R-:W-:Y:S01]  /*6410*/  FMUL.FTZ R60, R115, R5.reuse ;  /* 0x00000005733c7220 */ /* 0x080fe20000410000 */
[-C--:B------:R-:W-:Y:S01]  /*6420*/  FMUL.FTZ R63, R114, R5.reuse ;  /* 0x00000005723f7220 */ /* 0x080fe20000410000 */
[----:B0-----:R-:W-:Y:S01]  /*6430*/  ISETP.NE.AND P1, PT, R45, 0x1, PT ;  /* 0x000000012d00780c */ /* 0x001fe20003f25270 */
[----:B------:R-:W0:Y:S01]  /*6440*/  LDC.64 R38, c[0x0][0xb98] ;  /* 0x0002e600ff267b82 */ /* 0x000e220000000a00 */
[-C--:B------:R-:W-:Y:S01]  /*6450*/  FMUL.FTZ R62, R119, R5.reuse ;  /* 0x00000005773e7220 */ /* 0x080fe20000410000 */
[----:B------:R-:W-:Y:S01]  /*6460*/  FMUL.FTZ R65, R118, R5 ;  /* 0x0000000576417220 */ /* 0x000fe20000410000 */
[-C--:B------:R-:W-:Y:S01]  /*6470*/  FMUL.FTZ R40, R89, R37.reuse ;  /* 0x0000002559287220 */ /* 0x080fe20000410000 */
[-C--:B------:R-:W-:Y:S01]  /*6480*/  FMUL.FTZ R43, R88, R37.reuse ;  /* 0x00000025582b7220 */ /* 0x080fe20000410000 */
[-C--:B------:R-:W-:Y:S01]  /*6490*/  FMUL.FTZ R41, R93, R37.reuse ;  /* 0x000000255d297220 */ /* 0x080fe20000410000 */
[-C--:B------:R-:W-:Y:S01]  /*64a0*/  FMUL.FTZ R42, R92, R37.reuse ;  /* 0x000000255c2a7220 */ /* 0x080fe20000410000 */
[----:B------:R-:W-:Y:S01]  /*64b0*/  UMOV UR6, UR44 ;  /* 0x0000002c00067c82 */ /* 0x000fe20008000000 */
[----:B-1----:R-:W-:Y:S01]  /*64c0*/  UMOV UR7, UR5 ;  /* 0x0000000500077c82 */ /* 0x002fe20008000000 */
[----:B------:R-:W-:Y:S01]  /*64d0*/  UIADD3 UR5, -UR45, URZ, URZ ;  /* 0x0000003f2d057290 */ /* 0x000fe2000fffe13f */
[----:B------:R-:W-:Y:S01]  /*64e0*/  MOV R29, UR7 ;  /* 0x00000007001d7c02 */ /* 0x000fe20008000f00 */
[----:B------:R-:W-:Y:S01]  /*64f0*/  IMAD.U32 R28, RZ, RZ, UR6 ;  /* 0x00000006ff1c7e24 */ /* 0x000fe2000f8e00ff */
[----:B------:R-:W-:Y:S01]  /*6500*/  SYNCS.ARRIVE.TRANS64.RED.A1T0 RZ, [UR4], RZ ;  /* 0x000000ffffff79a7 */ /* 0x000fe20008100404 */
[----:B------:R-:W-:Y:S01]  /*6510*/  UIMAD UR10, UR10, UR5, UR43 ;  /* 0x000000050a0a72a4 */ /* 0x000fe2000f8e022b */
[----:B------:R-:W-:Y:S01]  /*6520*/  FMUL.FTZ R12, R101, R37 ;  /* 0x00000025650c7220 */ /* 0x000fe20000410000 */
[----:B------:R-:W-:-:S04]  /*6530*/  IMAD.WIDE R10, R152, 0x2, R28 ;  /* 0x00000002980a7825 */ /* 0x000fc800078e021c */
[-C--:B------:R-:W-:Y:S01]  /*6540*/  FMUL.FTZ R35, R100, R37.reuse ;  /* 0x0000002564237220 */ /* 0x080fe20000410000 */
[----:B------:R-:W-:Y:S01]  /*6550*/  USHF.R.S32.HI UR11, URZ, 0x1f, UR10 ;  /* 0x0000001f3f0b7899 */ /* 0x000fe2000801140a */
[----:B------:R-:W-:Y:S01]  /*6560*/  FMUL.FTZ R15, R97, R37 ;  /* 0x00000025610f7220 */ /* 0x000fe20000410000 */
[----:B--2---:R-:W-:Y:S01]  /*6570*/  IMAD R47, R24, R47, UR46 ;  /* 0x0000002e182f7e24 */ /* 0x004fe2000f8e022f */
[----:B------:R-:W1:Y:S01]  /*6580*/  @P1 LDC R20, c[0x0][0xbec] ;  /* 0x0002fb00ff141b82 */ /* 0x000e620000000800 */
[----:B------:R-:W-:Y:S01]  /*6590*/  IADD3 R27, P0, R10, 0x60, RZ ;  /* 0x000000600a1b7810 */ /* 0x000fe20007f1e0ff */
[----:B------:R-:W-:Y:S01]  /*65a0*/  UIMAD UR5, UR11, UR8, URZ ;  /* 0x000000080b0572a4 */ /* 0x000fe2000f8e023f */
[----:B------:R-:W-:Y:S01]  /*65b0*/  IMAD R73, R47, 0xc0, R23 ;  /* 0x000000c02f497824 */ /* 0x000fe200078e0217 */
[----:B------:R-:W-:Y:S01]  /*65c0*/  UIMAD.WIDE.U32 UR6, UR10, UR8, URZ ;  /* 0x000000080a0672a5 */ /* 0x000fe2000f8e003f */
[----:B------:R-:W-:Y:S01]  /*65d0*/  LOP3.LUT R6, R27, 0x380, RZ, 0xc0, !PT ;  /* 0x000003801b067812 */ /* 0x000fe200078ec0ff */
[----:B------:R-:W-:Y:S01]  /*65e0*/  UIMAD UR5, UR10, UR9, UR5 ;  /* 0x000000090a0572a4 */ /* 0x000fe2000f8e0205 */
[----:B------:R-:W-:Y:S01]  /*65f0*/  IMAD.WIDE R28, R7, 0x2, R28 ;  /* 0x00000002071c7825 */ /* 0x000fe200078e021c */
[----:B------:R-:W2:Y:S01]  /*6600*/  @P1 LDC R69, c[0x0][0xbf0] ;  /* 0x0002fc00ff451b82 */ /* 0x000ea20000000800 */
[----:B------:R-:W-:Y:S01]  /*6610*/  SHF.R.U64 R6, R6, 0x3, RZ ;  /* 0x0000000306067819 */ /* 0x000fe200000012ff */
[----:B------:R-:W-:Y:S01]  /*6620*/  UIADD3 UR5, UR7, UR5, URZ ;  /* 0x0000000507057290 */ /* 0x000fe2000fffe03f */
[----:B------:R-:W-:Y:S01]  /*6630*/  IADD3 R25, P2, R10, 0x40, RZ ;  /* 0x000000400a197810 */ /* 0x000fe20007f5e0ff */
[----:B------:R-:W-:Y:S01]  /*6640*/  IMAD.X R9, RZ, RZ, R11, P0 ;  /* 0x000000ffff097224 */ /* 0x000fe200000e060b */
[----:B------:R-:W-:Y:S01]  /*6650*/  LOP3.LUT R8, R6, R27, RZ, 0x3c, !PT ;  /* 0x0000001b06087212 */ /* 0x000fe200078e3cff */
[----:B------:R-:W-:Y:S01]  /*6660*/  IMAD.MOV.U32 R67, RZ, RZ, R73 ;  /* 0x000000ffff437224 */ /* 0x000fe200078e0049 */
[----:B------:R-:W-:Y:S01]  /*6670*/  IADD3 R27, P0, R28, 0x1800, RZ ;  /* 0x000018001c1b7810 */ /* 0x000fe20007f1e0ff */
[----:B------:R-:W-:Y:S01]  /*6680*/  IMAD.U32 R49, RZ, RZ, UR7 ;  /* 0x00000007ff317e24 */ /* 0x000fe2000f8e00ff */
[----:B------:R-:W-:Y:S01]  /*6690*/  LOP3.LUT R4, R25, 0x380, RZ, 0xc0, !PT ;  /* 0x0000038019047812 */ /* 0x000fe200078ec0ff */
[----:B------:R-:W-:Y:S01]  /*66a0*/  USHF.R.S32.HI UR7, URZ, 0x1f, UR45 ;  /* 0x0000001f3f077899 */ /* 0x000fe2000801142d */
[----:B------:R-:W-:Y:S01]  /*66b0*/  MOV R49, UR5 ;  /* 0x0000000500317c02 */ /* 0x000fe20008000f00 */
[----:B------:R-:W-:Y:S01]  /*66c0*/  IMAD.U32 R48, RZ, RZ, UR6 ;  /* 0x00000006ff307e24 */ /* 0x000fe2000f8e00ff */
[----:B------:R-:W-:Y:S01]  /*66d0*/  LOP3.LUT R26, R27, 0x380, RZ, 0xc0, !PT ;  /* 0x000003801b1a7812 */ /* 0x000fe200078ec0ff */
[----:B------:R-:W-:Y:S01]  /*66e0*/  IMAD.X R7, RZ, RZ, R11, P2 ;  /* 0x000000ffff077224 */ /* 0x000fe200010e060b */
[----:B------:R-:W-:Y:S01]  /*66f0*/  SHF.R.U64 R4, R4, 0x3, RZ ;  /* 0x0000000304047819 */ /* 0x000fe200000012ff */
[----:B-1----:R-:W-:Y:S01]  /*6700*/  @P1 IMAD.HI.U32 R20, R73, R20, RZ ;  /* 0x0000001449141227 */ /* 0x002fe200078e00ff */
[----:B------:R-:W-:Y:S01]  /*6710*/  IADD3 R21, P3, R10, 0x20, RZ ;  /* 0x000000200a157810 */ /* 0x000fe20007f7e0ff */
[----:B------:R-:W-:Y:S01]  /*6720*/  ULDC.64 UR8, c[0x0][0xb88] ;  /* 0x0002e20000087ab9 */ /* 0x000fe20000000a00 */
[----:B------:R-:W-:Y:S01]  /*6730*/  SHF.R.U64 R26, R26, 0x3, RZ ;  /* 0x000000031a1a7819 */ /* 0x000fe200000012ff */
[----:B0-----:R-:W-:Y:S01]  /*6740*/  IMAD.WIDE.U32 R48, R38, UR45, R48 ;  /* 0x0000002d26307c25 */ /* 0x001fe2000f8e0030 */
[----:B------:R-:W-:Y:S01]  /*6750*/  LOP3.LUT R6, R4, R25, RZ, 0x3c, !PT ;  /* 0x0000001904067212 */ /* 0x000fe200078e3cff */
[----:B------:R-:W-:Y:S01]  /*6760*/  ULDC UR5, c[0x0][0xa88] ;  /* 0x0002a20000057ab9 */ /* 0x000fe20000000800 */
[----:B------:R-:W-:Y:S01]  /*6770*/  LOP3.LUT R4, R21, 0x380, RZ, 0xc0, !PT ;  /* 0x0000038015047812 */ /* 0x000fe200078ec0ff */
[----:B------:R-:W-:Y:S01]  /*6780*/  IMAD R64, R38, UR7, RZ ;  /* 0x0000000726407c24 */ /* 0x000fe2000f8e02ff */
[----:B--2---:R-:W-:Y:S01]  /*6790*/  @P1 SHF.R.U32.HI R67, RZ, R69, R20 ;  /* 0x00000045ff431219 */ /* 0x004fe20000011614 */
[----:B------:R-:W-:Y:S01]  /*67a0*/  FMUL.FTZ R36, R96, R37 ;  /* 0x0000002560247220 */ /* 0x000fe20000410000 */
[----:B------:R-:W-:Y:S01]  /*67b0*/  LOP3.LUT R5, R10, 0x380, RZ, 0xc0, !PT ;  /* 0x000003800a057812 */ /* 0x000fe200078ec0ff */
[----:B------:R-:W-:Y:S01]  /*67c0*/  IMAD R64, R39, UR45, R64 ;  /* 0x0000002d27407c24 */ /* 0x000fe2000f8e0240 */
[----:B------:R-:W-:Y:S01]  /*67d0*/  LOP3.LUT R26, R26, R27, RZ, 0x3c, !PT ;  /* 0x0000001b1a1a7212 */ /* 0x000fe200078e3cff */
[----:B------:R-:W-:Y:S01]  /*67e0*/  IMAD.MOV R66, RZ, RZ, -R67 ;  /* 0x000000ffff427224 */ /* 0x000fe200078e0a43 */
[----:B------:R-:W-:Y:S01]  /*67f0*/  SHF.R.U64 R4, R4, 0x3, RZ ;  /* 0x0000000304047819 */ /* 0x000fe200000012ff */
[----:B------:R-:W-:Y:S01]  /*6800*/  IMAD.X R27, RZ, RZ, R29, P0 ;  /* 0x000000ffff1b7224 */ /* 0x000fe200000e061d */
[----:B------:R-:W-:Y:S01]  /*6810*/  IADD3 R38, P0, R67, R48, RZ ;  /* 0x0000003043267210 */ /* 0x000fe20007f1e0ff */
[----:B------:R-:W-:Y:S01]  /*6820*/  IMAD R69, R45, R66, R73 ;  /* 0x000000422d457224 */ /* 0x000fe200078e0249 */
[----:B------:R-:W-:Y:S01]  /*6830*/  SHF.R.U64 R5, R5, 0x3, RZ ;  /* 0x0000000305057819 */ /* 0x000fe200000012ff */
[-C--:B------:R-:W-:Y:S01]  /*6840*/  FMUL.FTZ R13, R105, R37.reuse ;  /* 0x00000025690d7220 */ /* 0x080fe20000410000 */
[----:B------:R-:W-:Y:S01]  /*6850*/  SHF.R.S32.HI R39, RZ, 0x1f, R67 ;  /* 0x0000001fff277819 */ /* 0x000fe20000011443 */
[-C--:B------:R-:W-:Y:S01]  /*6860*/  FMUL.FTZ R34, R104, R37.reuse ;  /* 0x0000002568227220 */ /* 0x080fe20000410000 */
[----:B------:R-:W-:Y:S01]  /*6870*/  SHF.R.S32.HI R48, RZ, 0x1f, R69 ;  /* 0x0000001fff307819 */ /* 0x000fe20000011445 */
[-C--:B------:R-:W-:Y:S01]  /*6880*/  FMUL.FTZ R14, R109, R37.reuse ;  /* 0x000000256d0e7220 */ /* 0x080fe20000410000 */
[----:B------:R-:W-:Y:S01]  /*6890*/  IADD3 R25, P2, R28, 0x3000, RZ ;  /* 0x000030001c197810 */ /* 0x000fe20007f5e0ff */
[----:B------:R-:W-:Y:S01]  /*68a0*/  FMUL.FTZ R33, R108, R37 ;  /* 0x000000256c217220 */ /* 0x000fe20000410000 */
[----:B------:R-:W-:Y:S01]  /*68b0*/  LOP3.LUT R4, R4, R21, RZ, 0x3c, !PT ;  /* 0x0000001504047212 */ /* 0x000fe200078e3cff */
[----:B------:R-:W-:Y:S01]  /*68c0*/  IMAD R48, R48, UR8, RZ ;  /* 0x0000000830307c24 */ /* 0x000fe2000f8e02ff */
[----:B------:R-:W-:Y:S01]  /*68d0*/  LOP3.LUT R10, R5, R10, RZ, 0x3c, !PT ;  /* 0x0000000a050a7212 */ /* 0x000fe200078e3cff */
[-C--:B------:R-:W-:Y:S01]  /*68e0*/  FMUL.FTZ R31, R113, R37.reuse ;  /* 0x00000025711f7220 */ /* 0x080fe20000410000 */
[----:B------:R-:W-:Y:S01]  /*68f0*/  LOP3.LUT R21, R28, 0x380, RZ, 0xc0, !PT ;  /* 0x000003801c157812 */ /* 0x000fe200078ec0ff */
[----:B------:R-:W-:Y:S01]  /*6900*/  FMUL.FTZ R32, R112, R37 ;  /* 0x0000002570207220 */ /* 0x000fe20000410000 */
[----:B------:R-:W-:Y:S01]  /*6910*/  IADD3.X R39, R39, R49, R64, P0, !PT ;  /* 0x0000003127277210 */ /* 0x000fe200007fe440 */
[----:B------:R-:W-:Y:S01]  /*6920*/  IMAD R64, R45, UR5, RZ ;  /* 0x000000052d407c24 */ /* 0x000fe2000f8e02ff */
[----:B------:R-:W-:Y:S01]  /*6930*/  LOP3.LUT R24, R25, 0x380, RZ, 0xc0, !PT ;  /* 0x0000038019187812 */ /* 0x000fe200078ec0ff */
[----:B------:R-:W-:Y:S01]  /*6940*/  FMUL.FTZ R30, R117, R37 ;  /* 0x00000025751e7220 */ /* 0x000fe20000410000 */
[----:B------:R-:W-:Y:S01]  /*6950*/  IADD3.X R5, RZ, R11, RZ, P3, !PT ;  /* 0x0000000bff057210 */ /* 0x000fe20001ffe4ff */
[----:B------:R-:W-:Y:S01]  /*6960*/  FMUL.FTZ R37, R116, R37 ;  /* 0x0000002574257220 */ /* 0x000fe20000410000 */
[----:B------:R-:W-:-:S02]  /*6970*/  SHF.R.U64 R21, R21, 0x3, RZ ;  /* 0x0000000315157819 */ /* 0x000fc400000012ff */
[----:B------:R-:W-:Y:S01]  /*6980*/  MOV R70, R10 ;  /* 0x0000000a00467202 */ /* 0x000fe20000000f00 */
[C---:B------:R-:W-:Y:S01]  /*6990*/  IMAD R11, R69.reuse, UR9, R48 ;  /* 0x00000009450b7c24 */ /* 0x040fe2000f8e0230 */
[----:B------:R-:W-:Y:S01]  /*69a0*/  MOV R67, R6 ;  /* 0x0000000600437202 */ /* 0x000fe20000000f00 */
[----:B------:R-:W-:Y:S01]  /*69b0*/  IMAD.WIDE.U32 R6, R69, UR8, R38 ;  /* 0x0000000845067c25 */ /* 0x000fe2000f8e0026 */
[----:B------:R-:W-:Y:S01]  /*69c0*/  IADD3 R71, P3, R28, 0x4800, RZ ;  /* 0x000048001c477810 */ /* 0x000fe20007f7e0ff */
[----:B------:R-:W-:Y:S01]  /*69d0*/  ULDC.64 UR8, c[0x0][0xb50] ;  /* 0x0002d40000087ab9 */ /* 0x000fe20000000a00 */
[----:B------:R-:W-:Y:S01]  /*69e0*/  SHF.R.U64 R24, R24, 0x3, RZ ;  /* 0x0000000318187819 */ /* 0x000fe200000012ff */
[----:B------:R-:W-:Y:S01]  /*69f0*/  IMAD R39, R47, 0xc0, R22 ;  /* 0x000000c02f277824 */ /* 0x000fe200078e0216 */
[----:B------:R-:W-:Y:S01]  /*6a00*/  LOP3.LUT R28, R21, R28, RZ, 0x3c, !PT ;  /* 0x0000001c151c7212 */ /* 0x000fe200078e3cff */
[----:B------:R-:W-:Y:S01]  /*6a10*/  IMAD.IADD R7, R7, 0x1, R11 ;  /* 0x0000000107077824 */ /* 0x000fe200078e020b */
[----:B------:R-:W-:-:S02]  /*6a20*/  IADD3.X R21, RZ, R29, RZ, P3, !PT ;  /* 0x0000001dff157210 */ /* 0x000fc40001ffe4ff */
[----:B------:R-:W-:Y:S01]  /*6a30*/  MOV R66, R8 ;  /* 0x0000000800427202 */ /* 0x000fe20000000f00 */
[----:B------:R-:W-:Y:S01]  /*6a40*/  VIADD R9, R39, 0x8 ;  /* 0x0000000827097836 */ /* 0x000fe20000000000 */
[----:B------:R-:W-:Y:S02]  /*6a50*/  LOP3.LUT P0, RZ, R17, 0x3, RZ, 0xc0, !PT ;  /* 0x0000000311ff7812 */ /* 0x000fe4000780c0ff */
[----:B------:R-:W-:Y:S02]  /*6a60*/  LEA R38, P3, R6, UR8, 0x2 ;  /* 0x0000000806267c11 */ /* 0x000fe4000f8610ff */
[----:B------:R-:W-:Y:S01]  /*6a70*/  LOP3.LUT R24, R24, R25, RZ, 0x3c, !PT ;  /* 0x0000001918187212 */ /* 0x000fe200078e3cff */
[----:B------:R-:W-:Y:S01]  /*6a80*/  IMAD.X R25, RZ, RZ, R29, P2 ;  /* 0x000000ffff197224 */ /* 0x000fe200010e061d */
[----:B------:R-:W-:Y:S01]  /*6a90*/  ISETP.GE.OR P2, PT, R39, R64, P0 ;  /* 0x000000402700720c */ /* 0x000fe20000746670 */
[----:B------:R-:W-:Y:S01]  /*6aa0*/  SHFL.IDX PT, R48, R38, RZ, 0x1c1f ;  /* 0x001c1fff26307589 */ /* 0x000fe200000e0000 */
[----:B------:R-:W-:-:S02]  /*6ab0*/  MOV R68, R4 ;  /* 0x0000000400447202 */ /* 0x000fc40000000f00 */
[----:B------:R-:W-:Y:S01]  /*6ac0*/  LEA.HI.X R39, R6, UR9, R7, 0x2, P3 ;  /* 0x0000000906277c11 */ /* 0x000fe200098f1407 */
[----:B------:R-:W-:Y:S01]  /*6ad0*/  ULDC.64 UR8, c[0x0][0xae8] ;  /* 0x0002ba0000087ab9 */ /* 0x000fe20000000a00 */
[----:B------:R-:W-:Y:S02]  /*6ae0*/  ISETP.GE.OR P0, PT, R9, R64, P0 ;  /* 0x000000400900720c */ /* 0x000fe40000706670 */
[----:B------:R-:W-:Y:S01]  /*6af0*/  F2FP.F16.F32.PACK_AB R4, R40, R43 ;  /* 0x0000002b2804723e */ /* 0x000fe200000000ff */
[----:B------:R-:W0:Y:S01]  /*6b00*/  SHFL.IDX PT, R49, R39, RZ, 0x1c1f ;  /* 0x001c1fff27317589 */ /* 0x000e2200000e0000 */
[----:B------:R-:W-:Y:S02]  /*6b10*/  F2FP.F16.F32.PACK_AB R5, R46, R51 ;  /* 0x000000332e05723e */ /* 0x000fe400000000ff */
[----:B------:R-:W-:Y:S01]  /*6b20*/  F2FP.F16.F32.PACK_AB R6, R41, R42 ;  /* 0x0000002a2906723e */ /* 0x000fe200000000ff */
[----:B------:R-:W-:Y:S01]  /*6b30*/  BAR.SYNC.DEFER_BLOCKING 0x1, 0x180 ;  /* 0x0046000000007b1d */ /* 0x000fe20000010000 */
[----:B------:R-:W-:-:S02]  /*6b40*/  F2FP.F16.F32.PACK_AB R7, R50, R53 ;  /* 0x000000353207723e */ /* 0x000fc400000000ff */
[----:B------:R-:W-:Y:S02]  /*6b50*/  F2FP.F16.F32.PACK_AB R10, R12, R35 ;  /* 0x000000230c0a723e */ /* 0x000fe400000000ff */
[----:B------:R-:W-:Y:S02]  /*6b60*/  F2FP.F16.F32.PACK_AB R8, R15, R36 ;  /* 0x000000240f08723e */ /* 0x000fe400000000ff */
[----:B------:R-:W-:Y:S01]  /*6b70*/  F2FP.F16.F32.PACK_AB R9, R52, R55 ;  /* 0x000000373409723e */ /* 0x000fe200000000ff */
[----:B------:R-:W-:Y:S01]  /*6b80*/  SHFL.IDX PT, R50, R38, 0x1, 0x1c1f ;  /* 0x003c1f0026327f89 */ /* 0x000fe200000e0000 */
[----:B------:R-:W-:Y:S02]  /*6b90*/  F2FP.F16.F32.PACK_AB R11, R54, R57 ;  /* 0x00000039360b723e */ /* 0x000fe400000000ff */
[----:B------:R-:W-:Y:S01]  /*6ba0*/  F2FP.F16.F32.PACK_AB R12, R13, R34 ;  /* 0x000000220d0c723e */ /* 0x000fe200000000ff */
[----:B------:R-:W1:Y:S01]  /*6bb0*/  SHFL.IDX PT, R51, R39, 0x1, 0x1c1f ;  /* 0x003c1f0027337f89 */ /* 0x000e6200000e0000 */
[----:B------:R-:W-:-:S02]  /*6bc0*/  F2FP.F16.F32.PACK_AB R13, R56, R59 ;  /* 0x0000003b380d723e */ /* 0x000fc400000000ff */
[----:B------:R-:W-:Y:S02]  /*6bd0*/  F2FP.F16.F32.PACK_AB R14, R14, R33 ;  /* 0x000000210e0e723e */ /* 0x000fe400000000ff */
[----:B------:R-:W-:Y:S02]  /*6be0*/  F2FP.F16.F32.PACK_AB R15, R58, R61 ;  /* 0x0000003d3a0f723e */ /* 0x000fe400000000ff */
[----:B------:R-:W-:Y:S02]  /*6bf0*/  F2FP.F16.F32.PACK_AB R52, R31, R32 ;  /* 0x000000201f34723e */ /* 0x000fe400000000ff */
[----:B------:R-:W-:Y:S02]  /*6c00*/  F2FP.F16.F32.PACK_AB R53, R60, R63 ;  /* 0x0000003f3c35723e */ /* 0x000fe400000000ff */
[----:B------:R-:W-:Y:S01]  /*6c10*/  F2FP.F16.F32.PACK_AB R54, R30, R37 ;  /* 0x000000251e36723e */ /* 0x000fe200000000ff */
[----:B------:R2:W-:Y:S01]  /*6c20*/  STSM.16.M88.4 [R70], R4 ;  /* 0x0000000446007844 */ /* 0x0005e20000000200 */
[----:B------:R-:W-:-:S02]  /*6c30*/  F2FP.F16.F32.PACK_AB R55, R62, R65 ;  /* 0x000000413e37723e */ /* 0x000fc400000000ff */
[----:B------:R-:W-:Y:S01]  /*6c40*/  LOP3.LUT R20, R71, 0x380, RZ, 0xc0, !PT ;  /* 0x0000038047147812 */ /* 0x000fe200078ec0ff */
[----:B------:R3:W-:Y:S03]  /*6c50*/  STSM.16.M88.4 [R68], R8 ;  /* 0x0000000844007844 */ /* 0x0007e60000000200 */
[----:B------:R-:W-:Y:S01]  /*6c60*/  SHF.R.U64 R20, R20, 0x3, RZ ;  /* 0x0000000314147819 */ /* 0x000fe200000012ff */
[----:B------:R-:W-:Y:S03]  /*6c70*/  STSM.16.M88.4 [R67], R12 ;  /* 0x0000000c43007844 */ /* 0x000fe60000000200 */
[----:B------:R-:W-:Y:S01]  /*6c80*/  LOP3.LUT R20, R20, R71, RZ, 0x3c, !PT ;  /* 0x0000004714147212 */ /* 0x000fe200078e3cff */
[----:B------:R-:W-:Y:S01]  /*6c90*/  STSM.16.M88.4 [R66], R52 ;  /* 0x0000003442007844 */ /* 0x000fe20000000200 */
[----:B------:R-:W-:Y:S08]  /*6ca0*/  BAR.SYNC.DEFER_BLOCKING 0x1, 0x180 ;  /* 0x0046000000007b1d */ /* 0x000ff00000010000 */
[----:B--2---:R-:W2:Y:S08]  /*6cb0*/  @P1 LDC R5, c[0x0][0xbec] ;  /* 0x0002fb00ff051b82 */ /* 0x004eb00000000800 */
[----:B---3--:R-:W3:Y:S01]  /*6cc0*/  @P1 LDC R9, c[0x0][0xbf0] ;  /* 0x0002fc00ff091b82 */ /* 0x008ee20000000800 */
[----:B------:R-:W-:Y:S01]  /*6cd0*/  IMAD R4, R2, 0x30, R16 ;  /* 0x0000003002047824 */ /* 0x000fe200078e0210 */
[----:B------:R-:W-:-:S06]  /*6ce0*/  UIMAD UR6, UR11, UR8, URZ ;  /* 0x000000080b0672a4 */ /* 0x000fcc000f8e023f */
[----:B------:R-:W4:Y:S01]  /*6cf0*/  LDC.64 R6, c[0x0][0xae0] ;  /* 0x0002b800ff067b82 */ /* 0x000f220000000a00 */
[----:B0-----:R-:W-:Y:S04]  /*6d00*/  @!P2 ST.E desc[UR50][R48.64], R44 ;  /* 0x0000002c3000a985 */ /* 0x001fe8000c101932 */
[----:B-1----:R2:W-:Y:S04]  /*6d10*/  @!P0 ST.E desc[UR50][R50.64], R0 ;  /* 0x0000000032008985 */ /* 0x0025e8000c101932 */
[----:B------:R-:W5:Y:S04]  /*6d20*/  LD.E.128 R28, desc[UR50][R28.64] ;  /* 0x000000321c1c7980 */ /* 0x000f68000c101d00 */
[----:B------:R-:W5:Y:S04]  /*6d30*/  LD.E.128 R32, desc[UR50][R26.64] ;  /* 0x000000321a207980 */ /* 0x000f68000c101d00 */
[----:B------:R-:W5:Y:S04]  /*6d40*/  LD.E.128 R36, desc[UR50][R24.64] ;  /* 0x0000003218247980 */ /* 0x000f68000c101d00 */
[----:B------:R0:W5:Y:S01]  /*6d50*/  LD.E.128 R40, desc[UR50][R20.64] ;  /* 0x0000003214287980 */ /* 0x000162000c101d00 */
[C---:B------:R-:W-:Y:S01]  /*6d60*/  IMAD R8, R47.reuse, 0xc0, R4 ;  /* 0x000000c02f087824 */ /* 0x040fe200078e0204 */
[----:B------:R-:W-:Y:S01]  /*6d70*/  UIMAD.WIDE.U32 UR4, UR10, UR8, URZ ;  /* 0x000000080a0472a5 */ /* 0x000fe2000f8e003f */
[----:B------:R-:W-:Y:S01]  /*6d80*/  IMAD R47, R47, 0xc0, R16 ;  /* 0x000000c02f2f7824 */ /* 0x000fe200078e0210 */
[----:B------:R-:W-:Y:S01]  /*6d90*/  UIMAD UR6, UR10, UR9, UR6 ;  /* 0x000000090a0672a4 */ /* 0x000fe2000f8e0206 */
[----:B--2---:R-:W-:Y:S01]  /*6da0*/  @P1 IMAD.HI.U32 R0, R8, R5, RZ ;  /* 0x0000000508001227 */ /* 0x004fe200078e00ff */
[----:B------:R-:W-:Y:S01]  /*6db0*/  MOV R4, R8 ;  /* 0x0000000800047202 */ /* 0x000fe20000000f00 */
[----:B------:R-:W-:Y:S01]  /*6dc0*/  ULDC.64 UR8, c[0x0][0xaf0] ;  /* 0x0002bc0000087ab9 */ /* 0x000fe20000000a00 */
[----:B------:R-:W-:Y:S01]  /*6dd0*/  UIADD3 UR5, UR5, UR6, URZ ;  /* 0x0000000605057290 */ /* 0x000fe2000fffe03f */
[----:B------:R-:W-:Y:S01]  /*6de0*/  @!PT LDS RZ, [RZ] ;  /* 0x00000000fffff984 */ /* 0x000fe20000000800 */
[----:B------:R-:W-:Y:S01]  /*6df0*/  @!PT LDS RZ, [RZ] ;  /* 0x00000000fffff984 */ /* 0x000fe20000000800 */
[----:B------:R-:W-:Y:S01]  /*6e00*/  @!PT LDS RZ, [RZ] ;  /* 0x00000000fffff984 */ /* 0x000fe20000000800 */
[----:B------:R-:W-:Y:S01]  /*6e10*/  @!PT LDS RZ, [RZ] ;  /* 0x00000000fffff984 */ /* 0x000fe20000000800 */
[----:B------:R1:W-:Y:S06]  /*6e20*/  MEMBAR.ALL.CTA ;  /* 0x0000000000007992 */ /* 0x0003ec0000008000 */
[----:B-1----:R-:W1:Y:S01]  /*6e30*/  FENCE.VIEW.ASYNC.S ;  /* 0x00000000000073c6 */ /* 0x002e620000000000 */
[----:B---3--:R-:W-:Y:S01]  /*6e40*/  @P1 SHF.R.U32.HI R4, RZ, R9, R0 ;  /* 0x00000009ff041219 */ /* 0x008fe20000011600 */
[----:B------:R-:W-:Y:S01]  /*6e50*/  UIMAD UR6, UR7, UR8, URZ ;  /* 0x00000008070672a4 */ /* 0x000fe2000f8e023f */
[C---:B------:R-:W-:Y:S01]  /*6e60*/  IADD3 R13, R47.reuse, 0x30, RZ ;  /* 0x000000302f0d7810 */ /* 0x040fe20007ffe0ff */
[----:B------:R-:W-:Y:S01]  /*6e70*/  UIMAD.WIDE.U32 UR4, UR45, UR8, UR4 ;  /* 0x000000082d0472a5 */ /* 0x000fe2000f8e0004 */
[--C-:B------:R-:W-:Y:S01]  /*6e80*/  SHF.R.S32.HI R5, RZ, 0x1f, R4.reuse ;  /* 0x0000001fff057819 */ /* 0x100fe20000011404 */
[----:B------:R-:W-:Y:S01]  /*6e90*/  UIMAD UR6, UR45, UR9, UR6 ;  /* 0x000000092d0672a4 */ /* 0x000fe2000f8e0206 */
[----:B------:R-:W-:Y:S01]  /*6ea0*/  IMAD.MOV R0, RZ, RZ, -R4 ;  /* 0x000000ffff007224 */ /* 0x000fe200078e0a04 */
[----:B------:R-:W-:Y:S01]  /*6eb0*/  UIADD3 UR44, UR44, 0x16820, URZ ;  /* 0x000168202c2c7890 */ /* 0x000fe2000fffe03f */
[----:B------:R-:W-:Y:S01]  /*6ec0*/  VIADD R15, R47, 0x60 ;  /* 0x000000602f0f7836 */ /* 0x000fe20000000000 */
[----:B------:R-:W-:Y:S01]  /*6ed0*/  UIADD3 UR5, UR5, UR6, URZ ;  /* 0x0000000605057290 */ /* 0x000fe2000fffe03f */
[----:B------:R-:W-:Y:S01]  /*6ee0*/  IMAD R45, R45, R0, R8 ;  /* 0x000000002d2d7224 */ /* 0x000fe200078e0208 */
[----:B------:R-:W-:Y:S01]  /*6ef0*/  UPRMT UR44, URZ, 0x654, UR44 ;  /* 0x000006543f2c7896 */ /* 0x000fe2000800002c */
[-C--:B----4-:R-:W-:Y:S01]  /*6f00*/  IMAD R5, R5, R6.reuse, RZ ;  /* 0x0000000605057224 */ /* 0x090fe200078e02ff */
[----:B------:R-:W-:Y:S01]  /*6f10*/  UIADD3 UR38, UR38, 0x1, URZ ;  /* 0x0000000126267890 */ /* 0x000fe2000fffe03f */
[----:B0-----:R-:W-:Y:S01]  /*6f20*/  VIADD R21, R47, 0x90 ;  /* 0x000000902f157836 */ /* 0x001fe20000000000 */
[----:B------:R-:W-:Y:S01]  /*6f30*/  SHF.R.S32.HI R0, RZ, 0x1f, R45 ;  /* 0x0000001fff007819 */ /* 0x000fe2000001142d */
[C---:B------:R-:W-:Y:S01]  /*6f40*/  IMAD R7, R4.reuse, R7, R5 ;  /* 0x0000000704077224 */ /* 0x040fe200078e0205 */
[----:B------:R-:W-:Y:S01]  /*6f50*/  UISETP.NE.AND UP0, UPT, UR38, 0x2, UPT ;  /* 0x000000022600788c */ /* 0x000fe2000bf05270 */
[----:B------:R-:W-:Y:S01]  /*6f60*/  IMAD.WIDE.U32 R4, R4, R6, UR4 ;  /* 0x0000000404047e25 */ /* 0x000fe2000f8e0006 */
[----:B------:R-:W-:Y:S01]  /*6f70*/  ULDC.64 UR4, c[0x0][0xad8] ;  /* 0x0002b60000047ab9 */ /* 0x000fe20000000a00 */
[----:B------:R-:W-:-:S02]  /*6f80*/  UIADD3 UR36, UR36, 0x1, URZ ;  /* 0x0000000124247890 */ /* 0x000fc4000fffe03f */
[----:B------:R-:W-:Y:S01]  /*6f90*/  IMAD.IADD R5, R5, 0x1, R7 ;  /* 0x0000000105057824 */ /* 0x000fe200078e0207 */
[----:B-1----:R-:W-:Y:S01]  /*6fa0*/  SYNCS.ARRIVE.TRANS64.RED.A1T0 RZ, [UR44], RZ ;  /* 0x000000ffffff79a7 */ /* 0x002fe2000810042c */
[----:B------:R-:W-:Y:S01]  /*6fb0*/  IMAD R0, R0, UR4, RZ ;  /* 0x0000000400007c24 */ /* 0x000fe2000f8e02ff */
[----:B------:R-:W-:Y:S01]  /*6fc0*/  USEL UR38, UR38, URZ, UP0 ;  /* 0x0000003f26267287 */ /* 0x000fe20008000000 */
[----:B------:R-:W-:-:S04]  /*6fd0*/  IMAD.WIDE.U32 R4, R45, UR4, R4 ;  /* 0x000000042d047c25 */ /* 0x000fc8000f8e0004 */
[----:B------:R-:W-:Y:S01]  /*6fe0*/  IMAD R7, R45, UR5, R0 ;  /* 0x000000052d077c24 */ /* 0x000fe2000f8e0200 */
[----:B------:R-:W-:Y:S02]  /*6ff0*/  ULDC.64 UR4, c[0x0][0xa80] ;  /* 0x0002a00000047ab9 */ /* 0x000fe40000000a00 */
[----:B------:R-:W-:Y:S01]  /*7000*/  LEA R0, P0, R4, UR4, 0x1 ;  /* 0x0000000404007c11 */ /* 0x000fe2000f8008ff */
[----:B------:R-:W-:Y:S01]  /*7010*/  IMAD.IADD R5, R5, 0x1, R7 ;  /* 0x0000000105057824 */ /* 0x000fe200078e0207 */
[----:B------:R-:W-:-:S03]  /*7020*/  ULDC UR4, c[0x0][0xac8] ;  /* 0x0002b20000047ab9 */ /* 0x000fc60000000800 */
[----:B------:R-:W-:Y:S01]  /*7030*/  SHFL.IDX PT, R6, R0, 0x1, 0x181f ;  /* 0x00381f0000067f89 */ /* 0x000fe200000e0000 */
[----:B------:R-:W-:Y:S02]  /*7040*/  LEA.HI.X R12, R4, UR5, R5, 0x1, P0 ;  /* 0x00000005040c7c11 */ /* 0x000fe400080f0c05 */
[----:B------:R-:W-:Y:S01]  /*7050*/  ISETP.GE.AND P0, PT, R3, UR4, PT ;  /* 0x0000000403007c0c */ /* 0x000fe2000bf06270 */
[----:B------:R-:W-:Y:S01]  /*7060*/  SHFL.IDX PT, R4, R0, RZ, 0x181f ;  /* 0x00181fff00047589 */ /* 0x000fe200000e0000 */
[----:B------:R-:W-:Y:S02]  /*7070*/  ULDC UR4, c[0x0][0xc] ;  /* 0x0000030000047ab9 */ /* 0x000fe40000000800 */
[-C--:B------:R-:W-:Y:S01]  /*7080*/  ISETP.GE.OR P1, PT, R47, R64.reuse, P0 ;  /* 0x000000402f00720c */ /* 0x080fe20000726670 */
[----:B------:R-:W0:Y:S01]  /*7090*/  SHFL.IDX PT, R5, R12, RZ, 0x181f ;  /* 0x00181fff0c057589 */ /* 0x000e2200000e0000 */
[-C--:B------:R-:W-:Y:S01]  /*70a0*/  ISETP.GE.OR P2, PT, R13, R64.reuse, P0 ;  /* 0x000000400d00720c */ /* 0x080fe20000746670 */
[----:B------:R-:W-:Y:S01]  /*70b0*/  UIADD3 UR46, UR4, UR46, URZ ;  /* 0x0000002e042e7290 */ /* 0x000fe2000fffe03f */
[-C--:B------:R-:W-:Y:S01]  /*70c0*/  ISETP.GE.OR P3, PT, R15, R64.reuse, P0 ;  /* 0x000000400f00720c */ /* 0x080fe20000766670 */
[----:B------:R-:W1:Y:S01]  /*70d0*/  SHFL.IDX PT, R7, R12, 0x1, 0x181f ;  /* 0x00381f000c077f89 */ /* 0x000e6200000e0000 */
[----:B------:R-:W-:Y:S01]  /*70e0*/  ISETP.GE.OR P0, PT, R21, R64, P0 ;  /* 0x000000401500720c */ /* 0x000fe20000706670 */
[----:B------:R-:W-:-:S02]  /*70f0*/  USEL UR4, URZ, 0x1, UP0 ;  /* 0x000000013f047887 */ /* 0x000fc40008000000 */
[----:B------:R-:W-:Y:S02]  /*7100*/  SHFL.IDX PT, R8, R0, 0x2, 0x181f ;  /* 0x00581f0000087f89 */ /* 0x000fe400000e0000 */
[----:B------:R-:W-:Y:S02]  /*7110*/  ULOP3.LUT UR37, UR37, UR4, URZ, 0x3c, !UPT ;  /* 0x0000000425257292 */ /* 0x000fe4000f8e3c3f */
[----:B------:R-:W2:Y:S04]  /*7120*/  SHFL.IDX PT, R9, R12, 0x2, 0x181f ;  /* 0x00581f000c097f89 */ /* 0x000ea800000e0000 */
[----:B------:R3:W-:Y:S04]  /*7130*/  SHFL.IDX PT, R10, R0, 0x3, 0x181f ;  /* 0x00781f00000a7f89 */ /* 0x0007e800000e0000 */
[----:B------:R-:W4:Y:S01]  /*7140*/  SHFL.IDX PT, R11, R12, 0x3, 0x181f ;  /* 0x00781f000c0b7f89 */ /* 0x000f2200000e0000 */
[----:B---3--:R-:W3:Y:S01]  /*7150*/  LDC R0, c[0x0][0xc34] ;  /* 0x00030d00ff007b82 */ /* 0x008ee20000000800 */
[----:B0-----:R-:W-:-:S04]  /*7160*/  @!P1 IMAD.WIDE R4, R3, 0x2, R4 ;  /* 0x0000000203049825 */ /* 0x001fc800078e0204 */
[----:B-1----:R-:W-:-:S04]  /*7170*/  @!P2 IMAD.WIDE R6, R3, 0x2, R6 ;  /* 0x000000020306a825 */ /* 0x002fc800078e0206 */
[----:B--2---:R-:W-:-:S04]  /*7180*/  @!P3 IMAD.WIDE R8, R3, 0x2, R8 ;  /* 0x000000020308b825 */ /* 0x004fc800078e0208 */
[----:B----4-:R-:W-:Y:S01]  /*7190*/  @!P0 IMAD.WIDE R10, R3, 0x2, R10 ;  /* 0x00000002030a8825 */ /* 0x010fe200078e020a */
[----:B-----5:R0:W-:Y:S04]  /*71a0*/  @!P1 ST.E.128 desc[UR50][R4.64], R28 ;  /* 0x0000001c04009985 */ /* 0x0201e8000c101d32 */
[----:B------:R0:W-:Y:S04]  /*71b0*/  @!P2 ST.E.128 desc[UR50][R6.64], R32 ;  /* 0x000000200600a985 */ /* 0x0001e8000c101d32 */
[----:B------:R0:W-:Y:S04]  /*71c0*/  @!P3 ST.E.128 desc[UR50][R8.64], R36 ;  /* 0x000000240800b985 */ /* 0x0001e8000c101d32 */
[----:B------:R0:W-:Y:S01]  /*71d0*/  @!P0 ST.E.128 desc[UR50][R10.64], R40 ;  /* 0x000000280a008985 */ /* 0x0001e2000c101d32 */
[----:B---3--:R-:W-:-:S13]  /*71e0*/  ISETP.LE.AND P0, PT, R0, UR46, PT ;  /* 0x0000002e00007c0c */ /* 0x008fda000bf03270 */
[----:B------:R-:W-:Y:S05]  /*71f0*/  @!P0 BRA `(.L_x_31) ;  /* 0xffffff9800a88947 */ /* 0x000fea000383ffff */
[----:B------:R-:W-:Y:S05]  /*7200*/  EXIT ;  /* 0x000000000000794d */ /* 0x000fea0003800000 */
.L_x_5:
[----:B------:R-:W-:-:S08]  /*7210*/  NOP ;  /* 0x0000000000007918 */ /* 0x000fd00000000000 */
[----:B------:R-:W0:-:S00]  /*7220*/  USETMAXREG.DEALLOC.CTAPOOL 0x20 ;  /* 0x00000020000079c8 */ /* 0x000e0000080e0500 */
[----:B------:R-:W2:Y:S01]  /*7230*/  S2UR UR10, SR_CTAID.X ;  /* 0x00000000000a79c3 */ /* 0x000ea20000002500 */
[----:B0-----:R-:W-:Y:S01]  /*7240*/  IMAD.MOV.U32 R0, RZ, RZ, 0x1 ;  /* 0x00000001ff007424 */ /* 0x001fe200078e00ff */
[----:B------:R-:W-:Y:S01]  /*7250*/  MOV R22, RZ ;  /* 0x000000ff00167202 */ /* 0x000fe20000000f00 */
[----:B------:R-:W-:-:S05]  /*7260*/  IMAD.MOV.U32 R24, RZ, RZ, 0x1 ;  /* 0x00000001ff187424 */ /* 0x000fca00078e00ff */
[----:B------:R-:W2:Y:S02]  /*7270*/  LDC R2, c[0x0][0xc34] ;  /* 0x00030d00ff027b82 */ /* 0x000ea40000000800 */
[----:B--2---:R-:W-:-:S13]  /*7280*/  ISETP.LE.AND P0, PT, R2, UR10, PT ;  /* 0x0000000a02007c0c */ /* 0x004fda000bf03270 */
[----:B------:R-:W-:Y:S05]  /*7290*/  @P0 BRA `(.L_x_32) ;  /* 0x0000003800400947 */ /* 0x000fea0003800000 */
[----:B------:R-:W0:Y:S01]  /*72a0*/  S2R R3, SR_TID.X ;  /* 0x0000000000037919 */ /* 0x000e220000002100 */
[----:B-1----:R-:W-:Y:S01]  /*72b0*/  ULDC.64 UR4, c[0x0][0x418] ;  /* 0x0001060000047ab9 */ /* 0x002fe20000000a00 */
[----:B------:R-:W-:Y:S01]  /*72c0*/  ULDC.64 UR6, c[0x0][0x2f0] ;  /* 0x0000bc0000067ab9 */ /* 0x000fe20000000a00 */
[----:B------:R-:W-:Y:S01]  /*72d0*/  UISETP.NE.U32.AND UP0, UPT, UR4, URZ, UPT ;  /* 0x0000003f0400728c */ /* 0x000fe2000bf05070 */
[----:B------:R-:W1:Y:S01]  /*72e0*/  S2UR UR8, SR_CgaCtaId ;  /* 0x00000000000879c3 */ /* 0x000e620000008800 */
[----:B------:R-:W-:Y:S01]  /*72f0*/  LOP3.LUT R25, R25, 0xfffffffe, RZ, 0xc0, !PT ;  /* 0xfffffffe19197812 */ /* 0x000fe200078ec0ff */
[----:B------:R-:W-:Y:S01]  /*7300*/  ULDC UR4, c[0x0][0x424] ;  /* 0x0001090000047ab9 */ /* 0x000fe20000000800 */
[----:B------:R-:W-:Y:S01]  /*7310*/  UISETP.NE.AND.EX UP0, UPT, UR5, URZ, UPT, UP0 ;  /* 0x0000003f0500728c */ /* 0x000fe2000bf05300 */
[----:B------:R-:W-:Y:S01]  /*7320*/  IMAD.MOV.U32 R24, RZ, RZ, 0x1 ;  /* 0x00000001ff187424 */ /* 0x000fe200078e00ff */
[----:B------:R-:W-:Y:S01]  /*7330*/  ULDC UR9, c[0x0][0x2b8] ;  /* 0x0000ae0000097ab9 */ /* 0x000fe20000000800 */
[----:B------:R-:W-:Y:S01]  /*7340*/  ULDC UR37, c[0x0][0x448] ;  /* 0x0001120000257ab9 */ /* 0x000fe20000000800 */
[----:B------:R-:W-:Y:S01]  /*7350*/  USEL UR4, UR4, 0x1, UP0 ;  /* 0x0000000104047887 */ /* 0x000fe20008000000 */
[----:B------:R-:W-:Y:S01]  /*7360*/  IMAD.MOV.U32 R22, RZ, RZ, RZ ;  /* 0x000000ffff167224 */ /* 0x000fe200078e00ff */
[----:B------:R-:W-:Y:S01]  /*7370*/  UMOV UR38, 0x400 ;  /* 0x0000040000267882 */ /* 0x000fe20000000000 */
[----:B------:R-:W-:-:S02]  /*7380*/  ULOP3.LUT UR41, UR39, 0x2, URZ, 0xfc, !UPT ;  /* 0x0000000227297892 */ /* 0x000fc4000f8efc3f */
[----:B------:R-:W-:Y:S01]  /*7390*/  UIMAD UR36, UR4, UR6, URZ ;  /* 0x00000006042472a4 */ /* 0x000fe2000f8e023f */
[----:B------:R-:W-:Y:S02]  /*73a0*/  ULDC UR43, c[0x0][0xc] ;  /* 0x00000300002b7ab9 */ /* 0x000fe40000000800 */
[----:B------:R-:W-:Y:S01]  /*73b0*/  ULDC UR4, c[0x0][0x288] ;  /* 0x0000a20000047ab9 */ /* 0x000fe20000000800 */
[----:B------:R-:W-:Y:S02]  /*73c0*/  UIADD3 UR5, UR36, 0x7f, URZ ;  /* 0x0000007f24057890 */ /* 0x000fe4000fffe03f */
[----:B------:R-:W-:Y:S02]  /*73d0*/  UIMAD UR37, UR37, UR4, URZ ;  /* 0x00000004252572a4 */ /* 0x000fe4000f8e023f */
[----:B------:R-:W-:-:S04]  /*73e0*/  USHF.R.S32.HI UR6, URZ, 0x1f, UR5 ;  /* 0x0000001f3f067899 */ /* 0x000fc80008011405 */
[----:B------:R-:W-:Y:S02]  /*73f0*/  ULEA.HI UR6, UR6, UR5, URZ, 0x7 ;  /* 0x0000000506067291 */ /* 0x000fe4000f8f383f */
[----:B-1----:R-:W-:Y:S01]  /*7400*/  ULEA UR38, UR8, UR38, 0x18 ;  /* 0x0000002608267291 */ /* 0x002fe2000f8ec03f */
[C---:B0-----:R-:W-:Y:S01]  /*7410*/  IMAD.SHL.U32 R29, R3.reuse, 0x8, RZ ;  /* 0x00000008031d7824 */ /* 0x041fe200078e00ff */
[----:B------:R-:W-:Y:S01]  /*7420*/  ULEA.HI.SX32 UR42, UR6, 0xffffffff, 0x19 ;  /* 0xffffffff062a7891 */ /* 0x000fe2000f8fca3f */
[----:B------:R-:W-:Y:S01]  /*7430*/  IMAD.SHL.U32 R2, R3, 0x10, RZ ;  /* 0x0000001003027824 */ /* 0x000fe200078e00ff */
[----:B------:R-:W-:Y:S02]  /*7440*/  ULEA.HI.SX32 UR40, UR6, 0xfffffffe, 0x19 ;  /* 0xfffffffe06287891 */ /* 0x000fe4000f8fca3f */
[C---:B------:R-:W-:Y:S01]  /*7450*/  LOP3.LUT R4, R29.reuse, 0x38, RZ, 0xc0, !PT ;  /* 0x000000381d047812 */ /* 0x040fe200078ec0ff */
[----:B------:R-:W-:Y:S01]  /*7460*/  USHF.L.U32 UR4, UR42, 0x7, URZ ;  /* 0x000000072a047899 */ /* 0x000fe2000800063f */
[----:B------:R-:W-:-:S02]  /*7470*/  LOP3.LUT R0, R29, 0x1f8, RZ, 0xc0, !PT ;  /* 0x000001f81d007812 */ /* 0x000fc400078ec0ff */
[----:B------:R-:W-:Y:S02]  /*7480*/  ISETP.GE.AND P1, PT, R4, UR7, PT ;  /* 0x0000000704007c0c */ /* 0x000fe4000bf26270 */
[----:B------:R-:W-:Y:S02]  /*7490*/  LOP3.LUT R0, R0, 0x38, R3, 0x78, !PT ;  /* 0x0000003800007812 */ /* 0x000fe400078e7803 */
[----:B------:R-:W-:Y:S02]  /*74a0*/  ISETP.GE.AND P0, PT, R4, UR7, PT ;  /* 0x0000000704007c0c */ /* 0x000fe4000bf06270 */
[----:B------:R-:W-:Y:S02]  /*74b0*/  LOP3.LUT R29, R0, 0x200, R29, 0xf8, !PT ;  /* 0x00000200001d7812 */ /* 0x000fe400078ef81d */
[----:B------:R-:W-:Y:S02]  /*74c0*/  SHF.R.U32.HI R0, RZ, 0x3, R3 ;  /* 0x00000003ff007819 */ /* 0x000fe40000011603 */
[----:B------:R-:W-:-:S02]  /*74d0*/  MOV R3, UR10 ;  /* 0x0000000a00037c02 */ /* 0x000fc40008000f00 */
[----:B------:R-:W-:Y:S02]  /*74e0*/  LOP3.LUT R2, R2, 0x70, RZ, 0xc0, !PT ;  /* 0x0000007002027812 */ /* 0x000fe400078ec0ff */
[----:B------:R-:W-:Y:S01]  /*74f0*/  @P1 LOP3.LUT R25, R25, 0x1, RZ, 0xfc, !PT ;  /* 0x0000000119191812 */ /* 0x000fe200078efcff */
[----:B------:R0:W-:Y:S03]  /*7500*/  STL [R1+0x8], R3 ;  /* 0x0000080301007387 */ /* 0x0001e60000100800 */
[----:B------:R-:W-:Y:S01]  /*7510*/  LOP3.LUT R25, R25, 0xfffffffd, RZ, 0xc0, !PT ;  /* 0xfffffffd19197812 */ /* 0x000fe200078ec0ff */
[----:B------:R1:W-:Y:S03]  /*7520*/  STL [R1+0xc], RZ ;  /* 0x00000cff01007387 */ /* 0x0003e60000100800 */
[----:B------:R-:W-:-:S02]  /*7530*/  @P0 LOP3.LUT R25, R25, 0x2, RZ, 0xfc, !PT ;  /* 0x0000000219190812 */ /* 0x000fc400078efcff */
[----:B------:R-:W-:Y:S02]  /*7540*/  ISETP.GE.AND P0, PT, R4, UR9, PT ;  /* 0x0000000904007c0c */ /* 0x000fe4000bf06270 */
[----:B0-----:R-:W-:Y:S01]  /*7550*/  LOP3.LUT R3, R0, 0xf, RZ, 0xc0, !PT ;  /* 0x0000000f00037812 */ /* 0x001fe200078ec0ff */
[----:B------:R-:W-:Y:S01]  /*7560*/  IMAD.U32 R0, RZ, RZ, UR4 ;  /* 0x00000004ff007e24 */ /* 0x000fe2000f8e00ff */
[----:B------:R-:W-:Y:S02]  /*7570*/  LOP3.LUT R25, R25, 0xffffffef, RZ, 0xc0, !PT ;  /* 0xffffffef19197812 */ /* 0x000fe400078ec0ff */
[----:B------:R-:W-:Y:S02]  /*7580*/  LOP3.LUT R5, R3, R2, RZ, 0xfc, !PT ;  /* 0x0000000203057212 */ /* 0x000fe400078efcff */
[----:B------:R-:W-:Y:S02]  /*7590*/  LEA R4, R29, UR38, 0x1 ;  /* 0x000000261d047c11 */ /* 0x000fe4000f8e08ff */
[----:B------:R-:W-:-:S02]  /*75a0*/  LOP3.LUT R2, R3, UR4, R2, 0xfe, !PT ;  /* 0x0000000403027c12 */ /* 0x000fc4000f8efe02 */
[----:B------:R-:W-:Y:S02]  /*75b0*/  IADD3 R0, -R3, UR36, -R0 ;  /* 0x0000002403007c10 */ /* 0x000fe4000fffe900 */
[----:B-1----:R-:W-:-:S07]  /*75c0*/  @P0 LOP3.LUT R25, R25, 0x10, RZ, 0xfc, !PT ;  /* 0x0000001019190812 */ /* 0x002fce00078efcff */
.L_x_67:
[----:B------:R-:W2:Y:S01]  /*75d0*/  LDL R6, [R1+0x8] ;  /* 0x0000080001067983 */ /* 0x000ea20000100800 */
[----:B------:R-:W0:Y:S01]  /*75e0*/  LDC R0, c[0x0][0xc38] ;  /* 0x00030e00ff007b82 */ /* 0x000e220000000800 */
[----:B------:R-:W-:Y:S05]  /*75f0*/  YIELD ;  /* 0x0000000000007946 */ /* 0x000fea0003800000 */
[----:B------:R-:W-:Y:S01]  /*7600*/  ULDC.64 UR4, c[0x0][0xa28] ;  /* 0x00028a0000047ab9 */ /* 0x000fe20000000a00 */
[----:B------:R-:W-:Y:S01]  /*7610*/  IMAD.MOV.U32 R17, RZ, RZ, RZ ;  /* 0x000000ffff117224 */ /* 0x000fe200078e00ff */
[----:B------:R-:W1:Y:S01]  /*7620*/  LDC R2, c[0x0][0xc44] ;  /* 0x00031100ff027b82 */ /* 0x000e620000000800 */
[----:B------:R-:W-:-:S04]  /*7630*/  ISETP.NE.U32.AND P0, PT, RZ, UR4, PT ;  /* 0x00000004ff007c0c */ /* 0x000fc8000bf05070 */
[----:B------:R-:W-:Y:S02]  /*7640*/  ISETP.NE.AND.EX P0, PT, RZ, UR5, PT, P0 ;  /* 0x00000005ff007c0c */ /* 0x000fe4000bf05300 */
[----:B0-----:R-:W-:Y:S02]  /*7650*/  ISETP.NE.AND P1, PT, R0, 0x1, PT ;  /* 0x000000010000780c */ /* 0x001fe40003f25270 */
[----:B-1----:R-:W-:-:S09]  /*7660*/  ISETP.NE.AND P2, PT, R2, 0x1, PT ;  /* 0x000000010200780c */ /* 0x002fd20003f45270 */
[----:B------:R-:W0:Y:S08]  /*7670*/  @P0 LDC.64 R2, c[0x0][0xa28] ;  /* 0x00028a00ff020b82 */ /* 0x000e300000000a00 */
[----:B------:R-:W2:Y:S08]  /*7680*/  @P1 LDC R0, c[0x0][0xc3c] ;  /* 0x00030f00ff001b82 */ /* 0x000eb00000000800 */
[----:B------:R-:W1:Y:S08]  /*7690*/  @P1 LDC R7, c[0x0][0xc40] ;  /* 0x00031000ff071b82 */ /* 0x000e700000000800 */
[----:B------:R-:W3:Y:S01]  /*76a0*/  @P2 LDC.64 R4, c[0x0][0xc48] ;  /* 0x00031200ff042b82 */ /* 0x000ee20000000a00 */
[----:B--2---:R-:W-:Y:S01]  /*76b0*/  @P1 IMAD.HI.U32 R0, R6, R0, RZ ;  /* 0x0000000006001227 */ /* 0x004fe200078e00ff */
[----:B------:R-:W-:-:S04]  /*76c0*/  MOV R23, R6 ;  /* 0x0000000600177202 */ /* 0x000fc80000000f00 */
[----:B-1----:R-:W-:-:S05]  /*76d0*/  @P1 SHF.R.U32.HI R23, RZ, R7, R0 ;  /* 0x00000007ff171219 */ /* 0x002fca0000011600 */
[----:B---3--:R-:W-:-:S04]  /*76e0*/  @P2 IMAD.HI.U32 R4, R23, R4, RZ ;  /* 0x0000000417042227 */ /* 0x008fc800078e00ff */
[----:B------:R-:W-:Y:S01]  /*76f0*/  IMAD.MOV.U32 R18, RZ, RZ, R23 ;  /* 0x000000ffff127224 */ /* 0x000fe200078e0017 */
[----:B------:R-:W-:-:S05]  /*7700*/  @P2 SHF.R.U32.HI R18, RZ, R5, R4 ;  /* 0x00000005ff122219 */ /* 0x000fca0000011604 */
[----:B0-----:R-:W-:-:S05]  /*7710*/  @P0 IMAD.WIDE R2, R18, 0x4, R2 ;  /* 0x0000000412020825 */ /* 0x001fca00078e0202 */
[----:B------:R-:W2:Y:S01]  /*7720*/  @P0 LDG.E R17, desc[UR50][R2.64] ;  /* 0x0000003202110981 */ /* 0x000ea2000c1e1900 */
[----:B------:R-:W-:-:S04]  /*7730*/  UIADD3 UR4, UR38, 0xe400, URZ ;  /* 0x0000e40026047890 */ /* 0x000fc8000fffe03f */
[----:B------:R-:W-:-:S06]  /*7740*/  ULOP3.LUT UP0, URZ, UR4, 0x3ff, URZ, 0xc0, !UPT ;  /* 0x000003ff043f7892 */ /* 0x000fcc000f80c03f */
[----:B------:R-:W-:Y:S01]  /*7750*/  PLOP3.LUT P0, PT, PT, PT, UP0, 0x80, 0x0 ;  /* 0x000000000000781c */ /* 0x000fe20003f0f008 */
[----:B--2---:R0:W-:-:S12]  /*7760*/  STL [R1+0x4], R17 ;  /* 0x0000041101007387 */ /* 0x0041d80000100800 */
[----:B------:R-:W-:Y:S05]  /*7770*/  @!P0 BRA `(.L_x_33) ;  /* 0x0000000000408947 */ /* 0x000fea0003800000 */
[----:B------:R-:W-:Y:S01]  /*7780*/  MOV R2, 0x0 ;  /* 0x0000000000027802 */ /* 0x000fe20000000f00 */
[----:B------:R-:W-:Y:S01]  /*7790*/  ULDC.64 UR6, c[0x4][0x88] ;  /* 0x0100220000067ab9 */ /* 0x000fe20000000a00 */
[----:B------:R-:W-:Y:S01]  /*77a0*/  ULDC.64 UR8, c[0x4][0x90] ;  /* 0x0100240000087ab9 */ /* 0x000fe20000000a00 */
[----:B------:R-:W-:Y:S01]  /*77b0*/  ULDC.64 UR4, c[0x4][0x8] ;  /* 0x0100020000047ab9 */ /* 0x000fe20000000a00 */
[----:B------:R-:W-:Y:S01]  /*77c0*/  IMAD.U32 R4, RZ, RZ, UR6 ;  /* 0x00000006ff047e24 */ /* 0x000fe2000f8e00ff */
[----:B------:R-:W-:Y:S01]  /*77d0*/  MOV R5, UR7 ;  /* 0x0000000700057c02 */ /* 0x000fe20008000f00 */
[----:B------:R-:W1:Y:S01]  /*77e0*/  LDC.64 R2, c[0x4][R2] ;  /* 0x0100000002027b82 */ /* 0x000e620000000a00 */
[----:B------:R-:W-:Y:S01]  /*77f0*/  IMAD.U32 R6, RZ, RZ, UR8 ;  /* 0x00000008ff067e24 */ /* 0x000fe2000f8e00ff */
[----:B------:R-:W-:Y:S01]  /*7800*/  MOV R11, UR5 ;  /* 0x00000005000b7c02 */ /* 0x000fe20008000f00 */
[----:B------:R-:W-:Y:S02]  /*7810*/  IMAD.U32 R7, RZ, RZ, UR9 ;  /* 0x00000009ff077e24 */ /* 0x000fe4000f8e00ff */
[----:B------:R-:W-:-:S02]  /*7820*/  IMAD.U32 R10, RZ, RZ, UR4 ;  /* 0x00000004ff0a7e24 */ /* 0x000fc4000f8e00ff */
[----:B------:R-:W-:Y:S02]  /*7830*/  IMAD.MOV.U32 R8, RZ, RZ, 0x70 ;  /* 0x00000070ff087424 */ /* 0x000fe400078e00ff */
[----:B------:R-:W-:Y:S02]  /*7840*/  IMAD.MOV.U32 R12, RZ, RZ, 0x1 ;  /* 0x00000001ff0c7424 */ /* 0x000fe400078e00ff */
[----:B------:R-:W-:-:S07]  /*7850*/  IMAD.MOV.U32 R13, RZ, RZ, RZ ;  /* 0x000000ffff0d7224 */ /* 0x000fce00078e00ff */
[----:B------:R-:W-:-:S07]  /*7860*/  LEPC R20, `(.L_x_33) ;  /* 0x000000001014794e */ /* 0x000fce0000000000 */
[----:B01----:R-:W-:Y:S05]  /*7870*/  CALL.ABS.NOINC R2 ;  /* 0x0000000002007343 */ /* 0x003fea0003c00000 */
.L_x_33:
[----:B------:R-:W-:-:S04]  /*7880*/  UIADD3 UR4, UR38, 0x400, URZ ;  /* 0x0000040026047890 */ /* 0x000fc8000fffe03f */
[----:B------:R-:W-:-:S06]  /*7890*/  ULOP3.LUT UP0, URZ, UR4, 0x3ff, URZ, 0xc0, !UPT ;  /* 0x000003ff043f7892 */ /* 0x000fcc000f80c03f */
[----:B------:R-:W-:-:S13]  /*78a0*/  PLOP3.LUT P0, PT, PT, PT, UP0, 0x80, 0x0 ;  /* 0x000000000000781c */ /* 0x000fda0003f0f008 */
[----:B------:R-:W-:Y:S05]  /*78b0*/  @!P0 BRA `(.L_x_34) ;  /* 0x00000000007c8947 */ /* 0x000fea0003800000 */
[----:B------:R-:W-:Y:S01]  /*78c0*/  MOV R16, 0x0 ;  /* 0x0000000000107802 */ /* 0x000fe20000000f00 */
[----:B------:R-:W-:Y:S01]  /*78d0*/  ULDC.64 UR6, c[0x4][0x88] ;  /* 0x0100220000067ab9 */ /* 0x000fe20000000a00 */
[----:B------:R-:W-:Y:S01]  /*78e0*/  ULDC.64 UR8, c[0x4][0x90] ;  /* 0x0100240000087ab9 */ /* 0x000fe20000000a00 */
[----:B------:R-:W-:Y:S01]  /*78f0*/  ULDC.64 UR4, c[0x4][0x10] ;  /* 0x0100040000047ab9 */ /* 0x000fe20000000a00 */
[----:B------:R1:W2:Y:S01]  /*7900*/  LDC.64 R2, c[0x4][R16] ;  /* 0x0100000010027b82 */ /* 0x0002a20000000a00 */
[----:B------:R-:W-:Y:S01]  /*7910*/  MOV R4, UR6 ;  /* 0x0000000600047c02 */ /* 0x000fe20008000f00 */
[----:B------:R-:W-:Y:S01]  /*7920*/  IMAD.U32 R5, RZ, RZ, UR7 ;  /* 0x00000007ff057e24 */ /* 0x000fe2000f8e00ff */
[----:B------:R-:W-:Y:S01]  /*7930*/  MOV R10, UR4 ;  /* 0x00000004000a7c02 */ /* 0x000fe20008000f00 */
[----:B------:R-:W-:Y:S01]  /*7940*/  IMAD.U32 R6, RZ, RZ, UR8 ;  /* 0x00000008ff067e24 */ /* 0x000fe2000f8e00ff */
[----:B------:R-:W-:Y:S01]  /*7950*/  MOV R13, RZ ;  /* 0x000000ff000d7202 */ /* 0x000fe20000000f00 */
[----:B------:R-:W-:-:S02]  /*7960*/  IMAD.U32 R7, RZ, RZ, UR9 ;  /* 0x00000009ff077e24 */ /* 0x000fc4000f8e00ff */
[----:B------:R-:W-:Y:S02]  /*7970*/  IMAD.U32 R11, RZ, RZ, UR5 ;  /* 0x00000005ff0b7e24 */ /* 0x000fe4000f8e00ff */
[----:B------:R-:W-:Y:S02]  /*7980*/  IMAD.MOV.U32 R8, RZ, RZ, 0x70 ;  /* 0x00000070ff087424 */ /* 0x000fe400078e00ff */
[----:B-1----:R-:W-:-:S07]  /*7990*/  IMAD.MOV.U32 R12, RZ, RZ, 0x1 ;  /* 0x00000001ff0c7424 */ /* 0x002fce00078e00ff */
[----:B------:R-:W-:-:S07]  /*79a0*/  LEPC R20, `(.L_x_35) ;  /* 0x000000001014794e */ /* 0x000fce0000000000 */
[----:B0-2---:R-:W-:Y:S05]  /*79b0*/  CALL.ABS.NOINC R2 ;  /* 0x0000000002007343 */ /* 0x005fea0003c00000 */
.L_x_35:
[----:B------:R0:W1:Y:S01]  /*79c0*/  LDC.64 R2, c[0x4][R16] ;  /* 0x0100000010027b82 */ /* 0x0000620000000a00 */
[----:B------:R-:W-:Y:S01]  /*79d0*/  ULDC.64 UR6, c[0x4][0x88] ;  /* 0x0100220000067ab9 */ /* 0x000fe20000000a00 */
[----:B------:R-:W-:Y:S01]  /*79e0*/  ULDC.64 UR8, c[0x4][0x90] ;  /* 0x0100240000087ab9 */ /* 0x000fe20000000a00 */
[----:B------:R-:W-:Y:S01]  /*79f0*/  ULDC.64 UR4, c[0x4][0x18] ;  /* 0x0100060000047ab9 */ /* 0x000fe20000000a00 */
[----:B------:R-:W-:Y:S01]  /*7a00*/  IMAD.U32 R4, RZ, RZ, UR6 ;  /* 0x00000006ff047e24 */ /* 0x000fe2000f8e00ff */
[----:B------:R-:W-:Y:S01]  /*7a10*/  MOV R7, UR9 ;  /* 0x0000000900077c02 */ /* 0x000fe20008000f00 */
[----:B------:R-:W-:Y:S01]  /*7a20*/  IMAD.U32 R5, RZ, RZ, UR7 ;  /* 0x00000007ff057e24 */ /* 0x000fe2000f8e00ff */
[----:B------:R-:W-:Y:S01]  /*7a30*/  MOV R12, 0x1 ;  /* 0x00000001000c7802 */ /* 0x000fe20000000f00 */
[----:B------:R-:W-:Y:S02]  /*7a40*/  IMAD.U32 R6, RZ, RZ, UR8 ;  /* 0x00000008ff067e24 */ /* 0x000fe4000f8e00ff */
[----:B------:R-:W-:-:S02]  /*7a50*/  IMAD.U32 R10, RZ, RZ, UR4 ;  /* 0x00000004ff0a7e24 */ /* 0x000fc4000f8e00ff */
[----:B------:R-:W-:Y:S02]  /*7a60*/  IMAD.U32 R11, RZ, RZ, UR5 ;  /* 0x00000005ff0b7e24 */ /* 0x000fe4000f8e00ff */
[----:B------:R-:W-:Y:S02]  /*7a70*/  IMAD.MOV.U32 R8, RZ, RZ, 0x70 ;  /* 0x00000070ff087424 */ /* 0x000fe400078e00ff */
[----:B0-----:R-:W-:-:S07]  /*7a80*/  IMAD.MOV.U32 R13, RZ, RZ, RZ ;  /* 0x000000ffff0d7224 */ /* 0x001fce00078e00ff */
[----:B------:R-:W-:-:S07]  /*7a90*/  LEPC R20, `(.L_x_34) ;  /* 0x000000001014794e */ /* 0x000fce0000000000 */
[----:B-1----:R-:W-:Y:S05]  /*7aa0*/  CALL.ABS.NOINC R2 ;  /* 0x0000000002007343 */ /* 0x002fea0003c00000 */
.L_x_34:
[----:B------:R-:W-:Y:S01]  /*7ab0*/  ULDC.64 UR4, c[0x0][0x9f8] ;  /* 0x00027e0000047ab9 */ /* 0x000fe20000000a00 */
[----:B------:R-:W-:Y:S01]  /*7ac0*/  IMAD.MOV.U32 R28, RZ, RZ, R18 ;  /* 0x000000ffff1c7224 */ /* 0x000fe200078e0012 */
[----:B------:R-:W-:Y:S01]  /*7ad0*/  ISETP.NE.U32.AND P0, PT, RZ, UR4, PT ;  /* 0x00000004ff007c0c */ /* 0x000fe2000bf05070 */
[----:B------:R-:W1:Y:S01]  /*7ae0*/  LDC R9, c[0x0][0x430] ;  /* 0x00010c00ff097b82 */ /* 0x000e620000000800 */
[----:B------:R-:W2:Y:S01]  /*7af0*/  S2R R19, SR_TID.X ;  /* 0x0000000000137919 */ /* 0x000ea20000002100 */
[----:B------:R-:W-:Y:S01]  /*7b00*/  USHF.L.U32 UR44, UR42, 0x7, URZ ;  /* 0x000000072a2c7899 */ /* 0x000fe2000800063f */
[----:B------:R-:W-:Y:S01]  /*7b10*/  ISETP.NE.AND.EX P0, PT, RZ, UR5, PT, P0 ;  /* 0x00000005ff007c0c */ /* 0x000fe2000bf05300 */
[----:B------:R-:W-:-:S12]  /*7b20*/  ULDC UR4, c[0x0][0xc44] ;  /* 0x0003110000047ab9 */ /* 0x000fd80000000800 */
[----:B------:R-:W3:Y:S02]  /*7b30*/  @P0 LDC.64 R2, c[0x0][0x9f8] ;  /* 0x00027e00ff020b82 */ /* 0x000ee40000000a00 */
[----:B---3--:R-:W-:-:S05]  /*7b40*/  @P0 IMAD.WIDE R2, R18, 0x4, R2 ;  /* 0x0000000412020825 */ /* 0x008fca00078e0202 */
[----:B------:R3:W4:Y:S01]  /*7b50*/  @P0 LDG.E R28, desc[UR50][R2.64] ;  /* 0x00000032021c0981 */ /* 0x000722000c1e1900 */
[----:B-1----:R-:W-:Y:S02]  /*7b60*/  ISETP.NE.AND P1, PT, R9, 0x1, PT ;  /* 0x000000010900780c */ /* 0x002fe40003f25270 */
[----:B--2---:R-:W-:Y:S01]  /*7b70*/  SHF.R.U32.HI R16, RZ, 0x3, R19 ;  /* 0x00000003ff107819 */ /* 0x004fe20000011613 */
[----:B------:R-:W-:Y:S01]  /*7b80*/  IMAD.SHL.U32 R19, R19, 0x10, RZ ;  /* 0x0000001013137824 */ /* 0x000fe200078e00ff */
[----:B------:R-:W-:Y:S02]  /*7b90*/  LOP3.LUT R25, R25, 0xfffffff7, RZ, 0xc0, !PT ;  /* 0xfffffff719197812 */ /* 0x000fe400078ec0ff */
[----:B------:R-:W-:Y:S02]  /*7ba0*/  LOP3.LUT R16, R16, 0xf, RZ, 0xc0, !PT ;  /* 0x0000000f10107812 */ /* 0x000fe400078ec0ff */
[----:B------:R-:W-:-:S04]  /*7bb0*/  LOP3.LUT R19, R19, 0x70, RZ, 0xc0, !PT ;  /* 0x0000007013137812 */ /* 0x000fc800078ec0ff */
[----:B------:R-:W-:Y:S01]  /*7bc0*/  LOP3.LUT R16, R16, UR44, R19, 0xfe, !PT ;  /* 0x0000002c10107c12 */ /* 0x000fe2000f8efe13 */
[----:B------:R-:W1:Y:S01]  /*7bd0*/  @P1 LDC R5, c[0x0][0x434] ;  /* 0x00010d00ff051b82 */ /* 0x000e620000000800 */
[----:B------:R-:W-:Y:S02]  /*7be0*/  @P1 LOP3.LUT R25, R25, 0x8, RZ, 0xfc, !PT ;  /* 0x0000000819191812 */ /* 0x000fe400078efcff */
[C---:B------:R-:W-:Y:S02]  /*7bf0*/  ISETP.GE.AND P0, PT, R16.reuse, UR36, PT ;  /* 0x0000002410007c0c */ /* 0x040fe4000bf06270 */
[----:B------:R-:W-:-:S03]  /*7c00*/  IADD3 R0, R16, R17, RZ ;  /* 0x0000001110007210 */ /* 0x000fc60007ffe0ff */
[----:B------:R-:W2:Y:S02]  /*7c10*/  @P1 LDC R7, c[0x0][0x438] ;  /* 0x00010e00ff071b82 */ /* 0x000ea40000000800 */
[----:B------:R-:W-:Y:S02]  /*7c20*/  IMAD.MOV.U32 R8, RZ, RZ, R0 ;  /* 0x000000ffff087224 */ /* 0x000fe400078e0000 */
[----:B-1----:R-:W-:-:S05]  /*7c30*/  @P1 IMAD.HI.U32 R4, R0, R5, RZ ;  /* 0x0000000500041227 */ /* 0x002fca00078e00ff */
[----:B--2---:R-:W-:Y:S02]  /*7c40*/  @P1 SHF.R.U32.HI R8, RZ, R7, R4 ;  /* 0x00000007ff081219 */ /* 0x004fe40000011604 */
[----:B------:R-:W1:Y:S02]  /*7c50*/  @!P0 LDC.64 R4, c[0x0][0x428] ;  /* 0x00010a00ff048b82 */ /* 0x000e640000000a00 */
[--C-:B---3--:R-:W-:Y:S01]  /*7c60*/  @!P0 SHF.R.S32.HI R3, RZ, 0x1f, R8.reuse ;  /* 0x0000001fff038819 */ /* 0x108fe20000011408 */
[----:B------:R-:W-:-:S05]  /*7c70*/  @!P0 IMAD.MOV.U32 R2, RZ, RZ, R8 ;  /* 0x000000ffff028224 */ /* 0x000fca00078e0008 */
[----:B------:R-:W2:Y:S01]  /*7c80*/  @!P0 LDC.64 R6, c[0x0][0x418] ;  /* 0x00010600ff068b82 */ /* 0x000ea20000000a00 */
[----:B----4-:R-:W-:Y:S01]  /*7c90*/  SHF.R.S32.HI R10, RZ, 0x1f, R28 ;  /* 0x0000001fff0a7819 */ /* 0x010fe2000001141c */
[----:B-1----:R-:W-:-:S04]  /*7ca0*/  @!P0 IMAD.WIDE.U32 R2, R28, R4, R2 ;  /* 0x000000041c028225 */ /* 0x002fc800078e0002 */
[----:B------:R-:W-:Y:S01]  /*7cb0*/  @!P0 IMAD R4, R10, R4, RZ ;  /* 0x000000040a048224 */ /* 0x000fe200078e02ff */
[----:B--2---:R-:W-:Y:S01]  /*7cc0*/  @!P0 LEA R6, P1, R2, R6, 0x2 ;  /* 0x0000000602068211 */ /* 0x004fe200078210ff */
[----:B------:R1:W-:Y:S02]  /*7cd0*/  STL [R1], R10 ;  /* 0x0000000a01007387 */ /* 0x0003e40000100800 */
[----:B------:R-:W-:Y:S01]  /*7ce0*/  @!P0 IMAD R5, R28, R5, R4 ;  /* 0x000000051c058224 */ /* 0x000fe200078e0204 */
[----:B------:R-:W-:-:S03]  /*7cf0*/  MOV R4, RZ ;  /* 0x000000ff00047202 */ /* 0x000fc60000000f00 */
[----:B------:R-:W-:-:S05]  /*7d00*/  @!P0 IMAD.IADD R3, R3, 0x1, R5 ;  /* 0x0000000103038824 */ /* 0x000fca00078e0205 */
[----:B------:R-:W-:-:S05]  /*7d10*/  @!P0 LEA.HI.X R7, R2, R7, R3, 0x2, P1 ;  /* 0x0000000702078211 */ /* 0x000fca00008f1403 */
[----:B------:R1:W5:Y:S01]  /*7d20*/  @!P0 LDG.E R4, desc[UR50][R6.64] ;  /* 0x0000003206048981 */ /* 0x000362000c1e1900 */
[----:B------:R-:W-:Y:S01]  /*7d30*/  IMAD.U32 R2, RZ, RZ, UR41 ;  /* 0x00000029ff027e24 */ /* 0x000fe2000f8e00ff */
[----:B------:R-:W-:Y:S01]  /*7d40*/  UMOV UR5, 0xffffffff ;  /* 0xffffffff00057882 */ /* 0x000fe20000000000 */
[----:B------:R-:W-:Y:S01]  /*7d50*/  IMAD.MOV R5, RZ, RZ, -R8 ;  /* 0x000000ffff057224 */ /* 0x000fe200078e0a08 */
[----:B------:R-:W-:Y:S02]  /*7d60*/  LOP3.LUT R25, R25, 0xfffffffb, RZ, 0xc0, !PT ;  /* 0xfffffffb19197812 */ /* 0x000fe400078ec0ff */
[----:B------:R-:W-:Y:S01]  /*7d70*/  ISETP.NE.AND P2, PT, R2, 0x3, PT ;  /* 0x000000030200780c */ /* 0x000fe20003f45270 */
[----:B------:R-:W-:Y:S02]  /*7d80*/  IMAD R5, R9, R5, R0 ;  /* 0x0000000509057224 */ /* 0x000fe400078e0200 */
[----:B------:R-:W-:-:S04]  /*7d90*/  IMAD.MOV R0, RZ, RZ, -R18 ;  /* 0x000000ffff007224 */ /* 0x000fc800078e0a12 */
[----:B------:R-:W-:-:S06]  /*7da0*/  IMAD R19, R0, UR4, R23 ;  /* 0x0000000400137c24 */ /* 0x000fcc000f8e0217 */
[----:B------:R-:W-:Y:S01]  /*7db0*/  @P2 LOP3.LUT R25, R25, 0x4, RZ, 0xfc, !PT ;  /* 0x0000000419192812 */ /* 0x000fe200078efcff */
[----:B-1----:R-:W-:Y:S06]  /*7dc0*/  BRA.DIV UR5, `(.L_x_36) ;  /* 0x0000003205bc7947 */ /* 0x002fec000b800000 */
.L_x_84:
[----:B------:R-:W-:Y:S01]  /*7dd0*/  SHF.R.S32.HI R27, RZ, 0x1f, R19 ;  /* 0x0000001fff1b7819 */ /* 0x000fe20000011413 */
[----:B------:R-:W-:Y:S06]  /*7de0*/  @!P2 BRA `(.L_x_37) ;  /* 0x000000000004a947 */ /* 0x000fec0003800000 */
[----:B------:R-:W-:Y:S01]  /*7df0*/  BPT.TRAP 0x1 ;  /* 0x000000040000795c */ /* 0x000fe20000300000 */
.L_x_37:
[----:B------:R-:W-:Y:S01]  /*7e00*/  SHF.R.S32.HI R7, RZ, 0x1f, R5 ;  /* 0x0000001fff077819 */ /* 0x000fe20000011405 */
[----:B------:R-:W-:Y:S01]  /*7e10*/  ULDC.64 UR4, c[0x0][0x328] ;  /* 0x0000ca0000047ab9 */ /* 0x000fe20000000a00 */
[----:B-----5:R-:W-:Y:S01]  /*7e20*/  SHF.R.S32.HI R6, RZ, 0x1f, R4 ;  /* 0x0000001fff067819 */ /* 0x020fe20000011404 */
[----:B------:R-:W-:Y:S01]  /*7e30*/  IMAD.WIDE.U32 R2, R5, UR4, RZ ;  /* 0x0000000405027c25 */ /* 0x000fe2000f8e00ff */
[----:B------:R-:W-:Y:S03]  /*7e40*/  BSSY B0, `(.L_x_38) ;  /* 0x0000015000007945 */ /* 0x000fe60003800000 */
[----:B------:R-:W-:-:S04]  /*7e50*/  IMAD R0, R7, UR4, RZ ;  /* 0x0000000407007c24 */ /* 0x000fc8000f8e02ff */
[----:B------:R-:W-:Y:S01]  /*7e60*/  IMAD R9, R5, UR5, R0 ;  /* 0x0000000505097c24 */ /* 0x000fe2000f8e0200 */
[----:B------:R-:W-:Y:S02]  /*7e70*/  ULDC.64 UR4, c[0x0][0x338] ;  /* 0x0000ce0000047ab9 */ /* 0x000fe40000000a00 */
[----:B------:R-:W-:Y:S02]  /*7e80*/  IMAD R0, R6, UR4, RZ ;  /* 0x0000000406007c24 */ /* 0x000fe4000f8e02ff */
[----:B------:R-:W-:Y:S02]  /*7e90*/  IADD3 R3, R3, R9, RZ ;  /* 0x0000000903037210 */ /* 0x000fe40007ffe0ff */
[C---:B------:R-:W-:Y:S02]  /*7ea0*/  IMAD R0, R4.reuse, UR5, R0 ;  /* 0x0000000504007c24 */ /* 0x040fe4000f8e0200 */
[----:B------:R-:W-:Y:S01]  /*7eb0*/  IMAD.WIDE.U32 R2, R4, UR4, R2 ;  /* 0x0000000404027c25 */ /* 0x000fe2000f8e0002 */
[----:B------:R-:W-:-:S03]  /*7ec0*/  ULDC.64 UR4, c[0x0][0x330] ;  /* 0x0000cc0000047ab9 */ /* 0x000fc60000000a00 */
[----:B------:R-:W-:Y:S02]  /*7ed0*/  IMAD.IADD R3, R3, 0x1, R0 ;  /* 0x0000000103037824 */ /* 0x000fe400078e0200 */
[----:B------:R-:W-:Y:S02]  /*7ee0*/  IMAD R0, R27, UR4, RZ ;  /* 0x000000041b007c24 */ /* 0x000fe4000f8e02ff */
[----:B------:R-:W-:-:S04]  /*7ef0*/  IMAD.WIDE.U32 R2, R19, UR4, R2 ;  /* 0x0000000413027c25 */ /* 0x000fc8000f8e0002 */
[----:B------:R-:W-:Y:S01]  /*7f00*/  IMAD R0, R19, UR5, R0 ;  /* 0x0000000513007c24 */ /* 0x000fe2000f8e0200 */
[----:B------:R-:W-:Y:S02]  /*7f10*/  ULDC.64 UR4, c[0x0][0x318] ;  /* 0x0000c60000047ab9 */ /* 0x000fe40000000a00 */
[----:B------:R-:W-:Y:S01]  /*7f20*/  LEA R16, P0, R2, UR4, 0x1 ;  /* 0x0000000402107c11 */ /* 0x000fe2000f8008ff */
[----:B------:R-:W-:-:S05]  /*7f30*/  IMAD.IADD R0, R3, 0x1, R0 ;  /* 0x0000000103007824 */ /* 0x000fca00078e0200 */
[----:B0-----:R-:W-:Y:S02]  /*7f40*/  LEA.HI.X R17, R2, UR5, R0, 0x1, P0 ;  /* 0x0000000502117c11 */ /* 0x001fe400080f0c00 */
[----:B------:R-:W-:Y:S02]  /*7f50*/  LEA R0, R22, UR38, 0x3 ;  /* 0x0000002616007c11 */ /* 0x000fe4000f8e18ff */
[----:B------:R-:W-:-:S04]  /*7f60*/  SHF.L.U32 R2, R24, 0x1f, RZ ;  /* 0x0000001f18027819 */ /* 0x000fc800000006ff */
[----:B------:R-:W0:Y:S02]  /*7f70*/  SYNCS.PHASECHK.TRANS64.TRYWAIT P0, [R0+URZ+0x16840], R2 ;  /* 0x01684002000075a7 */ /* 0x000e24000800017f */
[----:B0-----:R-:W-:Y:S05]  /*7f80*/  @!P0 BRA `(.L_x_39) ;  /* 0x0000003000808947 */ /* 0x001fea0003800000 */
.L_x_85:
[----:B------:R-:W-:Y:S05]  /*7f90*/  BSYNC B0 ;  /* 0x0000000000007941 */ /* 0x000fea0003800000 */
.L_x_38:
[----:B------:R-:W1:Y:S01]  /*7fa0*/  S2R R9, SR_TID.X ;  /* 0x0000000000097919 */ /* 0x000e620000002100 */
[----:B------:R-:W-:Y:S01]  /*7fb0*/  ULDC.64 UR4, c[0x0][0x300] ;  /* 0x0000c00000047ab9 */ /* 0x000fe20000000a00 */
[----:B------:R-:W-:Y:S01]  /*7fc0*/  USHF.L.U32 UR6, UR42, 0x7, URZ ;  /* 0x000000072a067899 */ /* 0x000fe2000800063f */
[----:B------:R-:W-:Y:S01]  /*7fd0*/  IMAD R7, R7, UR4, RZ ;  /* 0x0000000407077c24 */ /* 0x000fe2000f8e02ff */
[----:B------:R-:W-:Y:S01]  /*7fe0*/  LOP3.LUT P2, RZ, R25, 0x1, RZ, 0xc0, !PT ;  /* 0x0000000119ff7812 */ /* 0x000fe2000784c0ff */
[----:B0-----:R-:W-:-:S04]  /*7ff0*/  IMAD.WIDE.U32 R2, R5, UR4, RZ ;  /* 0x0000000405027c25 */ /* 0x001fc8000f8e00ff */
[----:B------:R-:W-:Y:S01]  /*8000*/  IMAD R7, R5, UR5, R7 ;  /* 0x0000000505077c24 */ /* 0x000fe2000f8e0207 */
[----:B------:R-:W-:Y:S02]  /*8010*/  ULDC.64 UR4, c[0x0][0x310] ;  /* 0x0000c40000047ab9 */ /* 0x000fe40000000a00 */
[----:B------:R-:W-:Y:S02]  /*8020*/  IMAD R6, R6, UR4, RZ ;  /* 0x0000000406067c24 */ /* 0x000fe4000f8e02ff */
[----:B------:R-:W-:Y:S02]  /*8030*/  IMAD.IADD R3, R3, 0x1, R7 ;  /* 0x0000000103037824 */ /* 0x000fe400078e0207 */
[C---:B------:R-:W-:Y:S02]  /*8040*/  IMAD R5, R4.reuse, UR5, R6 ;  /* 0x0000000504057c24 */ /* 0x040fe4000f8e0206 */
[----:B------:R-:W-:Y:S01]  /*8050*/  IMAD.WIDE.U32 R2, R4, UR4, R2 ;  /* 0x0000000404027c25 */ /* 0x000fe2000f8e0002 */
[----:B------:R-:W-:-:S03]  /*8060*/  ULDC.64 UR4, c[0x0][0x308] ;  /* 0x0000c20000047ab9 */ /* 0x000fc60000000a00 */
[----:B------:R-:W-:Y:S01]  /*8070*/  IMAD R4, R27, UR4, RZ ;  /* 0x000000041b047c24 */ /* 0x000fe2000f8e02ff */
[----:B------:R-:W-:Y:S01]  /*8080*/  IADD3 R3, R3, R5, RZ ;  /* 0x0000000503037210 */ /* 0x000fe20007ffe0ff */
[----:B------:R-:W-:Y:S02]  /*8090*/  IMAD R6, R22, 0x2000, R29 ;  /* 0x0000200016067824 */ /* 0x000fe400078e021d */
[C---:B------:R-:W-:Y:S02]  /*80a0*/  IMAD R4, R19.reuse, UR5, R4 ;  /* 0x0000000513047c24 */ /* 0x040fe4000f8e0204 */
[----:B------:R-:W-:Y:S01]  /*80b0*/  IMAD.WIDE.U32 R2, R19, UR4, R2 ;  /* 0x0000000413027c25 */ /* 0x000fe2000f8e0002 */
[----:B------:R-:W-:-:S03]  /*80c0*/  ULDC.64 UR4, c[0x0][0x2e8] ;  /* 0x0000ba0000047ab9 */ /* 0x000fc60000000a00 */
[----:B------:R-:W-:Y:S01]  /*80d0*/  IMAD.IADD R5, R3, 0x1, R4 ;  /* 0x0000000103057824 */ /* 0x000fe200078e0204 */
[----:B-1----:R-:W-:Y:S01]  /*80e0*/  SHF.R.U32.HI R10, RZ, 0x3, R9 ;  /* 0x00000003ff0a7819 */ /* 0x002fe20000011609 */
[----:B------:R-:W-:Y:S01]  /*80f0*/  IMAD.SHL.U32 R8, R9, 0x8, RZ ;  /* 0x0000000809087824 */ /* 0x000fe200078e00ff */
[----:B------:R-:W-:Y:S01]  /*8100*/  LEA R4, P0, R2, UR4, 0x1 ;  /* 0x0000000402047c11 */ /* 0x000fe2000f8008ff */
[----:B------:R-:W-:Y:S01]  /*8110*/  UMOV UR4, 0xffffffff ;  /* 0xffffffff00047882 */ /* 0x000fe20000000000 */
[----:B------:R-:W-:Y:S02]  /*8120*/  LOP3.LUT R10, R10, 0xf, RZ, 0xc0, !PT ;  /* 0x0000000f0a0a7812 */ /* 0x000fe400078ec0ff */
[----:B------:R-:W-:Y:S02]  /*8130*/  MOV R9, UR6 ;  /* 0x0000000600097c02 */ /* 0x000fe40008000f00 */
[----:B------:R-:W-:Y:S02]  /*8140*/  LEA.HI.X R5, R2, UR5, R5, 0x1, P0 ;  /* 0x0000000502057c11 */ /* 0x000fe400080f0c05 */
[----:B------:R-:W-:-:S02]  /*8150*/  LOP3.LUT R8, R8, 0x38, RZ, 0xc0, !PT ;  /* 0x0000003808087812 */ /* 0x000fc400078ec0ff */
[----:B------:R-:W-:Y:S01]  /*8160*/  IADD3 R9, -R10, UR36, -R9 ;  /* 0x000000240a097c10 */ /* 0x000fe2000fffe909 */
[----:B------:R-:W-:Y:S06]  /*8170*/  BRA.DIV UR4, `(.L_x_40) ;  /* 0x0000003204187947 */ /* 0x000fec000b800000 */
[----:B------:R-:W0:Y:S01]  /*8180*/  SHFL.IDX PT, R3, R4, RZ, 0x181f ;  /* 0x00181fff04037589 */ /* 0x000e2200000e0000 */
[----:B------:R-:W-:-:S03]  /*8190*/  ISETP.GE.AND P1, PT, R9, 0x1, PT ;  /* 0x000000010900780c */ /* 0x000fc60003f26270 */
[----:B------:R-:W1:Y:S04]  /*81a0*/  SHFL.IDX PT, R2, R5, RZ, 0x181f ;  /* 0x00181fff05027589 */ /* 0x000e6800000e0000 */
[----:B------:R-:W-:Y:S06]  /*81b0*/  SHFL.IDX PT, R14, R4, 0x7, 0x181f ;  /* 0x00f81f00040e7f89 */ /* 0x000fec00000e0000 */
[----:B------:R-:W-:-:S02]  /*81c0*/  @P1 LEA R7, R6, UR38, 0x1 ;  /* 0x0000002606071c11 */ /* 0x000fc4000f8e08ff */
[----:B0-----:R-:W-:-:S05]  /*81d0*/  @P1 LEA R3, P0, R8, R3, 0x1 ;  /* 0x0000000308031211 */ /* 0x001fca00078008ff */
[----:B-1----:R-:W-:-:S05]  /*81e0*/  @P1 IMAD.X R2, RZ, RZ, R2, P0 ;  /* 0x000000ffff021224 */ /* 0x002fca00000e0602 */
[----:B------:R-:W-:-:S04]  /*81f0*/  @P1 LOP3.LUT R3, R3, R2, RZ, 0x3c, !PT ;  /* 0x0000000203031212 */ /* 0x000fc800078e3cff */
[----:B------:R-:W-:-:S04]  /*8200*/  @P1 LOP3.LUT R2, R3, R2, RZ, 0x3c, !PT ;  /* 0x0000000203021212 */ /* 0x000fc800078e3cff */
[----:B------:R-:W-:-:S05]  /*8210*/  @P1 LOP3.LUT R3, R3, R2, RZ, 0x3c, !PT ;  /* 0x0000000203031212 */ /* 0x000fca00078e3cff */
[----:B------:R0:W-:Y:S01]  /*8220*/  @P1 LDGSTS.E.BYPASS.LTC128B.128 [R7+0xe400], desc[UR50][R2.64], !P2 ;  /* 0x0e40000002071fae */ /* 0x0001e2000d101d72 */
[----:B------:R-:W-:-:S03]  /*8230*/  ISETP.GE.AND P1, PT, R9, 0x11, PT ;  /* 0x000000110900780c */ /* 0x000fc60003f26270 */
[----:B0-----:R-:W0:Y:S10]  /*8240*/  SHFL.IDX PT, R3, R4, 0x1, 0x181f ;  /* 0x00381f0004037f89 */ /* 0x001e3400000e0000 */
[----:B------:R-:W-:Y:S01]  /*8250*/  @P1 LEA R7, R6, UR38, 0x1 ;  /* 0x0000002606071c11 */ /* 0x000fe2000f8e08ff */
[----:B------:R-:W1:Y:S01]  /*8260*/  SHFL.IDX PT, R2, R5, 0x1, 0x181f ;  /* 0x00381f0005027f89 */ /* 0x000e6200000e0000 */
        /* <DEDUP_REMOVED lines=20> */
[----:B0-----:R-:W-:-:S04]  /*83b0*/  @P1 LEA R3, P0, R8, R3, 0x1 ;  /* 0x0000000308031211 */ /* 0x001fc800078008ff */
[----:B-1----:R-:W-:-:S04]  /*83c0*/  @P1 IADD3.X R2, RZ, R2, RZ, P0, !PT ;  /* 0x00000002ff021210 */ /* 0x002fc800007fe4ff */
        /* <DEDUP_REMOVED lines=27> */
[----:B------:R-:W1:Y:S04]  /*8580*/  SHFL.IDX PT, R2, R5, 0x6, 0x181f ;  /* 0x00d81f0005027f89 */ /* 0x000e6800000e0000 */
[----:B------:R-:W2:Y:S01]  /*8590*/  SHFL.IDX PT, R5, R5, 0x7, 0x181f ;  /* 0x00f81f0005057f89 */ /* 0x000ea200000e0000 */
[----:B0-----:R-:W-:-:S05]  /*85a0*/  @P1 LEA R3, P0, R8, R3, 0x1 ;  /* 0x0000000308031211 */ /* 0x001fca00078008ff */
[----:B-1----:R-:W-:-:S05]  /*85b0*/  @P1 IMAD.X R2, RZ, RZ, R2, P0 ;  /* 0x000000ffff021224 */ /* 0x002fca00000e0602 */
[----:B------:R-:W-:-:S04]  /*85c0*/  @P1 LOP3.LUT R3, R3, R2, RZ, 0x3c, !PT ;  /* 0x0000000203031212 */ /* 0x000fc800078e3cff */
[----:B------:R-:W-:-:S04]  /*85d0*/  @P1 LOP3.LUT R2, R3, R2, RZ, 0x3c, !PT ;  /* 0x0000000203021212 */ /* 0x000fc800078e3cff */
[----:B------:R-:W-:-:S05]  /*85e0*/  @P1 LOP3.LUT R3, R3, R2, RZ, 0x3c, !PT ;  /* 0x0000000203031212 */ /* 0x000fca00078e3cff */
[----:B--2---:R0:W-:Y:S02]  /*85f0*/  @P1 LDGSTS.E.BYPASS.LTC128B.128 [R7+0x11400], desc[UR50][R2.64], !P2 ;  /* 0x1140000002071fae */ /* 0x0041e4000d101d72 */
.L_x_103:
[----:B------:R-:W-:-:S13]  /*8600*/  ISETP.GE.AND P0, PT, R9, 0x71, PT ;  /* 0x000000710900780c */ /* 0x000fda0003f06270 */
[----:B0-----:R-:W-:-:S04]  /*8610*/  @P0 LEA R2, P1, R8, R14, 0x1 ;  /* 0x0000000e08020211 */ /* 0x001fc800078208ff */
[----:B------:R-:W-:Y:S02]  /*8620*/  @P0 IADD3.X R3, RZ, R5, RZ, P1, !PT ;  /* 0x00000005ff030210 */ /* 0x000fe40000ffe4ff */
[----:B------:R-:W-:-:S05]  /*8630*/  @P0 LEA R5, R6, UR38, 0x1 ;  /* 0x0000002606050c11 */ /* 0x000fca000f8e08ff */
[----:B------:R-:W-:Y:S01]  /*8640*/  @!PT LDS RZ, [RZ] ;  /* 0x00000000fffff984 */ /* 0x000fe20000000800 */
[----:B------:R-:W-:Y:S01]  /*8650*/  @!PT LDS RZ, [RZ] ;  /* 0x00000000fffff984 */ /* 0x000fe20000000800 */
[----:B------:R-:W-:Y:S01]  /*8660*/  @!PT LDS RZ, [RZ] ;  /* 0x00000000fffff984 */ /* 0x000fe20000000800 */
[----:B------:R0:W-:Y:S01]  /*8670*/  @P0 LDGSTS.E.BYPASS.LTC128B.128 [R5+0x11c00], desc[UR50][R2.64], !P2 ;  /* 0x11c0000002050fae */ /* 0x0001e2000d101d72 */
[----:B------:R-:W-:Y:S01]  /*8680*/  PLOP3.LUT P0, PT, PT, PT, PT, 0x80, 0x0 ;  /* 0x000000000000781c */ /* 0x000fe20003f0f070 */
[----:B------:R-:W-:-:S12]  /*8690*/  NOP ;  /* 0x0000000000007918 */ /* 0x000fd80000000000 */
.L_x_41:
[----:B------:R-:W-:Y:S02]  /*86a0*/  PLOP3.LUT P1, PT, P1, P0, PT, 0xa2, 0x0 ;  /* 0x000000000000781c */ /* 0x000fe40000f21472 */
[----:B------:R-:W-:-:S08]  /*86b0*/  @P0 R2UR P1, UR4, R0 ;  /* 0x00000000000402ca */ /* 0x000fd00000020000 */
[----:B------:R-:W-:-:S05]  /*86c0*/  @P0 PLOP3.LUT P0, PT, P1, PT, PT, 0x80, 0x0 ;  /* 0x000000000000081c */ /* 0x000fca0000f0f070 */
[----:B------:R-:W-:Y:S01]  /*86d0*/  @!P1 SYNCS.ARRIVE.TRANS64.RED.A0T1 RZ, [UR4+0x16830], RZ ;  /* 0x016830ffffff99a7 */ /* 0x000fe20008200404 */
[----:B------:R-:W-:Y:S07]  /*86e0*/  @!P1 ARRIVES.LDGSTSBAR.64.TRANSCNT [UR4+0x16830] ;  /* 0x01683000ff0099b0 */ /* 0x000fee0008000a84 */
[----:B------:R-:W-:Y:S05]  /*86f0*/  @P0 BRA.U.ANY `(.L_x_41) ;  /* 0xfffffffd00e80947 */ /* 0x000fea000393ffff */
[----:B------:R-:W-:Y:S01]  /*8700*/  NOP ;  /* 0x0000000000007918 */ /* 0x000fe20000000000 */
[----:B0-----:R-:W-:-:S05]  /*8710*/  IMAD.U32 R2, RZ, RZ, UR41 ;  /* 0x00000029ff027e24 */ /* 0x001fca000f8e00ff */
[----:B------:R-:W-:-:S13]  /*8720*/  ISETP.NE.AND P2, PT, R2, 0x3, PT ;  /* 0x000000030200780c */ /* 0x000fda0003f45270 */
[----:B------:R-:W-:Y:S05]  /*8730*/  @!P2 BRA `(.L_x_42) ;  /* 0x000000000004a947 */ /* 0x000fea0003800000 */
[----:B------:R-:W-:Y:S01]  /*8740*/  BPT.TRAP 0x1 ;  /* 0x000000040000795c */ /* 0x000fe20000300000 */
.L_x_42:
[----:B------:R0:W-:Y:S02]  /*8750*/  SYNCS.ARRIVE.TRANS64.A1T0 RZ, [R0+URZ+0x16830], RZ ;  /* 0x016830ff00ff79a7 */ /* 0x0001e4000810003f */
[----:B------:R-:W-:Y:S05]  /*8760*/  WARPSYNC.ALL ;  /* 0x0000000000007948 */ /* 0x000fea0003800000 */
[----:B------:R-:W-:-:S04]  /*8770*/  UIADD3 UR4, UR38, 0x8400, URZ ;  /* 0x0000840026047890 */ /* 0x000fc8000fffe03f */
[----:B------:R-:W-:Y:S01]  /*8780*/  ULOP3.LUT UP0, URZ, UR4, 0x3ff, URZ, 0xc0, !UPT ;  /* 0x000003ff043f7892 */ /* 0x000fe2000f80c03f */
[----:B------:R-:W-:Y:S05]  /*8790*/  BAR.SYNC.DEFER_BLOCKING 0x8, 0x200 ;  /* 0x0208000000007b1d */ /* 0x000fea0000010000 */
[----:B------:R-:W-:-:S13]  /*87a0*/  PLOP3.LUT P0, PT, PT, PT, UP0, 0x80, 0x0 ;  /* 0x000000000000781c */ /* 0x000fda0003f0f008 */
        /* <DEDUP_REMOVED lines=9> */
[----:B------:R-:W-:Y:S01]  /*8840*/  MOV R8, 0x70 ;  /* 0x0000007000087802 */ /* 0x000fe20000000f00 */
[----:B------:R-:W-:Y:S02]  /*8850*/  IMAD.U32 R7, RZ, RZ, UR9 ;  /* 0x00000009ff077e24 */ /* 0x000fe4000f8e00ff */
[----:B------:R-:W-:-:S02]  /*8860*/  IMAD.U32 R10, RZ, RZ, UR4 ;  /* 0x00000004ff0a7e24 */ /* 0x000fc4000f8e00ff */
[----:B------:R-:W-:Y:S02]  /*8870*/  IMAD.U32 R11, RZ, RZ, UR5 ;  /* 0x00000005ff0b7e24 */ /* 0x000fe4000f8e00ff */
[----:B------:R-:W-:Y:S02]  /*8880*/  IMAD.MOV.U32 R12, RZ, RZ, 0x1 ;  /* 0x00000001ff0c7424 */ /* 0x000fe400078e00ff */
[----:B------:R-:W-:-:S07]  /*8890*/  IMAD.MOV.U32 R13, RZ, RZ, RZ ;  /* 0x000000ffff0d7224 */ /* 0x000fce00078e00ff */
[----:B------:R-:W-:-:S07]  /*88a0*/  LEPC R20, `(.L_x_43) ;  /* 0x000000001014794e */ /* 0x000fce0000000000 */
[----:B01----:R-:W-:Y:S05]  /*88b0*/  CALL.ABS.NOINC R2 ;  /* 0x0000000002007343 */ /* 0x003fea0003c00000 */
.L_x_43:
[----:B------:R-:W2:Y:S01]  /*88c0*/  LDL R21, [R1+0x8] ;  /* 0x0000080001157983 */ /* 0x000ea20000100800 */
[----:B------:R-:W1:Y:S01]  /*88d0*/  LDC R10, c[0x0][0x448] ;  /* 0x00011200ff0a7b82 */ /* 0x000e620000000800 */
[----:B------:R-:W-:Y:S01]  /*88e0*/  ULDC.64 UR4, c[0x0][0x2d8] ;  /* 0x0000b60000047ab9 */ /* 0x000fe20000000a00 */
[----:B0-----:R-:W-:Y:S01]  /*88f0*/  SHF.R.S32.HI R0, RZ, 0x1f, R18 ;  /* 0x0000001fff007819 */ /* 0x001fe20000011412 */
[----:B------:R-:W0:Y:S01]  /*8900*/  S2R R26, SR_TID.X ;  /* 0x00000000001a7919 */ /* 0x000e220000002100 */
[----:B------:R-:W-:Y:S01]  /*8910*/  IMAD R4, R27, UR4, RZ ;  /* 0x000000041b047c24 */ /* 0x000fe2000f8e02ff */
[----:B------:R-:W-:Y:S01]  /*8920*/  ULDC.64 UR6, c[0x0][0x2c8] ;  /* 0x0000b20000067ab9 */ /* 0x000fe20000000a00 */
[----:B------:R-:W-:Y:S01]  /*8930*/  IMAD.WIDE.U32 R2, R19, UR4, RZ ;  /* 0x0000000413027c25 */ /* 0x000fe2000f8e00ff */
[----:B------:R-:W-:Y:S01]  /*8940*/  ULDC.64 UR8, c[0x0][0x280] ;  /* 0x0000a00000087ab9 */ /* 0x000fe20000000a00 */
[----:B------:R-:W3:Y:S01]  /*8950*/  S2R R11, SR_TID.X ;  /* 0x00000000000b7919 */ /* 0x000ee20000002100 */
[----:B------:R-:W-:Y:S01]  /*8960*/  LOP3.LUT P5, RZ, R25, 0x10, RZ, 0xc0, !PT ;  /* 0x0000001019ff7812 */ /* 0x000fe200078ac0ff */
[----:B------:R-:W-:Y:S01]  /*8970*/  IMAD R4, R19, UR5, R4 ;  /* 0x0000000513047c24 */ /* 0x000fe2000f8e0204 */
[----:B------:R-:W-:Y:S01]  /*8980*/  ULDC.64 UR4, c[0x0][0x2e0] ;  /* 0x0000b80000047ab9 */ /* 0x000fe20000000a00 */
[----:B------:R-:W-:-:S02]  /*8990*/  IMAD.MOV R6, RZ, RZ, -R23 ;  /* 0x000000ffff067224 */ /* 0x000fc400078e0a17 */
[----:B------:R-:W-:Y:S02]  /*89a0*/  IMAD.IADD R3, R3, 0x1, R4 ;  /* 0x0000000103037824 */ /* 0x000fe400078e0204 */
[----:B------:R-:W-:Y:S02]  /*89b0*/  IMAD R0, R0, UR4, RZ ;  /* 0x0000000400007c24 */ /* 0x000fe4000f8e02ff */
[----:B------:R-:W-:Y:S01]  /*89c0*/  IMAD.WIDE.U32 R2, R18, UR4, R2 ;  /* 0x0000000412027c25 */ /* 0x000fe2000f8e0002 */
[----:B------:R-:W-:-:S03]  /*89d0*/  ULDC UR4, c[0x0][0xc38] ;  /* 0x00030e0000047ab9 */ /* 0x000fc60000000800 */
[----:B------:R-:W-:Y:S01]  /*89e0*/  IMAD R0, R18, UR5, R0 ;  /* 0x0000000512007c24 */ /* 0x000fe2000f8e0200 */
[----:B------:R-:W-:Y:S02]  /*89f0*/  LEA R18, R29, UR38, 0x1 ;  /* 0x000000261d127c11 */ /* 0x000fe4000f8e08ff */
[----:B-1----:R-:W-:Y:S01]  /*8a00*/  ISETP.NE.AND P0, PT, R10, 0x1, PT ;  /* 0x000000010a00780c */ /* 0x002fe20003f05270 */
[----:B------:R-:W-:Y:S01]  /*8a10*/  IMAD.IADD R3, R3, 0x1, R0 ;  /* 0x0000000103037824 */ /* 0x000fe200078e0200 */
[----:B0-----:R-:W-:Y:S02]  /*8a20*/  SHF.R.U32.HI R20, RZ, 0x3, R26 ;  /* 0x00000003ff147819 */ /* 0x001fe4000001161a */
[----:B------:R-:W-:-:S09]  /*8a30*/  SHF.L.U32 R26, R26, 0x4, RZ ;  /* 0x000000041a1a7819 */ /* 0x000fd200000006ff */
[----:B------:R-:W0:Y:S01]  /*8a40*/  @P0 LDC R4, c[0x0][0x44c] ;  /* 0x00011300ff040b82 */ /* 0x000e220000000800 */
[----:B------:R-:W-:Y:S02]  /*8a50*/  LOP3.LUT R20, R20, 0xf, RZ, 0xc0, !PT ;  /* 0x0000000f14147812 */ /* 0x000fe400078ec0ff */
[----:B------:R-:W-:-:S04]  /*8a60*/  LOP3.LUT R26, R26, 0x70, RZ, 0xc0, !PT ;  /* 0x000000701a1a7812 */ /* 0x000fc800078ec0ff */
[----:B------:R-:W-:Y:S01]  /*8a70*/  LOP3.LUT R20, R20, R26, RZ, 0xfc, !PT ;  /* 0x0000001a14147212 */ /* 0x000fe200078efcff */
[----:B------:R-:W1:Y:S01]  /*8a80*/  @P0 LDC R5, c[0x0][0x450] ;  /* 0x00011400ff050b82 */ /* 0x000e620000000800 */
[----:B--2---:R-:W-:Y:S01]  /*8a90*/  IMAD R0, R6, UR4, R21 ;  /* 0x0000000406007c24 */ /* 0x004fe2000f8e0215 */
[----:B------:R-:W-:Y:S01]  /*8aa0*/  ULDC.64 UR4, c[0x0][0x2d0] ;  /* 0x0000b40000047ab9 */ /* 0x000fe20000000a00 */
[----:B---3--:R-:W-:Y:S02]  /*8ab0*/  SHF.R.U32.HI R21, RZ, 0x3, R11 ;  /* 0x00000003ff157819 */ /* 0x008fe4000001160b */
[----:B------:R-:W-:Y:S01]  /*8ac0*/  IMAD R6, R0, 0xc0, R20 ;  /* 0x000000c000067824 */ /* 0x000fe200078e0214 */
[----:B------:R-:W-:Y:S02]  /*8ad0*/  SHF.L.U32 R20, R11, 0x3, RZ ;  /* 0x000000030b147819 */ /* 0x000fe400000006ff */
[----:B------:R-:W-:Y:S01]  /*8ae0*/  LOP3.LUT R21, R21, 0xf, RZ, 0xc0, !PT ;  /* 0x0000000f15157812 */ /* 0x000fe200078ec0ff */
[----:B0-----:R-:W-:Y:S01]  /*8af0*/  @P0 IMAD.HI.U32 R7, R6, R4, RZ ;  /* 0x0000000406070227 */ /* 0x001fe200078e00ff */
[----:B------:R-:W-:-:S03]  /*8b00*/  LOP3.LUT R20, R20, 0x38, RZ, 0xc0, !PT ;  /* 0x0000003814147812 */ /* 0x000fc600078ec0ff */
[----:B------:R-:W-:Y:S01]  /*8b10*/  IMAD.MOV.U32 R4, RZ, RZ, R6 ;  /* 0x000000ffff047224 */ /* 0x000fe200078e0006 */
[----:B-1----:R-:W-:-:S04]  /*8b20*/  @P0 SHF.R.U32.HI R4, RZ, R5, R7 ;  /* 0x00000005ff040219 */ /* 0x002fc80000011607 */
[----:B------:R-:W-:Y:S02]  /*8b30*/  SHF.R.S32.HI R5, RZ, 0x1f, R4 ;  /* 0x0000001fff057819 */ /* 0x000fe40000011404 */
[----:B------:R-:W-:-:S03]  /*8b40*/  IADD3 R7, -R4, RZ, RZ ;  /* 0x000000ff04077210 */ /* 0x000fc60007ffe1ff */
[----:B------:R-:W-:Y:S02]  /*8b50*/  IMAD R5, R5, UR4, RZ ;  /* 0x0000000405057c24 */ /* 0x000fe4000f8e02ff */
[----:B------:R-:W-:Y:S02]  /*8b60*/  IMAD R7, R10, R7, R6 ;  /* 0x000000070a077224 */ /* 0x000fe400078e0206 */
[C---:B------:R-:W-:Y:S02]  /*8b70*/  IMAD R8, R4.reuse, UR5, R5 ;  /* 0x0000000504087c24 */ /* 0x040fe4000f8e0205 */
[----:B------:R-:W-:-:S04]  /*8b80*/  IMAD.WIDE.U32 R4, R4, UR4, R2 ;  /* 0x0000000404047c25 */ /* 0x000fc8000f8e0002 */
[----:B------:R-:W-:Y:S01]  /*8b90*/  IMAD.IADD R5, R5, 0x1, R8 ;  /* 0x0000000105057824 */ /* 0x000fe200078e0208 */
[----:B------:R-:W-:Y:S01]  /*8ba0*/  SHF.R.S32.HI R8, RZ, 0x1f, R7 ;  /* 0x0000001fff087819 */ /* 0x000fe20000011407 */
[----:B------:R-:W-:Y:S02]  /*8bb0*/  VIADD R6, R6, 0x80 ;  /* 0x0000008006067836 */ /* 0x000fe40000000000 */
[----:B------:R-:W-:-:S04]  /*8bc0*/  IMAD.WIDE.U32 R4, R7, UR6, R4 ;  /* 0x0000000607047c25 */ /* 0x000fc8000f8e0004 */
[----:B------:R-:W-:-:S04]  /*8bd0*/  IMAD R8, R8, UR6, RZ ;  /* 0x0000000608087c24 */ /* 0x000fc8000f8e02ff */
[----:B------:R-:W-:Y:S02]  /*8be0*/  IMAD R7, R7, UR7, R8 ;  /* 0x0000000707077c24 */ /* 0x000fe4000f8e0208 */
[----:B------:R-:W0:Y:S02]  /*8bf0*/  @P0 LDC R8, c[0x0][0x450] ;  /* 0x00011400ff080b82 */ /* 0x000e240000000800 */
[----:B------:R-:W-:Y:S01]  /*8c00*/  IMAD.IADD R7, R5, 0x1, R7 ;  /* 0x0000000105077824 */ /* 0x000fe200078e0207 */
[----:B------:R-:W-:-:S04]  /*8c10*/  LEA R5, P1, R4, UR8, 0x1 ;  /* 0x0000000804057c11 */ /* 0x000fc8000f8208ff */
[----:B------:R-:W-:Y:S02]  /*8c20*/  LEA.HI.X R4, R4, UR9, R7, 0x1, P1 ;  /* 0x0000000904047c11 */ /* 0x000fe400088f0c07 */
[----:B------:R-:W1:Y:S02]  /*8c30*/  @P0 LDC R7, c[0x0][0x44c] ;  /* 0x00011300ff070b82 */ /* 0x000e640000000800 */
[----:B-1----:R-:W-:Y:S01]  /*8c40*/  @P0 IMAD.HI.U32 R9, R6, R7, RZ ;  /* 0x0000000706090227 */ /* 0x002fe200078e00ff */
[----:B------:R-:W-:-:S04]  /*8c50*/  MOV R7, R6 ;  /* 0x0000000600077202 */ /* 0x000fc80000000f00 */
[----:B0-----:R-:W-:-:S05]  /*8c60*/  @P0 SHF.R.U32.HI R7, RZ, R8, R9 ;  /* 0x00000008ff070219 */ /* 0x001fca0000011609 */
[----:B------:R-:W-:Y:S02]  /*8c70*/  IMAD.MOV R8, RZ, RZ, -R7 ;  /* 0x000000ffff087224 */ /* 0x000fe400078e0a07 */
[----:B------:R-:W-:-:S04]  /*8c80*/  IMAD.WIDE.U32 R2, R7, UR4, R2 ;  /* 0x0000000407027c25 */ /* 0x000fc8000f8e0002 */
[----:B------:R-:W-:Y:S01]  /*8c90*/  IMAD R6, R10, R8, R6 ;  /* 0x000000080a067224 */ /* 0x000fe200078e0206 */
[----:B------:R-:W-:-:S05]  /*8ca0*/  SHF.R.S32.HI R8, RZ, 0x1f, R7 ;  /* 0x0000001fff087819 */ /* 0x000fca0000011407 */
[----:B------:R-:W-:Y:S01]  /*8cb0*/  IMAD R8, R8, UR4, RZ ;  /* 0x0000000408087c24 */ /* 0x000fe2000f8e02ff */
[----:B------:R-:W-:-:S03]  /*8cc0*/  UMOV UR4, 0xffffffff ;  /* 0xffffffff00047882 */ /* 0x000fc60000000000 */
[----:B------:R-:W-:Y:S01]  /*8cd0*/  IMAD R8, R7, UR5, R8 ;  /* 0x0000000507087c24 */ /* 0x000fe2000f8e0208 */
[----:B------:R-:W-:-:S03]  /*8ce0*/  SHF.R.S32.HI R7, RZ, 0x1f, R6 ;  /* 0x0000001fff077819 */ /* 0x000fc60000011406 */
[----:B------:R-:W-:Y:S02]  /*8cf0*/  IMAD.IADD R3, R3, 0x1, R8 ;  /* 0x0000000103037824 */ /* 0x000fe400078e0208 */
[----:B------:R-:W-:Y:S02]  /*8d00*/  IMAD R7, R7, UR6, RZ ;  /* 0x0000000607077c24 */ /* 0x000fe4000f8e02ff */
[----:B------:R-:W-:-:S04]  /*8d10*/  IMAD.WIDE.U32 R2, R6, UR6, R2 ;  /* 0x0000000606027c25 */ /* 0x000fc8000f8e0002 */
[----:B------:R-:W-:Y:S01]  /*8d20*/  IMAD R7, R6, UR7, R7 ;  /* 0x0000000706077c24 */ /* 0x000fe2000f8e0207 */
[----:B------:R-:W-:-:S03]  /*8d30*/  LEA R6, P0, R2, UR8, 0x1 ;  /* 0x0000000802067c11 */ /* 0x000fc6000f8008ff */
[----:B------:R-:W-:-:S05]  /*8d40*/  IMAD.IADD R7, R3, 0x1, R7 ;  /* 0x0000000103077824 */ /* 0x000fca00078e0207 */
[----:B------:R-:W-:Y:S01]  /*8d50*/  LEA.HI.X R7, R2, UR9, R7, 0x1, P0 ;  /* 0x0000000902077c11 */ /* 0x000fe200080f0c07 */
[----:B------:R-:W-:Y:S06]  /*8d60*/  BRA.DIV UR4, `(.L_x_44) ;  /* 0x0000002e04cc7947 */ /* 0x000fec000b800000 */
[----:B------:R-:W0:Y:S01]  /*8d70*/  SHFL.IDX PT, R3, R5, RZ, 0x181f ;  /* 0x00181fff05037589 */ /* 0x000e2200000e0000 */
[----:B------:R-:W-:-:S03]  /*8d80*/  IMAD R0, R0, 0xc0, R21 ;  /* 0x000000c000007824 */ /* 0x000fc600078e0215 */
[----:B------:R-:W1:Y:S01]  /*8d90*/  SHFL.IDX PT, R2, R4, RZ, 0x181f ;  /* 0x00181fff04027589 */ /* 0x000e6200000e0000 */
[C---:B------:R-:W-:Y:S01]  /*8da0*/  VIADD R8, R0.reuse, 0x10 ;  /* 0x0000001000087836 */ /* 0x040fe20000000000 */
[----:B------:R-:W-:Y:S02]  /*8db0*/  ISETP.GE.AND P1, PT, R0, UR37, PT ;  /* 0x0000002500007c0c */ /* 0x000fe4000bf26270 */
[----:B------:R-:W-:Y:S11]  /*8dc0*/  SHFL.IDX PT, R14, R5, 0x7, 0x181f ;  /* 0x00f81f00050e7f89 */ /* 0x000ff600000e0000 */
[----:B0-----:R-:W-:-:S05]  /*8dd0*/  @!P1 LEA R3, P0, R20, R3, 0x1 ;  /* 0x0000000314039211 */ /* 0x001fca00078008ff */
[----:B-1----:R-:W-:Y:S01]  /*8de0*/  @!P1 IMAD.X R2, RZ, RZ, R2, P0 ;  /* 0x000000ffff029224 */ /* 0x002fe200000e0602 */
[----:B------:R-:W-:Y:S02]  /*8df0*/  ISETP.GE.AND P0, PT, R8, UR37, PT ;  /* 0x0000002508007c0c */ /* 0x000fe4000bf06270 */
[----:B------:R-:W-:Y:S02]  /*8e00*/  IADD3 R8, R0, 0x20, RZ ;  /* 0x0000002000087810 */ /* 0x000fe40007ffe0ff */
[----:B------:R-:W-:-:S04]  /*8e10*/  @!P1 LOP3.LUT R3, R3, R2, RZ, 0x3c, !PT ;  /* 0x0000000203039212 */ /* 0x000fc800078e3cff */
[----:B------:R-:W-:-:S04]  /*8e20*/  @!P1 LOP3.LUT R2, R3, R2, RZ, 0x3c, !PT ;  /* 0x0000000203029212 */ /* 0x000fc800078e3cff */
[----:B------:R-:W-:-:S05]  /*8e30*/  @!P1 LOP3.LUT R3, R3, R2, RZ, 0x3c, !PT ;  /* 0x0000000203039212 */ /* 0x000fca00078e3cff */
[----:B------:R0:W-:Y:S04]  /*8e40*/  @!P1 LDGSTS.E.BYPASS.LTC128B.128 [R18+0x8400], desc[UR50][R2.64], !P5 ;  /* 0x0840000002129fae */ /* 0x0001e8000e901d72 */
[----:B0-----:R-:W0:Y:S04]  /*8e50*/  SHFL.IDX PT, R3, R5, 0x1, 0x181f ;  /* 0x00381f0005037f89 */ /* 0x001e2800000e0000 */
[----:B------:R-:W1:Y:S01]  /*8e60*/  SHFL.IDX PT, R2, R4, 0x1, 0x181f ;  /* 0x00381f0004027f89 */ /* 0x000e6200000e0000 */
[----:B0-----:R-:W-:-:S05]  /*8e70*/  @!P0 LEA R3, P1, R20, R3, 0x1 ;  /* 0x0000000314038211 */ /* 0x001fca00078208ff */
[----:B-1----:R-:W-:-:S05]  /*8e80*/  @!P0 IMAD.X R2, RZ, RZ, R2, P1 ;  /* 0x000000ffff028224 */ /* 0x002fca00008e0602 */
[----:B------:R-:W-:-:S04]  /*8e90*/  @!P0 LOP3.LUT R3, R3, R2, RZ, 0x3c, !PT ;  /* 0x0000000203038212 */ /* 0x000fc800078e3cff */
[----:B------:R-:W-:-:S04]  /*8ea0*/  @!P0 LOP3.LUT R2, R3, R2, RZ, 0x3c, !PT ;  /* 0x0000000203028212 */ /* 0x000fc800078e3cff */
[----:B------:R-:W-:-:S05]  /*8eb0*/  @!P0 LOP3.LUT R3, R3, R2, RZ, 0x3c, !PT ;  /* 0x0000000203038212 */ /* 0x000fca00078e3cff */
[----:B------:R0:W-:Y:S01]  /*8ec0*/  @!P0 LDGSTS.E.BYPASS.LTC128B.128 [R18+0x8c00], desc[UR50][R2.64], !P5 ;  /* 0x08c0000002128fae */ /* 0x0001e2000e901d72 */
[----:B------:R-:W-:Y:S01]  /*8ed0*/  ISETP.GE.AND P0, PT, R8, UR37, PT ;  /* 0x0000002508007c0c */ /* 0x000fe2000bf06270 */
[----:B------:R-:W-:Y:S02]  /*8ee0*/  VIADD R8, R0, 0x30 ;  /* 0x0000003000087836 */ /* 0x000fe40000000000 */
[----:B0-----:R-:W0:Y:S04]  /*8ef0*/  SHFL.IDX PT, R3, R5, 0x2, 0x181f ;  /* 0x00581f0005037f89 */ /* 0x001e2800000e0000 */
[----:B------:R-:W1:Y:S06]  /*8f00*/  SHFL.IDX PT, R2, R4, 0x2, 0x181f ;  /* 0x00581f0004027f89 */ /* 0x000e6c00000e0000 */
[----:B0-----:R-:W-:-:S05]  /*8f10*/  @!P0 LEA R3, P1, R20, R3, 0x1 ;  /* 0x0000000314038211 */ /* 0x001fca00078208ff */
[----:B-1----:R-:W-:-:S05]  /*8f20*/  @!P0 IMAD.X R2, RZ, RZ, R2, P1 ;  /* 0x000000ffff028224 */ /* 0x002fca00008e0602 */
[----:B------:R-:W-:-:S04]  /*8f30*/  @!P0 LOP3.LUT R3, R3, R2, RZ, 0x3c, !PT ;  /* 0x0000000203038212 */ /* 0x000fc800078e3cff */
[----:B------:R-:W-:-:S04]  /*8f40*/  @!P0 LOP3.LUT R2, R3, R2, RZ, 0x3c, !PT ;  /* 0x0000000203028212 */ /* 0x000fc800078e3cff */
[----:B------:R-:W-:-:S05]  /*8f50*/  @!P0 LOP3.LUT R3, R3, R2, RZ, 0x3c, !PT ;  /* 0x0000000203038212 */ /* 0x000fca00078e3cff */
[----:B------:R0:W-:Y:S01]  /*8f60*/  @!P0 LDGSTS.E.BYPASS.LTC128B.128 [R18+0x9400], desc[UR50][R2.64], !P5 ;  /* 0x0940000002128fae */ /* 0x0001e2000e901d72 */
[----:B------:R-:W-:Y:S02]  /*8f70*/  ISETP.GE.AND P0, PT, R8, UR37, PT ;  /* 0x0000002508007c0c */ /* 0x000fe4000bf06270 */
[----:B------:R-:W-:Y:S01]  /*8f80*/  IADD3 R8, R0, 0x40, RZ ;  /* 0x0000004000087810 */ /* 0x000fe20007ffe0ff */
        /* <DEDUP_REMOVED lines=31> */
[----:B------:R-:W1:Y:S04]  /*9180*/  SHFL.IDX PT, R2, R4, 0x6, 0x181f ;  /* 0x00d81f0004027f89 */ /* 0x000e6800000e0000 */
[----:B------:R-:W2:Y:S02]  /*9190*/  SHFL.IDX PT, R4, R4, 0x7, 0x181f ;  /* 0x00f81f0004047f89 */ /* 0x000ea400000e0000 */
[----:B0-----:R-:W-:-:S05]  /*91a0*/  @!P0 LEA R3, P1, R20, R3, 0x1 ;  /* 0x0000000314038211 */ /* 0x001fca00078208ff */
[----:B-1----:R-:W-:-:S05]  /*91b0*/  @!P0 IMAD.X R2, RZ, RZ, R2, P1 ;  /* 0x000000ffff028224 */ /* 0x002fca00008e0602 */
[----:B------:R-:W-:-:S04]  /*91c0*/  @!P0 LOP3.LUT R3, R3, R2, RZ, 0x3c, !PT ;  /* 0x0000000203038212 */ /* 0x000fc800078e3cff */
[----:B------:R-:W-:-:S04]  /*91d0*/  @!P0 LOP3.LUT R2, R3, R2, RZ, 0x3c, !PT ;  /* 0x0000000203028212 */ /* 0x000fc800078e3cff */
[----:B------:R-:W-:-:S05]  /*91e0*/  @!P0 LOP3.LUT R3, R3, R2, RZ, 0x3c, !PT ;  /* 0x0000000203038212 */ /* 0x000fca00078e3cff */
[----:B------:R0:W-:Y:S01]  /*91f0*/  @!P0 LDGSTS.E.BYPASS.LTC128B.128 [R18+0xb400], desc[UR50][R2.64], !P5 ;  /* 0x0b40000002128fae */ /* 0x0001e2000e901d72 */
[----:B------:R-:W-:Y:S01]  /*9200*/  ISETP.GE.AND P0, PT, R8, UR37, PT ;  /* 0x0000002508007c0c */ /* 0x000fe2000bf06270 */
[----:B0-----:R-:W-:-:S12]  /*9210*/  VIADD R2, R0, 0x80 ;  /* 0x0000008000027836 */ /* 0x001fd80000000000 */
[----:B------:R-:W-:Y:S02]  /*9220*/  @!P0 LEA R3, P1, R20, R14, 0x1 ;  /* 0x0000000e14038211 */ /* 0x000fe400078208ff */
[----:B------:R-:W-:Y:S02]  /*9230*/  SHFL.IDX PT, R14, R6, 0x1, 0x181f ;  /* 0x00381f00060e7f89 */ /* 0x000fe400000e0000 */
[----:B--2---:R-:W-:Y:S02]  /*9240*/  @!P0 IADD3.X R8, RZ, R4, RZ, P1, !PT ;  /* 0x00000004ff088210 */ /* 0x004fe40000ffe4ff */
[----:B------:R-:W0:Y:S01]  /*9250*/  SHFL.IDX PT, R4, R6, RZ, 0x181f ;  /* 0x00181fff06047589 */ /* 0x000e2200000e0000 */
[----:B------:R-:W-:-:S03]  /*9260*/  ISETP.GE.AND P1, PT, R2, UR37, PT ;  /* 0x0000002502007c0c */ /* 0x000fc6000bf26270 */
[----:B------:R-:W1:Y:S10]  /*9270*/  SHFL.IDX PT, R2, R7, RZ, 0x181f ;  /* 0x00181fff07027589 */ /* 0x000e7400000e0000 */
[----:B0-----:R-:W-:-:S05]  /*9280*/  @!P1 LEA R4, P2, R20, R4, 0x1 ;  /* 0x0000000414049211 */ /* 0x001fca00078408ff */
[----:B-1----:R-:W-:Y:S02]  /*9290*/  @!P1 IMAD.X R5, RZ, RZ, R2, P2 ;  /* 0x000000ffff059224 */ /* 0x002fe400010e0602 */
[----:B------:R-:W-:Y:S02]  /*92a0*/  @!P0 IMAD.MOV.U32 R2, RZ, RZ, R3 ;  /* 0x000000ffff028224 */ /* 0x000fe400078e0003 */
[----:B------:R-:W-:-:S05]  /*92b0*/  @!P0 IMAD.MOV.U32 R3, RZ, RZ, R8 ;  /* 0x000000ffff038224 */ /* 0x000fca00078e0008 */
[----:B------:R0:W-:Y:S02]  /*92c0*/  @!P0 LDGSTS.E.BYPASS.LTC128B.128 [R18+0xbc00], desc[UR50][R2.64], !P5 ;  /* 0x0bc0000002128fae */ /* 0x0001e4000e901d72 */
[----:B0-----:R-:W-:Y:S01]  /*92d0*/  @!P1 MOV R2, R4 ;  /* 0x0000000400029202 */ /* 0x001fe20000000f00 */
[----:B------:R-:W-:Y:S02]  /*92e0*/  @!P1 IMAD.MOV.U32 R3, RZ, RZ, R5 ;  /* 0x000000ffff039224 */ /* 0x000fe400078e0005 */
[----:B------:R-:W-:-:S03]  /*92f0*/  VIADD R4, R0, 0x90 ;  /* 0x0000009000047836 */ /* 0x000fc60000000000 */
[----:B------:R0:W-:Y:S02]  /*9300*/  @!P1 LDGSTS.E.BYPASS.LTC128B.128 [R18+0xc400], desc[UR50][R2.64], !P5 ;  /* 0x0c40000002129fae */ /* 0x0001e4000e901d72 */
[----:B------:R-:W-:Y:S01]  /*9310*/  ISETP.GE.AND P0, PT, R4, UR37, PT ;  /* 0x0000002504007c0c */ /* 0x000fe2000bf06270 */
[----:B------:R-:W-:Y:S01]  /*9320*/  VIADD R4, R0, 0xa0 ;  /* 0x000000a000047836 */ /* 0x000fe20000000000 */
[----:B0-----:R-:W0:Y:S11]  /*9330*/  SHFL.IDX PT, R2, R7, 0x1, 0x181f ;  /* 0x00381f0007027f89 */ /* 0x001e3600000e0000 */
[----:B------:R-:W-:-:S05]  /*9340*/  @!P0 LEA R14, P1, R20, R14, 0x1 ;  /* 0x0000000e140e8211 */ /* 0x000fca00078208ff */
[----:B0-----:R-:W-:Y:S01]  /*9350*/  @!P0 IMAD.X R5, RZ, RZ, R2, P1 ;  /* 0x000000ffff058224 */ /* 0x001fe200008e0602 */
[----:B------:R-:W-:Y:S02]  /*9360*/  @!P0 MOV R2, R14 ;  /* 0x0000000e00028202 */ /* 0x000fe40000000f00 */
[----:B------:R-:W0:Y:S01]  /*9370*/  SHFL.IDX PT, R14, R6, 0x2, 0x181f ;  /* 0x00581f00060e7f89 */ /* 0x000e2200000e0000 */
[----:B------:R-:W-:Y:S01]  /*9380*/  @!P0 IMAD.MOV.U32 R3, RZ, RZ, R5 ;  /* 0x000000ffff038224 */ /* 0x000fe200078e0005 */
[----:B------:R-:W-:-:S04]  /*9390*/  ISETP.GE.AND P1, PT, R4, UR37, PT ;  /* 0x0000002504007c0c */ /* 0x000fc8000bf26270 */
[----:B------:R1:W-:Y:S04]  /*93a0*/  @!P0 LDGSTS.E.BYPASS.LTC128B.128 [R18+0xcc00], desc[UR50][R2.64], !P5 ;  /* 0x0cc0000002128fae */ /* 0x0003e8000e901d72 */
[----:B-1----:R-:W1:Y:S04]  /*93b0*/  SHFL.IDX PT, R2, R7, 0x2, 0x181f ;  /* 0x00581f0007027f89 */ /* 0x002e6800000e0000 */
[----:B------:R-:W2:Y:S01]  /*93c0*/  SHFL.IDX PT, R7, R7, 0x3, 0x181f ;  /* 0x00781f0007077f89 */ /* 0x000ea200000e0000 */
[----:B0-----:R-:W-:-:S05]  /*93d0*/  @!P1 LEA R14, P0, R20, R14, 0x1 ;  /* 0x0000000e140e9211 */ /* 0x001fca00078008ff */
[----:B-1----:R-:W-:Y:S01]  /*93e0*/  @!P1 IMAD.X R3, RZ, RZ, R2, P0 ;  /* 0x000000ffff039224 */ /* 0x002fe200000e0602 */
[----:B------:R-:W-:Y:S02]  /*93f0*/  @!P1 MOV R2, R14 ;  /* 0x0000000e00029202 */ /* 0x000fe40000000f00 */
[----:B------:R0:W1:Y:S04]  /*9400*/  SHFL.IDX PT, R14, R6, 0x3, 0x181f ;  /* 0x00781f00060e7f89 */ /* 0x00006800000e0000 */
[----:B--2---:R0:W-:Y:S02]  /*9410*/  @!P1 LDGSTS.E.BYPASS.LTC128B.128 [R18+0xd400], desc[UR50][R2.64], !P5 ;  /* 0x0d40000002129fae */ /* 0x0041e4000e901d72 */
.L_x_128:
[----:B------:R-:W2:Y:S01]  /*9420*/  LDL R5, [R1+0xc] ;  /* 0x00000c0001057983 */ /* 0x000ea20000100800 */
[----:B------:R-:W-:-:S05]  /*9430*/  VIADD R0, R0, 0xb0 ;  /* 0x000000b000007836 */ /* 0x000fca0000000000 */
[----:B------:R-:W-:-:S13]  /*9440*/  ISETP.GE.AND P0, PT, R0, UR37, PT ;  /* 0x0000002500007c0c */ /* 0x000fda000bf06270 */
[----:B01----:R-:W-:-:S05]  /*9450*/  @!P0 LEA R2, P1, R20, R14, 0x1 ;  /* 0x0000000e14028211 */ /* 0x003fca00078208ff */
[----:B------:R-:W-:-:S05]  /*9460*/  @!P0 IMAD.X R3, RZ, RZ, R7, P1 ;  /* 0x000000ffff038224 */ /* 0x000fca00008e0607 */
[----:B------:R-:W-:Y:S01]  /*9470*/  @!PT LDS RZ, [RZ] ;  /* 0x00000000fffff984 */ /* 0x000fe20000000800 */
[----:B------:R-:W-:Y:S01]  /*9480*/  @!PT LDS RZ, [RZ] ;  /* 0x00000000fffff984 */ /* 0x000fe20000000800 */
[----:B------:R-:W-:Y:S01]  /*9490*/  @!PT LDS RZ, [RZ] ;  /* 0x00000000fffff984 */ /* 0x000fe20000000800 */
[----:B------:R0:W-:Y:S01]  /*94a0*/  @!P0 LDGSTS.E.BYPASS.LTC128B.128 [R18+0xdc00], desc[UR50][R2.64], !P5 ;  /* 0x0dc0000002128fae */ /* 0x0001e2000e901d72 */
[----:B------:R-:W-:Y:S01]  /*94b0*/  NOP ;  /* 0x0000000000007918 */ /* 0x000fe20000000000 */
[----:B------:R-:W-:Y:S02]  /*94c0*/  SYNCS.ARRIVE.TRANS64.RED.A0T1 RZ, [UR38+0x16800], RZ ;  /* 0x016800ffffff79a7 */ /* 0x000fe40008200426 */
[----:B------:R-:W-:Y:S01]  /*94d0*/  ARRIVES.LDGSTSBAR.64.TRANSCNT [UR38+0x16800] ;  /* 0x01680000ff0079b0 */ /* 0x000fe20008000aa6 */
[----:B--2---:R-:W-:-:S04]  /*94e0*/  LOP3.LUT R0, R5, 0x1, RZ, 0xc, !PT ;  /* 0x0000000105007812 */ /* 0x004fc800078e0cff */
[----:B------:R-:W-:Y:S01]  /*94f0*/  SHF.L.U32 R0, R0, 0x1f, RZ ;  /* 0x0000001f00007819 */ /* 0x000fe200000006ff */
[----:B------:R-:W-:Y:S01]  /*9500*/  NOP ;  /* 0x0000000000007918 */ /* 0x000fe20000000000 */
[----:B------:R-:W-:Y:S01]  /*9510*/  SYNCS.ARRIVE.TRANS64.A1T0 RZ, [UR38+0x16800], RZ ;  /* 0x016800ffffff79a7 */ /* 0x000fe20008100026 */
[----:B------:R-:W-:Y:S01]  /*9520*/  BSSY B0, `(.L_x_45) ;  /* 0x0000003000007945 */ /* 0x000fe20003800000 */
[----:B------:R-:W1:Y:S03]  /*9530*/  SYNCS.PHASECHK.TRANS64.TRYWAIT P0, [UR38+0x16820], R0 ;  /* 0x01682000ff0075a7 */ /* 0x000e660008000166 */
[----:B01----:R-:W-:Y:S05]  /*9540*/  @!P0 BRA `(.L_x_46) ;  /* 0x0000003400b08947 */ /* 0x003fea0003800000 */
.L_x_129:
[----:B------:R-:W-:Y:S05]  /*9550*/  BSYNC B0 ;  /* 0x0000000000007941 */ /* 0x000fea0003800000 */
.L_x_45:
[----:B------:R-:W-:Y:S01]  /*9560*/  UISETP.GE.AND UP0, UPT, UR36, 0x81, UPT ;  /* 0x000000812400788c */ /* 0x000fe2000bf06270 */
[----:B------:R-:W-:-:S05]  /*9570*/  IMAD.U32 R18, RZ, RZ, UR42 ;  /* 0x0000002aff127e24 */ /* 0x000fca000f8e00ff */
[----:B------:R-:W-:-:S13]  /*9580*/  PLOP3.LUT P0, PT, PT, PT, UP0, 0x80, 0x0 ;  /* 0x000000000000781c */ /* 0x000fda0003f0f008 */
[----:B------:R-:W-:Y:S05]  /*9590*/  @!P0 BRA `(.L_x_47) ;  /* 0x0000000c00dc8947 */ /* 0x000fea0003800000 */
[----:B------:R-:W-:Y:S01]  /*95a0*/  BSSY B0, `(.L_x_47) ;  /* 0x00000f6000007945 */ /* 0x000fe20003800000 */
[----:B------:R-:W-:Y:S01]  /*95b0*/  MOV R20, R24 ;  /* 0x0000001800147202 */ /* 0x000fe20000000f00 */
[----:B------:R-:W-:Y:S02]  /*95c0*/  IMAD.MOV.U32 R6, RZ, RZ, R22 ;  /* 0x000000ffff067224 */ /* 0x000fe400078e0016 */
[----:B------:R-:W-:Y:S02]  /*95d0*/  IMAD.U32 R7, RZ, RZ, UR40 ;  /* 0x00000028ff077e24 */ /* 0x000fe4000f8e00ff */
[----:B------:R-:W-:-:S07]  /*95e0*/  IMAD.U32 R26, RZ, RZ, UR42 ;  /* 0x0000002aff1a7e24 */ /* 0x000fce000f8e00ff */
.L_x_60:
[----:B------:R-:W2:Y:S01]  /*95f0*/  LDL R8, [R1+0x4] ;  /* 0x0000040001087983 */ /* 0x000ea20000100800 */
[----:B------:R-:W1:Y:S01]  /*9600*/  LDC R2, c[0x0][0x430] ;  /* 0x00010c00ff027b82 */ /* 0x000e620000000800 */
[----:B------:R-:W-:Y:S02]  /*9610*/  ULDC UR4, c[0x0][0x430] ;  /* 0x00010c0000047ab9 */ /* 0x000fe40000000800 */
[----:B------:R-:W3:Y:S01]  /*9620*/  LDL R4, [R1] ;  /* 0x0000000001047983 */ /* 0x000ee20000100800 */
[----:B0-----:R-:W0:Y:S01]  /*9630*/  S2R R0, SR_TID.X ;  /* 0x0000000000007919 */ /* 0x001e220000002100 */
[----:B-1----:R-:W-:-:S13]  /*9640*/  ISETP.NE.AND P0, PT, R2, 0x1, PT ;  /* 0x000000010200780c */ /* 0x002fda0003f05270 */
[----:B------:R-:W1:Y:S01]  /*9650*/  @P0 LDC R2, c[0x0][0x434] ;  /* 0x00010d00ff020b82 */ /* 0x000e620000000800 */
[----:B0-----:R-:W-:Y:S02]  /*9660*/  SHF.L.U32 R5, R0, 0x4, RZ ;  /* 0x0000000400057819 */ /* 0x001fe400000006ff */
[----:B------:R-:W-:-:S05]  /*9670*/  SHF.R.U32.HI R3, RZ, 0x3, R0 ;  /* 0x00000003ff037819 */ /* 0x000fca0000011600 */
[----:B------:R-:W0:Y:S01]  /*9680*/  @P0 LDC R0, c[0x0][0x438] ;  /* 0x00010e00ff000b82 */ /* 0x000e220000000800 */
[----:B------:R-:W-:Y:S02]  /*9690*/  LOP3.LUT R3, R3, 0xf, RZ, 0xc0, !PT ;  /* 0x0000000f03037812 */ /* 0x000fe400078ec0ff */
[----:B------:R-:W-:-:S03]  /*96a0*/  LOP3.LUT R5, R5, 0x70, RZ, 0xc0, !PT ;  /* 0x0000007005057812 */ /* 0x000fc600078ec0ff */
[----:B------:R-:W-:-:S05]  /*96b0*/  IMAD R3, R7, 0x80, R3 ;  /* 0x0000008007037824 */ /* 0x000fca00078e0203 */
[----:B--2---:R-:W-:-:S05]  /*96c0*/  IADD3 R3, R5, R3, R8 ;  /* 0x0000000305037210 */ /* 0x004fca0007ffe008 */
[----:B-1----:R-:W-:-:S04]  /*96d0*/  @P0 IMAD.HI.U32 R5, R3, R2, RZ ;  /* 0x0000000203050227 */ /* 0x002fc800078e00ff */
[----:B------:R-:W-:Y:S01]  /*96e0*/  IMAD.MOV.U32 R2, RZ, RZ, R3 ;  /* 0x000000ffff027224 */ /* 0x000fe200078e0003 */
[----:B0-----:R-:W-:-:S05]  /*96f0*/  @P0 SHF.R.U32.HI R2, RZ, R0, R5 ;  /* 0x00000000ff020219 */ /* 0x001fca0000011605 */
[----:B------:R-:W-:-:S04]  /*9700*/  IMAD.MOV R0, RZ, RZ, -R2 ;  /* 0x000000ffff007224 */ /* 0x000fc800078e0a02 */
[----:B------:R-:W-:Y:S01]  /*9710*/  IMAD R0, R0, UR4, R3 ;  /* 0x0000000400007c24 */ /* 0x000fe2000f8e0203 */
[----:B------:R-:W-:Y:S01]  /*9720*/  ULDC.64 UR4, c[0x0][0x428] ;  /* 0x00010a0000047ab9 */ /* 0x000fe20000000a00 */
[----:B------:R-:W-:Y:S01]  /*9730*/  SHF.R.S32.HI R3, RZ, 0x1f, R2 ;  /* 0x0000001fff037819 */ /* 0x000fe20000011402 */
[----:B---3--:R-:W-:-:S04]  /*9740*/  IMAD R4, R4, UR4, RZ ;  /* 0x0000000404047c24 */ /* 0x008fc8000f8e02ff */
[C---:B------:R-:W-:Y:S02]  /*9750*/  IMAD R4, R28.reuse, UR5, R4 ;  /* 0x000000051c047c24 */ /* 0x040fe4000f8e0204 */
[----:B------:R-:W-:Y:S01]  /*9760*/  IMAD.WIDE.U32 R2, R28, UR4, R2 ;  /* 0x000000041c027c25 */ /* 0x000fe2000f8e0002 */
[----:B------:R-:W-:-:S04]  /*9770*/  ULDC.64 UR4, c[0x0][0x418] ;  /* 0x0001060000047ab9 */ /* 0x000fc80000000a00 */
[----:B------:R-:W-:Y:S02]  /*9780*/  IADD3 R3, R4, R3, RZ ;  /* 0x0000000304037210 */ /* 0x000fe40007ffe0ff */
[----:B------:R-:W-:-:S04]  /*9790*/  LEA R4, P0, R2, UR4, 0x2 ;  /* 0x0000000402047c11 */ /* 0x000fc8000f8010ff */
[----:B------:R-:W-:-:S05]  /*97a0*/  LEA.HI.X R5, R2, UR5, R3, 0x2, P0 ;  /* 0x0000000502057c11 */ /* 0x000fca00080f1403 */
[----:B------:R-:W2:Y:S01]  /*97b0*/  LDG.E R4, desc[UR50][R4.64] ;  /* 0x0000003204047981 */ /* 0x000ea2000c1e1900 */
[----:B------:R-:W-:Y:S02]  /*97c0*/  IMAD.U32 R8, RZ, RZ, UR41 ;  /* 0x00000029ff087e24 */ /* 0x000fe4000f8e00ff */
[----:B------:R-:W-:-:S03]  /*97d0*/  VIADD R22, R6, 0x1 ;  /* 0x0000000106167836 */ /* 0x000fc60000000000 */
[----:B------:R-:W-:Y:S02]  /*97e0*/  ISETP.NE.AND P1, PT, R8, 0x3, PT ;  /* 0x000000030800780c */ /* 0x000fe40003f25270 */
[----:B------:R-:W-:-:S04]  /*97f0*/  ISETP.NE.AND P0, PT, R22, 0x2, PT ;  /* 0x000000021600780c */ /* 0x000fc80003f05270 */
[----:B------:R-:W-:Y:S01]  /*9800*/  SEL R24, RZ, 0x1, P0 ;  /* 0x00000001ff187807 */ /* 0x000fe20000000000 */
[----:B------:R-:W-:Y:S01]  /*9810*/  IMAD.MOV.U32 R18, RZ, RZ, R7 ;  /* 0x000000ffff127224 */ /* 0x000fe200078e0007 */
[----:B------:R-:W-:Y:S02]  /*9820*/  SEL R22, R22, RZ, P0 ;  /* 0x000000ff16167207 */ /* 0x000fe40000000000 */
[----:B------:R-:W-:Y:S02]  /*9830*/  LOP3.LUT R24, R20, R24, RZ, 0x3c, !PT ;  /* 0x0000001814187212 */ /* 0x000fe400078e3cff */
[----:B--2---:R-:W-:Y:S01]  /*9840*/  SHF.R.S32.HI R23, RZ, 0x1f, R4 ;  /* 0x0000001fff177819 */ /* 0x004fe20000011404 */
[----:B------:R-:W-:Y:S06]  /*9850*/  @!P1 BRA `(.L_x_48) ;  /* 0x0000000000049947 */ /* 0x000fec0003800000 */
[----:B------:R-:W-:Y:S01]  /*9860*/  BPT.TRAP 0x1 ;  /* 0x000000040000795c */ /* 0x000fe20000300000 */
.L_x_48:
[----:B------:R-:W-:Y:S01]  /*9870*/  LEA R5, R22, UR38, 0x3 ;  /* 0x0000002616057c11 */ /* 0x000fe2000f8e18ff */
[----:B------:R-:W-:Y:S01]  /*9880*/  BSSY B1, `(.L_x_49) ;  /* 0x0000004000017945 */ /* 0x000fe20003800000 */
[----:B------:R-:W-:-:S04]  /*9890*/  SHF.L.U32 R2, R24, 0x1f, RZ ;  /* 0x0000001f18027819 */ /* 0x000fc800000006ff */
[----:B------:R-:W0:Y:S02]  /*98a0*/  SYNCS.PHASECHK.TRANS64.TRYWAIT P0, [R5+URZ+0x16840], R2 ;  /* 0x01684002050075a7 */ /* 0x000e24000800017f */
[----:B0-----:R-:W-:Y:S05]  /*98b0*/  @!P0 BRA `(.L_x_50) ;  /* 0x0000003000ec8947 */ /* 0x001fea0003800000 */
.L_x_130:
[----:B------:R-:W-:Y:S05]  /*98c0*/  BSYNC B1 ;  /* 0x0000000000017941 */ /* 0x000fea0003800000 */
.L_x_49:
[----:B------:R-:W-:Y:S01]  /*98d0*/  SHF.R.S32.HI R21, RZ, 0x1f, R0 ;  /* 0x0000001fff157819 */ /* 0x000fe20000011400 */
[----:B------:R-:W-:Y:S01]  /*98e0*/  ULDC.64 UR4, c[0x0][0x300] ;  /* 0x0000c00000047ab9 */ /* 0x000fe20000000a00 */
[----:B------:R-:W-:Y:S01]  /*98f0*/  LOP3.LUT P1, RZ, R25, 0x1, RZ, 0xc0, !PT ;  /* 0x0000000119ff7812 */ /* 0x000fe2000782c0ff */
[----:B0-----:R-:W-:-:S04]  /*9900*/  IMAD.WIDE.U32 R2, R0, UR4, RZ ;  /* 0x0000000400027c25 */ /* 0x001fc8000f8e00ff */
[----:B------:R-:W-:Y:S02]  /*9910*/  IMAD R7, R21, UR4, RZ ;  /* 0x0000000415077c24 */ /* 0x000fe4000f8e02ff */
[----:B------:R-:W-:Y:S02]  /*9920*/  IMAD R8, R22, 0x2000, R29 ;  /* 0x0000200016087824 */ /* 0x000fe400078e021d */
[----:B------:R-:W-:Y:S01]  /*9930*/  IMAD R7, R0, UR5, R7 ;  /* 0x0000000500077c24 */ /* 0x000fe2000f8e0207 */
[----:B------:R-:W-:-:S04]  /*9940*/  ULDC.64 UR4, c[0x0][0x310] ;  /* 0x0000c40000047ab9 */ /* 0x000fc80000000a00 */
[----:B------:R-:W-:Y:S01]  /*9950*/  IADD3 R3, R3, R7, RZ ;  /* 0x0000000703037210 */ /* 0x000fe20007ffe0ff */
[----:B------:R-:W-:-:S04]  /*9960*/  IMAD R7, R23, UR4, RZ ;  /* 0x0000000417077c24 */ /* 0x000fc8000f8e02ff */
        /* <DEDUP_REMOVED lines=9> */
[----:B------:R-:W-:Y:S01]  /*9a00*/  IMAD.IADD R7, R7, 0x1, R3 ;  /* 0x0000000107077824 */ /* 0x000fe200078e0203 */
[----:B------:R-:W-:-:S04]  /*9a10*/  UMOV UR4, 0xffffffff ;  /* 0xffffffff00047882 */ /* 0x000fc80000000000 */
[----:B------:R-:W-:Y:S01]  /*9a20*/  LEA.HI.X R10, R2, UR5, R7, 0x1, P0 ;  /* 0x00000005020a7c11 */ /* 0x000fe200080f0c07 */
[----:B------:R-:W-:Y:S06]  /*9a30*/  BRA.DIV UR4, `(.L_x_51) ;  /* 0x0000003204a07947 */ /* 0x000fec000b800000 */
[----:B------:R-:W0:Y:S01]  /*9a40*/  S2R R3, SR_TID.X ;  /* 0x0000000000037919 */ /* 0x000e220000002100 */
[----:B------:R-:W-:Y:S01]  /*9a50*/  LEA R8, R8, UR38, 0x1 ;  /* 0x0000002608087c11 */ /* 0x000fe2000f8e08ff */
[----:B------:R-:W1:Y:S01]  /*9a60*/  SHFL.IDX PT, R2, R9, RZ, 0x181f ;  /* 0x00181fff09027589 */ /* 0x000e6200000e0000 */
[----:B0-----:R-:W-:-:S03]  /*9a70*/  SHF.L.U32 R11, R3, 0x3, RZ ;  /* 0x00000003030b7819 */ /* 0x001fc600000006ff */
[----:B------:R-:W0:Y:S01]  /*9a80*/  SHFL.IDX PT, R3, R10, RZ, 0x181f ;  /* 0x00181fff0a037589 */ /* 0x000e2200000e0000 */
[----:B------:R-:W-:-:S05]  /*9a90*/  LOP3.LUT R11, R11, 0x38, RZ, 0xc0, !PT ;  /* 0x000000380b0b7812 */ /* 0x000fca00078ec0ff */
[----:B------:R-:W-:-:S05]  /*9aa0*/  IMAD.SHL.U32 R7, R11, 0x2, RZ ;  /* 0x000000020b077824 */ /* 0x000fca00078e00ff */
[----:B-1----:R-:W-:-:S05]  /*9ab0*/  IADD3 R2, P0, R2, R7, RZ ;  /* 0x0000000702027210 */ /* 0x002fca0007f1e0ff */
[----:B0-----:R-:W-:-:S05]  /*9ac0*/  IMAD.X R3, RZ, RZ, R3, P0 ;  /* 0x000000ffff037224 */ /* 0x001fca00000e0603 */
[----:B------:R-:W-:Y:S01]  /*9ad0*/  @!PT LDS RZ, [RZ] ;  /* 0x00000000fffff984 */ /* 0x000fe20000000800 */
[----:B------:R0:W-:Y:S04]  /*9ae0*/  LDGSTS.E.BYPASS.LTC128B.128 [R8+0xe400], desc[UR50][R2.64], !P1 ;  /* 0x0e40000002087fae */ /* 0x0001e8000c901d72 */
[----:B0-----:R-:W0:Y:S04]  /*9af0*/  SHFL.IDX PT, R2, R9, 0x1, 0x181f ;  /* 0x00381f0009027f89 */ /* 0x001e2800000e0000 */
[----:B------:R-:W1:Y:S01]  /*9b00*/  SHFL.IDX PT, R3, R10, 0x1, 0x181f ;  /* 0x00381f000a037f89 */ /* 0x000e6200000e0000 */
[----:B0-----:R-:W-:-:S05]  /*9b10*/  IADD3 R2, P0, R2, R7, RZ ;  /* 0x0000000702027210 */ /* 0x001fca0007f1e0ff */
[----:B-1----:R-:W-:-:S05]  /*9b20*/  IMAD.X R3, RZ, RZ, R3, P0 ;  /* 0x000000ffff037224 */ /* 0x002fca00000e0603 */
[----:B------:R0:W-:Y:S04]  /*9b30*/  LDGSTS.E.BYPASS.LTC128B.128 [R8+0xec00], desc[UR50][R2.64], !P1 ;  /* 0x0ec0000002087fae */ /* 0x0001e8000c901d72 */
[----:B0-----:R-:W0:Y:S04]  /*9b40*/  SHFL.IDX PT, R2, R9, 0x2, 0x181f ;  /* 0x00581f0009027f89 */ /* 0x001e2800000e0000 */
[----:B------:R-:W1:Y:S01]  /*9b50*/  SHFL.IDX PT, R3, R10, 0x2, 0x181f ;  /* 0x00581f000a037f89 */ /* 0x000e6200000e0000 */
[----:B0-----:R-:W-:-:S04]  /*9b60*/  IADD3 R2, P0, R2, R7, RZ ;  /* 0x0000000702027210 */ /* 0x001fc80007f1e0ff */
[----:B-1----:R-:W-:-:S05]  /*9b70*/  IADD3.X R3, RZ, R3, RZ, P0, !PT ;  /* 0x00000003ff037210 */ /* 0x002fca00007fe4ff */
        /* <DEDUP_REMOVED lines=17> */
[----:B------:R-:W1:Y:S04]  /*9c90*/  SHFL.IDX PT, R3, R10, 0x6, 0x181f ;  /* 0x00d81f000a037f89 */ /* 0x000e6800000e0000 */
[----:B------:R-:W2:Y:S01]  /*9ca0*/  SHFL.IDX PT, R10, R10, 0x7, 0x181f ;  /* 0x00f81f000a0a7f89 */ /* 0x000ea200000e0000 */
[----:B0-----:R-:W-:-:S04]  /*9cb0*/  IADD3 R2, P0, R2, R7, RZ ;  /* 0x0000000702027210 */ /* 0x001fc80007f1e0ff */
[----:B-1----:R-:W-:-:S05]  /*9cc0*/  IADD3.X R3, RZ, R3, RZ, P0, !PT ;  /* 0x00000003ff037210 */ /* 0x002fca00007fe4ff */
[----:B------:R0:W-:Y:S04]  /*9cd0*/  LDGSTS.E.BYPASS.LTC128B.128 [R8+0x11400], desc[UR50][R2.64], !P1 ;  /* 0x1140000002087fae */ /* 0x0001e8000c901d72 */
[----:B0-2---:R0:W1:Y:S02]  /*9ce0*/  SHFL.IDX PT, R2, R9, 0x7, 0x181f ;  /* 0x00f81f0009027f89 */ /* 0x00506400000e0000 */
.L_x_148:
[----:B-1----:R-:W-:-:S05]  /*9cf0*/  IADD3 R2, P0, R2, R7, RZ ;  /* 0x0000000702027210 */ /* 0x002fca0007f1e0ff */
[----:B------:R-:W-:Y:S01]  /*9d00*/  IMAD.X R3, RZ, RZ, R10, P0 ;  /* 0x000000ffff037224 */ /* 0x000fe200000e060a */
[----:B------:R-:W-:-:S04]  /*9d10*/  PLOP3.LUT P0, PT, PT, PT, PT, 0x80, 0x0 ;  /* 0x000000000000781c */ /* 0x000fc80003f0f070 */
[----:B------:R-:W-:Y:S01]  /*9d20*/  @!PT LDS RZ, [RZ] ;  /* 0x00000000fffff984 */ /* 0x000fe20000000800 */
[----:B------:R-:W-:Y:S01]  /*9d30*/  @!PT LDS RZ, [RZ] ;  /* 0x00000000fffff984 */ /* 0x000fe20000000800 */
[----:B------:R-:W-:Y:S01]  /*9d40*/  @!PT LDS RZ, [RZ] ;  /* 0x00000000fffff984 */ /* 0x000fe20000000800 */
[----:B------:R1:W-:Y:S01]  /*9d50*/  LDGSTS.E.BYPASS.LTC128B.128 [R8+0x11c00], desc[UR50][R2.64], !P1 ;  /* 0x11c0000002087fae */ /* 0x0003e2000c901d72 */
[----:B------:R-:W-:-:S08]  /*9d60*/  NOP ;  /* 0x0000000000007918 */ /* 0x000fd00000000000 */
.L_x_52:
[----:B------:R-:W-:Y:S02]  /*9d70*/  PLOP3.LUT P1, PT, P1, P0, PT, 0xa2, 0x0 ;  /* 0x000000000000781c */ /* 0x000fe40000f21472 */
[----:B------:R-:W-:-:S08]  /*9d80*/  @P0 R2UR P1, UR4, R5 ;  /* 0x00000000050402ca */ /* 0x000fd00000020000 */
[----:B------:R-:W-:-:S05]  /*9d90*/  @P0 PLOP3.LUT P0, PT, P1, PT, PT, 0x80, 0x0 ;  /* 0x000000000000081c */ /* 0x000fca0000f0f070 */
[----:B------:R-:W-:Y:S01]  /*9da0*/  @!P1 SYNCS.ARRIVE.TRANS64.RED.A0T1 RZ, [UR4+0x16830], RZ ;  /* 0x016830ffffff99a7 */ /* 0x000fe20008200404 */
[----:B------:R-:W-:Y:S07]  /*9db0*/  @!P1 ARRIVES.LDGSTSBAR.64.TRANSCNT [UR4+0x16830] ;  /* 0x01683000ff0099b0 */ /* 0x000fee0008000a84 */
[----:B------:R-:W-:Y:S05]  /*9dc0*/  @P0 BRA.U.ANY `(.L_x_52) ;  /* 0xfffffffd00e80947 */ /* 0x000fea000393ffff */
[----:B------:R-:W-:Y:S01]  /*9dd0*/  NOP ;  /* 0x0000000000007918 */ /* 0x000fe20000000000 */
[----:B-1----:R-:W-:-:S05]  /*9de0*/  IMAD.U32 R2, RZ, RZ, UR41 ;  /* 0x00000029ff027e24 */ /* 0x002fca000f8e00ff */
[----:B------:R-:W-:-:S13]  /*9df0*/  ISETP.NE.AND P2, PT, R2, 0x3, PT ;  /* 0x000000030200780c */ /* 0x000fda0003f45270 */
[----:B------:R-:W-:Y:S05]  /*9e00*/  @!P2 BRA `(.L_x_53) ;  /* 0x000000000004a947 */ /* 0x000fea0003800000 */
[----:B------:R-:W-:Y:S01]  /*9e10*/  BPT.TRAP 0x1 ;  /* 0x000000040000795c */ /* 0x000fe20000300000 */
.L_x_53:
[----:B------:R1:W-:Y:S01]  /*9e20*/  SYNCS.ARRIVE.TRANS64.A1T0 RZ, [R5+URZ+0x16830], RZ ;  /* 0x016830ff05ff79a7 */ /* 0x0003e2000810003f */
[----:B------:R-:W-:Y:S05]  /*9e30*/  @!P2 BRA `(.L_x_54) ;  /* 0x000000000004a947 */ /* 0x000fea0003800000 */
[----:B------:R-:W-:Y:S01]  /*9e40*/  BPT.TRAP 0x1 ;  /* 0x000000040000795c */ /* 0x000fe20000300000 */
.L_x_54:
[----:B------:R-:W-:Y:S01]  /*9e50*/  SHF.L.U32 R2, R20, 0x1f, RZ ;  /* 0x0000001f14027819 */ /* 0x000fe200000006ff */
[----:B------:R-:W-:Y:S01]  /*9e60*/  BSSY B1, `(.L_x_55) ;  /* 0x0000004000017945 */ /* 0x000fe20003800000 */
[----:B-1----:R-:W-:-:S04]  /*9e70*/  LEA R5, R6, UR38, 0x3 ;  /* 0x0000002606057c11 */ /* 0x002fc8000f8e18ff */
[----:B------:R-:W1:Y:S02]  /*9e80*/  SYNCS.PHASECHK.TRANS64.TRYWAIT P0, [R5+URZ+0x16860], R2 ;  /* 0x01686002050075a7 */ /* 0x000e64000800017f */
[----:B-1----:R-:W-:Y:S05]  /*9e90*/  @!P0 BRA `(.L_x_56) ;  /* 0x0000003400c48947 */ /* 0x002fea0003800000 */
.L_x_149:
[----:B------:R-:W-:Y:S05]  /*9ea0*/  BSYNC B1 ;  /* 0x0000000000017941 */ /* 0x000fea0003800000 */
.L_x_55:
[----:B------:R-:W2:Y:S01]  /*9eb0*/  S2R R3, SR_TID.X ;  /* 0x0000000000037919 */ /* 0x000ea20000002100 */
[----:B-1----:R-:W-:Y:S01]  /*9ec0*/  IMAD.MOV.U32 R2, RZ, RZ, -0x80 ;  /* 0xffffff80ff027424 */ /* 0x002fe200078e00ff */
[----:B------:R-:W-:Y:S01]  /*9ed0*/  UMOV UR4, 0xffffffff ;  /* 0xffffffff00047882 */ /* 0x000fe20000000000 */
[----:B------:R-:W-:Y:S02]  /*9ee0*/  LOP3.LUT P2, RZ, R25, 0x2, RZ, 0xc0, !PT ;  /* 0x0000000219ff7812 */ /* 0x000fe4000784c0ff */
[----:B------:R-:W-:Y:S01]  /*9ef0*/  IMAD R2, R26, R2, UR36 ;  /* 0x000000241a027e24 */ /* 0x000fe2000f8e0202 */
[----:B------:R-:W-:Y:S02]  /*9f00*/  LEA R6, R6, R29, 0xd ;  /* 0x0000001d06067211 */ /* 0x000fe400078e68ff */
[----:B--2---:R-:W-:-:S04]  /*9f10*/  SHF.R.U32.HI R3, RZ, 0x3, R3 ;  /* 0x00000003ff037819 */ /* 0x004fc80000011603 */
[----:B------:R-:W-:-:S05]  /*9f20*/  LOP3.LUT R3, R3, 0xf, RZ, 0xc0, !PT ;  /* 0x0000000f03037812 */ /* 0x000fca00078ec0ff */
[----:B------:R-:W-:Y:S01]  /*9f30*/  IMAD.IADD R8, R2, 0x1, -R3 ;  /* 0x0000000102087824 */ /* 0x000fe200078e0a03 */
[----:B------:R-:W-:Y:S06]  /*9f40*/  BRA.DIV UR4, `(.L_x_57) ;  /* 0x0000003604ac7947 */ /* 0x000fec000b800000 */
[----:B------:R-:W1:Y:S01]  /*9f50*/  SHFL.IDX PT, R2, R16, RZ, 0x181f ;  /* 0x00181fff10027589 */ /* 0x000e6200000e0000 */
[----:B------:R-:W-:Y:S02]  /*9f60*/  ISETP.LT.OR P0, PT, R8, 0x1, P2 ;  /* 0x000000010800780c */ /* 0x000fe40001701670 */
[----:B------:R-:W-:Y:S01]  /*9f70*/  LEA R6, R6, UR38, 0x1 ;  /* 0x0000002606067c11 */ /* 0x000fe2000f8e08ff */
[----:B------:R-:W2:Y:S01]  /*9f80*/  SHFL.IDX PT, R3, R17, RZ, 0x181f ;  /* 0x00181fff11037589 */ /* 0x000ea200000e0000 */
[----:B-1----:R-:W-:-:S05]  /*9f90*/  IADD3 R2, P1, R2, R7, RZ ;  /* 0x0000000702027210 */ /* 0x002fca0007f3e0ff */
[----:B--2---:R-:W-:-:S05]  /*9fa0*/  IMAD.X R3, RZ, RZ, R3, P1 ;  /* 0x000000ffff037224 */ /* 0x004fca00008e0603 */
[----:B------:R-:W-:Y:S01]  /*9fb0*/  @!PT LDS RZ, [RZ] ;  /* 0x00000000fffff984 */ /* 0x000fe20000000800 */
[----:B------:R1:W-:Y:S01]  /*9fc0*/  LDGSTS.E.BYPASS.LTC128B.128 [R6+0x400], desc[UR50][R2.64], !P0 ;  /* 0x0040000002067fae */ /* 0x0003e2000c101d72 */
[----:B------:R-:W-:-:S03]  /*9fd0*/  ISETP.LT.OR P0, PT, R8, 0x11, P2 ;  /* 0x000000110800780c */ /* 0x000fc60001701670 */
[----:B-1----:R-:W1:Y:S04]  /*9fe0*/  SHFL.IDX PT, R2, R16, 0x1, 0x181f ;  /* 0x00381f0010027f89 */ /* 0x002e6800000e0000 */
[----:B------:R-:W2:Y:S01]  /*9ff0*/  SHFL.IDX PT, R3, R17, 0x1, 0x181f ;  /* 0x00381f0011037f89 */ /* 0x000ea200000e0000 */
[----:B-1----:R-:W-:-:S05]  /*a000*/  IADD3 R2, P1, R2, R7, RZ ;  /* 0x0000000702027210 */ /* 0x002fca0007f3e0ff */
[----:B--2---:R-:W-:-:S05]  /*a010*/  IMAD.X R3, RZ, RZ, R3, P1 ;  /* 0x000000ffff037224 */ /* 0x004fca00008e0603 */
[----:B------:R1:W-:Y:S01]  /*a020*/  LDGSTS.E.BYPASS.LTC128B.128 [R6+0xc00], desc[UR50][R2.64], !P0 ;  /* 0x00c0000002067fae */ /* 0x0003e2000c101d72 */
[----:B------:R-:W-:-:S03]  /*a030*/  ISETP.LT.OR P0, PT, R8, 0x21, P2 ;  /* 0x000000210800780c */ /* 0x000fc60001701670 */
[----:B-1----:R-:W1:Y:S04]  /*a040*/  SHFL.IDX PT, R2, R16, 0x2, 0x181f ;  /* 0x00581f0010027f89 */ /* 0x002e6800000e0000 */
[----:B------:R-:W2:Y:S01]  /*a050*/  SHFL.IDX PT, R3, R17, 0x2, 0x181f ;  /* 0x00581f0011037f89 */ /* 0x000ea200000e0000 */
[----:B-1----:R-:W-:-:S04]  /*a060*/  IADD3 R2, P1, R2, R7, RZ ;  /* 0x0000000702027210 */ /* 0x002fc80007f3e0ff */
[----:B--2---:R-:W-:-:S05]  /*a070*/  IADD3.X R3, RZ, R3, RZ, P1, !PT ;  /* 0x00000003ff037210 */ /* 0x004fca0000ffe4ff */
        /* <DEDUP_REMOVED lines=21> */
[----:B------:R-:W2:Y:S04]  /*a1d0*/  SHFL.IDX PT, R3, R17, 0x6, 0x181f ;  /* 0x00d81f0011037f89 */ /* 0x000ea800000e0000 */
[----:B------:R-:W3:Y:S01]  /*a1e0*/  SHFL.IDX PT, R17, R17, 0x7, 0x181f ;  /* 0x00f81f0011117f89 */ /* 0x000ee200000e0000 */
[----:B-1----:R-:W-:-:S04]  /*a1f0*/  IADD3 R2, P1, R2, R7, RZ ;  /* 0x0000000702027210 */ /* 0x002fc80007f3e0ff */
[----:B--2---:R-:W-:-:S05]  /*a200*/  IADD3.X R3, RZ, R3, RZ, P1, !PT ;  /* 0x00000003ff037210 */ /* 0x004fca0000ffe4ff */
[----:B------:R1:W-:Y:S04]  /*a210*/  LDGSTS.E.BYPASS.LTC128B.128 [R6+0x3400], desc[UR50][R2.64], !P0 ;  /* 0x0340000002067fae */ /* 0x0003e8000c101d72 */
[----:B-1-3--:R1:W2:Y:S02]  /*a220*/  SHFL.IDX PT, R2, R16, 0x7, 0x181f ;  /* 0x00f81f0010027f89 */ /* 0x00a2a400000e0000 */
.L_x_167:
[----:B------:R-:W-:Y:S01]  /*a230*/  ISETP.LT.OR P0, PT, R8, 0x71, P2 ;  /* 0x000000710800780c */ /* 0x000fe20001701670 */
[----:B------:R-:W-:Y:S01]  /*a240*/  ULDC.64 UR4, c[0x0][0x328] ;  /* 0x0000ca0000047ab9 */ /* 0x000fe20000000a00 */
[----:B--2---:R-:W-:Y:S01]  /*a250*/  IADD3 R2, P1, R2, R7, RZ ;  /* 0x0000000702027210 */ /* 0x004fe20007f3e0ff */
[----:B------:R-:W-:-:S04]  /*a260*/  IMAD R21, R21, UR4, RZ ;  /* 0x0000000415157c24 */ /* 0x000fc8000f8e02ff */
[----:B------:R-:W-:Y:S02]  /*a270*/  IMAD.X R3, RZ, RZ, R17, P1 ;  /* 0x000000ffff037224 */ /* 0x000fe400008e0611 */
[----:B------:R-:W-:-:S04]  /*a280*/  IMAD R21, R0, UR5, R21 ;  /* 0x0000000500157c24 */ /* 0x000fc8000f8e0215 */
[----:B------:R-:W-:Y:S01]  /*a290*/  @!PT LDS RZ, [RZ] ;  /* 0x00000000fffff984 */ /* 0x000fe20000000800 */
[----:B------:R-:W-:Y:S01]  /*a2a0*/  @!PT LDS RZ, [RZ] ;  /* 0x00000000fffff984 */ /* 0x000fe20000000800 */
[----:B------:R-:W-:Y:S01]  /*a2b0*/  @!PT LDS RZ, [RZ] ;  /* 0x00000000fffff984 */ /* 0x000fe20000000800 */
[----:B------:R2:W-:Y:S01]  /*a2c0*/  LDGSTS.E.BYPASS.LTC128B.128 [R6+0x3c00], desc[UR50][R2.64], !P0 ;  /* 0x03c0000002067fae */ /* 0x0005e2000c101d72 */
[----:B------:R-:W-:Y:S01]  /*a2d0*/  PLOP3.LUT P0, PT, PT, PT, PT, 0x80, 0x0 ;  /* 0x000000000000781c */ /* 0x000fe20003f0f070 */
[----:B------:R-:W-:Y:S01]  /*a2e0*/  NOP ;  /* 0x0000000000007918 */ /* 0x000fe20000000000 */
[----:B--2---:R-:W-:Y:S01]  /*a2f0*/  IMAD.WIDE.U32 R2, R0, UR4, RZ ;  /* 0x0000000400027c25 */ /* 0x004fe2000f8e00ff */
[----:B------:R-:W-:-:S03]  /*a300*/  ULDC.64 UR4, c[0x0][0x338] ;  /* 0x0000ce0000047ab9 */ /* 0x000fc60000000a00 */
[----:B------:R-:W-:Y:S02]  /*a310*/  IMAD.IADD R3, R3, 0x1, R21 ;  /* 0x0000000103037824 */ /* 0x000fe400078e0215 */
[----:B------:R-:W-:Y:S02]  /*a320*/  IMAD R23, R23, UR4, RZ ;  /* 0x0000000417177c24 */ /* 0x000fe4000f8e02ff */
[----:B------:R-:W-:-:S04]  /*a330*/  IMAD.WIDE.U32 R2, R4, UR4, R2 ;  /* 0x0000000404027c25 */ /* 0x000fc8000f8e0002 */
[----:B------:R-:W-:Y:S01]  /*a340*/  IMAD R23, R4, UR5, R23 ;  /* 0x0000000504177c24 */ /* 0x000fe2000f8e0217 */
[----:B------:R-:W-:Y:S02]  /*a350*/  ULDC.64 UR4, c[0x0][0x330] ;  /* 0x0000cc0000047ab9 */ /* 0x000fe40000000a00 */
[----:B------:R-:W-:Y:S02]  /*a360*/  IMAD R0, R27, UR4, RZ ;  /* 0x000000041b007c24 */ /* 0x000fe4000f8e02ff */
[----:B------:R-:W-:Y:S02]  /*a370*/  IMAD.IADD R3, R3, 0x1, R23 ;  /* 0x0000000103037824 */ /* 0x000fe400078e0217 */
[C---:B------:R-:W-:Y:S02]  /*a380*/  IMAD R7, R19.reuse, UR5, R0 ;  /* 0x0000000513077c24 */ /* 0x040fe4000f8e0200 */
[----:B------:R-:W-:Y:S01]  /*a390*/  IMAD.WIDE.U32 R2, R19, UR4, R2 ;  /* 0x0000000413027c25 */ /* 0x000fe2000f8e0002 */
[----:B------:R-:W-:-:S02]  /*a3a0*/  ULDC.64 UR4, c[0x0][0x318] ;  /* 0x0000c60000047ab9 */ /* 0x000fc40000000a00 */
[----:B-1----:R-:W-:Y:S02]  /*a3b0*/  LEA R16, P1, R2, UR4, 0x1 ;  /* 0x0000000402107c11 */ /* 0x002fe4000f8208ff */
[----:B------:R-:W-:-:S04]  /*a3c0*/  IADD3 R3, R7, R3, RZ ;  /* 0x0000000307037210 */ /* 0x000fc80007ffe0ff */
[----:B------:R-:W-:-:S07]  /*a3d0*/  LEA.HI.X R17, R2, UR5, R3, 0x1, P1 ;  /* 0x0000000502117c11 */ /* 0x000fce00088f0c03 */
.L_x_58:
[----:B------:R-:W-:Y:S02]  /*a3e0*/  PLOP3.LUT P1, PT, P1, P0, PT, 0xa2, 0x0 ;  /* 0x000000000000781c */ /* 0x000fe40000f21472 */
[----:B------:R-:W-:-:S08]  /*a3f0*/  @P0 R2UR P1, UR4, R5 ;  /* 0x00000000050402ca */ /* 0x000fd00000020000 */
[----:B------:R-:W-:-:S05]  /*a400*/  @P0 PLOP3.LUT P0, PT, P1, PT, PT, 0x80, 0x0 ;  /* 0x000000000000081c */ /* 0x000fca0000f0f070 */
[----:B------:R-:W-:Y:S01]  /*a410*/  @!P1 SYNCS.ARRIVE.TRANS64.RED.A0T1 RZ, [UR4+0x16850], RZ ;  /* 0x016850ffffff99a7 */ /* 0x000fe20008200404 */
[----:B------:R-:W-:Y:S07]  /*a420*/  @!P1 ARRIVES.LDGSTSBAR.64.TRANSCNT [UR4+0x16850] ;  /* 0x01685000ff0099b0 */ /* 0x000fee0008000a84 */
[----:B------:R-:W-:Y:S05]  /*a430*/  @P0 BRA.U.ANY `(.L_x_58) ;  /* 0xfffffffd00e80947 */ /* 0x000fea000393ffff */
[----:B------:R-:W-:Y:S01]  /*a440*/  NOP ;  /* 0x0000000000007918 */ /* 0x000fe20000000000 */
[----:B------:R-:W-:-:S05]  /*a450*/  IMAD.U32 R0, RZ, RZ, UR41 ;  /* 0x00000029ff007e24 */ /* 0x000fca000f8e00ff */
[----:B------:R-:W-:-:S13]  /*a460*/  ISETP.NE.AND P2, PT, R0, 0x3, PT ;  /* 0x000000030000780c */ /* 0x000fda0003f45270 */
[----:B------:R-:W-:Y:S05]  /*a470*/  @!P2 BRA `(.L_x_59) ;  /* 0x000000000004a947 */ /* 0x000fea0003800000 */
[----:B------:R-:W-:Y:S01]  /*a480*/  BPT.TRAP 0x1 ;  /* 0x000000040000795c */ /* 0x000fe20000300000 */
.L_x_59:
[C---:B------:R-:W-:Y:S01]  /*a490*/  ISETP.GT.AND P0, PT, R18.reuse, RZ, PT ;  /* 0x000000ff1200720c */ /* 0x040fe20003f04270 */
[----:B------:R1:W-:Y:S01]  /*a4a0*/  SYNCS.ARRIVE.TRANS64.A1T0 RZ, [R5+URZ+0x16850], RZ ;  /* 0x016850ff05ff79a7 */ /* 0x0003e2000810003f */
[----:B------:R-:W-:Y:S01]  /*a4b0*/  VIADD R7, R18, 0xffffffff ;  /* 0xffffffff12077836 */ /* 0x000fe20000000000 */
[----:B------:R-:W-:Y:S01]  /*a4c0*/  MOV R6, R22 ;  /* 0x0000001600067202 */ /* 0x000fe20000000f00 */
[----:B------:R-:W-:Y:S02]  /*a4d0*/  IMAD.MOV.U32 R20, RZ, RZ, R24 ;  /* 0x000000ffff147224 */ /* 0x000fe400078e0018 */
[----:B------:R-:W-:-:S07]  /*a4e0*/  IMAD.MOV.U32 R26, RZ, RZ, R18 ;  /* 0x000000ffff1a7224 */ /* 0x000fce00078e0012 */
[----:B-1----:R-:W-:Y:S05]  /*a4f0*/  @P0 BRA `(.L_x_60) ;  /* 0xfffffff0003c0947 */ /* 0x002fea000383ffff */
[----:B------:R-:W-:Y:S05]  /*a500*/  BSYNC B0 ;  /* 0x0000000000007941 */ /* 0x000fea0003800000 */
.L_x_47:
[----:B0-----:R-:W-:-:S05]  /*a510*/  IMAD.U32 R0, RZ, RZ, UR41 ;  /* 0x00000029ff007e24 */ /* 0x001fca000f8e00ff */
[----:B------:R-:W-:-:S13]  /*a520*/  ISETP.NE.AND P0, PT, R0, 0x3, PT ;  /* 0x000000030000780c */ /* 0x000fda0003f05270 */
[----:B------:R-:W-:Y:S05]  /*a530*/  @!P0 BRA `(.L_x_61) ;  /* 0x0000000000048947 */ /* 0x000fea0003800000 */
[----:B------:R-:W-:Y:S01]  /*a540*/  BPT.TRAP 0x1 ;  /* 0x000000040000795c */ /* 0x000fe20000300000 */
.L_x_61:
[----:B------:R-:W-:Y:S01]  /*a550*/  LEA R4, R22, UR38, 0x3 ;  /* 0x0000002616047c11 */ /* 0x000fe2000f8e18ff */
[----:B------:R-:W-:Y:S01]  /*a560*/  IMAD.MOV.U32 R5, RZ, RZ, -0x80 ;  /* 0xffffff80ff057424 */ /* 0x000fe200078e00ff */
[----:B------:R-:W-:Y:S01]  /*a570*/  SHF.L.U32 R3, R24, 0x1f, RZ ;  /* 0x0000001f18037819 */ /* 0x000fe200000006ff */
[----:B------:R-:W-:Y:S02]  /*a580*/  BSSY B0, `(.L_x_62) ;  /* 0x0000004000007945 */ /* 0x000fe40003800000 */
[----:B------:R-:W-:Y:S01]  /*a590*/  IMAD R6, R18, R5, UR36 ;  /* 0x0000002412067e24 */ /* 0x000fe2000f8e0205 */
[----:B------:R-:W0:Y:S02]  /*a5a0*/  SYNCS.PHASECHK.TRANS64.TRYWAIT P0, [R4+URZ+0x16860], R3 ;  /* 0x01686003040075a7 */ /* 0x000e24000800017f */
[----:B0-----:R-:W-:Y:S05]  /*a5b0*/  @!P0 BRA `(.L_x_63) ;  /* 0x0000003800588947 */ /* 0x001fea0003800000 */
.L_x_168:
[----:B------:R-:W-:Y:S05]  /*a5c0*/  BSYNC B0 ;  /* 0x0000000000007941 */ /* 0x000fea0003800000 */
.L_x_62:
[----:B------:R-:W1:Y:S01]  /*a5d0*/  S2R R0, SR_TID.X ;  /* 0x0000000000007919 */ /* 0x000e620000002100 */
[----:B------:R-:W-:Y:S01]  /*a5e0*/  UMOV UR4, 0xffffffff ;  /* 0xffffffff00047882 */ /* 0x000fe20000000000 */
[----:B------:R-:W-:Y:S01]  /*a5f0*/  LOP3.LUT P2, RZ, R25, 0x2, RZ, 0xc0, !PT ;  /* 0x0000000219ff7812 */ /* 0x000fe2000784c0ff */
[----:B------:R-:W-:Y:S01]  /*a600*/  IMAD R8, R22, 0x2000, R29 ;  /* 0x0000200016087824 */ /* 0x000fe200078e021d */
[----:B-1----:R-:W-:-:S04]  /*a610*/  SHF.R.U32.HI R0, RZ, 0x3, R0 ;  /* 0x00000003ff007819 */ /* 0x002fc80000011600 */
[----:B------:R-:W-:-:S04]  /*a620*/  LOP3.LUT R0, R0, 0xf, RZ, 0xc0, !PT ;  /* 0x0000000f00007812 */ /* 0x000fc800078ec0ff */
[----:B------:R-:W-:Y:S01]  /*a630*/  IADD3 R6, -R0, R6, RZ ;  /* 0x0000000600067210 */ /* 0x000fe20007ffe1ff */
[----:B------:R-:W-:Y:S06]  /*a640*/  BRA.DIV UR4, `(.L_x_64) ;  /* 0x0000003a04487947 */ /* 0x000fec000b800000 */
[----:B------:R-:W0:Y:S01]  /*a650*/  S2R R2, SR_TID.X ;  /* 0x0000000000027919 */ /* 0x000e220000002100 */
[----:B------:R-:W-:Y:S01]  /*a660*/  ISETP.LT.OR P0, PT, R6, 0x1, P2 ;  /* 0x000000010600780c */ /* 0x000fe20001701670 */
[----:B------:R-:W-:Y:S04]  /*a670*/  SHFL.IDX PT, R0, R17, RZ, 0x181f ;  /* 0x00181fff11007589 */ /* 0x000fe800000e0000 */
[----:B------:R-:W-:Y:S04]  /*a680*/  SHFL.IDX PT, R14, R16, 0x1, 0x181f ;  /* 0x00381f00100e7f89 */ /* 0x000fe800000e0000 */
[----:B------:R-:W-:Y:S04]  /*a690*/  SHFL.IDX PT, R7, R17, 0x1, 0x181f ;  /* 0x00381f0011077f89 */ /* 0x000fe800000e0000 */
[----:B------:R-:W-:Y:S01]  /*a6a0*/  SHFL.IDX PT, R10, R16, 0x2, 0x181f ;  /* 0x00581f00100a7f89 */ /* 0x000fe200000e0000 */
[----:B0-----:R-:W-:-:S03]  /*a6b0*/  IMAD.SHL.U32 R3, R2, 0x8, RZ ;  /* 0x0000000802037824 */ /* 0x001fc600078e00ff */
[----:B------:R-:W0:Y:S02]  /*a6c0*/  SHFL.IDX PT, R2, R16, RZ, 0x181f ;  /* 0x00181fff10027589 */ /* 0x000e2400000e0000 */
[----:B------:R-:W-:-:S05]  /*a6d0*/  LOP3.LUT R3, R3, 0x38, RZ, 0xc0, !PT ;  /* 0x0000003803037812 */ /* 0x000fca00078ec0ff */
[----:B------:R-:W-:-:S05]  /*a6e0*/  IMAD.SHL.U32 R5, R3, 0x2, RZ ;  /* 0x0000000203057824 */ /* 0x000fca00078e00ff */
[----:B0-----:R-:W-:-:S04]  /*a6f0*/  IADD3 R2, P1, R2, R5, RZ ;  /* 0x0000000502027210 */ /* 0x001fc80007f3e0ff */
[----:B------:R-:W-:Y:S02]  /*a700*/  IADD3.X R3, RZ, R0, RZ, P1, !PT ;  /* 0x00000000ff037210 */ /* 0x000fe40000ffe4ff */
[----:B------:R-:W-:Y:S02]  /*a710*/  LEA R0, R8, UR38, 0x1 ;  /* 0x0000002608007c11 */ /* 0x000fe4000f8e08ff */
[----:B------:R-:W0:Y:S04]  /*a720*/  SHFL.IDX PT, R8, R17, 0x2, 0x181f ;  /* 0x00581f0011087f89 */ /* 0x000e2800000e0000 */
[----:B------:R1:W-:Y:S01]  /*a730*/  LDGSTS.E.BYPASS.LTC128B.128 [R0+0x400], desc[UR50][R2.64], !P0 ;  /* 0x0040000002007fae */ /* 0x0003e2000c101d72 */
[----:B------:R-:W-:Y:S02]  /*a740*/  ISETP.LT.OR P0, PT, R6, 0x11, P2 ;  /* 0x000000110600780c */ /* 0x000fe40001701670 */
[----:B-1----:R-:W-:-:S02]  /*a750*/  IADD3 R2, P1, R14, R5, RZ ;  /* 0x000000050e027210 */ /* 0x002fc40007f3e0ff */
[----:B------:R-:W1:Y:S03]  /*a760*/  SHFL.IDX PT, R14, R16, 0x3, 0x181f ;  /* 0x00781f00100e7f89 */ /* 0x000e6600000e0000 */
[----:B------:R-:W-:Y:S02]  /*a770*/  IMAD.X R3, RZ, RZ, R7, P1 ;  /* 0x000000ffff037224 */ /* 0x000fe400008e0607 */
[----:B------:R-:W2:Y:S04]  /*a780*/  SHFL.IDX PT, R7, R17, 0x3, 0x181f ;  /* 0x00781f0011077f89 */ /* 0x000ea800000e0000 */
[----:B------:R3:W-:Y:S01]  /*a790*/  LDGSTS.E.BYPASS.LTC128B.128 [R0+0xc00], desc[UR50][R2.64], !P0 ;  /* 0x00c0000002007fae */ /* 0x0007e2000c101d72 */
[----:B------:R-:W-:-:S02]  /*a7a0*/  ISETP.LT.OR P0, PT, R6, 0x21, P2 ;  /* 0x000000210600780c */ /* 0x000fc40001701670 */
[----:B---3--:R-:W-:Y:S02]  /*a7b0*/  IADD3 R2, P1, R10, R5, RZ ;  /* 0x000000050a027210 */ /* 0x008fe40007f3e0ff */
[----:B------:R-:W3:Y:S03]  /*a7c0*/  SHFL.IDX PT, R10, R16, 0x4, 0x181f ;  /* 0x00981f00100a7f89 */ /* 0x000ee600000e0000 */
[----:B0-----:R-:W-:Y:S02]  /*a7d0*/  IMAD.X R3, RZ, RZ, R8, P1 ;  /* 0x000000ffff037224 */ /* 0x001fe400008e0608 */
[----:B------:R-:W0:Y:S04]  /*a7e0*/  SHFL.IDX PT, R8, R17, 0x4, 0x181f ;  /* 0x00981f0011087f89 */ /* 0x000e2800000e0000 */
[----:B------:R1:W-:Y:S01]  /*a7f0*/  LDGSTS.E.BYPASS.LTC128B.128 [R0+0x1400], desc[UR50][R2.64], !P0 ;  /* 0x0140000002007fae */ /* 0x0003e2000c101d72 */
[----:B------:R-:W-:-:S02]  /*a800*/  ISETP.LT.OR P0, PT, R6, 0x31, P2 ;  /* 0x000000310600780c */ /* 0x000fc40001701670 */
[----:B-1----:R-:W-:Y:S02]  /*a810*/  IADD3 R2, P1, R14, R5, RZ ;  /* 0x000000050e027210 */ /* 0x002fe40007f3e0ff */
[----:B------:R-:W1:Y:S03]  /*a820*/  SHFL.IDX PT, R14, R16, 0x5, 0x181f ;  /* 0x00b81f00100e7f89 */ /* 0x000e6600000e0000 */
[----:B--2---:R-:W-:Y:S02]  /*a830*/  IMAD.X R3, RZ, RZ, R7, P1 ;  /* 0x000000ffff037224 */ /* 0x004fe400008e0607 */
[----:B------:R-:W2:Y:S04]  /*a840*/  SHFL.IDX PT, R7, R17, 0x5, 0x181f ;  /* 0x00b81f0011077f89 */ /* 0x000ea800000e0000 */
[----:B------:R3:W-:Y:S01]  /*a850*/  LDGSTS.E.BYPASS.LTC128B.128 [R0+0x1c00], desc[UR50][R2.64], !P0 ;  /* 0x01c0000002007fae */ /* 0x0007e2000c101d72 */
[----:B------:R-:W-:-:S02]  /*a860*/  ISETP.LT.OR P0, PT, R6, 0x41, P2 ;  /* 0x000000410600780c */ /* 0x000fc40001701670 */
[----:B---3--:R-:W-:Y:S02]  /*a870*/  IADD3 R2, P1, R10, R5, RZ ;  /* 0x000000050a027210 */ /* 0x008fe40007f3e0ff */
[----:B------:R-:W3:Y:S02]  /*a880*/  SHFL.IDX PT, R10, R16, 0x6, 0x181f ;  /* 0x00d81f00100a7f89 */ /* 0x000ee400000e0000 */
[----:B0-----:R-:W-:Y:S02]  /*a890*/  IADD3.X R3, RZ, R8, RZ, P1, !PT ;  /* 0x00000008ff037210 */ /* 0x001fe40000ffe4ff */
[----:B------:R-:W0:Y:S05]  /*a8a0*/  SHFL.IDX PT, R8, R17, 0x6, 0x181f ;  /* 0x00d81f0011087f89 */ /* 0x000e2a00000e0000 */
[----:B------:R1:W-:Y:S01]  /*a8b0*/  LDGSTS.E.BYPASS.LTC128B.128 [R0+0x2400], desc[UR50][R2.64], !P0 ;  /* 0x0240000002007fae */ /* 0x0003e2000c101d72 */
[----:B------:R-:W-:-:S02]  /*a8c0*/  ISETP.LT.OR P0, PT, R6, 0x51, P2 ;  /* 0x000000510600780c */ /* 0x000fc40001701670 */
[----:B-1----:R-:W-:Y:S02]  /*a8d0*/  IADD3 R2, P1, R14, R5, RZ ;  /* 0x000000050e027210 */ /* 0x002fe40007f3e0ff */
[----:B------:R1:W4:Y:S03]  /*a8e0*/  SHFL.IDX PT, R14, R16, 0x7, 0x181f ;  /* 0x00f81f00100e7f89 */ /* 0x00032600000e0000 */
[----:B--2---:R-:W-:Y:S02]  /*a8f0*/  IMAD.X R3, RZ, RZ, R7, P1 ;  /* 0x000000ffff037224 */ /* 0x004fe400008e0607 */
[----:B------:R1:W2:Y:S04]  /*a900*/  SHFL.IDX PT, R7, R17, 0x7, 0x181f ;  /* 0x00f81f0011077f89 */ /* 0x0002a800000e0000 */
[----:B------:R3:W-:Y:S01]  /*a910*/  LDGSTS.E.BYPASS.LTC128B.128 [R0+0x2c00], desc[UR50][R2.64], !P0 ;  /* 0x02c0000002007fae */ /* 0x0007e2000c101d72 */
[----:B------:R-:W-:-:S02]  /*a920*/  ISETP.LT.OR P0, PT, R6, 0x61, P2 ;  /* 0x000000610600780c */ /* 0x000fc40001701670 */
[----:B---3--:R-:W-:-:S05]  /*a930*/  IADD3 R2, P1, R10, R5, RZ ;  /* 0x000000050a027210 */ /* 0x008fca0007f3e0ff */
[----:B0-----:R-:W-:-:S06]  /*a940*/  IMAD.X R3, RZ, RZ, R8, P1 ;  /* 0x000000ffff037224 */ /* 0x001fcc00008e0608 */
[----:B--2-4-:R1:W-:Y:S02]  /*a950*/  LDGSTS.E.BYPASS.LTC128B.128 [R0+0x3400], desc[UR50][R2.64], !P0 ;  /* 0x0340000002007fae */ /* 0x0143e4000c101d72 */
.L_x_186:
[----:B------:R-:W-:Y:S02]  /*a960*/  ISETP.LT.OR P0, PT, R6, 0x71, P2 ;  /* 0x000000710600780c */ /* 0x000fe40001701670 */
[----:B-1----:R-:W-:-:S05]  /*a970*/  IADD3 R2, P1, R14, R5, RZ ;  /* 0x000000050e027210 */ /* 0x002fca0007f3e0ff */
[----:B------:R-:W-:-:S06]  /*a980*/  IMAD.X R3, RZ, RZ, R7, P1 ;  /* 0x000000ffff037224 */ /* 0x000fcc00008e0607 */
[----:B------:R-:W-:Y:S01]  /*a990*/  @!PT LDS RZ, [RZ] ;  /* 0x00000000fffff984 */ /* 0x000fe20000000800 */
[----:B------:R-:W-:Y:S01]  /*a9a0*/  @!PT LDS RZ, [RZ] ;  /* 0x00000000fffff984 */ /* 0x000fe20000000800 */
[----:B------:R-:W-:Y:S01]  /*a9b0*/  @!PT LDS RZ, [RZ] ;  /* 0x00000000fffff984 */ /* 0x000fe20000000800 */
[----:B------:R0:W-:Y:S01]  /*a9c0*/  LDGSTS.E.BYPASS.LTC128B.128 [R0+0x3c00], desc[UR50][R2.64], !P0 ;  /* 0x03c0000002007fae */ /* 0x0001e2000c101d72 */
[----:B------:R-:W-:Y:S01]  /*a9d0*/  PLOP3.LUT P0, PT, PT, PT, PT, 0x80, 0x0 ;  /* 0x000000000000781c */ /* 0x000fe20003f0f070 */
[----:B------:R-:W-:-:S12]  /*a9e0*/  NOP ;  /* 0x0000000000007918 */ /* 0x000fd80000000000 */
.L_x_65:
[----:B------:R-:W-:Y:S02]  /*a9f0*/  PLOP3.LUT P1, PT, P1, P0, PT, 0xa2, 0x0 ;  /* 0x000000000000781c */ /* 0x000fe40000f21472 */
[----:B------:R-:W-:-:S08]  /*aa00*/  @P0 R2UR P1, UR4, R4 ;  /* 0x00000000040402ca */ /* 0x000fd00000020000 */
[----:B------:R-:W-:-:S05]  /*aa10*/  @P0 PLOP3.LUT P0, PT, P1, PT, PT, 0x80, 0x0 ;  /* 0x000000000000081c */ /* 0x000fca0000f0f070 */
[----:B------:R-:W-:Y:S01]  /*aa20*/  @!P1 SYNCS.ARRIVE.TRANS64.RED.A0T1 RZ, [UR4+0x16850], RZ ;  /* 0x016850ffffff99a7 */ /* 0x000fe20008200404 */
[----:B------:R-:W-:Y:S07]  /*aa30*/  @!P1 ARRIVES.LDGSTSBAR.64.TRANSCNT [UR4+0x16850] ;  /* 0x01685000ff0099b0 */ /* 0x000fee0008000a84 */
[----:B------:R-:W-:Y:S05]  /*aa40*/  @P0 BRA.U.ANY `(.L_x_65) ;  /* 0xfffffffd00e80947 */ /* 0x000fea000393ffff */
[----:B------:R-:W-:Y:S01]  /*aa50*/  NOP ;  /* 0x0000000000007918 */ /* 0x000fe20000000000 */
[----:B0-----:R-:W-:-:S04]  /*aa60*/  MOV R0, UR41 ;  /* 0x0000002900007c02 */ /* 0x001fc80008000f00 */
[----:B------:R-:W-:-:S13]  /*aa70*/  ISETP.NE.AND P2, PT, R0, 0x3, PT ;  /* 0x000000030000780c */ /* 0x000fda0003f45270 */
[----:B------:R-:W-:Y:S05]  /*aa80*/  @!P2 BRA `(.L_x_66) ;  /* 0x000000000004a947 */ /* 0x000fea0003800000 */
[----:B------:R-:W-:Y:S01]  /*aa90*/  BPT.TRAP 0x1 ;  /* 0x000000040000795c */ /* 0x000fe20000300000 */
.L_x_66:
[----:B------:R-:W2:Y:S01]  /*aaa0*/  LDL.LU R2, [R1+0x8] ;  /* 0x0000080001027983 */ /* 0x000ea20000300800 */
[----:B------:R-:W-:Y:S01]  /*aab0*/  ULDC UR4, c[0x0][0xc34] ;  /* 0x00030d0000047ab9 */ /* 0x000fe20000000800 */
[----:B------:R0:W-:Y:S02]  /*aac0*/  SYNCS.ARRIVE.TRANS64.A1T0 RZ, [R4+URZ+0x16850], RZ ;  /* 0x016850ff04ff79a7 */ /* 0x0001e4000810003f */
[----:B------:R-:W3:Y:S01]  /*aad0*/  LDL.LU R0, [R1+0xc] ;  /* 0x00000c0001007983 */ /* 0x000ee20000300800 */
[----:B------:R-:W-:-:S05]  /*aae0*/  VIADD R22, R22, 0x1 ;  /* 0x0000000116167836 */ /* 0x000fca0000000000 */
[----:B------:R-:W-:-:S04]  /*aaf0*/  ISETP.NE.AND P0, PT, R22, 0x2, PT ;  /* 0x000000021600780c */ /* 0x000fc80003f05270 */
[----:B------:R-:W-:Y:S02]  /*ab00*/  SEL R3, RZ, 0x1, P0 ;  /* 0x00000001ff037807 */ /* 0x000fe40000000000 */
[----:B------:R-:W-:Y:S02]  /*ab10*/  SEL R22, R22, RZ, P0 ;  /* 0x000000ff16167207 */ /* 0x000fe40000000000 */
[----:B------:R-:W-:Y:S01]  /*ab20*/  LOP3.LUT R24, R24, R3, RZ, 0x3c, !PT ;  /* 0x0000000318187212 */ /* 0x000fe200078e3cff */
[----:B--2---:R-:W-:Y:S02]  /*ab30*/  VIADD R2, R2, UR43 ;  /* 0x0000002b02027c36 */ /* 0x004fe40008000000 */
[----:B---3--:R-:W-:-:S03]  /*ab40*/  VIADD R0, R0, 0x1 ;  /* 0x0000000100007836 */ /* 0x008fc60000000000 */
[----:B------:R0:W-:Y:S01]  /*ab50*/  STL [R1+0x8], R2 ;  /* 0x0000080201007387 */ /* 0x0001e20000100800 */
[----:B------:R-:W-:-:S03]  /*ab60*/  ISETP.GE.AND P1, PT, R2, UR4, PT ;  /* 0x0000000402007c0c */ /* 0x000fc6000bf26270 */
[----:B------:R0:W-:Y:S10]  /*ab70*/  STL [R1+0xc], R0 ;  /* 0x00000c0001007387 */ /* 0x0001f40000100800 */
[----:B0-----:R-:W-:Y:S05]  /*ab80*/  @!P1 BRA `(.L_x_67) ;  /* 0xffffffc800909947 */ /* 0x001fea000383ffff */
[----:B------:R-:W-:-:S07]  /*ab90*/  LOP3.LUT R0, R0, 0x1, RZ, 0xc, !PT ;  /* 0x0000000100007812 */ /* 0x000fce00078e0cff */
.L_x_32:
[----:B------:R-:W0:Y:S01]  /*aba0*/  S2R R3, SR_CgaCtaId ;  /* 0x0000000000037919 */ /* 0x000e220000008800 */
[----:B------:R-:W-:Y:S01]  /*abb0*/  MOV R2, 0x400 ;  /* 0x0000040000027802 */ /* 0x000fe20000000f00 */
[----:B------:R-:W-:Y:S01]  /*abc0*/  BSSY B0, `(.L_x_68) ;  /* 0x0000005000007945 */ /* 0x000fe20003800000 */
[----:B------:R-:W-:Y:S02]  /*abd0*/  SHF.L.U32 R0, R0, 0x1f, RZ ;  /* 0x0000001f00007819 */ /* 0x000fe400000006ff */
[----:B0-----:R-:W-:-:S04]  /*abe0*/  LEA R7, R3, R2, 0x18 ;  /* 0x0000000203077211 */ /* 0x001fc800078ec0ff */
[----:B------:R-:W0:Y:S02]  /*abf0*/  SYNCS.PHASECHK.TRANS64.TRYWAIT P0, [R7+URZ+0x16820], R0 ;  /* 0x01682000070075a7 */ /* 0x000e24000800017f */
[----:B0-----:R-:W-:Y:S05]  /*ac00*/  @!P0 BRA `(.L_x_69) ;  /* 0x0000003c00208947 */ /* 0x001fea0003800000 */
.L_x_187:
[----:B-1----:R-:W-:Y:S05]  /*ac10*/  BSYNC B0 ;  /* 0x0000000000007941 */ /* 0x002fea0003800000 */
.L_x_68:
[----:B------:R-:W-:-:S03]  /*ac20*/  UMOV UR4, 0xffffffff ;  /* 0xffffffff00047882 */ /* 0x000fc60000000000 */
[----:B------:R-:W-:Y:S05]  /*ac30*/  BRA.DIV UR4, `(.L_x_70) ;  /* 0x0000003e04287947 */ /* 0x000fea000b800000 */
[----:B0-----:R-:W0:Y:S02]  /*ac40*/  S2R R0, SR_TID.X ;  /* 0x0000000000007919 */ /* 0x001e240000002100 */
[----:B0-----:R-:W-:-:S04]  /*ac50*/  SHF.R.U32.HI R0, RZ, 0x5, R0 ;  /* 0x00000005ff007819 */ /* 0x001fc80000011600 */
[----:B------:R-:W-:-:S05]  /*ac60*/  LOP3.LUT R0, R0, 0x3, RZ, 0xc0, !PT ;  /* 0x0000000300007812 */ /* 0x000fca00078ec0ff */
[----:B------:R0:W1:Y:S02]  /*ac70*/  SHFL.IDX PT, R14, R0, RZ, 0x1f ;  /* 0x00001fff000e7589 */ /* 0x00006400000e0000 */
.L_x_190:
[----:B-1----:R-:W-:Y:S01]  /*ac80*/  ISETP.NE.AND P0, PT, R14, RZ, PT ;  /* 0x000000ff0e00720c */ /* 0x002fe20003f05270 */
[----:B------:R-:W-:-:S12]  /*ac90*/  BSSY B0, `(.L_x_71) ;  /* 0x0000024000007945 */ /* 0x000fd80003800000 */
[----:B------:R-:W-:Y:S05]  /*aca0*/  @P0 BRA `(.L_x_72) ;  /* 0x0000000000880947 */ /* 0x000fea0003800000 */
[----:B------:R-:W-:-:S03]  /*acb0*/  UMOV UR4, 0xffffffff ;  /* 0xffffffff00047882 */ /* 0x000fc60000000000 */
[----:B------:R-:W-:Y:S05]  /*acc0*/  BRA.DIV UR4, `(.L_x_73) ;  /* 0x0000003e04387947 */ /* 0x000fea000b800000 */
[----:B------:R-:W-:-:S13]  /*acd0*/  ELECT P6, URZ, PT ;  /* 0x00000000003f782f */ /* 0x000fda00038c0000 */
.L_x_193:
[----:B------:R-:W-:Y:S05]  /*ace0*/  @!P6 BRA `(.L_x_72) ;  /* 0x000000000078e947 */ /* 0x000fea0003800000 */
[----:B------:R-:W-:-:S06]  /*acf0*/  ULOP3.LUT UR4, UR39, 0x2, URZ, 0xfc, !UPT ;  /* 0x0000000227047892 */ /* 0x000fcc000f8efc3f */
[----:B0-----:R-:W-:-:S04]  /*ad00*/  MOV R0, UR4 ;  /* 0x0000000400007c02 */ /* 0x001fc80008000f00 */
[----:B------:R-:W-:-:S13]  /*ad10*/  ISETP.NE.AND P0, PT, R0, 0x3, PT ;  /* 0x000000030000780c */ /* 0x000fda0003f05270 */
[----:B------:R-:W-:Y:S05]  /*ad20*/  @!P0 BRA `(.L_x_74) ;  /* 0x0000000000048947 */ /* 0x000fea0003800000 */
[----:B------:R-:W-:Y:S01]  /*ad30*/  BPT.TRAP 0x1 ;  /* 0x000000040000795c */ /* 0x000fe20000300000 */
.L_x_74:
[----:B------:R-:W-:Y:S01]  /*ad40*/  IMAD R5, R22, 0x8, R7 ;  /* 0x0000000816057824 */ /* 0x000fe200078e0207 */
[----:B------:R-:W-:Y:S01]  /*ad50*/  SHF.L.U32 R0, R24, 0x1f, RZ ;  /* 0x0000001f18007819 */ /* 0x000fe200000006ff */
[----:B------:R-:W-:-:S03]  /*ad60*/  VIADD R22, R22, 0x1 ;  /* 0x0000000116167836 */ /* 0x000fc60000000000 */
[----:B------:R-:W0:Y:S02]  /*ad70*/  SYNCS.PHASECHK.TRANS64.TRYWAIT P1, [R5+URZ+0x16840], R0 ;  /* 0x01684000050075a7 */ /* 0x000e24000802017f */
[----:B------:R-:W-:-:S04]  /*ad80*/  ISETP.NE.AND P2, PT, R22, 0x2, PT ;  /* 0x000000021600780c */ /* 0x000fc80003f45270 */
[----:B------:R-:W-:Y:S01]  /*ad90*/  SEL R3, RZ, 0x1, P2 ;  /* 0x00000001ff037807 */ /* 0x000fe20001000000 */
[----:B0-----:R-:W-:Y:S08]  /*ada0*/  @!P1 BRA `(.L_x_75) ;  /* 0x0000003c00209947 */ /* 0x001ff00003800000 */
.L_x_194:
[----:B------:R-:W-:Y:S02]  /*adb0*/  SEL R22, R22, RZ, P2 ;  /* 0x000000ff16167207 */ /* 0x000fe40001000000 */
[----:B------:R-:W-:Y:S01]  /*adc0*/  LOP3.LUT R2, R24, R3, RZ, 0x3c, !PT ;  /* 0x0000000318027212 */ /* 0x000fe200078e3cff */
[----:B------:R-:W-:Y:S06]  /*add0*/  @!P0 BRA `(.L_x_76) ;  /* 0x0000000000048947 */ /* 0x000fec0003800000 */
[----:B------:R-:W-:Y:S01]  /*ade0*/  BPT.TRAP 0x1 ;  /* 0x000000040000795c */ /* 0x000fe20000300000 */
.L_x_76:
[----:B------:R-:W-:Y:S01]  /*adf0*/  IMAD R3, R22, 0x8, R7 ;  /* 0x0000000816037824 */ /* 0x000fe200078e0207 */
[----:B------:R-:W-:-:S04]  /*ae00*/  SHF.L.U32 R2, R2, 0x1f, RZ ;  /* 0x0000001f02027819 */ /* 0x000fc800000006ff */
[----:B------:R-:W1:Y:S02]  /*ae10*/  SYNCS.PHASECHK.TRANS64.TRYWAIT P1, [R3+URZ+0x16840], R2 ;  /* 0x01684002030075a7 */ /* 0x000e64000802017f */
[----:B-1----:R-:W-:Y:S05]  /*ae20*/  @!P1 BRA `(.L_x_77) ;  /* 0x0000003c00149947 */ /* 0x002fea0003800000 */
.L_x_195:
[----:B------:R-:W-:Y:S05]  /*ae30*/  @!P0 BRA `(.L_x_78) ;  /* 0x0000000000048947 */ /* 0x000fea0003800000 */
[----:B------:R-:W-:Y:S01]  /*ae40*/  BPT.TRAP 0x1 ;  /* 0x000000040000795c */ /* 0x000fe20000300000 */
.L_x_78:
[----:B------:R-:W2:Y:S02]  /*ae50*/  SYNCS.PHASECHK.TRANS64.TRYWAIT P1, [R5+URZ+0x16860], R0 ;  /* 0x01686000050075a7 */ /* 0x000ea4000802017f */
[----:B--2---:R-:W-:Y:S05]  /*ae60*/  @!P1 BRA `(.L_x_79) ;  /* 0x0000003c00189947 */ /* 0x004fea0003800000 */
.L_x_196:
[----:B------:R-:W-:Y:S05]  /*ae70*/  @!P0 BRA `(.L_x_80) ;  /* 0x0000000000048947 */ /* 0x000fea0003800000 */
[----:B------:R-:W-:Y:S01]  /*ae80*/  BPT.TRAP 0x1 ;  /* 0x000000040000795c */ /* 0x000fe20000300000 */
.L_x_80:
[----:B---3--:R3:W4:Y:S02]  /*ae90*/  SYNCS.PHASECHK.TRANS64.TRYWAIT P0, [R3+URZ+0x16860], R2 ;  /* 0x01686002030075a7 */ /* 0x008724000800017f */
[----:B----4-:R-:W-:Y:S05]  /*aea0*/  @!P0 NANOSLEEP.SYNCS 0x989680 ;  /* 0x009896800000895d */ /* 0x010fea0003900000 */
[----:B------:R-:W4:Y:S02]  /*aeb0*/  @!P0 SYNCS.PHASECHK.TRANS64 P0, [R3+URZ+0x16860], R2 ;  /* 0x01686002030085a7 */ /* 0x000f24000800007f */
[----:B----4-:R-:W-:Y:S05]  /*aec0*/  @!P0 BRA `(.L_x_80) ;  /* 0xfffffffc00f08947 */ /* 0x010fea000383ffff */
.L_x_72:
[----:B------:R-:W-:Y:S05]  /*aed0*/  BSYNC B0 ;  /* 0x0000000000007941 */ /* 0x000fea0003800000 */
.L_x_71:
[----:B------:R-:W-:Y:S05]  /*aee0*/  EXIT ;  /* 0x000000000000794d */ /* 0x000fea0003800000 */
.L_x_8:
[----:B0-----:R-:W-:-:S04]  /*aef0*/  MOV R3, UR44 ;  /* 0x0000002c00037c02 */ /* 0x001fc80008000f00 */
[----:B------:R0:W1:Y:S03]  /*af00*/  SYNCS.PHASECHK.TRANS64.TRYWAIT P1, [R3+URZ+0x16800], R0 ;  /* 0x01680000030075a7 */ /* 0x000066000802017f */
[----:B-1----:R-:W-:Y:S05]  /*af10*/  @!P1 NANOSLEEP.SYNCS 0x989680 ;  /* 0x009896800000995d */ /* 0x002fea0003900000 */
[----:B------:R-:W1:Y:S02]  /*af20*/  @!P1 SYNCS.PHASECHK.TRANS64 P1, [R3+URZ+0x16800], R0 ;  /* 0x01680000030095a7 */ /* 0x000e64000802007f */
[----:B-1----:R-:W-:Y:S05]  /*af30*/  @!P1 BRA `(.L_x_8) ;  /* 0xfffffffc00ec9947 */ /* 0x002fea000383ffff */
[----:B------:R-:W-:Y:S05]  /*af40*/  BRA `(.L_x_81) ;  /* 0xffffff60004c7947 */ /* 0x000fea000383ffff */
.L_x_12:
[----:B-1----:R1:W2:Y:S02]  /*af50*/  SYNCS.PHASECHK.TRANS64.TRYWAIT P1, [R0+URZ+0x16830], R3 ;  /* 0x01683003000075a7 */ /* 0x0022a4000802017f */
[----:B--2---:R-:W-:Y:S05]  /*af60*/  @!P1 NANOSLEEP.SYNCS 0x989680 ;  /* 0x009896800000995d */ /* 0x004fea0003900000 */
[----:B------:R-:W2:Y:S02]  /*af70*/  @!P1 SYNCS.PHASECHK.TRANS64 P1, [R0+URZ+0x16830], R3 ;  /* 0x01683003000095a7 */ /* 0x000ea4000802007f */
[----:B--2---:R-:W-:Y:S05]  /*af80*/  @!P1 BRA `(.L_x_12) ;  /* 0xfffffffc00f09947 */ /* 0x004fea000383ffff */
[----:B------:R-:W-:Y:S05]  /*af90*/  BRA `(.L_x_11) ;  /* 0xffffff60006c7947 */ /* 0x000fea000383ffff */
.L_x_18:
[----:B-1----:R-:W-:-:S04]  /*afa0*/  IMAD.U32 R7, RZ, RZ, UR6 ;  /* 0x00000006ff077e24 */ /* 0x002fc8000f8e00ff */
[----:B------:R1:W2:Y:S03]  /*afb0*/  SYNCS.PHASECHK.TRANS64.TRYWAIT P1, [R7+URZ+0x16830], R6 ;  /* 0x01683006070075a7 */ /* 0x0002a6000802017f */
[----:B--2---:R-:W-:Y:S05]  /*afc0*/  @!P1 NANOSLEEP.SYNCS 0x989680 ;  /* 0x009896800000995d */ /* 0x004fea0003900000 */
[----:B------:R-:W2:Y:S02]  /*afd0*/  @!P1 SYNCS.PHASECHK.TRANS64 P1, [R7+URZ+0x16830], R6 ;  /* 0x01683006070095a7 */ /* 0x000ea4000802007f */
[----:B--2---:R-:W-:Y:S05]  /*afe0*/  @!P1 BRA `(.L_x_18) ;  /* 0xfffffffc00ec9947 */ /* 0x004fea000383ffff */
[----:B------:R-:W-:Y:S05]  /*aff0*/  BRA `(.L_x_15) ;  /* 0xffffff8800647947 */ /* 0x000fea000383ffff */
.L_x_22:
[----:B-1----:R-:W-:-:S04]  /*b000*/  IMAD.U32 R7, RZ, RZ, UR6 ;  /* 0x00000006ff077e24 */ /* 0x002fc8000f8e00ff */
[----:B------:R1:W2:Y:S03]  /*b010*/  SYNCS.PHASECHK.TRANS64.TRYWAIT P1, [R7+URZ+0x16850], R6 ;  /* 0x01685006070075a7 */ /* 0x0002a6000802017f */
[----:B--2---:R-:W-:Y:S05]  /*b020*/  @!P1 NANOSLEEP.SYNCS 0x989680 ;  /* 0x009896800000995d */ /* 0x004fea0003900000 */
[----:B------:R-:W2:Y:S02]  /*b030*/  @!P1 SYNCS.PHASECHK.TRANS64 P1, [R7+URZ+0x16850], R6 ;  /* 0x01685006070095a7 */ /* 0x000ea4000802007f */
[----:B--2---:R-:W-:Y:S05]  /*b040*/  @!P1 BRA `(.L_x_22) ;  /* 0xfffffffc00ec9947 */ /* 0x004fea000383ffff */
[----:B------:R-:W-:Y:S05]  /*b050*/  BRA `(.L_x_19) ;  /* 0xffffff8800e07947 */ /* 0x000fea000383ffff */
.L_x_29:
[----:B-1----:R-:W-:-:S04]  /*b060*/  IMAD.U32 R7, RZ, RZ, UR4 ;  /* 0x00000004ff077e24 */ /* 0x002fc8000f8e00ff */
[----:B------:R1:W2:Y:S03]  /*b070*/  SYNCS.PHASECHK.TRANS64.TRYWAIT P1, [R7+URZ+0x16850], R0 ;  /* 0x01685000070075a7 */ /* 0x0002a6000802017f */
[----:B--2---:R-:W-:Y:S05]  /*b080*/  @!P1 NANOSLEEP.SYNCS 0x989680 ;  /* 0x009896800000995d */ /* 0x004fea0003900000 */
[----:B------:R-:W2:Y:S02]  /*b090*/  @!P1 SYNCS.PHASECHK.TRANS64 P1, [R7+URZ+0x16850], R0 ;  /* 0x01685000070095a7 */ /* 0x000ea4000802007f */
[----:B--2---:R-:W-:Y:S05]  /*b0a0*/  @!P1 BRA `(.L_x_29) ;  /* 0xfffffffc00ec9947 */ /* 0x004fea000383ffff */
[----:B------:R-:W-:Y:S05]  /*b0b0*/  BRA `(.L_x_28) ;  /* 0xffffffac00507947 */ /* 0x000fea000383ffff */
.L_x_36:
[----:B------:R-:W1:Y:S01]  /*b0c0*/  S2R R16, SR_TID.X ;  /* 0x0000000000107919 */ /* 0x000e620000002100 */
[----:B------:R-:W-:Y:S01]  /*b0d0*/  BSSY B0, `(.L_x_82) ;  /* 0x000000a000007945 */ /* 0x000fe20003800000 */
[----:B------:R-:W-:Y:S02]  /*b0e0*/  IMAD.MOV.U32 R12, RZ, RZ, RZ ;  /* 0x000000ffff0c7224 */ /* 0x000fe400078e00ff */
[----:B------:R-:W-:Y:S02]  /*b0f0*/  IMAD.MOV.U32 R11, RZ, RZ, 0x1f ;  /* 0x0000001fff0b7424 */ /* 0x000fe400078e00ff */
[----:B------:R-:W-:Y:S01]  /*b100*/  IMAD.MOV.U32 R15, RZ, RZ, -0x1 ;  /* 0xffffffffff0f7424 */ /* 0x000fe200078e00ff */
[----:B-1----:R-:W-:-:S04]  /*b110*/  SHF.R.U32.HI R16, RZ, 0x5, R16 ;  /* 0x00000005ff107819 */ /* 0x002fc80000011610 */
[----:B------:R-:W-:-:S04]  /*b120*/  LOP3.LUT R16, R16, 0x3, RZ, 0xc0, !PT ;  /* 0x0000000310107812 */ /* 0x000fc800078ec0ff */
[----:B------:R-:W-:-:S07]  /*b130*/  MOV R13, R16 ;  /* 0x00000010000d7202 */ /* 0x000fce0000000f00 */
[----:B0----5:R-:W-:Y:S05]  /*b140*/  WARPSYNC.COLLECTIVE R15, `(.L_x_83) ;  /* 0x000000000f087348 */ /* 0x021fea0003c00000 */
[----:B------:R1:W2:Y:S02]  /*b150*/  SHFL.IDX P6, R14, R13, R12, R11 ;  /* 0x0000000c0d0e7389 */ /* 0x0002a400000c000b */
[----:B012--5:R-:W-:Y:S01]  /*b160*/  ENDCOLLECTIVE ;  /* 0x000000000000791b */ /* 0x027fe20003800000 */
.L_x_83:
[----:B------:R-:W-:Y:S05]  /*b170*/  BSYNC B0 ;  /* 0x0000000000007941 */ /* 0x000fea0003800000 */
.L_x_82:
[----:B------:R-:W-:Y:S05]  /*b180*/  BRA `(.L_x_84) ;  /* 0xffffffcc00107947 */ /* 0x000fea000383ffff */
.L_x_39:
[----:B0-----:R0:W1:Y:S02]  /*b190*/  SYNCS.PHASECHK.TRANS64.TRYWAIT P0, [R0+URZ+0x16840], R2 ;  /* 0x01684002000075a7 */ /* 0x001064000800017f */
[----:B-1----:R-:W-:Y:S05]  /*b1a0*/  @!P0 NANOSLEEP.SYNCS 0x989680 ;  /* 0x009896800000895d */ /* 0x002fea0003900000 */
[----:B------:R-:W1:Y:S02]  /*b1b0*/  @!P0 SYNCS.PHASECHK.TRANS64 P0, [R0+URZ+0x16840], R2 ;  /* 0x01684002000085a7 */ /* 0x000e64000800007f */
[----:B-1----:R-:W-:Y:S05]  /*b1c0*/  @!P0 BRA `(.L_x_39) ;  /* 0xfffffffc00f08947 */ /* 0x002fea000383ffff */
[----:B------:R-:W-:Y:S05]  /*b1d0*/  BRA `(.L_x_85) ;  /* 0xffffffcc006c7947 */ /* 0x000fea000383ffff */
.L_x_40:
[----:B------:R-:W-:Y:S01]  /*b1e0*/  BSSY B0, `(.L_x_86) ;  /* 0x0000008000007945 */ /* 0x000fe20003800000 */
[----:B------:R-:W-:Y:S01]  /*b1f0*/  MOV R13, R5 ;  /* 0x00000005000d7202 */ /* 0x000fe20000000f00 */
[----:B------:R-:W-:Y:S02]  /*b200*/  IMAD.MOV.U32 R12, RZ, RZ, RZ ;  /* 0x000000ffff0c7224 */ /* 0x000fe400078e00ff */
[----:B------:R-:W-:Y:S02]  /*b210*/  IMAD.MOV.U32 R11, RZ, RZ, 0x181f ;  /* 0x0000181fff0b7424 */ /* 0x000fe400078e00ff */
[----:B------:R-:W-:-:S07]  /*b220*/  IMAD.MOV.U32 R15, RZ, RZ, -0x1 ;  /* 0xffffffffff0f7424 */ /* 0x000fce00078e00ff */
[----:B------:R-:W-:Y:S05]  /*b230*/  WARPSYNC.COLLECTIVE R15, `(.L_x_87) ;  /* 0x000000000f087348 */ /* 0x000fea0003c00000 */
[----:B------:R0:W1:Y:S02]  /*b240*/  SHFL.IDX P6, R14, R13, R12, R11 ;  /* 0x0000000c0d0e7389 */ /* 0x00006400000c000b */
[----:B01----:R-:W-:Y:S01]  /*b250*/  ENDCOLLECTIVE ;  /* 0x000000000000791b */ /* 0x003fe20003800000 */
.L_x_87:
[----:B------:R-:W-:Y:S05]  /*b260*/  BSYNC B0 ;  /* 0x0000000000007941 */ /* 0x000fea0003800000 */
.L_x_86:
[----:B------:R-:W-:Y:S01]  /*b270*/  IMAD.MOV.U32 R13, RZ, RZ, R4 ;  /* 0x000000ffff0d7224 */ /* 0x000fe200078e0004 */
[----:B------:R-:W-:Y:S01]  /*b280*/  MOV R15, 0xffffffff ;  /* 0xffffffff000f7802 */ /* 0x000fe20000000f00 */
[----:B------:R-:W-:Y:S01]  /*b290*/  IMAD.MOV.U32 R12, RZ, RZ, RZ ;  /* 0x000000ffff0c7224 */ /* 0x000fe200078e00ff */
[----:B------:R-:W-:Y:S01]  /*b2a0*/  MOV R2, R14 ;  /* 0x0000000e00027202 */ /* 0x000fe20000000f00 */
[----:B------:R-:W-:Y:S01]  /*b2b0*/  IMAD.MOV.U32 R11, RZ, RZ, 0x181f ;  /* 0x0000181fff0b7424 */ /* 0x000fe200078e00ff */
[----:B------:R-:W-:-:S13]  /*b2c0*/  ISETP.GE.AND P1, PT, R9, 0x1, PT ;  /* 0x000000010900780c */ /* 0x000fda0003f26270 */
[----:B------:R-:W-:Y:S05]  /*b2d0*/  WARPSYNC.COLLECTIVE R15, `(.L_x_88) ;  /* 0x000000000f087348 */ /* 0x000fea0003c00000 */
[----:B------:R0:W1:Y:S02]  /*b2e0*/  SHFL.IDX P6, R14, R13, R12, R11 ;  /* 0x0000000c0d0e7389 */ /* 0x00006400000c000b */
[----:B01----:R-:W-:Y:S01]  /*b2f0*/  ENDCOLLECTIVE ;  /* 0x000000000000791b */ /* 0x003fe20003800000 */
.L_x_88:
[----:B------:R-:W-:Y:S01]  /*b300*/  @P1 LEA R7, R6, UR38, 0x1 ;  /* 0x0000002606071c11 */ /* 0x000fe2000f8e08ff */
[----:B------:R-:W-:Y:S01]  /*b310*/  IMAD.MOV.U32 R13, RZ, RZ, R5 ;  /* 0x000000ffff0d7224 */ /* 0x000fe200078e0005 */
[----:B------:R-:W-:Y:S01]  /*b320*/  MOV R12, 0x1 ;  /* 0x00000001000c7802 */ /* 0x000fe20000000f00 */
[----:B------:R-:W-:-:S07]  /*b330*/  IMAD.MOV.U32 R3, RZ, RZ, R14 ;  /* 0x000000ffff037224 */ /* 0x000fce00078e000e */
[----:B------:R-:W-:Y:S05]  /*b340*/  WARPSYNC.COLLECTIVE R15, `(.L_x_89) ;  /* 0x000000000f087348 */ /* 0x000fea0003c00000 */
[----:B------:R0:W1:Y:S02]  /*b350*/  SHFL.IDX P6, R14, R13, R12, R11 ;  /* 0x0000000c0d0e7389 */ /* 0x00006400000c000b */
[----:B01----:R-:W-:Y:S01]  /*b360*/  ENDCOLLECTIVE ;  /* 0x000000000000791b */ /* 0x003fe20003800000 */
.L_x_89:
[----:B------:R-:W-:-:S05]  /*b370*/  @P1 LEA R3, P0, R8, R3, 0x1 ;  /* 0x0000000308031211 */ /* 0x000fca00078008ff */
[----:B------:R-:W-:-:S05]  /*b380*/  @P1 IMAD.X R2, RZ, RZ, R2, P0 ;  /* 0x000000ffff021224 */ /* 0x000fca00000e0602 */
[----:B------:R-:W-:Y:S01]  /*b390*/  @P1 LOP3.LUT R3, R3, R2, RZ, 0x3c, !PT ;  /* 0x0000000203031212 */ /* 0x000fe200078e3cff */
[----:B------:R-:W-:-:S03]  /*b3a0*/  IMAD.MOV.U32 R13, RZ, RZ, R4 ;  /* 0x000000ffff0d7224 */ /* 0x000fc600078e0004 */
[----:B------:R-:W-:-:S04]  /*b3b0*/  @P1 LOP3.LUT R2, R3, R2, RZ, 0x3c, !PT ;  /* 0x0000000203021212 */ /* 0x000fc800078e3cff */
[----:B------:R-:W-:-:S05]  /*b3c0*/  @P1 LOP3.LUT R3, R3, R2, RZ, 0x3c, !PT ;  /* 0x0000000203031212 */ /* 0x000fca00078e3cff */
[----:B------:R-:W-:Y:S01]  /*b3d0*/  @!PT LDS RZ, [RZ] ;  /* 0x00000000fffff984 */ /* 0x000fe20000000800 */
[----:B------:R-:W-:Y:S01]  /*b3e0*/  @!PT LDS RZ, [RZ] ;  /* 0x00000000fffff984 */ /* 0x000fe20000000800 */
[----:B------:R-:W-:Y:S01]  /*b3f0*/  @!PT LDS RZ, [RZ] ;  /* 0x00000000fffff984 */ /* 0x000fe20000000800 */
[----:B------:R0:W-:Y:S01]  /*b400*/  @P1 LDGSTS.E.BYPASS.LTC128B.128 [R7+0xe400], desc[UR50][R2.64], !P2 ;  /* 0x0e40000002071fae */ /* 0x0001e2000d101d72 */
[----:B------:R-:W-:Y:S01]  /*b410*/  ISETP.GE.AND P1, PT, R9, 0x11, PT ;  /* 0x000000110900780c */ /* 0x000fe20003f26270 */
[----:B0-----:R-:W-:-:S12]  /*b420*/  IMAD.MOV.U32 R2, RZ, RZ, R14 ;  /* 0x000000ffff027224 */ /* 0x001fd800078e000e */
[----:B------:R-:W-:Y:S05]  /*b430*/  WARPSYNC.COLLECTIVE R15, `(.L_x_90) ;  /* 0x000000000f087348 */ /* 0x000fea0003c00000 */
[----:B------:R0:W1:Y:S02]  /*b440*/  SHFL.IDX P6, R14, R13, R12, R11 ;  /* 0x0000000c0d0e7389 */ /* 0x00006400000c000b */
[----:B01----:R-:W-:Y:S01]  /*b450*/  ENDCOLLECTIVE ;  /* 0x000000000000791b */ /* 0x003fe20003800000 */
.L_x_90:
[----:B------:R-:W-:Y:S01]  /*b460*/  @P1 LEA R7, R6, UR38, 0x1 ;  /* 0x0000002606071c11 */ /* 0x000fe2000f8e08ff */
[----:B------:R-:W-:Y:S02]  /*b470*/  IMAD.MOV.U32 R13, RZ, RZ, R5 ;  /* 0x000000ffff0d7224 */ /* 0x000fe400078e0005 */
[----:B------:R-:W-:Y:S02]  /*b480*/  IMAD.MOV.U32 R12, RZ, RZ, 0x2 ;  /* 0x00000002ff0c7424 */ /* 0x000fe400078e00ff */
[----:B------:R-:W-:-:S07]  /*b490*/  IMAD.MOV.U32 R3, RZ, RZ, R14 ;  /* 0x000000ffff037224 */ /* 0x000fce00078e000e */
[----:B------:R-:W-:Y:S05]  /*b4a0*/  WARPSYNC.COLLECTIVE R15, `(.L_x_91) ;  /* 0x000000000f087348 */ /* 0x000fea0003c00000 */
[----:B------:R0:W1:Y:S02]  /*b4b0*/  SHFL.IDX P6, R14, R13, R12, R11 ;  /* 0x0000000c0d0e7389 */ /* 0x00006400000c000b */
[----:B01----:R-:W-:Y:S01]  /*b4c0*/  ENDCOLLECTIVE ;  /* 0x000000000000791b */ /* 0x003fe20003800000 */
.L_x_91:
[----:B------:R-:W-:-:S04]  /*b4d0*/  @P1 LEA R3, P0, R8, R3, 0x1 ;  /* 0x0000000308031211 */ /* 0x000fc800078008ff */
[----:B------:R-:W-:-:S04]  /*b4e0*/  @P1 IADD3.X R2, RZ, R2, RZ, P0, !PT ;  /* 0x00000002ff021210 */ /* 0x000fc800007fe4ff */
[----:B------:R-:W-:Y:S02]  /*b4f0*/  @P1 LOP3.LUT R3, R3, R2, RZ, 0x3c, !PT ;  /* 0x0000000203031212 */ /* 0x000fe400078e3cff */
[----:B------:R-:W-:Y:S02]  /*b500*/  MOV R13, R4 ;  /* 0x00000004000d7202 */ /* 0x000fe40000000f00 */
        /* <DEDUP_REMOVED lines=11> */
.L_x_92:
[----:B------:R-:W-:Y:S01]  /*b5c0*/  @P1 LEA R7, R6, UR38, 0x1 ;  /* 0x0000002606071c11 */ /* 0x000fe2000f8e08ff */
[----:B------:R-:W-:Y:S01]  /*b5d0*/  IMAD.MOV.U32 R13, RZ, RZ, R5 ;  /* 0x000000ffff0d7224 */ /* 0x000fe200078e0005 */
[----:B------:R-:W-:Y:S01]  /*b5e0*/  MOV R12, 0x3 ;  /* 0x00000003000c7802 */ /* 0x000fe20000000f00 */
[----:B------:R-:W-:-:S07]  /*b5f0*/  IMAD.MOV.U32 R3, RZ, RZ, R14 ;  /* 0x000000ffff037224 */ /* 0x000fce00078e000e */
[----:B------:R-:W-:Y:S05]  /*b600*/  WARPSYNC.COLLECTIVE R15, `(.L_x_93) ;  /* 0x000000000f087348 */ /* 0x000fea0003c00000 */
[----:B------:R0:W1:Y:S02]  /*b610*/  SHFL.IDX P6, R14, R13, R12, R11 ;  /* 0x0000000c0d0e7389 */ /* 0x00006400000c000b */
[----:B01----:R-:W-:Y:S01]  /*b620*/  ENDCOLLECTIVE ;  /* 0x000000000000791b */ /* 0x003fe20003800000 */
.L_x_93:
        /* <DEDUP_REMOVED lines=15> */
.L_x_94:
[----:B------:R-:W-:Y:S01]  /*b720*/  @P1 LEA R7, R6, UR38, 0x1 ;  /* 0x0000002606071c11 */ /* 0x000fe2000f8e08ff */
[----:B------:R-:W-:Y:S02]  /*b730*/  IMAD.MOV.U32 R13, RZ, RZ, R5 ;  /* 0x000000ffff0d7224 */ /* 0x000fe400078e0005 */
[----:B------:R-:W-:Y:S02]  /*b740*/  IMAD.MOV.U32 R12, RZ, RZ, 0x4 ;  /* 0x00000004ff0c7424 */ /* 0x000fe400078e00ff */
[----:B------:R-:W-:-:S07]  /*b750*/  IMAD.MOV.U32 R3, RZ, RZ, R14 ;  /* 0x000000ffff037224 */ /* 0x000fce00078e000e */
[----:B------:R-:W-:Y:S05]  /*b760*/  WARPSYNC.COLLECTIVE R15, `(.L_x_95) ;  /* 0x000000000f087348 */ /* 0x000fea0003c00000 */
[----:B------:R0:W1:Y:S02]  /*b770*/  SHFL.IDX P6, R14, R13, R12, R11 ;  /* 0x0000000c0d0e7389 */ /* 0x00006400000c000b */
[----:B01----:R-:W-:Y:S01]  /*b780*/  ENDCOLLECTIVE ;  /* 0x000000000000791b */ /* 0x003fe20003800000 */
.L_x_95:
        /* <DEDUP_REMOVED lines=15> */
.L_x_96:
[----:B------:R-:W-:Y:S01]  /*b880*/  @P1 LEA R7, R6, UR38, 0x1 ;  /* 0x0000002606071c11 */ /* 0x000fe2000f8e08ff */
[----:B------:R-:W-:Y:S01]  /*b890*/  IMAD.MOV.U32 R13, RZ, RZ, R5 ;  /* 0x000000ffff0d7224 */ /* 0x000fe200078e0005 */
[----:B------:R-:W-:Y:S01]  /*b8a0*/  MOV R12, 0x5 ;  /* 0x00000005000c7802 */ /* 0x000fe20000000f00 */
[----:B------:R-:W-:-:S07]  /*b8b0*/  IMAD.MOV.U32 R3, RZ, RZ, R14 ;  /* 0x000000ffff037224 */ /* 0x000fce00078e000e */
[----:B------:R-:W-:Y:S05]  /*b8c0*/  WARPSYNC.COLLECTIVE R15, `(.L_x_97) ;  /* 0x000000000f087348 */ /* 0x000fea0003c00000 */
[----:B------:R0:W1:Y:S02]  /*b8d0*/  SHFL.IDX P6, R14, R13, R12, R11 ;  /* 0x0000000c0d0e7389 */ /* 0x00006400000c000b */
[----:B01----:R-:W-:Y:S01]  /*b8e0*/  ENDCOLLECTIVE ;  /* 0x000000000000791b */ /* 0x003fe20003800000 */
.L_x_97:
        /* <DEDUP_REMOVED lines=15> */
.L_x_98:
[----:B------:R-:W-:Y:S01]  /*b9e0*/  @P1 LEA R7, R6, UR38, 0x1 ;  /* 0x0000002606071c11 */ /* 0x000fe2000f8e08ff */
[----:B------:R-:W-:Y:S02]  /*b9f0*/  IMAD.MOV.U32 R13, RZ, RZ, R5 ;  /* 0x000000ffff0d7224 */ /* 0x000fe400078e0005 */
[----:B------:R-:W-:Y:S02]  /*ba00*/  IMAD.MOV.U32 R12, RZ, RZ, 0x6 ;  /* 0x00000006ff0c7424 */ /* 0x000fe400078e00ff */
[----:B------:R-:W-:-:S07]  /*ba10*/  IMAD.MOV.U32 R3, RZ, RZ, R14 ;  /* 0x000000ffff037224 */ /* 0x000fce00078e000e */
[----:B------:R-:W-:Y:S05]  /*ba20*/  WARPSYNC.COLLECTIVE R15, `(.L_x_99) ;  /* 0x000000000f087348 */ /* 0x000fea0003c00000 */
[----:B------:R0:W1:Y:S02]  /*ba30*/  SHFL.IDX P6, R14, R13, R12, R11 ;  /* 0x0000000c0d0e7389 */ /* 0x00006400000c000b */
[----:B01----:R-:W-:Y:S01]  /*ba40*/  ENDCOLLECTIVE ;  /* 0x000000000000791b */ /* 0x003fe20003800000 */
.L_x_99:
        /* <DEDUP_REMOVED lines=15> */
.L_x_100:
[----:B------:R-:W-:Y:S01]  /*bb40*/  @P1 LEA R7, R6, UR38, 0x1 ;  /* 0x0000002606071c11 */ /* 0x000fe2000f8e08ff */
[----:B------:R-:W-:Y:S01]  /*bb50*/  IMAD.MOV.U32 R13, RZ, RZ, R5 ;  /* 0x000000ffff0d7224 */ /* 0x000fe200078e0005 */
[----:B------:R-:W-:Y:S01]  /*bb60*/  MOV R12, 0x7 ;  /* 0x00000007000c7802 */ /* 0x000fe20000000f00 */
[----:B------:R-:W-:-:S07]  /*bb70*/  IMAD.MOV.U32 R3, RZ, RZ, R14 ;  /* 0x000000ffff037224 */ /* 0x000fce00078e000e */
[----:B------:R-:W-:Y:S05]  /*bb80*/  WARPSYNC.COLLECTIVE R15, `(.L_x_101) ;  /* 0x000000000f087348 */ /* 0x000fea0003c00000 */
[----:B------:R0:W1:Y:S02]  /*bb90*/  SHFL.IDX P6, R14, R13, R12, R11 ;  /* 0x0000000c0d0e7389 */ /* 0x00006400000c000b */
[----:B01----:R-:W-:Y:S01]  /*bba0*/  ENDCOLLECTIVE ;  /* 0x000000000000791b */ /* 0x003fe20003800000 */
.L_x_101:
[----:B------:R-:W-:-:S05]  /*bbb0*/  @P1 LEA R3, P0, R8, R3, 0x1 ;  /* 0x0000000308031211 */ /* 0x000fca00078008ff */
[----:B------:R-:W-:-:S05]  /*bbc0*/  @P1 IMAD.X R2, RZ, RZ, R2, P0 ;  /* 0x000000ffff021224 */ /* 0x000fca00000e0602 */
[----:B------:R-:W-:Y:S01]  /*bbd0*/  @P1 LOP3.LUT R3, R3, R2, RZ, 0x3c, !PT ;  /* 0x0000000203031212 */ /* 0x000fe200078e3cff */
[----:B------:R-:W-:-:S03]  /*bbe0*/  IMAD.MOV.U32 R13, RZ, RZ, R4 ;  /* 0x000000ffff0d7224 */ /* 0x000fc600078e0004 */
[----:B------:R-:W-:-:S04]  /*bbf0*/  @P1 LOP3.LUT R2, R3, R2, RZ, 0x3c, !PT ;  /* 0x0000000203021212 */ /* 0x000fc800078e3cff */
[----:B------:R-:W-:Y:S01]  /*bc00*/  @P1 LOP3.LUT R3, R3, R2, RZ, 0x3c, !PT ;  /* 0x0000000203031212 */ /* 0x000fe200078e3cff */
[----:B------:R-:W-:-:S04]  /*bc10*/  IMAD.MOV.U32 R5, RZ, RZ, R14 ;  /* 0x000000ffff057224 */ /* 0x000fc800078e000e */
[----:B------:R-:W-:Y:S01]  /*bc20*/  @!PT LDS RZ, [RZ] ;  /* 0x00000000fffff984 */ /* 0x000fe20000000800 */
[----:B------:R-:W-:Y:S01]  /*bc30*/  @!PT LDS RZ, [RZ] ;  /* 0x00000000fffff984 */ /* 0x000fe20000000800 */
[----:B------:R-:W-:Y:S01]  /*bc40*/  @!PT LDS RZ, [RZ] ;  /* 0x00000000fffff984 */ /* 0x000fe20000000800 */
[----:B------:R0:W-:Y:S03]  /*bc50*/  @P1 LDGSTS.E.BYPASS.LTC128B.128 [R7+0x11400], desc[UR50][R2.64], !P2 ;  /* 0x1140000002071fae */ /* 0x0001e6000d101d72 */
[----:B0-----:R-:W-:Y:S05]  /*bc60*/  WARPSYNC.COLLECTIVE R15, `(.L_x_102) ;  /* 0x000000000f087348 */ /* 0x001fea0003c00000 */
[----:B------:R1:W2:Y:S02]  /*bc70*/  SHFL.IDX P6, R14, R13, R12, R11 ;  /* 0x0000000c0d0e7389 */ /* 0x0002a400000c000b */
[----:B012---:R-:W-:Y:S01]  /*bc80*/  ENDCOLLECTIVE ;  /* 0x000000000000791b */ /* 0x007fe20003800000 */
.L_x_102:
[----:B------:R-:W-:Y:S05]  /*bc90*/  BRA `(.L_x_103) ;  /* 0xffffffc800587947 */ /* 0x000fea000383ffff */
.L_x_44:
[----:B------:R-:W-:Y:S01]  /*bca0*/  IMAD.MOV.U32 R13, RZ, RZ, R4 ;  /* 0x000000ffff0d7224 */ /* 0x000fe200078e0004 */
[----:B------:R-:W-:Y:S01]  /*bcb0*/  MOV R12, RZ ;  /* 0x000000ff000c7202 */ /* 0x000fe20000000f00 */
[----:B------:R-:W-:Y:S02]  /*bcc0*/  IMAD.MOV.U32 R11, RZ, RZ, 0x181f ;  /* 0x0000181fff0b7424 */ /* 0x000fe400078e00ff */
[----:B------:R-:W-:Y:S02]  /*bcd0*/  IMAD.MOV.U32 R15, RZ, RZ, -0x1 ;  /* 0xffffffffff0f7424 */ /* 0x000fe400078e00ff */
[----:B------:R-:W-:-:S07]  /*bce0*/  IMAD R0, R0, 0xc0, R21 ;  /* 0x000000c000007824 */ /* 0x000fce00078e0215 */
[----:B------:R-:W-:Y:S05]  /*bcf0*/  WARPSYNC.COLLECTIVE R15, `(.L_x_104) ;  /* 0x000000000f087348 */ /* 0x000fea0003c00000 */
[----:B------:R0:W1:Y:S02]  /*bd00*/  SHFL.IDX P6, R14, R13, R12, R11 ;  /* 0x0000000c0d0e7389 */ /* 0x00006400000c000b */
[----:B01----:R-:W-:Y:S01]  /*bd10*/  ENDCOLLECTIVE ;  /* 0x000000000000791b */ /* 0x003fe20003800000 */
.L_x_104:
[C---:B------:R-:W-:Y:S01]  /*bd20*/  VIADD R8, R0.reuse, 0x10 ;  /* 0x0000001000087836 */ /* 0x040fe20000000000 */
[----:B------:R-:W-:Y:S02]  /*bd30*/  ISETP.GE.AND P1, PT, R0, UR37, PT ;  /* 0x0000002500007c0c */ /* 0x000fe4000bf26270 */
[----:B------:R-:W-:Y:S01]  /*bd40*/  MOV R13, R5 ;  /* 0x00000005000d7202 */ /* 0x000fe20000000f00 */
[----:B------:R-:W-:-:S10]  /*bd50*/  IMAD.MOV.U32 R2, RZ, RZ, R14 ;  /* 0x000000ffff027224 */ /* 0x000fd400078e000e */
[----:B------:R-:W-:Y:S05]  /*bd60*/  WARPSYNC.COLLECTIVE R15, `(.L_x_105) ;  /* 0x000000000f087348 */ /* 0x000fea0003c00000 */
[----:B------:R0:W1:Y:S02]  /*bd70*/  SHFL.IDX P6, R14, R13, R12, R11 ;  /* 0x0000000c0d0e7389 */ /* 0x00006400000c000b */
[----:B01----:R-:W-:Y:S01]  /*bd80*/  ENDCOLLECTIVE ;  /* 0x000000000000791b */ /* 0x003fe20003800000 */
.L_x_105:
[----:B------:R-:W-:Y:S01]  /*bd90*/  MOV R13, R4 ;  /* 0x00000004000d7202 */ /* 0x000fe20000000f00 */
[----:B------:R-:W-:Y:S02]  /*bda0*/  IMAD.MOV.U32 R12, RZ, RZ, 0x1 ;  /* 0x00000001ff0c7424 */ /* 0x000fe400078e00ff */
[----:B------:R-:W-:-:S07]  /*bdb0*/  IMAD.MOV.U32 R3, RZ, RZ, R14 ;  /* 0x000000ffff037224 */ /* 0x000fce00078e000e */
[----:B------:R-:W-:Y:S05]  /*bdc0*/  WARPSYNC.COLLECTIVE R15, `(.L_x_106) ;  /* 0x000000000f087348 */ /* 0x000fea0003c00000 */
[----:B------:R0:W1:Y:S02]  /*bdd0*/  SHFL.IDX P6, R14, R13, R12, R11 ;  /* 0x0000000c0d0e7389 */ /* 0x00006400000c000b */
[----:B01----:R-:W-:Y:S01]  /*bde0*/  ENDCOLLECTIVE ;  /* 0x000000000000791b */ /* 0x003fe20003800000 */
.L_x_106:
[----:B------:R-:W-:-:S05]  /*bdf0*/  @!P1 LEA R3, P0, R20, R3, 0x1 ;  /* 0x0000000314039211 */ /* 0x000fca00078008ff */
[----:B------:R-:W-:Y:S01]  /*be00*/  @!P1 IMAD.X R2, RZ, RZ, R2, P0 ;  /* 0x000000ffff029224 */ /* 0x000fe200000e0602 */
[----:B------:R-:W-:Y:S01]  /*be10*/  ISETP.GE.AND P0, PT, R8, UR37, PT ;  /* 0x0000002508007c0c */ /* 0x000fe2000bf06270 */
[----:B------:R-:W-:-:S03]  /*be20*/  VIADD R8, R0, 0x20 ;  /* 0x0000002000087836 */ /* 0x000fc60000000000 */
[----:B------:R-:W-:Y:S01]  /*be30*/  @!P1 LOP3.LUT R3, R3, R2, RZ, 0x3c, !PT ;  /* 0x0000000203039212 */ /* 0x000fe200078e3cff */
[----:B------:R-:W-:-:S03]  /*be40*/  IMAD.MOV.U32 R13, RZ, RZ, R5 ;  /* 0x000000ffff0d7224 */ /* 0x000fc600078e0005 */
[----:B------:R-:W-:-:S04]  /*be50*/  @!P1 LOP3.LUT R2, R3, R2, RZ, 0x3c, !PT ;  /* 0x0000000203029212 */ /* 0x000fc800078e3cff */
[----:B------:R-:W-:-:S05]  /*be60*/  @!P1 LOP3.LUT R3, R3, R2, RZ, 0x3c, !PT ;  /* 0x0000000203039212 */ /* 0x000fca00078e3cff */
[----:B------:R-:W-:Y:S01]  /*be70*/  @!PT LDS RZ, [RZ] ;  /* 0x00000000fffff984 */ /* 0x000fe20000000800 */
[----:B------:R-:W-:Y:S01]  /*be80*/  @!PT LDS RZ, [RZ] ;  /* 0x00000000fffff984 */ /* 0x000fe20000000800 */
[----:B------:R-:W-:Y:S01]  /*be90*/  @!PT LDS RZ, [RZ] ;  /* 0x00000000fffff984 */ /* 0x000fe20000000800 */
[----:B------:R0:W-:Y:S02]  /*bea0*/  @!P1 LDGSTS.E.BYPASS.LTC128B.128 [R18+0x8400], desc[UR50][R2.64], !P5 ;  /* 0x0840000002129fae */ /* 0x0001e4000e901d72 */
[----:B0-----:R-:W-:-:S07]  /*beb0*/  IMAD.MOV.U32 R2, RZ, RZ, R14 ;  /* 0x000000ffff027224 */ /* 0x001fce00078e000e */
[----:B------:R-:W-:Y:S05]  /*bec0*/  WARPSYNC.COLLECTIVE R15, `(.L_x_107) ;  /* 0x000000000f087348 */ /* 0x000fea0003c00000 */
[----:B------:R0:W1:Y:S02]  /*bed0*/  SHFL.IDX P6, R14, R13, R12, R11 ;  /* 0x0000000c0d0e7389 */ /* 0x00006400000c000b */
[----:B01----:R-:W-:Y:S01]  /*bee0*/  ENDCOLLECTIVE ;  /* 0x000000000000791b */ /* 0x003fe20003800000 */
.L_x_107:
[----:B------:R-:W-:Y:S01]  /*bef0*/  IMAD.MOV.U32 R13, RZ, RZ, R4 ;  /* 0x000000ffff0d7224 */ /* 0x000fe200078e0004 */
[----:B------:R-:W-:Y:S02]  /*bf00*/  MOV R12, 0x2 ;  /* 0x00000002000c7802 */ /* 0x000fe40000000f00 */
[----:B------:R-:W-:-:S07]  /*bf10*/  MOV R3, R14 ;  /* 0x0000000e00037202 */ /* 0x000fce0000000f00 */
[----:B------:R-:W-:Y:S05]  /*bf20*/  WARPSYNC.COLLECTIVE R15, `(.L_x_108) ;  /* 0x000000000f087348 */ /* 0x000fea0003c00000 */
[----:B------:R0:W1:Y:S02]  /*bf30*/  SHFL.IDX P6, R14, R13, R12, R11 ;  /* 0x0000000c0d0e7389 */ /* 0x00006400000c000b */
[----:B01----:R-:W-:Y:S01]  /*bf40*/  ENDCOLLECTIVE ;  /* 0x000000000000791b */ /* 0x003fe20003800000 */
.L_x_108:
[----:B------:R-:W-:-:S05]  /*bf50*/  @!P0 LEA R3, P1, R20, R3, 0x1 ;  /* 0x0000000314038211 */ /* 0x000fca00078208ff */
[----:B------:R-:W-:-:S05]  /*bf60*/  @!P0 IMAD.X R2, RZ, RZ, R2, P1 ;  /* 0x000000ffff028224 */ /* 0x000fca00008e0602 */
[----:B------:R-:W-:Y:S01]  /*bf70*/  @!P0 LOP3.LUT R3, R3, R2, RZ, 0x3c, !PT ;  /* 0x0000000203038212 */ /* 0x000fe200078e3cff */
[----:B------:R-:W-:-:S03]  /*bf80*/  IMAD.MOV.U32 R13, RZ, RZ, R5 ;  /* 0x000000ffff0d7224 */ /* 0x000fc600078e0005 */
[----:B------:R-:W-:-:S04]  /*bf90*/  @!P0 LOP3.LUT R2, R3, R2, RZ, 0x3c, !PT ;  /* 0x0000000203028212 */ /* 0x000fc800078e3cff */
[----:B------:R-:W-:-:S05]  /*bfa0*/  @!P0 LOP3.LUT R3, R3, R2, RZ, 0x3c, !PT ;  /* 0x0000000203038212 */ /* 0x000fca00078e3cff */
[----:B------:R-:W-:Y:S01]  /*bfb0*/  @!PT LDS RZ, [RZ] ;  /* 0x00000000fffff984 */ /* 0x000fe20000000800 */
[----:B------:R-:W-:Y:S01]  /*bfc0*/  @!PT LDS RZ, [RZ] ;  /* 0x00000000fffff984 */ /* 0x000fe20000000800 */
[----:B------:R-:W-:Y:S01]  /*bfd0*/  @!PT LDS RZ, [RZ] ;  /* 0x00000000fffff984 */ /* 0x000fe20000000800 */
[----:B------:R0:W-:Y:S01]  /*bfe0*/  @!P0 LDGSTS.E.BYPASS.LTC128B.128 [R18+0x8c00], desc[UR50][R2.64], !P5 ;  /* 0x08c0000002128fae */ /* 0x0001e2000e901d72 */
[----:B------:R-:W-:Y:S01]  /*bff0*/  ISETP.GE.AND P0, PT, R8, UR37, PT ;  /* 0x0000002508007c0c */ /* 0x000fe2000bf06270 */
[----:B------:R-:W-:Y:S02]  /*c000*/  VIADD R8, R0, 0x30 ;  /* 0x0000003000087836 */ /* 0x000fe40000000000 */
[----:B0-----:R-:W-:-:S10]  /*c010*/  IMAD.MOV.U32 R2, RZ, RZ, R14 ;  /* 0x000000ffff027224 */ /* 0x001fd400078e000e */
[----:B------:R-:W-:Y:S05]  /*c020*/  WARPSYNC.COLLECTIVE R15, `(.L_x_109) ;  /* 0x000000000f087348 */ /* 0x000fea0003c00000 */
[----:B------:R0:W1:Y:S02]  /*c030*/  SHFL.IDX P6, R14, R13, R12, R11 ;  /* 0x0000000c0d0e7389 */ /* 0x00006400000c000b */
[----:B01----:R-:W-:Y:S01]  /*c040*/  ENDCOLLECTIVE ;  /* 0x000000000000791b */ /* 0x003fe20003800000 */
.L_x_109:
[----:B------:R-:W-:Y:S02]  /*c050*/  IMAD.MOV.U32 R13, RZ, RZ, R4 ;  /* 0x000000ffff0d7224 */ /* 0x000fe400078e0004 */
[----:B------:R-:W-:Y:S02]  /*c060*/  IMAD.MOV.U32 R12, RZ, RZ, 0x3 ;  /* 0x00000003ff0c7424 */ /* 0x000fe400078e00ff */
[----:B------:R-:W-:-:S07]  /*c070*/  IMAD.MOV.U32 R3, RZ, RZ, R14 ;  /* 0x000000ffff037224 */ /* 0x000fce00078e000e */
[----:B------:R-:W-:Y:S05]  /*c080*/  WARPSYNC.COLLECTIVE R15, `(.L_x_110) ;  /* 0x000000000f087348 */ /* 0x000fea0003c00000 */
[----:B------:R0:W1:Y:S02]  /*c090*/  SHFL.IDX P6, R14, R13, R12, R11 ;  /* 0x0000000c0d0e7389 */ /* 0x00006400000c000b */
[----:B01----:R-:W-:Y:S01]  /*c0a0*/  ENDCOLLECTIVE ;  /* 0x000000000000791b */ /* 0x003fe20003800000 */
.L_x_110:
[----:B------:R-:W-:-:S04]  /*c0b0*/  @!P0 LEA R3, P1, R20, R3, 0x1 ;  /* 0x0000000314038211 */ /* 0x000fc800078208ff */
[----:B------:R-:W-:-:S04]  /*c0c0*/  @!P0 IADD3.X R2, RZ, R2, RZ, P1, !PT ;  /* 0x00000002ff028210 */ /* 0x000fc80000ffe4ff */
        /* <DEDUP_REMOVED lines=8> */
[----:B------:R-:W-:Y:S02]  /*c150*/  ISETP.GE.AND P0, PT, R8, UR37, PT ;  /* 0x0000002508007c0c */ /* 0x000fe4000bf06270 */
[----:B------:R-:W-:Y:S02]  /*c160*/  IADD3 R8, R0, 0x40, RZ ;  /* 0x0000004000087810 */ /* 0x000fe40007ffe0ff */
[----:B0-----:R-:W-:-:S09]  /*c170*/  MOV R2, R14 ;  /* 0x0000000e00027202 */ /* 0x001fd20000000f00 */
[----:B------:R-:W-:Y:S05]  /*c180*/  WARPSYNC.COLLECTIVE R15, `(.L_x_111) ;  /* 0x000000000f087348 */ /* 0x000fea0003c00000 */
[----:B------:R0:W1:Y:S02]  /*c190*/  SHFL.IDX P6, R14, R13, R12, R11 ;  /* 0x0000000c0d0e7389 */ /* 0x00006400000c000b */
[----:B01----:R-:W-:Y:S01]  /*c1a0*/  ENDCOLLECTIVE ;  /* 0x000000000000791b */ /* 0x003fe20003800000 */
.L_x_111:
[----:B------:R-:W-:Y:S02]  /*c1b0*/  IMAD.MOV.U32 R13, RZ, RZ, R4 ;  /* 0x000000ffff0d7224 */ /* 0x000fe400078e0004 */
[----:B------:R-:W-:Y:S02]  /*c1c0*/  IMAD.MOV.U32 R12, RZ, RZ, 0x4 ;  /* 0x00000004ff0c7424 */ /* 0x000fe400078e00ff */
[----:B------:R-:W-:-:S07]  /*c1d0*/  IMAD.MOV.U32 R3, RZ, RZ, R14 ;  /* 0x000000ffff037224 */ /* 0x000fce00078e000e */
[----:B------:R-:W-:Y:S05]  /*c1e0*/  WARPSYNC.COLLECTIVE R15, `(.L_x_112) ;  /* 0x000000000f087348 */ /* 0x000fea0003c00000 */
[----:B------:R0:W1:Y:S02]  /*c1f0*/  SHFL.IDX P6, R14, R13, R12, R11 ;  /* 0x0000000c0d0e7389 */ /* 0x00006400000c000b */
[----:B01----:R-:W-:Y:S01]  /*c200*/  ENDCOLLECTIVE ;  /* 0x000000000000791b */ /* 0x003fe20003800000 */
.L_x_112:
[----:B------:R-:W-:-:S05]  /*c210*/  @!P0 LEA R3, P1, R20, R3, 0x1 ;  /* 0x0000000314038211 */ /* 0x000fca00078208ff */
[----:B------:R-:W-:-:S05]  /*c220*/  @!P0 IMAD.X R2, RZ, RZ, R2, P1 ;  /* 0x000000ffff028224 */ /* 0x000fca00008e0602 */
[-C--:B------:R-:W-:Y:S02]  /*c230*/  @!P0 LOP3.LUT R3, R3, R2.reuse, RZ, 0x3c, !PT ;  /* 0x0000000203038212 */ /* 0x080fe400078e3cff */
[----:B------:R-:W-:Y:S02]  /*c240*/  MOV R13, R5 ;  /* 0x00000005000d7202 */ /* 0x000fe40000000f00 */
        /* <DEDUP_REMOVED lines=12> */
.L_x_113:
[----:B------:R-:W-:Y:S01]  /*c310*/  MOV R13, R4 ;  /* 0x00000004000d7202 */ /* 0x000fe20000000f00 */
[----:B------:R-:W-:Y:S02]  /*c320*/  IMAD.MOV.U32 R12, RZ, RZ, 0x5 ;  /* 0x00000005ff0c7424 */ /* 0x000fe400078e00ff */
[----:B------:R-:W-:-:S07]  /*c330*/  IMAD.MOV.U32 R3, RZ, RZ, R14 ;  /* 0x000000ffff037224 */ /* 0x000fce00078e000e */
[----:B------:R-:W-:Y:S05]  /*c340*/  WARPSYNC.COLLECTIVE R15, `(.L_x_114) ;  /* 0x000000000f087348 */ /* 0x000fea0003c00000 */
[----:B------:R0:W1:Y:S02]  /*c350*/  SHFL.IDX P6, R14, R13, R12, R11 ;  /* 0x0000000c0d0e7389 */ /* 0x00006400000c000b */
[----:B01----:R-:W-:Y:S01]  /*c360*/  ENDCOLLECTIVE ;  /* 0x000000000000791b */ /* 0x003fe20003800000 */
.L_x_114:
        /* <DEDUP_REMOVED lines=16> */
.L_x_115:
[----:B------:R-:W-:Y:S01]  /*c470*/  IMAD.MOV.U32 R13, RZ, RZ, R4 ;  /* 0x000000ffff0d7224 */ /* 0x000fe200078e0004 */
[----:B------:R-:W-:Y:S02]  /*c480*/  MOV R12, 0x6 ;  /* 0x00000006000c7802 */ /* 0x000fe40000000f00 */
[----:B------:R-:W-:-:S07]  /*c490*/  MOV R3, R14 ;  /* 0x0000000e00037202 */ /* 0x000fce0000000f00 */
[----:B------:R-:W-:Y:S05]  /*c4a0*/  WARPSYNC.COLLECTIVE R15, `(.L_x_116) ;  /* 0x000000000f087348 */ /* 0x000fea0003c00000 */
[----:B------:R0:W1:Y:S02]  /*c4b0*/  SHFL.IDX P6, R14, R13, R12, R11 ;  /* 0x0000000c0d0e7389 */ /* 0x00006400000c000b */
[----:B01----:R-:W-:Y:S01]  /*c4c0*/  ENDCOLLECTIVE ;  /* 0x000000000000791b */ /* 0x003fe20003800000 */
.L_x_116:
        /* <DEDUP_REMOVED lines=11> */
[----:B0-----:R-:W-:-:S12]  /*c580*/  IMAD.MOV.U32 R2, RZ, RZ, R14 ;  /* 0x000000ffff027224 */ /* 0x001fd800078e000e */
[----:B------:R-:W-:Y:S05]  /*c590*/  WARPSYNC.COLLECTIVE R15, `(.L_x_117) ;  /* 0x000000000f087348 */ /* 0x000fea0003c00000 */
[----:B------:R0:W1:Y:S02]  /*c5a0*/  SHFL.IDX P6, R14, R13, R12, R11 ;  /* 0x0000000c0d0e7389 */ /* 0x00006400000c000b */
[----:B01----:R-:W-:Y:S01]  /*c5b0*/  ENDCOLLECTIVE ;  /* 0x000000000000791b */ /* 0x003fe20003800000 */
.L_x_117:
[----:B------:R-:W-:Y:S02]  /*c5c0*/  IMAD.MOV.U32 R13, RZ, RZ, R4 ;  /* 0x000000ffff0d7224 */ /* 0x000fe400078e0004 */
[----:B------:R-:W-:Y:S02]  /*c5d0*/  IMAD.MOV.U32 R12, RZ, RZ, 0x7 ;  /* 0x00000007ff0c7424 */ /* 0x000fe400078e00ff */
[----:B------:R-:W-:-:S07]  /*c5e0*/  IMAD.MOV.U32 R3, RZ, RZ, R14 ;  /* 0x000000ffff037224 */ /* 0x000fce00078e000e */
[----:B------:R-:W-:Y:S05]  /*c5f0*/  WARPSYNC.COLLECTIVE R15, `(.L_x_118) ;  /* 0x000000000f087348 */ /* 0x000fea0003c00000 */
[----:B------:R0:W1:Y:S02]  /*c600*/  SHFL.IDX P6, R14, R13, R12, R11 ;  /* 0x0000000c0d0e7389 */ /* 0x00006400000c000b */
[----:B01----:R-:W-:Y:S01]  /*c610*/  ENDCOLLECTIVE ;  /* 0x000000000000791b */ /* 0x003fe20003800000 */
.L_x_118:
[----:B------:R-:W-:-:S04]  /*c620*/  @!P0 LEA R3, P1, R20, R3, 0x1 ;  /* 0x0000000314038211 */ /* 0x000fc800078208ff */
[----:B------:R-:W-:-:S04]  /*c630*/  @!P0 IADD3.X R2, RZ, R2, RZ, P1, !PT ;  /* 0x00000002ff028210 */ /* 0x000fc80000ffe4ff */
[-C--:B------:R-:W-:Y:S02]  /*c640*/  @!P0 LOP3.LUT R3, R3, R2.reuse, RZ, 0x3c, !PT ;  /* 0x0000000203038212 */ /* 0x080fe400078e3cff */
[----:B------:R-:W-:Y:S02]  /*c650*/  MOV R13, R5 ;  /* 0x00000005000d7202 */ /* 0x000fe40000000f00 */
[----:B------:R-:W-:-:S04]  /*c660*/  @!P0 LOP3.LUT R2, R3, R2, RZ, 0x3c, !PT ;  /* 0x0000000203028212 */ /* 0x000fc800078e3cff */
[----:B------:R-:W-:Y:S01]  /*c670*/  @!P0 LOP3.LUT R3, R3, R2, RZ, 0x3c, !PT ;  /* 0x0000000203038212 */ /* 0x000fe200078e3cff */
[----:B------:R-:W-:-:S04]  /*c680*/  IMAD.MOV.U32 R4, RZ, RZ, R14 ;  /* 0x000000ffff047224 */ /* 0x000fc800078e000e */
[----:B------:R-:W-:Y:S01]  /*c690*/  @!PT LDS RZ, [RZ] ;  /* 0x00000000fffff984 */ /* 0x000fe20000000800 */
[----:B------:R-:W-:Y:S01]  /*c6a0*/  @!PT LDS RZ, [RZ] ;  /* 0x00000000fffff984 */ /* 0x000fe20000000800 */
[----:B------:R-:W-:Y:S01]  /*c6b0*/  @!PT LDS RZ, [RZ] ;  /* 0x00000000fffff984 */ /* 0x000fe20000000800 */
[----:B------:R0:W-:Y:S03]  /*c6c0*/  @!P0 LDGSTS.E.BYPASS.LTC128B.128 [R18+0xb400], desc[UR50][R2.64], !P5 ;  /* 0x0b40000002128fae */ /* 0x0001e6000e901d72 */
[----:B0-----:R-:W-:Y:S05]  /*c6d0*/  WARPSYNC.COLLECTIVE R15, `(.L_x_119) ;  /* 0x000000000f087348 */ /* 0x001fea0003c00000 */
[----:B------:R1:W2:Y:S02]  /*c6e0*/  SHFL.IDX P6, R14, R13, R12, R11 ;  /* 0x0000000c0d0e7389 */ /* 0x0002a400000c000b */
[----:B012---:R-:W-:Y:S01]  /*c6f0*/  ENDCOLLECTIVE ;  /* 0x000000000000791b */ /* 0x007fe20003800000 */
.L_x_119:
[----:B------:R-:W-:-:S05]  /*c700*/  VIADD R2, R0, 0x70 ;  /* 0x0000007000027836 */ /* 0x000fca0000000000 */
[----:B------:R-:W-:Y:S01]  /*c710*/  ISETP.GE.AND P0, PT, R2, UR37, PT ;  /* 0x0000002502007c0c */ /* 0x000fe2000bf06270 */
[----:B------:R-:W-:Y:S02]  /*c720*/  IMAD.MOV.U32 R13, RZ, RZ, R7 ;  /* 0x000000ffff0d7224 */ /* 0x000fe400078e0007 */
[----:B------:R-:W-:-:S10]  /*c730*/  IMAD.MOV.U32 R12, RZ, RZ, RZ ;  /* 0x000000ffff0c7224 */ /* 0x000fd400078e00ff */
[----:B------:R-:W-:-:S13]  /*c740*/  @!P0 LEA R3, P1, R20, R14, 0x1 ;  /* 0x0000000e14038211 */ /* 0x000fda00078208ff */
[----:B------:R-:W-:Y:S05]  /*c750*/  WARPSYNC.COLLECTIVE R15, `(.L_x_120) ;  /* 0x000000000f087348 */ /* 0x000fea0003c00000 */
[----:B------:R0:W1:Y:S02]  /*c760*/  SHFL.IDX P6, R14, R13, R12, R11 ;  /* 0x0000000c0d0e7389 */ /* 0x00006400000c000b */
[----:B01----:R-:W-:Y:S01]  /*c770*/  ENDCOLLECTIVE ;  /* 0x000000000000791b */ /* 0x003fe20003800000 */
.L_x_120:
[----:B------:R-:W-:Y:S02]  /*c780*/  @!P0 IMAD.X R8, RZ, RZ, R4, P1 ;  /* 0x000000ffff088224 */ /* 0x000fe400008e0604 */
[----:B------:R-:W-:Y:S02]  /*c790*/  @!P0 IMAD.MOV.U32 R2, RZ, RZ, R3 ;  /* 0x000000ffff028224 */ /* 0x000fe400078e0003 */
[----:B------:R-:W-:Y:S01]  /*c7a0*/  VIADD R4, R0, 0x80 ;  /* 0x0000008000047836 */ /* 0x000fe20000000000 */
[----:B------:R-:W-:-:S05]  /*c7b0*/  @!P0 MOV R3, R8 ;  /* 0x0000000800038202 */ /* 0x000fca0000000f00 */
[----:B------:R-:W-:Y:S01]  /*c7c0*/  @!PT LDS RZ, [RZ] ;  /* 0x00000000fffff984 */ /* 0x000fe20000000800 */
[----:B------:R-:W-:Y:S01]  /*c7d0*/  @!PT LDS RZ, [RZ] ;  /* 0x00000000fffff984 */ /* 0x000fe20000000800 */
[----:B------:R-:W-:Y:S01]  /*c7e0*/  @!PT LDS RZ, [RZ] ;  /* 0x00000000fffff984 */ /* 0x000fe20000000800 */
[----:B------:R0:W-:Y:S01]  /*c7f0*/  @!P0 LDGSTS.E.BYPASS.LTC128B.128 [R18+0xbc00], desc[UR50][R2.64], !P5 ;  /* 0x0bc0000002128fae */ /* 0x0001e2000e901d72 */
[----:B------:R-:W-:Y:S01]  /*c800*/  IMAD.MOV.U32 R13, RZ, RZ, R6 ;  /* 0x000000ffff0d7224 */ /* 0x000fe200078e0006 */
[----:B------:R-:W-:Y:S02]  /*c810*/  ISETP.GE.AND P0, PT, R4, UR37, PT ;  /* 0x0000002504007c0c */ /* 0x000fe4000bf06270 */
[----:B0-----:R-:W-:-:S11]  /*c820*/  MOV R2, R14 ;  /* 0x0000000e00027202 */ /* 0x001fd60000000f00 */
[----:B------:R-:W-:Y:S05]  /*c830*/  WARPSYNC.COLLECTIVE R15, `(.L_x_121) ;  /* 0x000000000f087348 */ /* 0x000fea0003c00000 */
[----:B------:R0:W1:Y:S02]  /*c840*/  SHFL.IDX P6, R14, R13, R12, R11 ;  /* 0x0000000c0d0e7389 */ /* 0x00006400000c000b */
[----:B01----:R-:W-:Y:S01]  /*c850*/  ENDCOLLECTIVE ;  /* 0x000000000000791b */ /* 0x003fe20003800000 */
.L_x_121:
[----:B------:R-:W-:Y:S01]  /*c860*/  IMAD.MOV.U32 R13, RZ, RZ, R7 ;  /* 0x000000ffff0d7224 */ /* 0x000fe200078e0007 */
[----:B------:R-:W-:Y:S01]  /*c870*/  MOV R12, 0x1 ;  /* 0x00000001000c7802 */ /* 0x000fe20000000f00 */
[----:B------:R-:W-:-:S07]  /*c880*/  IMAD.MOV.U32 R4, RZ, RZ, R14 ;  /* 0x000000ffff047224 */ /* 0x000fce00078e000e */
[----:B------:R-:W-:Y:S05]  /*c890*/  WARPSYNC.COLLECTIVE R15, `(.L_x_122) ;  /* 0x000000000f087348 */ /* 0x000fea0003c00000 */
[----:B------:R0:W1:Y:S02]  /*c8a0*/  SHFL.IDX P6, R14, R13, R12, R11 ;  /* 0x0000000c0d0e7389 */ /* 0x00006400000c000b */
[----:B01----:R-:W-:Y:S01]  /*c8b0*/  ENDCOLLECTIVE ;  /* 0x000000000000791b */ /* 0x003fe20003800000 */
.L_x_122:
[----:B------:R-:W-:-:S05]  /*c8c0*/  @!P0 LEA R4, P2, R20, R4, 0x1 ;  /* 0x0000000414048211 */ /* 0x000fca00078408ff */
[----:B------:R-:W-:Y:S01]  /*c8d0*/  @!P0 IMAD.X R5, RZ, RZ, R2, P2 ;  /* 0x000000ffff058224 */ /* 0x000fe200010e0602 */
[----:B------:R-:W-:Y:S01]  /*c8e0*/  @!P0 MOV R2, R4 ;  /* 0x0000000400028202 */ /* 0x000fe20000000f00 */
[----:B------:R-:W-:Y:S02]  /*c8f0*/  VIADD R4, R0, 0x90 ;  /* 0x0000009000047836 */ /* 0x000fe40000000000 */
[----:B------:R-:W-:Y:S02]  /*c900*/  @!P0 IMAD.MOV.U32 R3, RZ, RZ, R5 ;  /* 0x000000ffff038224 */ /* 0x000fe400078e0005 */
[----:B------:R-:W-:-:S03]  /*c910*/  IMAD.MOV.U32 R13, RZ, RZ, R6 ;  /* 0x000000ffff0d7224 */ /* 0x000fc600078e0006 */
        /* <DEDUP_REMOVED lines=9> */
.L_x_123:
[----:B------:R-:W-:Y:S02]  /*c9b0*/  IMAD.MOV.U32 R13, RZ, RZ, R7 ;  /* 0x000000ffff0d7224 */ /* 0x000fe400078e0007 */
[----:B------:R-:W-:Y:S01]  /*c9c0*/  IMAD.MOV.U32 R12, RZ, RZ, 0x2 ;  /* 0x00000002ff0c7424 */ /* 0x000fe200078e00ff */
[----:B------:R-:W-:-:S05]  /*c9d0*/  @!P0 LEA R14, P1, R20, R14, 0x1 ;  /* 0x0000000e140e8211 */ /* 0x000fca00078208ff */
[----:B------:R-:W-:Y:S01]  /*c9e0*/  @!P0 IMAD.X R5, RZ, RZ, R2, P1 ;  /* 0x000000ffff058224 */ /* 0x000fe200008e0602 */
[----:B------:R-:W-:-:S07]  /*c9f0*/  @!P0 MOV R2, R14 ;  /* 0x0000000e00028202 */ /* 0x000fce0000000f00 */
[----:B------:R-:W-:Y:S05]  /*ca00*/  WARPSYNC.COLLECTIVE R15, `(.L_x_124) ;  /* 0x000000000f087348 */ /* 0x000fea0003c00000 */
[----:B------:R0:W1:Y:S02]  /*ca10*/  SHFL.IDX P6, R14, R13, R12, R11 ;  /* 0x0000000c0d0e7389 */ /* 0x00006400000c000b */
[----:B01----:R-:W-:Y:S01]  /*ca20*/  ENDCOLLECTIVE ;  /* 0x000000000000791b */ /* 0x003fe20003800000 */
.L_x_124:
[----:B------:R-:W-:-:S05]  /*ca30*/  @!P0 IMAD.MOV.U32 R3, RZ, RZ, R5 ;  /* 0x000000ffff038224 */ /* 0x000fca00078e0005 */
[----:B------:R-:W-:Y:S01]  /*ca40*/  @!PT LDS RZ, [RZ] ;  /* 0x00000000fffff984 */ /* 0x000fe20000000800 */
[----:B------:R-:W-:Y:S01]  /*ca50*/  @!PT LDS RZ, [RZ] ;  /* 0x00000000fffff984 */ /* 0x000fe20000000800 */
[----:B------:R-:W-:Y:S01]  /*ca60*/  @!PT LDS RZ, [RZ] ;  /* 0x00000000fffff984 */ /* 0x000fe20000000800 */
[----:B------:R0:W-:Y:S01]  /*ca70*/  @!P0 LDGSTS.E.BYPASS.LTC128B.128 [R18+0xcc00], desc[UR50][R2.64], !P5 ;  /* 0x0cc0000002128fae */ /* 0x0001e2000e901d72 */
[----:B------:R-:W-:Y:S02]  /*ca80*/  IMAD.MOV.U32 R13, RZ, RZ, R6 ;  /* 0x000000ffff0d7224 */ /* 0x000fe400078e0006 */
[----:B0-----:R-:W-:-:S05]  /*ca90*/  VIADD R3, R0, 0xa0 ;  /* 0x000000a000037836 */ /* 0x001fca0000000000 */
[----:B------:R-:W-:Y:S02]  /*caa0*/  ISETP.GE.AND P1, PT, R3, UR37, PT ;  /* 0x0000002503007c0c */ /* 0x000fe4000bf26270 */
[----:B------:R-:W-:-:S11]  /*cab0*/  MOV R2, R14 ;  /* 0x0000000e00027202 */ /* 0x000fd60000000f00 */
[----:B------:R-:W-:Y:S05]  /*cac0*/  WARPSYNC.COLLECTIVE R15, `(.L_x_125) ;  /* 0x000000000f087348 */ /* 0x000fea0003c00000 */
[----:B------:R0:W1:Y:S02]  /*cad0*/  SHFL.IDX P6, R14, R13, R12, R11 ;  /* 0x0000000c0d0e7389 */ /* 0x00006400000c000b */
[----:B01----:R-:W-:Y:S01]  /*cae0*/  ENDCOLLECTIVE ;  /* 0x000000000000791b */ /* 0x003fe20003800000 */
.L_x_125:
        /* <DEDUP_REMOVED lines=8> */
.L_x_126:
[----:B------:R-:W-:Y:S01]  /*cb70*/  @!PT LDS RZ, [RZ] ;  /* 0x00000000fffff984 */ /* 0x000fe20000000800 */
[----:B------:R-:W-:Y:S01]  /*cb80*/  @!PT LDS RZ, [RZ] ;  /* 0x00000000fffff984 */ /* 0x000fe20000000800 */
[----:B------:R-:W-:Y:S01]  /*cb90*/  @!PT LDS RZ, [RZ] ;  /* 0x00000000fffff984 */ /* 0x000fe20000000800 */
[----:B------:R0:W-:Y:S01]  /*cba0*/  @!P1 LDGSTS.E.BYPASS.LTC128B.128 [R18+0xd400], desc[UR50][R2.64], !P5 ;  /* 0x0d40000002129fae */ /* 0x0001e2000e901d72 */
[----:B------:R-:W-:Y:S01]  /*cbb0*/  MOV R13, R6 ;  /* 0x00000006000d7202 */ /* 0x000fe20000000f00 */
[----:B------:R-:W-:-:S07]  /*cbc0*/  IMAD.MOV.U32 R7, RZ, RZ, R14 ;  /* 0x000000ffff077224 */ /* 0x000fce00078e000e */
[----:B0-----:R-:W-:Y:S05]  /*cbd0*/  WARPSYNC.COLLECTIVE R15, `(.L_x_127) ;  /* 0x000000000f087348 */ /* 0x001fea0003c00000 */
[----:B------:R1:W2:Y:S02]  /*cbe0*/  SHFL.IDX P6, R14, R13, R12, R11 ;  /* 0x0000000c0d0e7389 */ /* 0x0002a400000c000b */
[----:B012---:R-:W-:Y:S01]  /*cbf0*/  ENDCOLLECTIVE ;  /* 0x000000000000791b */ /* 0x007fe20003800000 */
.L_x_127:
[----:B------:R-:W-:Y:S05]  /*cc00*/  BRA `(.L_x_128) ;  /* 0xffffffc800047947 */ /* 0x000fea000383ffff */
.L_x_46:
[----:B0-----:R-:W-:-:S04]  /*cc10*/  IMAD.U32 R3, RZ, RZ, UR38 ;  /* 0x00000026ff037e24 */ /* 0x001fc8000f8e00ff */
[----:B------:R0:W1:Y:S03]  /*cc20*/  SYNCS.PHASECHK.TRANS64.TRYWAIT P0, [R3+URZ+0x16820], R0 ;  /* 0x01682000030075a7 */ /* 0x000066000800017f */
[----:B-1----:R-:W-:Y:S05]  /*cc30*/  @!P0 NANOSLEEP.SYNCS 0x989680 ;  /* 0x009896800000895d */ /* 0x002fea0003900000 */
[----:B------:R-:W1:Y:S02]  /*cc40*/  @!P0 SYNCS.PHASECHK.TRANS64 P0, [R3+URZ+0x16820], R0 ;  /* 0x01682000030085a7 */ /* 0x000e64000800007f */
[----:B-1----:R-:W-:Y:S05]  /*cc50*/  @!P0 BRA `(.L_x_46) ;  /* 0xfffffffc00ec8947 */ /* 0x002fea000383ffff */
[----:B------:R-:W-:Y:S05]  /*cc60*/  BRA `(.L_x_129) ;  /* 0xffffffc800387947 */ /* 0x000fea000383ffff */
.L_x_50:
[----:B0-----:R0:W1:Y:S02]  /*cc70*/  SYNCS.PHASECHK.TRANS64.TRYWAIT P0, [R5+URZ+0x16840], R2 ;  /* 0x01684002050075a7 */ /* 0x001064000800017f */
[----:B-1----:R-:W-:Y:S05]  /*cc80*/  @!P0 NANOSLEEP.SYNCS 0x989680 ;  /* 0x009896800000895d */ /* 0x002fea0003900000 */
[----:B------:R-:W1:Y:S02]  /*cc90*/  @!P0 SYNCS.PHASECHK.TRANS64 P0, [R5+URZ+0x16840], R2 ;  /* 0x01684002050085a7 */ /* 0x000e64000800007f */
[----:B-1----:R-:W-:Y:S05]  /*cca0*/  @!P0 BRA `(.L_x_50) ;  /* 0xfffffffc00f08947 */ /* 0x002fea000383ffff */
[----:B------:R-:W-:Y:S05]  /*ccb0*/  BRA `(.L_x_130) ;  /* 0xffffffcc00007947 */ /* 0x000fea000383ffff */
.L_x_51:
[----:B------:R-:W-:Y:S01]  /*ccc0*/  BSSY B1, `(.L_x_131) ;  /* 0x0000008000017945 */ /* 0x000fe20003800000 */
[----:B------:R-:W-:Y:S01]  /*ccd0*/  IMAD.MOV.U32 R13, RZ, RZ, R10 ;  /* 0x000000ffff0d7224 */ /* 0x000fe200078e000a */
[----:B------:R-:W-:Y:S01]  /*cce0*/  MOV R11, 0x181f ;  /* 0x0000181f000b7802 */ /* 0x000fe20000000f00 */
[----:B------:R-:W-:Y:S02]  /*ccf0*/  IMAD.MOV.U32 R12, RZ, RZ, RZ ;  /* 0x000000ffff0c7224 */ /* 0x000fe400078e00ff */
[----:B------:R-:W-:-:S07]  /*cd00*/  IMAD.MOV.U32 R15, RZ, RZ, -0x1 ;  /* 0xffffffffff0f7424 */ /* 0x000fce00078e00ff */
[----:B------:R-:W-:Y:S05]  /*cd10*/  WARPSYNC.COLLECTIVE R15, `(.L_x_132) ;  /* 0x000000000f087348 */ /* 0x000fea0003c00000 */
[----:B------:R0:W1:Y:S02]  /*cd20*/  SHFL.IDX P6, R14, R13, R12, R11 ;  /* 0x0000000c0d0e7389 */ /* 0x00006400000c000b */
[----:B01----:R-:W-:Y:S01]  /*cd30*/  ENDCOLLECTIVE ;  /* 0x000000000000791b */ /* 0x003fe20003800000 */
.L_x_132:
[----:B------:R-:W-:Y:S05]  /*cd40*/  BSYNC B1 ;  /* 0x0000000000017941 */ /* 0x000fea0003800000 */
.L_x_131:
[----:B------:R-:W0:Y:S01]  /*cd50*/  S2R R7, SR_TID.X ;  /* 0x0000000000077919 */ /* 0x000e220000002100 */
[----:B------:R-:W-:Y:S01]  /*cd60*/  IMAD.MOV.U32 R13, RZ, RZ, R9 ;  /* 0x000000ffff0d7224 */ /* 0x000fe200078e0009 */
[----:B------:R-:W-:Y:S01]  /*cd70*/  MOV R12, RZ ;  /* 0x000000ff000c7202 */ /* 0x000fe20000000f00 */
[----:B------:R-:W-:Y:S01]  /*cd80*/  IMAD.MOV.U32 R11, RZ, RZ, 0x181f ;  /* 0x0000181fff0b7424 */ /* 0x000fe200078e00ff */
[----:B------:R-:W-:Y:S01]  /*cd90*/  LEA R8, R8, UR38, 0x1 ;  /* 0x0000002608087c11 */ /* 0x000fe2000f8e08ff */
[----:B------:R-:W-:Y:S02]  /*cda0*/  IMAD.MOV.U32 R15, RZ, RZ, -0x1 ;  /* 0xffffffffff0f7424 */ /* 0x000fe400078e00ff */
[----:B------:R-:W-:-:S07]  /*cdb0*/  IMAD.MOV.U32 R3, RZ, RZ, R14 ;  /* 0x000000ffff037224 */ /* 0x000fce00078e000e */
[----:B0-----:R-:W-:Y:S05]  /*cdc0*/  WARPSYNC.COLLECTIVE R15, `(.L_x_133) ;  /* 0x000000000f087348 */ /* 0x001fea0003c00000 */
[----:B------:R1:W2:Y:S02]  /*cdd0*/  SHFL.IDX P6, R14, R13, R12, R11 ;  /* 0x0000000c0d0e7389 */ /* 0x0002a400000c000b */
[----:B012---:R-:W-:Y:S01]  /*cde0*/  ENDCOLLECTIVE ;  /* 0x000000000000791b */ /* 0x007fe20003800000 */
.L_x_133:
[----:B------:R-:W-:Y:S01]  /*cdf0*/  IMAD.MOV.U32 R13, RZ, RZ, R10 ;  /* 0x000000ffff0d7224 */ /* 0x000fe200078e000a */
[----:B------:R-:W-:Y:S01]  /*ce00*/  MOV R12, 0x1 ;  /* 0x00000001000c7802 */ /* 0x000fe20000000f00 */
[----:B------:R-:W-:Y:S01]  /*ce10*/  IMAD.SHL.U32 R7, R7, 0x8, RZ ;  /* 0x0000000807077824 */ /* 0x000fe200078e00ff */
[----:B------:R-:W-:-:S07]  /*ce20*/  MOV R2, R14 ;  /* 0x0000000e00027202 */ /* 0x000fce0000000f00 */
[----:B------:R-:W-:Y:S05]  /*ce30*/  WARPSYNC.COLLECTIVE R15, `(.L_x_134) ;  /* 0x000000000f087348 */ /* 0x000fea0003c00000 */
[----:B------:R0:W1:Y:S02]  /*ce40*/  SHFL.IDX P6, R14, R13, R12, R11 ;  /* 0x0000000c0d0e7389 */ /* 0x00006400000c000b */
[----:B01----:R-:W-:Y:S01]  /*ce50*/  ENDCOLLECTIVE ;  /* 0x000000000000791b */ /* 0x003fe20003800000 */
.L_x_134:
[----:B------:R-:W-:-:S05]  /*ce60*/  LOP3.LUT R7, R7, 0x38, RZ, 0xc0, !PT ;  /* 0x0000003807077812 */ /* 0x000fca00078ec0ff */
[----:B------:R-:W-:-:S05]  /*ce70*/  IMAD.SHL.U32 R7, R7, 0x2, RZ ;  /* 0x0000000207077824 */ /* 0x000fca00078e00ff */
[----:B------:R-:W-:Y:S01]  /*ce80*/  IADD3 R2, P0, R2, R7, RZ ;  /* 0x0000000702027210 */ /* 0x000fe20007f1e0ff */
[----:B------:R-:W-:-:S04]  /*ce90*/  IMAD.MOV.U32 R13, RZ, RZ, R9 ;  /* 0x000000ffff0d7224 */ /* 0x000fc800078e0009 */
[----:B------:R-:W-:-:S05]  /*cea0*/  IMAD.X R3, RZ, RZ, R3, P0 ;  /* 0x000000ffff037224 */ /* 0x000fca00000e0603 */
[----:B------:R-:W-:Y:S01]  /*ceb0*/  @!PT LDS RZ, [RZ] ;  /* 0x00000000fffff984 */ /* 0x000fe20000000800 */
[----:B------:R-:W-:Y:S01]  /*cec0*/  @!PT LDS RZ, [RZ] ;  /* 0x00000000fffff984 */ /* 0x000fe20000000800 */
[----:B------:R-:W-:Y:S01]  /*ced0*/  @!PT LDS RZ, [RZ] ;  /* 0x00000000fffff984 */ /* 0x000fe20000000800 */
[----:B------:R0:W-:Y:S02]  /*cee0*/  LDGSTS.E.BYPASS.LTC128B.128 [R8+0xe400], desc[UR50][R2.64], !P1 ;  /* 0x0e40000002087fae */ /* 0x0001e4000c901d72 */
[----:B0-----:R-:W-:-:S07]  /*cef0*/  IMAD.MOV.U32 R3, RZ, RZ, R14 ;  /* 0x000000ffff037224 */ /* 0x001fce00078e000e */
[----:B------:R-:W-:Y:S05]  /*cf00*/  WARPSYNC.COLLECTIVE R15, `(.L_x_135) ;  /* 0x000000000f087348 */ /* 0x000fea0003c00000 */
[----:B------:R0:W1:Y:S02]  /*cf10*/  SHFL.IDX P6, R14, R13, R12, R11 ;  /* 0x0000000c0d0e7389 */ /* 0x00006400000c000b */
[----:B01----:R-:W-:Y:S01]  /*cf20*/  ENDCOLLECTIVE ;  /* 0x000000000000791b */ /* 0x003fe20003800000 */
.L_x_135:
[----:B------:R-:W-:Y:S02]  /*cf30*/  IMAD.MOV.U32 R13, RZ, RZ, R10 ;  /* 0x000000ffff0d7224 */ /* 0x000fe400078e000a */
[----:B------:R-:W-:Y:S02]  /*cf40*/  IMAD.MOV.U32 R12, RZ, RZ, 0x2 ;  /* 0x00000002ff0c7424 */ /* 0x000fe400078e00ff */
[----:B------:R-:W-:-:S07]  /*cf50*/  IMAD.MOV.U32 R2, RZ, RZ, R14 ;  /* 0x000000ffff027224 */ /* 0x000fce00078e000e */
[----:B------:R-:W-:Y:S05]  /*cf60*/  WARPSYNC.COLLECTIVE R15, `(.L_x_136) ;  /* 0x000000000f087348 */ /* 0x000fea0003c00000 */
[----:B------:R0:W1:Y:S02]  /*cf70*/  SHFL.IDX P6, R14, R13, R12, R11 ;  /* 0x0000000c0d0e7389 */ /* 0x00006400000c000b */
[----:B01----:R-:W-:Y:S01]  /*cf80*/  ENDCOLLECTIVE ;  /* 0x000000000000791b */ /* 0x003fe20003800000 */
.L_x_136:
[----:B------:R-:W-:-:S04]  /*cf90*/  IADD3 R2, P0, R2, R7, RZ ;  /* 0x0000000702027210 */ /* 0x000fc80007f1e0ff */
[----:B------:R-:W-:-:S05]  /*cfa0*/  IADD3.X R3, RZ, R3, RZ, P0, !PT ;  /* 0x00000003ff037210 */ /* 0x000fca00007fe4ff */
[----:B------:R-:W-:Y:S01]  /*cfb0*/  @!PT LDS RZ, [RZ] ;  /* 0x00000000fffff984 */ /* 0x000fe20000000800 */
[----:B------:R-:W-:Y:S01]  /*cfc0*/  @!PT LDS RZ, [RZ] ;  /* 0x00000000fffff984 */ /* 0x000fe20000000800 */
[----:B------:R-:W-:Y:S01]  /*cfd0*/  @!PT LDS RZ, [RZ] ;  /* 0x00000000fffff984 */ /* 0x000fe20000000800 */
[----:B------:R0:W-:Y:S01]  /*cfe0*/  LDGSTS.E.BYPASS.LTC128B.128 [R8+0xec00], desc[UR50][R2.64], !P1 ;  /* 0x0ec0000002087fae */ /* 0x0001e2000c901d72 */
[----:B------:R-:W-:Y:S01]  /*cff0*/  MOV R13, R9 ;  /* 0x00000009000d7202 */ /* 0x000fe20000000f00 */
[----:B0-----:R-:W-:-:S07]  /*d000*/  IMAD.MOV.U32 R3, RZ, RZ, R14 ;  /* 0x000000ffff037224 */ /* 0x001fce00078e000e */
[----:B------:R-:W-:Y:S05]  /*d010*/  WARPSYNC.COLLECTIVE R15, `(.L_x_137) ;  /* 0x000000000f087348 */ /* 0x000fea0003c00000 */
[----:B------:R0:W1:Y:S02]  /*d020*/  SHFL.IDX P6, R14, R13, R12, R11 ;  /* 0x0000000c0d0e7389 */ /* 0x00006400000c000b */
[----:B01----:R-:W-:Y:S01]  /*d030*/  ENDCOLLECTIVE ;  /* 0x000000000000791b */ /* 0x003fe20003800000 */
.L_x_137:
[----:B------:R-:W-:Y:S01]  /*d040*/  IMAD.MOV.U32 R13, RZ, RZ, R10 ;  /* 0x000000ffff0d7224 */ /* 0x000fe200078e000a */
[----:B------:R-:W-:Y:S01]  /*d050*/  MOV R12, 0x3 ;  /* 0x00000003000c7802 */ /* 0x000fe20000000f00 */
[----:B------:R-:W-:-:S07]  /*d060*/  IMAD.MOV.U32 R2, RZ, RZ, R14 ;  /* 0x000000ffff027224 */ /* 0x000fce00078e000e */
[----:B------:R-:W-:Y:S05]  /*d070*/  WARPSYNC.COLLECTIVE R15, `(.L_x_138) ;  /* 0x000000000f087348 */ /* 0x000fea0003c00000 */
[----:B------:R0:W1:Y:S02]  /*d080*/  SHFL.IDX P6, R14, R13, R12, R11 ;  /* 0x0000000c0d0e7389 */ /* 0x00006400000c000b */
[----:B01----:R-:W-:Y:S01]  /*d090*/  ENDCOLLECTIVE ;  /* 0x000000000000791b */ /* 0x003fe20003800000 */
.L_x_138:
[----:B------:R-:W-:-:S05]  /*d0a0*/  IADD3 R2, P0, R2, R7, RZ ;  /* 0x0000000702027210 */ /* 0x000fca0007f1e0ff */
[----:B------:R-:W-:-:S05]  /*d0b0*/  IMAD.X R3, RZ, RZ, R3, P0 ;  /* 0x000000ffff037224 */ /* 0x000fca00000e0603 */
[----:B------:R-:W-:Y:S01]  /*d0c0*/  @!PT LDS RZ, [RZ] ;  /* 0x00000000fffff984 */ /* 0x000fe20000000800 */
[----:B------:R-:W-:Y:S01]  /*d0d0*/  @!PT LDS RZ, [RZ] ;  /* 0x00000000fffff984 */ /* 0x000fe20000000800 */
[----:B------:R-:W-:Y:S01]  /*d0e0*/  @!PT LDS RZ, [RZ] ;  /* 0x00000000fffff984 */ /* 0x000fe20000000800 */
[----:B------:R0:W-:Y:S01]  /*d0f0*/  LDGSTS.E.BYPASS.LTC128B.128 [R8+0xf400], desc[UR50][R2.64], !P1 ;  /* 0x0f40000002087fae */ /* 0x0001e2000c901d72 */
[----:B------:R-:W-:Y:S02]  /*d100*/  IMAD.MOV.U32 R13, RZ, RZ, R9 ;  /* 0x000000ffff0d7224 */ /* 0x000fe400078e0009 */
[----:B0-----:R-:W-:-:S07]  /*d110*/  IMAD.MOV.U32 R3, RZ, RZ, R14 ;  /* 0x000000ffff037224 */ /* 0x001fce00078e000e */
[----:B------:R-:W-:Y:S05]  /*d120*/  WARPSYNC.COLLECTIVE R15, `(.L_x_139) ;  /* 0x000000000f087348 */ /* 0x000fea0003c00000 */
[----:B------:R0:W1:Y:S02]  /*d130*/  SHFL.IDX P6, R14, R13, R12, R11 ;  /* 0x0000000c0d0e7389 */ /* 0x00006400000c000b */
[----:B01----:R-:W-:Y:S01]  /*d140*/  ENDCOLLECTIVE ;  /* 0x000000000000791b */ /* 0x003fe20003800000 */
.L_x_139:
[----:B------:R-:W-:Y:S02]  /*d150*/  IMAD.MOV.U32 R13, RZ, RZ, R10 ;  /* 0x000000ffff0d7224 */ /* 0x000fe400078e000a */
[----:B------:R-:W-:Y:S02]  /*d160*/  IMAD.MOV.U32 R12, RZ, RZ, 0x4 ;  /* 0x00000004ff0c7424 */ /* 0x000fe400078e00ff */
[----:B------:R-:W-:-:S07]  /*d170*/  IMAD.MOV.U32 R2, RZ, RZ, R14 ;  /* 0x000000ffff027224 */ /* 0x000fce00078e000e */
[----:B------:R-:W-:Y:S05]  /*d180*/  WARPSYNC.COLLECTIVE R15, `(.L_x_140) ;  /* 0x000000000f087348 */ /* 0x000fea0003c00000 */
[----:B------:R0:W1:Y:S02]  /*d190*/  SHFL.IDX P6, R14, R13, R12, R11 ;  /* 0x0000000c0d0e7389 */ /* 0x00006400000c000b */
[----:B01----:R-:W-:Y:S01]  /*d1a0*/  ENDCOLLECTIVE ;  /* 0x000000000000791b */ /* 0x003fe20003800000 */
.L_x_140:
        /* <DEDUP_REMOVED lines=11> */
.L_x_141:
[----:B------:R-:W-:Y:S01]  /*d260*/  IMAD.MOV.U32 R13, RZ, RZ, R10 ;  /* 0x000000ffff0d7224 */ /* 0x000fe200078e000a */
[----:B------:R-:W-:Y:S01]  /*d270*/  MOV R12, 0x5 ;  /* 0x00000005000c7802 */ /* 0x000fe20000000f00 */
[----:B------:R-:W-:-:S07]  /*d280*/  IMAD.MOV.U32 R2, RZ, RZ, R14 ;  /* 0x000000ffff027224 */ /* 0x000fce00078e000e */
[----:B------:R-:W-:Y:S05]  /*d290*/  WARPSYNC.COLLECTIVE R15, `(.L_x_142) ;  /* 0x000000000f087348 */ /* 0x000fea0003c00000 */
[----:B------:R0:W1:Y:S02]  /*d2a0*/  SHFL.IDX P6, R14, R13, R12, R11 ;  /* 0x0000000c0d0e7389 */ /* 0x00006400000c000b */
[----:B01----:R-:W-:Y:S01]  /*d2b0*/  ENDCOLLECTIVE ;  /* 0x000000000000791b */ /* 0x003fe20003800000 */
.L_x_142:
        /* <DEDUP_REMOVED lines=11> */
.L_x_143:
[----:B------:R-:W-:Y:S02]  /*d370*/  IMAD.MOV.U32 R13, RZ, RZ, R10 ;  /* 0x000000ffff0d7224 */ /* 0x000fe400078e000a */
[----:B------:R-:W-:Y:S02]  /*d380*/  IMAD.MOV.U32 R12, RZ, RZ, 0x6 ;  /* 0x00000006ff0c7424 */ /* 0x000fe400078e00ff */
[----:B------:R-:W-:-:S07]  /*d390*/  IMAD.MOV.U32 R2, RZ, RZ, R14 ;  /* 0x000000ffff027224 */ /* 0x000fce00078e000e */
[----:B------:R-:W-:Y:S05]  /*d3a0*/  WARPSYNC.COLLECTIVE R15, `(.L_x_144) ;  /* 0x000000000f087348 */ /* 0x000fea0003c00000 */
[----:B------:R0:W1:Y:S02]  /*d3b0*/  SHFL.IDX P6, R14, R13, R12, R11 ;  /* 0x0000000c0d0e7389 */ /* 0x00006400000c000b */
[----:B01----:R-:W-:Y:S01]  /*d3c0*/  ENDCOLLECTIVE ;  /* 0x000000000000791b */ /* 0x003fe20003800000 */
.L_x_144:
        /* <DEDUP_REMOVED lines=11> */
.L_x_145:
[----:B------:R-:W-:Y:S01]  /*d480*/  IMAD.MOV.U32 R13, RZ, RZ, R10 ;  /* 0x000000ffff0d7224 */ /* 0x000fe200078e000a */
[----:B------:R-:W-:Y:S01]  /*d490*/  MOV R12, 0x7 ;  /* 0x00000007000c7802 */ /* 0x000fe20000000f00 */
[----:B------:R-:W-:-:S07]  /*d4a0*/  IMAD.MOV.U32 R2, RZ, RZ, R14 ;  /* 0x000000ffff027224 */ /* 0x000fce00078e000e */
[----:B------:R-:W-:Y:S05]  /*d4b0*/  WARPSYNC.COLLECTIVE R15, `(.L_x_146) ;  /* 0x000000000f087348 */ /* 0x000fea0003c00000 */
[----:B------:R0:W1:Y:S02]  /*d4c0*/  SHFL.IDX P6, R14, R13, R12, R11 ;  /* 0x0000000c0d0e7389 */ /* 0x00006400000c000b */
[----:B01----:R-:W-:Y:S01]  /*d4d0*/  ENDCOLLECTIVE ;  /* 0x000000000000791b */ /* 0x003fe20003800000 */
.L_x_146:
[----:B------:R-:W-:-:S05]  /*d4e0*/  IADD3 R2, P0, R2, R7, RZ ;  /* 0x0000000702027210 */ /* 0x000fca0007f1e0ff */
[----:B------:R-:W-:-:S05]  /*d4f0*/  IMAD.X R3, RZ, RZ, R3, P0 ;  /* 0x000000ffff037224 */ /* 0x000fca00000e0603 */
[----:B------:R-:W-:Y:S01]  /*d500*/  @!PT LDS RZ, [RZ] ;  /* 0x00000000fffff984 */ /* 0x000fe20000000800 */
[----:B------:R-:W-:Y:S01]  /*d510*/  @!PT LDS RZ, [RZ] ;  /* 0x00000000fffff984 */ /* 0x000fe20000000800 */
[----:B------:R-:W-:Y:S01]  /*d520*/  @!PT LDS RZ, [RZ] ;  /* 0x00000000fffff984 */ /* 0x000fe20000000800 */
[----:B------:R0:W-:Y:S01]  /*d530*/  LDGSTS.E.BYPASS.LTC128B.128 [R8+0x11400], desc[UR50][R2.64], !P1 ;  /* 0x1140000002087fae */ /* 0x0001e2000c901d72 */
[----:B------:R-:W-:Y:S02]  /*d540*/  IMAD.MOV.U32 R13, RZ, RZ, R9 ;  /* 0x000000ffff0d7224 */ /* 0x000fe400078e0009 */
[----:B------:R-:W-:-:S07]  /*d550*/  IMAD.MOV.U32 R10, RZ, RZ, R14 ;  /* 0x000000ffff0a7224 */ /* 0x000fce00078e000e */
[----:B0-----:R-:W-:Y:S05]  /*d560*/  WARPSYNC.COLLECTIVE R15, `(.L_x_147) ;  /* 0x000000000f087348 */ /* 0x001fea0003c00000 */
[----:B------:R1:W2:Y:S02]  /*d570*/  SHFL.IDX P6, R14, R13, R12, R11 ;  /* 0x0000000c0d0e7389 */ /* 0x0002a400000c000b */
[----:B012---:R-:W-:Y:S01]  /*d580*/  ENDCOLLECTIVE ;  /* 0x000000000000791b */ /* 0x007fe20003800000 */
.L_x_147:
[----:B------:R-:W-:Y:S01]  /*d590*/  IMAD.MOV.U32 R2, RZ, RZ, R14 ;  /* 0x000000ffff027224 */ /* 0x000fe200078e000e */
[----:B------:R-:W-:Y:S06]  /*d5a0*/  BRA `(.L_x_148) ;  /* 0xffffffc400d07947 */ /* 0x000fec000383ffff */
.L_x_56:
[----:B-1----:R1:W2:Y:S02]  /*d5b0*/  SYNCS.PHASECHK.TRANS64.TRYWAIT P0, [R5+URZ+0x16860], R2 ;  /* 0x01686002050075a7 */ /* 0x0022a4000800017f */
[----:B--2---:R-:W-:Y:S05]  /*d5c0*/  @!P0 NANOSLEEP.SYNCS 0x989680 ;  /* 0x009896800000895d */ /* 0x004fea0003900000 */
[----:B------:R-:W2:Y:S02]  /*d5d0*/  @!P0 SYNCS.PHASECHK.TRANS64 P0, [R5+URZ+0x16860], R2 ;  /* 0x01686002050085a7 */ /* 0x000ea4000800007f */
[----:B--2---:R-:W-:Y:S05]  /*d5e0*/  @!P0 BRA `(.L_x_56) ;  /* 0xfffffffc00f08947 */ /* 0x004fea000383ffff */
[----:B------:R-:W-:Y:S05]  /*d5f0*/  BRA `(.L_x_149) ;  /* 0xffffffc800287947 */ /* 0x000fea000383ffff */
.L_x_57:
[----:B------:R-:W-:Y:S01]  /*d600*/  BSSY B1, `(.L_x_150) ;  /* 0x0000008000017945 */ /* 0x000fe20003800000 */
[----:B------:R-:W-:Y:S01]  /*d610*/  MOV R13, R17 ;  /* 0x00000011000d7202 */ /* 0x000fe20000000f00 */
[----:B------:R-:W-:Y:S02]  /*d620*/  IMAD.MOV.U32 R12, RZ, RZ, RZ ;  /* 0x000000ffff0c7224 */ /* 0x000fe400078e00ff */
[----:B------:R-:W-:Y:S02]  /*d630*/  IMAD.MOV.U32 R11, RZ, RZ, 0x181f ;  /* 0x0000181fff0b7424 */ /* 0x000fe400078e00ff */
[----:B------:R-:W-:-:S07]  /*d640*/  IMAD.MOV.U32 R15, RZ, RZ, -0x1 ;  /* 0xffffffffff0f7424 */ /* 0x000fce00078e00ff */
[----:B0-----:R-:W-:Y:S05]  /*d650*/  WARPSYNC.COLLECTIVE R15, `(.L_x_151) ;  /* 0x000000000f087348 */ /* 0x001fea0003c00000 */
[----:B------:R1:W2:Y:S02]  /*d660*/  SHFL.IDX P6, R14, R13, R12, R11 ;  /* 0x0000000c0d0e7389 */ /* 0x0002a400000c000b */
[----:B012---:R-:W-:Y:S01]  /*d670*/  ENDCOLLECTIVE ;  /* 0x000000000000791b */ /* 0x007fe20003800000 */
.L_x_151:
[----:B------:R-:W-:Y:S05]  /*d680*/  BSYNC B1 ;  /* 0x0000000000017941 */ /* 0x000fea0003800000 */
.L_x_150:
[----:B------:R-:W-:Y:S01]  /*d690*/  IMAD.MOV.U32 R13, RZ, RZ, R16 ;  /* 0x000000ffff0d7224 */ /* 0x000fe200078e0010 */
[----:B------:R-:W-:Y:S01]  /*d6a0*/  MOV R15, 0xffffffff ;  /* 0xffffffff000f7802 */ /* 0x000fe20000000f00 */
[----:B------:R-:W-:Y:S01]  /*d6b0*/  IMAD.MOV.U32 R12, RZ, RZ, RZ ;  /* 0x000000ffff0c7224 */ /* 0x000fe200078e00ff */
[----:B------:R-:W-:Y:S01]  /*d6c0*/  MOV R3, R14 ;  /* 0x0000000e00037202 */ /* 0x000fe20000000f00 */
[----:B------:R-:W-:Y:S01]  /*d6d0*/  IMAD.MOV.U32 R11, RZ, RZ, 0x181f ;  /* 0x0000181fff0b7424 */ /* 0x000fe200078e00ff */
[----:B------:R-:W-:Y:S02]  /*d6e0*/  ISETP.LT.OR P1, PT, R8, 0x1, P2 ;  /* 0x000000010800780c */ /* 0x000fe40001721670 */
[----:B------:R-:W-:-:S11]  /*d6f0*/  LEA R6, R6, UR38, 0x1 ;  /* 0x0000002606067c11 */ /* 0x000fd6000f8e08ff */
[----:B------:R-:W-:Y:S05]  /*d700*/  WARPSYNC.COLLECTIVE R15, `(.L_x_152) ;  /* 0x000000000f087348 */ /* 0x000fea0003c00000 */
[----:B------:R0:W1:Y:S02]  /*d710*/  SHFL.IDX P6, R14, R13, R12, R11 ;  /* 0x0000000c0d0e7389 */ /* 0x00006400000c000b */
[----:B01----:R-:W-:Y:S01]  /*d720*/  ENDCOLLECTIVE ;  /* 0x000000000000791b */ /* 0x003fe20003800000 */
.L_x_152:
[----:B------:R-:W-:Y:S01]  /*d730*/  IMAD.MOV.U32 R13, RZ, RZ, R17 ;  /* 0x000000ffff0d7224 */ /* 0x000fe200078e0011 */
[----:B------:R-:W-:Y:S01]  /*d740*/  MOV R12, 0x1 ;  /* 0x00000001000c7802 */ /* 0x000fe20000000f00 */
[----:B------:R-:W-:-:S07]  /*d750*/  IMAD.MOV.U32 R2, RZ, RZ, R14 ;  /* 0x000000ffff027224 */ /* 0x000fce00078e000e */
[----:B------:R-:W-:Y:S05]  /*d760*/  WARPSYNC.COLLECTIVE R15, `(.L_x_153) ;  /* 0x000000000f087348 */ /* 0x000fea0003c00000 */
[----:B------:R0:W1:Y:S02]  /*d770*/  SHFL.IDX P6, R14, R13, R12, R11 ;  /* 0x0000000c0d0e7389 */ /* 0x00006400000c000b */
[----:B01----:R-:W-:Y:S01]  /*d780*/  ENDCOLLECTIVE ;  /* 0x000000000000791b */ /* 0x003fe20003800000 */
.L_x_153:
[----:B------:R-:W-:-:S05]  /*d790*/  IADD3 R2, P0, R2, R7, RZ ;  /* 0x0000000702027210 */ /* 0x000fca0007f1e0ff */
[----:B------:R-:W-:-:S05]  /*d7a0*/  IMAD.X R3, RZ, RZ, R3, P0 ;  /* 0x000000ffff037224 */ /* 0x000fca00000e0603 */
[----:B------:R-:W-:Y:S01]  /*d7b0*/  @!PT LDS RZ, [RZ] ;  /* 0x00000000fffff984 */ /* 0x000fe20000000800 */
[----:B------:R-:W-:Y:S01]  /*d7c0*/  @!PT LDS RZ, [RZ] ;  /* 0x00000000fffff984 */ /* 0x000fe20000000800 */
[----:B------:R-:W-:Y:S01]  /*d7d0*/  @!PT LDS RZ, [RZ] ;  /* 0x00000000fffff984 */ /* 0x000fe20000000800 */
[----:B------:R0:W-:Y:S01]  /*d7e0*/  LDGSTS.E.BYPASS.LTC128B.128 [R6+0x400], desc[UR50][R2.64], !P1 ;  /* 0x0040000002067fae */ /* 0x0001e2000c901d72 */
[----:B------:R-:W-:Y:S01]  /*d7f0*/  IMAD.MOV.U32 R13, RZ, RZ, R16 ;  /* 0x000000ffff0d7224 */ /* 0x000fe200078e0010 */
[----:B------:R-:W-:Y:S01]  /*d800*/  ISETP.LT.OR P1, PT, R8, 0x11, P2 ;  /* 0x000000110800780c */ /* 0x000fe20001721670 */
[----:B0-----:R-:W-:-:S12]  /*d810*/  IMAD.MOV.U32 R3, RZ, RZ, R14 ;  /* 0x000000ffff037224 */ /* 0x001fd800078e000e */
[----:B------:R-:W-:Y:S05]  /*d820*/  WARPSYNC.COLLECTIVE R15, `(.L_x_154) ;  /* 0x000000000f087348 */ /* 0x000fea0003c00000 */
[----:B------:R0:W1:Y:S02]  /*d830*/  SHFL.IDX P6, R14, R13, R12, R11 ;  /* 0x0000000c0d0e7389 */ /* 0x00006400000c000b */
[----:B01----:R-:W-:Y:S01]  /*d840*/  ENDCOLLECTIVE ;  /* 0x000000000000791b */ /* 0x003fe20003800000 */
.L_x_154:
[----:B------:R-:W-:Y:S02]  /*d850*/  IMAD.MOV.U32 R13, RZ, RZ, R17 ;  /* 0x000000ffff0d7224 */ /* 0x000fe400078e0011 */
[----:B------:R-:W-:Y:S02]  /*d860*/  IMAD.MOV.U32 R12, RZ, RZ, 0x2 ;  /* 0x00000002ff0c7424 */ /* 0x000fe400078e00ff */
[----:B------:R-:W-:-:S07]  /*d870*/  IMAD.MOV.U32 R2, RZ, RZ, R14 ;  /* 0x000000ffff027224 */ /* 0x000fce00078e000e */
[----:B------:R-:W-:Y:S05]  /*d880*/  WARPSYNC.COLLECTIVE R15, `(.L_x_155) ;  /* 0x000000000f087348 */ /* 0x000fea0003c00000 */
[----:B------:R0:W1:Y:S02]  /*d890*/  SHFL.IDX P6, R14, R13, R12, R11 ;  /* 0x0000000c0d0e7389 */ /* 0x00006400000c000b */
[----:B01----:R-:W-:Y:S01]  /*d8a0*/  ENDCOLLECTIVE ;  /* 0x000000000000791b */ /* 0x003fe20003800000 */
.L_x_155:
[----:B------:R-:W-:-:S04]  /*d8b0*/  IADD3 R2, P0, R2, R7, RZ ;  /* 0x0000000702027210 */ /* 0x000fc80007f1e0ff */
[----:B------:R-:W-:-:S05]  /*d8c0*/  IADD3.X R3, RZ, R3, RZ, P0, !PT ;  /* 0x00000003ff037210 */ /* 0x000fca00007fe4ff */
[----:B------:R-:W-:Y:S01]  /*d8d0*/  @!PT LDS RZ, [RZ] ;  /* 0x00000000fffff984 */ /* 0x000fe20000000800 */
[----:B------:R-:W-:Y:S01]  /*d8e0*/  @!PT LDS RZ, [RZ] ;  /* 0x00000000fffff984 */ /* 0x000fe20000000800 */
[----:B------:R-:W-:Y:S01]  /*d8f0*/  @!PT LDS RZ, [RZ] ;  /* 0x00000000fffff984 */ /* 0x000fe20000000800 */
[----:B------:R0:W-:Y:S01]  /*d900*/  LDGSTS.E.BYPASS.LTC128B.128 [R6+0xc00], desc[UR50][R2.64], !P1 ;  /* 0x00c0000002067fae */ /* 0x0001e2000c901d72 */
[----:B------:R-:W-:Y:S02]  /*d910*/  ISETP.LT.OR P1, PT, R8, 0x21, P2 ;  /* 0x000000210800780c */ /* 0x000fe40001721670 */
[----:B------:R-:W-:Y:S01]  /*d920*/  MOV R13, R16 ;  /* 0x00000010000d7202 */ /* 0x000fe20000000f00 */
[----:B0-----:R-:W-:-:S10]  /*d930*/  IMAD.MOV.U32 R3, RZ, RZ, R14 ;  /* 0x000000ffff037224 */ /* 0x001fd400078e000e */
[----:B------:R-:W-:Y:S05]  /*d940*/  WARPSYNC.COLLECTIVE R15, `(.L_x_156) ;  /* 0x000000000f087348 */ /* 0x000fea0003c00000 */
[----:B------:R0:W1:Y:S02]  /*d950*/  SHFL.IDX P6, R14, R13, R12, R11 ;  /* 0x0000000c0d0e7389 */ /* 0x00006400000c000b */
[----:B01----:R-:W-:Y:S01]  /*d960*/  ENDCOLLECTIVE ;  /* 0x000000000000791b */ /* 0x003fe20003800000 */
.L_x_156:
[----:B------:R-:W-:Y:S01]  /*d970*/  IMAD.MOV.U32 R13, RZ, RZ, R17 ;  /* 0x000000ffff0d7224 */ /* 0x000fe200078e0011 */
[----:B------:R-:W-:Y:S01]  /*d980*/  MOV R12, 0x3 ;  /* 0x00000003000c7802 */ /* 0x000fe20000000f00 */
[----:B------:R-:W-:-:S07]  /*d990*/  IMAD.MOV.U32 R2, RZ, RZ, R14 ;  /* 0x000000ffff027224 */ /* 0x000fce00078e000e */
[----:B------:R-:W-:Y:S05]  /*d9a0*/  WARPSYNC.COLLECTIVE R15, `(.L_x_157) ;  /* 0x000000000f087348 */ /* 0x000fea0003c00000 */
[----:B------:R0:W1:Y:S02]  /*d9b0*/  SHFL.IDX P6, R14, R13, R12, R11 ;  /* 0x0000000c0d0e7389 */ /* 0x00006400000c000b */
[----:B01----:R-:W-:Y:S01]  /*d9c0*/  ENDCOLLECTIVE ;  /* 0x000000000000791b */ /* 0x003fe20003800000 */
.L_x_157:
        /* <DEDUP_REMOVED lines=12> */
.L_x_158:
[----:B------:R-:W-:Y:S02]  /*da90*/  IMAD.MOV.U32 R13, RZ, RZ, R17 ;  /* 0x000000ffff0d7224 */ /* 0x000fe400078e0011 */
[----:B------:R-:W-:Y:S02]  /*daa0*/  IMAD.MOV.U32 R12, RZ, RZ, 0x4 ;  /* 0x00000004ff0c7424 */ /* 0x000fe400078e00ff */
[----:B------:R-:W-:-:S07]  /*dab0*/  IMAD.MOV.U32 R2, RZ, RZ, R14 ;  /* 0x000000ffff027224 */ /* 0x000fce00078e000e */
[----:B------:R-:W-:Y:S05]  /*dac0*/  WARPSYNC.COLLECTIVE R15, `(.L_x_159) ;  /* 0x000000000f087348 */ /* 0x000fea0003c00000 */
[----:B------:R0:W1:Y:S02]  /*dad0*/  SHFL.IDX P6, R14, R13, R12, R11 ;  /* 0x0000000c0d0e7389 */ /* 0x00006400000c000b */
[----:B01----:R-:W-:Y:S01]  /*dae0*/  ENDCOLLECTIVE ;  /* 0x000000000000791b */ /* 0x003fe20003800000 */
.L_x_159:
        /* <DEDUP_REMOVED lines=12> */
.L_x_160:
[----:B------:R-:W-:Y:S01]  /*dbb0*/  IMAD.MOV.U32 R13, RZ, RZ, R17 ;  /* 0x000000ffff0d7224 */ /* 0x000fe200078e0011 */
[----:B------:R-:W-:Y:S01]  /*dbc0*/  MOV R12, 0x5 ;  /* 0x00000005000c7802 */ /* 0x000fe20000000f00 */
[----:B------:R-:W-:-:S07]  /*dbd0*/  IMAD.MOV.U32 R2, RZ, RZ, R14 ;  /* 0x000000ffff027224 */ /* 0x000fce00078e000e */
[----:B------:R-:W-:Y:S05]  /*dbe0*/  WARPSYNC.COLLECTIVE R15, `(.L_x_161) ;  /* 0x000000000f087348 */ /* 0x000fea0003c00000 */
[----:B------:R0:W1:Y:S02]  /*dbf0*/  SHFL.IDX P6, R14, R13, R12, R11 ;  /* 0x0000000c0d0e7389 */ /* 0x00006400000c000b */
[----:B01----:R-:W-:Y:S01]  /*dc00*/  ENDCOLLECTIVE ;  /* 0x000000000000791b */ /* 0x003fe20003800000 */
.L_x_161:
        /* <DEDUP_REMOVED lines=12> */
.L_x_162:
[----:B------:R-:W-:Y:S02]  /*dcd0*/  IMAD.MOV.U32 R13, RZ, RZ, R17 ;  /* 0x000000ffff0d7224 */ /* 0x000fe400078e0011 */
[----:B------:R-:W-:Y:S02]  /*dce0*/  IMAD.MOV.U32 R12, RZ, RZ, 0x6 ;  /* 0x00000006ff0c7424 */ /* 0x000fe400078e00ff */
[----:B------:R-:W-:-:S07]  /*dcf0*/  IMAD.MOV.U32 R2, RZ, RZ, R14 ;  /* 0x000000ffff027224 */ /* 0x000fce00078e000e */
[----:B------:R-:W-:Y:S05]  /*dd00*/  WARPSYNC.COLLECTIVE R15, `(.L_x_163) ;  /* 0x000000000f087348 */ /* 0x000fea0003c00000 */
[----:B------:R0:W1:Y:S02]  /*dd10*/  SHFL.IDX P6, R14, R13, R12, R11 ;  /* 0x0000000c0d0e7389 */ /* 0x00006400000c000b */
[----:B01----:R-:W-:Y:S01]  /*dd20*/  ENDCOLLECTIVE ;  /* 0x000000000000791b */ /* 0x003fe20003800000 */
.L_x_163:
        /* <DEDUP_REMOVED lines=12> */
.L_x_164:
[----:B------:R-:W-:Y:S01]  /*ddf0*/  IMAD.MOV.U32 R13, RZ, RZ, R17 ;  /* 0x000000ffff0d7224 */ /* 0x000fe200078e0011 */
[----:B------:R-:W-:Y:S01]  /*de00*/  MOV R12, 0x7 ;  /* 0x00000007000c7802 */ /* 0x000fe20000000f00 */
[----:B------:R-:W-:-:S07]  /*de10*/  IMAD.MOV.U32 R2, RZ, RZ, R14 ;  /* 0x000000ffff027224 */ /* 0x000fce00078e000e */
[----:B------:R-:W-:Y:S05]  /*de20*/  WARPSYNC.COLLECTIVE R15, `(.L_x_165) ;  /* 0x000000000f087348 */ /* 0x000fea0003c00000 */
[----:B------:R0:W1:Y:S02]  /*de30*/  SHFL.IDX P6, R14, R13, R12, R11 ;  /* 0x0000000c0d0e7389 */ /* 0x00006400000c000b */
[----:B01----:R-:W-:Y:S01]  /*de40*/  ENDCOLLECTIVE ;  /* 0x000000000000791b */ /* 0x003fe20003800000 */
.L_x_165:
        /* <DEDUP_REMOVED lines=11> */
.L_x_166:
[----:B------:R-:W-:Y:S01]  /*df00*/  IMAD.MOV.U32 R2, RZ, RZ, R14 ;  /* 0x000000ffff027224 */ /* 0x000fe200078e000e */
[----:B------:R-:W-:Y:S06]  /*df10*/  BRA `(.L_x_167) ;  /* 0xffffffc000c47947 */ /* 0x000fec000383ffff */
.L_x_63:
[----:B0-----:R0:W1:Y:S02]  /*df20*/  SYNCS.PHASECHK.TRANS64.TRYWAIT P0, [R4+URZ+0x16860], R3 ;  /* 0x01686003040075a7 */ /* 0x001064000800017f */
[----:B-1----:R-:W-:Y:S05]  /*df30*/  @!P0 NANOSLEEP.SYNCS 0x989680 ;  /* 0x009896800000895d */ /* 0x002fea0003900000 */
[----:B------:R-:W1:Y:S02]  /*df40*/  @!P0 SYNCS.PHASECHK.TRANS64 P0, [R4+URZ+0x16860], R3 ;  /* 0x01686003040085a7 */ /* 0x000e64000800007f */
[----:B-1----:R-:W-:Y:S05]  /*df50*/  @!P0 BRA `(.L_x_63) ;  /* 0xfffffffc00f08947 */ /* 0x002fea000383ffff */
[----:B------:R-:W-:Y:S05]  /*df60*/  BRA `(.L_x_168) ;  /* 0xffffffc400947947 */ /* 0x000fea000383ffff */
.L_x_64:
        /* <DEDUP_REMOVED lines=8> */
.L_x_170:
[----:B------:R-:W-:Y:S05]  /*dff0*/  BSYNC B0 ;  /* 0x0000000000007941 */ /* 0x000fea0003800000 */
.L_x_169:
[----:B------:R-:W0:Y:S01]  /*e000*/  S2R R2, SR_TID.X ;  /* 0x0000000000027919 */ /* 0x000e220000002100 */
[----:B------:R-:W-:Y:S01]  /*e010*/  IMAD.MOV.U32 R13, RZ, RZ, R16 ;  /* 0x000000ffff0d7224 */ /* 0x000fe200078e0010 */
[----:B------:R-:W-:Y:S01]  /*e020*/  MOV R15, 0xffffffff ;  /* 0xffffffff000f7802 */ /* 0x000fe20000000f00 */
[----:B------:R-:W-:Y:S01]  /*e030*/  IMAD.MOV.U32 R12, RZ, RZ, RZ ;  /* 0x000000ffff0c7224 */ /* 0x000fe200078e00ff */
[----:B------:R-:W-:Y:S01]  /*e040*/  MOV R0, R14 ;  /* 0x0000000e00007202 */ /* 0x000fe20000000f00 */
[----:B------:R-:W-:Y:S01]  /*e050*/  IMAD.MOV.U32 R11, RZ, RZ, 0x181f ;  /* 0x0000181fff0b7424 */ /* 0x000fe200078e00ff */
[----:B------:R-:W-:-:S13]  /*e060*/  ISETP.LT.OR P1, PT, R6, 0x1, P2 ;  /* 0x000000010600780c */ /* 0x000fda0001721670 */
[----:B0-----:R-:W-:Y:S05]  /*e070*/  WARPSYNC.COLLECTIVE R15, `(.L_x_171) ;  /* 0x000000000f087348 */ /* 0x001fea0003c00000 */
[----:B------:R1:W2:Y:S02]  /*e080*/  SHFL.IDX P6, R14, R13, R12, R11 ;  /* 0x0000000c0d0e7389 */ /* 0x0002a400000c000b */
[----:B012---:R-:W-:Y:S01]  /*e090*/  ENDCOLLECTIVE ;  /* 0x000000000000791b */ /* 0x007fe20003800000 */
.L_x_171:
[----:B------:R-:W-:Y:S02]  /*e0a0*/  IMAD.MOV.U32 R13, RZ, RZ, R17 ;  /* 0x000000ffff0d7224 */ /* 0x000fe400078e0011 */
[----:B------:R-:W-:Y:S02]  /*e0b0*/  IMAD.MOV.U32 R12, RZ, RZ, 0x1 ;  /* 0x00000001ff0c7424 */ /* 0x000fe400078e00ff */
[----:B------:R-:W-:Y:S02]  /*e0c0*/  IMAD.SHL.U32 R5, R2, 0x8, RZ ;  /* 0x0000000802057824 */ /* 0x000fe400078e00ff */
[----:B------:R-:W-:-:S07]  /*e0d0*/  IMAD.MOV.U32 R2, RZ, RZ, R14 ;  /* 0x000000ffff027224 */ /* 0x000fce00078e000e */
[----:B------:R-:W-:Y:S05]  /*e0e0*/  WARPSYNC.COLLECTIVE R15, `(.L_x_172) ;  /* 0x000000000f087348 */ /* 0x000fea0003c00000 */
[----:B------:R0:W1:Y:S02]  /*e0f0*/  SHFL.IDX P6, R14, R13, R12, R11 ;  /* 0x0000000c0d0e7389 */ /* 0x00006400000c000b */
[----:B01----:R-:W-:Y:S01]  /*e100*/  ENDCOLLECTIVE ;  /* 0x000000000000791b */ /* 0x003fe20003800000 */
.L_x_172:
[----:B------:R-:W-:-:S05]  /*e110*/  LOP3.LUT R5, R5, 0x38, RZ, 0xc0, !PT ;  /* 0x0000003805057812 */ /* 0x000fca00078ec0ff */
[----:B------:R-:W-:-:S05]  /*e120*/  IMAD.SHL.U32 R5, R5, 0x2, RZ ;  /* 0x0000000205057824 */ /* 0x000fca00078e00ff */
[----:B------:R-:W-:Y:S02]  /*e130*/  IADD3 R2, P0, R2, R5, RZ ;  /* 0x0000000502027210 */ /* 0x000fe40007f1e0ff */
[----:B------:R-:W-:Y:S02]  /*e140*/  MOV R13, R16 ;  /* 0x00000010000d7202 */ /* 0x000fe40000000f00 */
[----:B------:R-:W-:Y:S02]  /*e150*/  IADD3.X R3, RZ, R0, RZ, P0, !PT ;  /* 0x00000000ff037210 */ /* 0x000fe400007fe4ff */
[----:B------:R-:W-:-:S05]  /*e160*/  LEA R0, R8, UR38, 0x1 ;  /* 0x0000002608007c11 */ /* 0x000fca000f8e08ff */
[----:B------:R-:W-:Y:S01]  /*e170*/  @!PT LDS RZ, [RZ] ;  /* 0x00000000fffff984 */ /* 0x000fe20000000800 */
[----:B------:R-:W-:Y:S01]  /*e180*/  @!PT LDS RZ, [RZ] ;  /* 0x00000000fffff984 */ /* 0x000fe20000000800 */
[----:B------:R-:W-:Y:S01]  /*e190*/  @!PT LDS RZ, [RZ] ;  /* 0x00000000fffff984 */ /* 0x000fe20000000800 */
[----:B------:R0:W-:Y:S01]  /*e1a0*/  LDGSTS.E.BYPASS.LTC128B.128 [R0+0x400], desc[UR50][R2.64], !P1 ;  /* 0x0040000002007fae */ /* 0x0001e2000c901d72 */
[----:B------:R-:W-:Y:S01]  /*e1b0*/  IMAD.MOV.U32 R7, RZ, RZ, R14 ;  /* 0x000000ffff077224 */ /* 0x000fe200078e000e */
[----:B------:R-:W-:-:S13]  /*e1c0*/  ISETP.LT.OR P1, PT, R6, 0x11, P2 ;  /* 0x000000110600780c */ /* 0x000fda0001721670 */
[----:B0-----:R-:W-:Y:S05]  /*e1d0*/  WARPSYNC.COLLECTIVE R15, `(.L_x_173) ;  /* 0x000000000f087348 */ /* 0x001fea0003c00000 */
[----:B------:R1:W2:Y:S02]  /*e1e0*/  SHFL.IDX P6, R14, R13, R12, R11 ;  /* 0x0000000c0d0e7389 */ /* 0x0002a400000c000b */
[----:B012---:R-:W-:Y:S01]  /*e1f0*/  ENDCOLLECTIVE ;  /* 0x000000000000791b */ /* 0x007fe20003800000 */
.L_x_173:
[----:B------:R-:W-:Y:S02]  /*e200*/  IMAD.MOV.U32 R13, RZ, RZ, R17 ;  /* 0x000000ffff0d7224 */ /* 0x000fe400078e0011 */
[----:B------:R-:W-:Y:S01]  /*e210*/  IMAD.MOV.U32 R12, RZ, RZ, 0x2 ;  /* 0x00000002ff0c7424 */ /* 0x000fe200078e00ff */
[----:B------:R-:W-:-:S13]  /*e220*/  IADD3 R2, P0, R14, R5, RZ ;  /* 0x000000050e027210 */ /* 0x000fda0007f1e0ff */
[----:B------:R-:W-:Y:S05]  /*e230*/  WARPSYNC.COLLECTIVE R15, `(.L_x_174) ;  /* 0x000000000f087348 */ /* 0x000fea0003c00000 */
[----:B------:R0:W1:Y:S02]  /*e240*/  SHFL.IDX P6, R14, R13, R12, R11 ;  /* 0x0000000c0d0e7389 */ /* 0x00006400000c000b */
[----:B01----:R-:W-:Y:S01]  /*e250*/  ENDCOLLECTIVE ;  /* 0x000000000000791b */ /* 0x003fe20003800000 */
.L_x_174:
[----:B------:R-:W-:-:S05]  /*e260*/  IMAD.X R3, RZ, RZ, R7, P0 ;  /* 0x000000ffff037224 */ /* 0x000fca00000e0607 */
[----:B------:R-:W-:Y:S01]  /*e270*/  @!PT LDS RZ, [RZ] ;  /* 0x00000000fffff984 */ /* 0x000fe20000000800 */
[----:B------:R-:W-:Y:S01]  /*e280*/  @!PT LDS RZ, [RZ] ;  /* 0x00000000fffff984 */ /* 0x000fe20000000800 */
[----:B------:R-:W-:Y:S01]  /*e290*/  @!PT LDS RZ, [RZ] ;  /* 0x00000000fffff984 */ /* 0x000fe20000000800 */
[----:B------:R0:W-:Y:S01]  /*e2a0*/  LDGSTS.E.BYPASS.LTC128B.128 [R0+0xc00], desc[UR50][R2.64], !P1 ;  /* 0x00c0000002007fae */ /* 0x0001e2000c901d72 */
[----:B------:R-:W-:Y:S01]  /*e2b0*/  ISETP.LT.OR P1, PT, R6, 0x21, P2 ;  /* 0x000000210600780c */ /* 0x000fe20001721670 */
[----:B------:R-:W-:Y:S01]  /*e2c0*/  IMAD.MOV.U32 R13, RZ, RZ, R16 ;  /* 0x000000ffff0d7224 */ /* 0x000fe200078e0010 */
[----:B------:R-:W-:-:S11]  /*e2d0*/  MOV R8, R14 ;  /* 0x0000000e00087202 */ /* 0x000fd60000000f00 */
[----:B0-----:R-:W-:Y:S05]  /*e2e0*/  WARPSYNC.COLLECTIVE R15, `(.L_x_175) ;  /* 0x000000000f087348 */ /* 0x001fea0003c00000 */
[----:B------:R1:W2:Y:S02]  /*e2f0*/  SHFL.IDX P6, R14, R13, R12, R11 ;  /* 0x0000000c0d0e7389 */ /* 0x0002a400000c000b */
[----:B012---:R-:W-:Y:S01]  /*e300*/  ENDCOLLECTIVE ;  /* 0x000000000000791b */ /* 0x007fe20003800000 */
.L_x_175:
[----:B------:R-:W-:Y:S01]  /*e310*/  MOV R13, R17 ;  /* 0x00000011000d7202 */ /* 0x000fe20000000f00 */
[----:B------:R-:W-:Y:S02]  /*e320*/  IMAD.MOV.U32 R12, RZ, RZ, 0x3 ;  /* 0x00000003ff0c7424 */ /* 0x000fe400078e00ff */
[----:B------:R-:W-:-:S07]  /*e330*/  IMAD.MOV.U32 R10, RZ, RZ, R14 ;  /* 0x000000ffff0a7224 */ /* 0x000fce00078e000e */
[----:B------:R-:W-:Y:S05]  /*e340*/  WARPSYNC.COLLECTIVE R15, `(.L_x_176) ;  /* 0x000000000f087348 */ /* 0x000fea0003c00000 */
[----:B------:R0:W1:Y:S02]  /*e350*/  SHFL.IDX P6, R14, R13, R12, R11 ;  /* 0x0000000c0d0e7389 */ /* 0x00006400000c000b */
[----:B01----:R-:W-:Y:S01]  /*e360*/  ENDCOLLECTIVE ;  /* 0x000000000000791b */ /* 0x003fe20003800000 */
.L_x_176:
        /* <DEDUP_REMOVED lines=8> */
[----:B------:R-:W-:-:S12]  /*e3f0*/  IMAD.MOV.U32 R7, RZ, RZ, R14 ;  /* 0x000000ffff077224 */ /* 0x000fd800078e000e */
[----:B0-----:R-:W-:Y:S05]  /*e400*/  WARPSYNC.COLLECTIVE R15, `(.L_x_177) ;  /* 0x000000000f087348 */ /* 0x001fea0003c00000 */
[----:B------:R1:W2:Y:S02]  /*e410*/  SHFL.IDX P6, R14, R13, R12, R11 ;  /* 0x0000000c0d0e7389 */ /* 0x0002a400000c000b */
[----:B012---:R-:W-:Y:S01]  /*e420*/  ENDCOLLECTIVE ;  /* 0x000000000000791b */ /* 0x007fe20003800000 */
.L_x_177:
[----:B------:R-:W-:Y:S02]  /*e430*/  IMAD.MOV.U32 R13, RZ, RZ, R17 ;  /* 0x000000ffff0d7224 */ /* 0x000fe400078e0011 */
[----:B------:R-:W-:Y:S01]  /*e440*/  IMAD.MOV.U32 R12, RZ, RZ, 0x4 ;  /* 0x00000004ff0c7424 */ /* 0x000fe200078e00ff */
[----:B------:R-:W-:-:S13]  /*e450*/  IADD3 R2, P0, R14, R5, RZ ;  /* 0x000000050e027210 */ /* 0x000fda0007f1e0ff */
[----:B------:R-:W-:Y:S05]  /*e460*/  WARPSYNC.COLLECTIVE R15, `(.L_x_178) ;  /* 0x000000000f087348 */ /* 0x000fea0003c00000 */
[----:B------:R0:W1:Y:S02]  /*e470*/  SHFL.IDX P6, R14, R13, R12, R11 ;  /* 0x0000000c0d0e7389 */ /* 0x00006400000c000b */
[----:B01----:R-:W-:Y:S01]  /*e480*/  ENDCOLLECTIVE ;  /* 0x000000000000791b */ /* 0x003fe20003800000 */
.L_x_178:
[----:B------:R-:W-:-:S05]  /*e490*/  IADD3.X R3, RZ, R7, RZ, P0, !PT ;  /* 0x00000007ff037210 */ /* 0x000fca00007fe4ff */
[----:B------:R-:W-:Y:S01]  /*e4a0*/  @!PT LDS RZ, [RZ] ;  /* 0x00000000fffff984 */ /* 0x000fe20000000800 */
[----:B------:R-:W-:Y:S01]  /*e4b0*/  @!PT LDS RZ, [RZ] ;  /* 0x00000000fffff984 */ /* 0x000fe20000000800 */
[----:B------:R-:W-:Y:S01]  /*e4c0*/  @!PT LDS RZ, [RZ] ;  /* 0x00000000fffff984 */ /* 0x000fe20000000800 */
[----:B------:R0:W-:Y:S01]  /*e4d0*/  LDGSTS.E.BYPASS.LTC128B.128 [R0+0x1c00], desc[UR50][R2.64], !P1 ;  /* 0x01c0000002007fae */ /* 0x0001e2000c901d72 */
[----:B------:R-:W-:Y:S02]  /*e4e0*/  ISETP.LT.OR P1, PT, R6, 0x41, P2 ;  /* 0x000000410600780c */ /* 0x000fe40001721670 */
[----:B------:R-:W-:Y:S01]  /*e4f0*/  MOV R13, R16 ;  /* 0x00000010000d7202 */ /* 0x000fe20000000f00 */
[----:B------:R-:W-:-:S10]  /*e500*/  IMAD.MOV.U32 R8, RZ, RZ, R14 ;  /* 0x000000ffff087224 */ /* 0x000fd400078e000e */
[----:B0-----:R-:W-:Y:S05]  /*e510*/  WARPSYNC.COLLECTIVE R15, `(.L_x_179) ;  /* 0x000000000f087348 */ /* 0x001fea0003c00000 */
[----:B------:R1:W2:Y:S02]  /*e520*/  SHFL.IDX P6, R14, R13, R12, R11 ;  /* 0x0000000c0d0e7389 */ /* 0x0002a400000c000b */
[----:B012---:R-:W-:Y:S01]  /*e530*/  ENDCOLLECTIVE ;  /* 0x000000000000791b */ /* 0x007fe20003800000 */
.L_x_179:
[----:B------:R-:W-:Y:S01]  /*e540*/  IMAD.MOV.U32 R13, RZ, RZ, R17 ;  /* 0x000000ffff0d7224 */ /* 0x000fe200078e0011 */
[----:B------:R-:W-:Y:S01]  /*e550*/  MOV R12, 0x5 ;  /* 0x00000005000c7802 */ /* 0x000fe20000000f00 */
[----:B------:R-:W-:-:S07]  /*e560*/  IMAD.MOV.U32 R10, RZ, RZ, R14 ;  /* 0x000000ffff0a7224 */ /* 0x000fce00078e000e */
[----:B------:R-:W-:Y:S05]  /*e570*/  WARPSYNC.COLLECTIVE R15, `(.L_x_180) ;  /* 0x000000000f087348 */ /* 0x000fea0003c00000 */
[----:B------:R0:W1:Y:S02]  /*e580*/  SHFL.IDX P6, R14, R13, R12, R11 ;  /* 0x0000000c0d0e7389 */ /* 0x00006400000c000b */
[----:B01----:R-:W-:Y:S01]  /*e590*/  ENDCOLLECTIVE ;  /* 0x000000000000791b */ /* 0x003fe20003800000 */
.L_x_180:
        /* <DEDUP_REMOVED lines=12> */
.L_x_181:
[----:B------:R-:W-:Y:S01]  /*e660*/  MOV R13, R17 ;  /* 0x00000011000d7202 */ /* 0x000fe20000000f00 */
[----:B------:R-:W-:Y:S01]  /*e670*/  IMAD.MOV.U32 R12, RZ, RZ, 0x6 ;  /* 0x00000006ff0c7424 */ /* 0x000fe200078e00ff */
[----:B------:R-:W-:-:S13]  /*e680*/  IADD3 R2, P0, R14, R5, RZ ;  /* 0x000000050e027210 */ /* 0x000fda0007f1e0ff */
[----:B------:R-:W-:Y:S05]  /*e690*/  WARPSYNC.COLLECTIVE R15, `(.L_x_182) ;  /* 0x000000000f087348 */ /* 0x000fea0003c00000 */
[----:B------:R0:W1:Y:S02]  /*e6a0*/  SHFL.IDX P6, R14, R13, R12, R11 ;  /* 0x0000000c0d0e7389 */ /* 0x00006400000c000b */
[----:B01----:R-:W-:Y:S01]  /*e6b0*/  ENDCOLLECTIVE ;  /* 0x000000000000791b */ /* 0x003fe20003800000 */
.L_x_182:
[----:B------:R-:W-:-:S05]  /*e6c0*/  IMAD.X R3, RZ, RZ, R7, P0 ;  /* 0x000000ffff037224 */ /* 0x000fca00000e0607 */
[----:B------:R-:W-:Y:S01]  /*e6d0*/  @!PT LDS RZ, [RZ] ;  /* 0x00000000fffff984 */ /* 0x000fe20000000800 */
[----:B------:R-:W-:Y:S01]  /*e6e0*/  @!PT LDS RZ, [RZ] ;  /* 0x00000000fffff984 */ /* 0x000fe20000000800 */
[----:B------:R-:W-:Y:S01]  /*e6f0*/  @!PT LDS RZ, [RZ] ;  /* 0x00000000fffff984 */ /* 0x000fe20000000800 */
[----:B------:R0:W-:Y:S01]  /*e700*/  LDGSTS.E.BYPASS.LTC128B.128 [R0+0x2c00], desc[UR50][R2.64], !P1 ;  /* 0x02c0000002007fae */ /* 0x0001e2000c901d72 */
[----:B------:R-:W-:Y:S01]  /*e710*/  ISETP.LT.OR P1, PT, R6, 0x61, P2 ;  /* 0x000000610600780c */ /* 0x000fe20001721670 */
[----:B------:R-:W-:Y:S02]  /*e720*/  IMAD.MOV.U32 R13, RZ, RZ, R16 ;  /* 0x000000ffff0d7224 */ /* 0x000fe400078e0010 */
[----:B------:R-:W-:-:S10]  /*e730*/  IMAD.MOV.U32 R8, RZ, RZ, R14 ;  /* 0x000000ffff087224 */ /* 0x000fd400078e000e */
[----:B0-----:R-:W-:Y:S05]  /*e740*/  WARPSYNC.COLLECTIVE R15, `(.L_x_183) ;  /* 0x000000000f087348 */ /* 0x001fea0003c00000 */
[----:B------:R1:W2:Y:S02]  /*e750*/  SHFL.IDX P6, R14, R13, R12, R11 ;  /* 0x0000000c0d0e7389 */ /* 0x0002a400000c000b */
[----:B012---:R-:W-:Y:S01]  /*e760*/  ENDCOLLECTIVE ;  /* 0x000000000000791b */ /* 0x007fe20003800000 */
.L_x_183:
[----:B------:R-:W-:Y:S02]  /*e770*/  IMAD.MOV.U32 R13, RZ, RZ, R17 ;  /* 0x000000ffff0d7224 */ /* 0x000fe400078e0011 */
[----:B------:R-:W-:Y:S01]  /*e780*/  IMAD.MOV.U32 R12, RZ, RZ, 0x7 ;  /* 0x00000007ff0c7424 */ /* 0x000fe200078e00ff */
[----:B------:R-:W-:-:S07]  /*e790*/  MOV R10, R14 ;  /* 0x0000000e000a7202 */ /* 0x000fce0000000f00 */
[----:B------:R-:W-:Y:S05]  /*e7a0*/  WARPSYNC.COLLECTIVE R15, `(.L_x_184) ;  /* 0x000000000f087348 */ /* 0x000fea0003c00000 */
[----:B------:R0:W1:Y:S02]  /*e7b0*/  SHFL.IDX P6, R14, R13, R12, R11 ;  /* 0x0000000c0d0e7389 */ /* 0x00006400000c000b */
[----:B01----:R-:W-:Y:S01]  /*e7c0*/  ENDCOLLECTIVE ;  /* 0x000000000000791b */ /* 0x003fe20003800000 */
.L_x_184:
[----:B------:R-:W-:-:S05]  /*e7d0*/  IADD3 R2, P0, R10, R5, RZ ;  /* 0x000000050a027210 */ /* 0x000fca0007f1e0ff */
[----:B------:R-:W-:-:S05]  /*e7e0*/  IMAD.X R3, RZ, RZ, R8, P0 ;  /* 0x000000ffff037224 */ /* 0x000fca00000e0608 */
[----:B------:R-:W-:Y:S01]  /*e7f0*/  @!PT LDS RZ, [RZ] ;  /* 0x00000000fffff984 */ /* 0x000fe20000000800 */
[----:B------:R-:W-:Y:S01]  /*e800*/  @!PT LDS RZ, [RZ] ;  /* 0x00000000fffff984 */ /* 0x000fe20000000800 */
[----:B------:R-:W-:Y:S01]  /*e810*/  @!PT LDS RZ, [RZ] ;  /* 0x00000000fffff984 */ /* 0x000fe20000000800 */
[----:B------:R0:W-:Y:S01]  /*e820*/  LDGSTS.E.BYPASS.LTC128B.128 [R0+0x3400], desc[UR50][R2.64], !P1 ;  /* 0x0340000002007fae */ /* 0x0001e2000c901d72 */
[----:B------:R-:W-:Y:S01]  /*e830*/  IMAD.MOV.U32 R13, RZ, RZ, R16 ;  /* 0x000000ffff0d7224 */ /* 0x000fe200078e0010 */
[----:B------:R-:W-:-:S07]  /*e840*/  MOV R7, R14 ;  /* 0x0000000e00077202 */ /* 0x000fce0000000f00 */
[----:B0-----:R-:W-:Y:S05]  /*e850*/  WARPSYNC.COLLECTIVE R15, `(.L_x_185) ;  /* 0x000000000f087348 */ /* 0x001fea0003c00000 */
[----:B------:R1:W2:Y:S02]  /*e860*/  SHFL.IDX P6, R14, R13, R12, R11 ;  /* 0x0000000c0d0e7389 */ /* 0x0002a400000c000b */
[----:B012---:R-:W-:Y:S01]  /*e870*/  ENDCOLLECTIVE ;  /* 0x000000000000791b */ /* 0x007fe20003800000 */
.L_x_185:
[----:B------:R-:W-:Y:S05]  /*e880*/  BRA `(.L_x_186) ;  /* 0xffffffc000347947 */ /* 0x000fea000383ffff */
.L_x_69:
[----:B0-----:R0:W2:Y:S02]  /*e890*/  SYNCS.PHASECHK.TRANS64.TRYWAIT P0, [R7+URZ+0x16820], R0 ;  /* 0x01682000070075a7 */ /* 0x0010a4000800017f */
[----:B--2---:R-:W-:Y:S05]  /*e8a0*/  @!P0 NANOSLEEP.SYNCS 0x989680 ;  /* 0x009896800000895d */ /* 0x004fea0003900000 */
[----:B------:R-:W2:Y:S02]  /*e8b0*/  @!P0 SYNCS.PHASECHK.TRANS64 P0, [R7+URZ+0x16820], R0 ;  /* 0x01682000070085a7 */ /* 0x000ea4000800007f */
[----:B--2---:R-:W-:Y:S05]  /*e8c0*/  @!P0 BRA `(.L_x_69) ;  /* 0xfffffffc00f08947 */ /* 0x004fea000383ffff */
[----:B------:R-:W-:Y:S05]  /*e8d0*/  BRA `(.L_x_187) ;  /* 0xffffffc000cc7947 */ /* 0x000fea000383ffff */
.L_x_70:
[----:B------:R-:W1:Y:S01]  /*e8e0*/  S2R R2, SR_TID.X ;  /* 0x0000000000027919 */ /* 0x000e620000002100 */
[----:B------:R-:W-:Y:S01]  /*e8f0*/  BSSY B0, `(.L_x_188) ;  /* 0x000000a000007945 */ /* 0x000fe20003800000 */
[----:B------:R-:W-:Y:S01]  /*e900*/  IMAD.MOV.U32 R12, RZ, RZ, RZ ;  /* 0x000000ffff0c7224 */ /* 0x000fe200078e00ff */
[----:B------:R-:W-:Y:S01]  /*e910*/  MOV R11, 0x1f ;  /* 0x0000001f000b7802 */ /* 0x000fe20000000f00 */
[----:B------:R-:W-:Y:S01]  /*e920*/  IMAD.MOV.U32 R15, RZ, RZ, -0x1 ;  /* 0xffffffffff0f7424 */ /* 0x000fe200078e00ff */
[----:B-1----:R-:W-:-:S04]  /*e930*/  SHF.R.U32.HI R2, RZ, 0x5, R2 ;  /* 0x00000005ff027819 */ /* 0x002fc80000011602 */
[----:B------:R-:W-:-:S05]  /*e940*/  LOP3.LUT R2, R2, 0x3, RZ, 0xc0, !PT ;  /* 0x0000000302027812 */ /* 0x000fca00078ec0ff */
[----:B------:R-:W-:-:S07]  /*e950*/  IMAD.MOV.U32 R13, RZ, RZ, R2 ;  /* 0x000000ffff0d7224 */ /* 0x000fce00078e0002 */
[----:B0-----:R-:W-:Y:S05]  /*e960*/  WARPSYNC.COLLECTIVE R15, `(.L_x_189) ;  /* 0x000000000f087348 */ /* 0x001fea0003c00000 */
[----:B------:R1:W2:Y:S02]  /*e970*/  SHFL.IDX P6, R14, R13, R12, R11 ;  /* 0x0000000c0d0e7389 */ /* 0x0002a400000c000b */
[----:B012---:R-:W-:Y:S01]  /*e980*/  ENDCOLLECTIVE ;  /* 0x000000000000791b */ /* 0x007fe20003800000 */
.L_x_189:
[----:B------:R-:W-:Y:S05]  /*e990*/  BSYNC B0 ;  /* 0x0000000000007941 */ /* 0x000fea0003800000 */
.L_x_188:
[----:B------:R-:W-:Y:S05]  /*e9a0*/  BRA `(.L_x_190) ;  /* 0xffffffc000b47947 */ /* 0x000fea000383ffff */
.L_x_73:
[----:B------:R-:W-:Y:S01]  /*e9b0*/  BSSY B1, `(.L_x_191) ;  /* 0x0000006000017945 */ /* 0x000fe20003800000 */
[----:B------:R-:W-:-:S07]  /*e9c0*/  IMAD.MOV.U32 R15, RZ, RZ, -0x1 ;  /* 0xffffffffff0f7424 */ /* 0x000fce00078e00ff */
[----:B0-----:R-:W-:Y:S05]  /*e9d0*/  WARPSYNC.COLLECTIVE R15, `(.L_x_192) ;  /* 0x000000000f0c7348 */ /* 0x001fea0003c00000 */
[----:B------:R-:W-:Y:S02]  /*e9e0*/  ELECT P6, UR62, PT ;  /* 0x00000000003e782f */ /* 0x000fe400038c0000 */
[----:B------:R-:W-:Y:S01]  /*e9f0*/  MOV R14, UR62 ;  /* 0x0000003e000e7c02 */ /* 0x000fe20008000f00 */
[----:B0-----:R-:W-:Y:S10]  /*ea00*/  ENDCOLLECTIVE ;  /* 0x000000000000791b */ /* 0x001ff40003800000 */
.L_x_192:
[----:B------:R-:W-:Y:S05]  /*ea10*/  BSYNC B1 ;  /* 0x0000000000017941 */ /* 0x000fea0003800000 */
.L_x_191:
[----:B------:R-:W-:Y:S05]  /*ea20*/  BRA `(.L_x_193) ;  /* 0xffffffc000ac7947 */ /* 0x000fea000383ffff */
.L_x_75:
[----:B0-----:R0:W1:Y:S02]  /*ea30*/  SYNCS.PHASECHK.TRANS64.TRYWAIT P1, [R5+URZ+0x16840], R0 ;  /* 0x01684000050075a7 */ /* 0x001064000802017f */
[----:B-1----:R-:W-:Y:S05]  /*ea40*/  @!P1 NANOSLEEP.SYNCS 0x989680 ;  /* 0x009896800000995d */ /* 0x002fea0003900000 */
[----:B------:R-:W1:Y:S02]  /*ea50*/  @!P1 SYNCS.PHASECHK.TRANS64 P1, [R5+URZ+0x16840], R0 ;  /* 0x01684000050095a7 */ /* 0x000e64000802007f */
[----:B-1----:R-:W-:Y:S05]  /*ea60*/  @!P1 BRA `(.L_x_75) ;  /* 0xfffffffc00f09947 */ /* 0x002fea000383ffff */
[----:B------:R-:W-:Y:S05]  /*ea70*/  BRA `(.L_x_194) ;  /* 0xffffffc000cc7947 */ /* 0x000fea000383ffff */
.L_x_77:
[----:B-1----:R1:W2:Y:S02]  /*ea80*/  SYNCS.PHASECHK.TRANS64.TRYWAIT P1, [R3+URZ+0x16840], R2 ;  /* 0x01684002030075a7 */ /* 0x0022a4000802017f */
[----:B--2---:R-:W-:Y:S05]  /*ea90*/  @!P1 NANOSLEEP.SYNCS 0x989680 ;  /* 0x009896800000995d */ /* 0x004fea0003900000 */
[----:B------:R-:W2:Y:S02]  /*eaa0*/  @!P1 SYNCS.PHASECHK.TRANS64 P1, [R3+URZ+0x16840], R2 ;  /* 0x01684002030095a7 */ /* 0x000ea4000802007f */
[----:B--2---:R-:W-:Y:S05]  /*eab0*/  @!P1 BRA `(.L_x_77) ;  /* 0xfffffffc00f09947 */ /* 0x004fea000383ffff */
[----:B------:R-:W-:Y:S05]  /*eac0*/  BRA `(.L_x_195) ;  /* 0xffffffc000d87947 */ /* 0x000fea000383ffff */
.L_x_79:
[----:B--2---:R2:W3:Y:S02]  /*ead0*/  SYNCS.PHASECHK.TRANS64.TRYWAIT P1, [R5+URZ+0x16860], R0 ;  /* 0x01686000050075a7 */ /* 0x0044e4000802017f */
[----:B---3--:R-:W-:Y:S05]  /*eae0*/  @!P1 NANOSLEEP.SYNCS 0x989680 ;  /* 0x009896800000995d */ /* 0x008fea0003900000 */
[----:B------:R-:W3:Y:S02]  /*eaf0*/  @!P1 SYNCS.PHASECHK.TRANS64 P1, [R5+URZ+0x16860], R0 ;  /* 0x01686000050095a7 */ /* 0x000ee4000802007f */
[----:B---3--:R-:W-:Y:S05]  /*eb00*/  @!P1 BRA `(.L_x_79) ;  /* 0xfffffffc00f09947 */ /* 0x008fea000383ffff */
[----:B------:R-:W-:Y:S05]  /*eb10*/  BRA `(.L_x_196) ;  /* 0xffffffc000d47947 */ /* 0x000fea000383ffff */
.L_x_197:
[----:B------:R-:W-:-:S00]  /*eb20*/  BRA `(.L_x_197) ;  /* 0xfffffffc00fc7947 */ /* 0x000fc0000383ffff */
[----:B------:R-:W-:-:S00]  /*eb30*/  NOP ;  /* 0x0000000000007918 */ /* 0x000fc00000000000 */
        /* <DEDUP_REMOVED lines=12> */
.L_x_3105:


//--------------------- .text._ZN7cutlass13device_kernelIN5flash11enable_sm90INS1_16FlashAttnFwdSm90INS1_25CollectiveMainloopFwdSm90ILi2EN4cute5tupleIJNS5_1CILi1EEES8_S8_EEENS6_IJNS7_ILi192EEENS7_ILi128EEENS7_ILi64EEEEEELi64ENS_6half_tEfNS_4arch4Sm90ELb0ELb0ELb1ELb1ELb1ELb0ELb0ELb1ELb1ELb1ELb0ELb0EEENS1_21CollectiveEpilogueFwdINS6_IJSA_SC_SB_EEES9_SE_SG_Li384ELb1ELb1ELb0ELb0EEENS1_36VarlenDynamicPersistentTileSchedulerILi192ELi128ELi384ELi128ELb0ELb1ELb1ELb0ELb1ELb1EEEEEEEEEvNT_6ParamsE --------------------------
	.section	.text._ZN7cutlass13device_kernelIN5flash11enable_sm90INS1_16FlashAttnFwdSm90INS1_25CollectiveMainloopFwdSm90ILi2EN4cute5tupleIJNS5_1CILi1EEES8_S8_EEENS6_IJNS7_ILi192EEENS7_ILi128EEENS7_ILi64EEEEEELi64ENS_6half_tEfNS_4arch4Sm90ELb0ELb0ELb1ELb1ELb1ELb0ELb0ELb1ELb1ELb1ELb0ELb0EEENS1_21CollectiveEpilogueFwdINS6_IJSA_SC_SB_EEES9_SE_SG_Li384ELb1ELb1ELb0ELb0EEENS1_36VarlenDynamicPersistentTileSchedulerILi192ELi128ELi384ELi128ELb0ELb1ELb1ELb0ELb1ELb1EEEEEEEEEvNT_6ParamsE,"ax",@progbits
	.align	128
.text._ZN7cutlass13device_kernelIN5flash11enable_sm90INS1_16FlashAttnFwdSm90INS1_25CollectiveMainloopFwdSm90ILi2EN4cute5tupleIJNS5_1CILi1EEES8_S8_EEENS6_IJNS7_ILi192EEENS7_ILi128EEENS7_ILi64EEEEEELi64ENS_6half_tEfNS_4arch4Sm90ELb0ELb0ELb1ELb1ELb1ELb0ELb0ELb1ELb1ELb1ELb0ELb0EEENS1_21CollectiveEpilogueFwdINS6_IJSA_SC_SB_EEES9_SE_SG_Li384ELb1ELb1ELb0ELb0EEENS1_36VarlenDynamicPersistentTileSchedulerILi192ELi128ELi384ELi128ELb0ELb1ELb1ELb0ELb1ELb1EEEEEEEEEvNT_6ParamsE:
        .type           _ZN7cutlass13device_kernelIN5flash11enable_sm90INS1_16FlashAttnFwdSm90INS1_25CollectiveMainloopFwdSm90ILi2EN4cute5tupleIJNS5_1CILi1EEES8_S8_EEENS6_IJNS7_ILi192EEENS7_ILi128EEENS7_ILi64EEEEEELi64ENS_6half_tEfNS_4arch4Sm90ELb0ELb0ELb1ELb1ELb1ELb0ELb0ELb1ELb1ELb1ELb0ELb0EEENS1_21CollectiveEpilogueFwdINS6_IJSA_SC_SB_EEES9_SE_SG_Li384ELb1ELb1ELb0ELb0EEENS1_36VarlenDynamicPersistentTileSchedulerILi192ELi128ELi384ELi128ELb0ELb1ELb1ELb0ELb1ELb1EEEEEEEEEvNT_6ParamsE,@function
        .size           _ZN7cutlass13device_kernelIN5flash11enable_sm90INS1_16FlashAttnFwdSm90INS1_25CollectiveMainloopFwdSm90ILi2EN4cute5tupleIJNS5_1CILi1EEES8_S8_EEENS6_IJNS7_ILi192EEENS7_ILi128EEENS7_ILi64EEEEEELi64ENS_6half_tEfNS_4arch4Sm90ELb0ELb0ELb1ELb1ELb1ELb0ELb0ELb1ELb1ELb1ELb0ELb0EEENS1_21CollectiveEpilogueFwdINS6_IJSA_SC_SB_EEES9_SE_SG_Li384ELb1ELb1ELb0ELb0EEENS1_36VarlenDynamicPersistentTileSchedulerILi192ELi128ELi384ELi128ELb0ELb1ELb1ELb0ELb1ELb1EEEEEEEEEvNT_6ParamsE,(.L_x_3106 - _ZN7cutlass13device_kernelIN5flash11enable_sm90INS1_16FlashAttnFwdSm90INS1_25CollectiveMainloopFwdSm90ILi2EN4cute5tupleIJNS5_1CILi1EEES8_S8_EEENS6_IJNS7_ILi192EEENS7_ILi128EEENS7_ILi64EEEEEELi64ENS_6half_tEfNS_4arch4Sm90ELb0ELb0ELb1ELb1ELb1ELb0ELb0ELb1ELb1ELb1ELb0ELb0EEENS1_21CollectiveEpilogueFwdINS6_IJSA_SC_SB_EEES9_SE_SG_Li384ELb1ELb1ELb0ELb0EEENS1_36VarlenDynamicPersistentTileSchedulerILi192ELi128ELi384ELi128ELb0ELb1ELb1ELb0ELb1ELb1EEEEEEEEEvNT_6ParamsE)
        .other          _ZN7cutlass13device_kernelIN5flash11enable_sm90INS1_16FlashAttnFwdSm90INS1_25CollectiveMainloopFwdSm90ILi2EN4cute5tupleIJNS5_1CILi1EEES8_S8_EEENS6_IJNS7_ILi192EEENS7_ILi128EEENS7_ILi64EEEEEELi64ENS_6half_tEfNS_4arch4Sm90ELb0ELb0ELb1ELb1ELb1ELb0ELb0ELb1ELb1ELb1ELb0ELb0EEENS1_21CollectiveEpilogueFwdINS6_IJSA_SC_SB_EEES9_SE_SG_Li384ELb1ELb1ELb0ELb0EEENS1_36VarlenDynamicPersistentTileSchedulerILi192ELi128ELi384ELi128ELb0ELb1ELb1ELb0ELb1ELb1EEEEEEEEEvNT_6ParamsE,@"STO_CUDA_ENTRY STV_DEFAULT"
_ZN7cutlass13device_kernelIN5flash11enable_sm90INS1_16FlashAttnFwdSm90INS1_25CollectiveMainloopFwdSm90ILi2EN4cute5tupleIJNS5_1CILi1EEES8_S8_EEENS6_IJNS7_ILi192EEENS7_ILi128EEENS7_ILi64EEEEEELi64ENS_6half_tEfNS_4arch4Sm90ELb0ELb0ELb1ELb1ELb1ELb0ELb0ELb1ELb1ELb1ELb0ELb0EEENS1_21CollectiveEpilogueFwdINS6_IJSA_SC_SB_EEES9_SE_SG_Li384ELb1ELb1ELb0ELb0EEENS1_36VarlenDynamicPersistentTileSchedulerILi192ELi128ELi384ELi128ELb0ELb1ELb1ELb0ELb1ELb1EEEEEEEEEvNT_6ParamsE:
        /* <DEDUP_REMOVED lines=45> */
.L_x_198:
        /* <DEDUP_REMOVED lines=22> */
.L_x_199:
        /* <DEDUP_REMOVED lines=18> */
.L_x_200:
        /* <DEDUP_REMOVED lines=22> */
.L_x_201:
        /* <DEDUP_REMOVED lines=23> */
.L_x_202:
        /* <DEDUP_REMOVED lines=8> */
.L_x_204:
[----:B------:R-:W-:-:S08]  /*08a0*/  NOP ;  /* 0x0000000000007918 */ /* 0x000fd00000000000 */
[----:B------:R-:W0:Y:S02]  /*08b0*/  USETMAXREG.TRY_ALLOC.CTAPOOL UP0, 0xa0 ;  /* 0x000000a0000079c8 */ /* 0x000e240008000600 */
[----:B0-----:R-:W-:-:S13]  /*08c0*/  PLOP3.LUT P0, PT, PT, PT, UP0, 0x80, 0x0 ;  /* 0x000000000000781c */ /* 0x001fda0003f0f008 */
[----:B------:R-:W-:Y:S05]  /*08d0*/  @!P0 BRA `(.L_x_204) ;  /* 0xfffffffc00f08947 */ /* 0x000fea000383ffff */
[----:B------:R-:W0:Y:S01]  /*08e0*/  S2R R2, SR_TID.X ;  /* 0x0000000000027919 */ /* 0x000e220000002100 */
[----:B-1----:R-:W1:Y:S01]  /*08f0*/  S2UR UR5, SR_CgaCtaId ;  /* 0x00000000000579c3 */ /* 0x002e620000008800 */
[----:B------:R-:W-:-:S07]  /*0900*/  UMOV UR4, 0x400 ;  /* 0x0000040000047882 */ /* 0x000fce0000000000 */
[----:B------:R-:W-:Y:S06]  /*0910*/  BAR.ARV 0x8, 0x200 ;  /* 0x0208000000007b1d */ /* 0x000fec0000002000 */
[----:B-1----:R-:W-:Y:S01]  /*0920*/  ULEA UR4, UR5, UR4, 0x18 ;  /* 0x0000000405047291 */ /* 0x002fe2000f8ec03f */
[----:B0-----:R-:W-:-:S04]  /*0930*/  LOP3.LUT R0, R2, 0xffffff80, RZ, 0xc0, !PT ;  /* 0xffffff8002007812 */ /* 0x001fc800078ec0ff */
[----:B------:R-:W-:-:S13]  /*0940*/  ISETP.NE.AND P0, PT, R0, 0x80, PT ;  /* 0x000000800000780c */ /* 0x000fda0003f05270 */
[----:B------:R-:W-:Y:S08]  /*0950*/  @!P0 BAR.ARV 0x9, 0x100 ;  /* 0x0244000000008b1d */ /* 0x000ff00000002000 */
[----:B------:R-:W-:Y:S06]  /*0960*/  BAR.SYNC.DEFER_BLOCKING 0x5, 0x200 ;  /* 0x0148000000007b1d */ /* 0x000fec0000010000 */
[----:B------:R-:W0:Y:S01]  /*0970*/  LDS.128 R32, [UR4+0x168d0] ;  /* 0x0168d004ff207984 */ /* 0x000e220008000c00 */
[----:B------:R-:W-:Y:S01]  /*0980*/  ULDC UR4, c[0x0][0xc3c] ;  /* 0x00030f0000047ab9 */ /* 0x000fe20000000800 */
[----:B------:R-:W-:Y:S06]  /*0990*/  BAR.ARV 0x4, 0x200 ;  /* 0x0108000000007b1d */ /* 0x000fec0000002000 */
[----:B0-----:R-:W-:-:S13]  /*09a0*/  ISETP.GE.AND P0, PT, R35, UR4, PT ;  /* 0x0000000423007c0c */ /* 0x001fda000bf06270 */
[----:B------:R-:W-:Y:S05]  /*09b0*/  @P0 EXIT ;  /* 0x000000000000094d */ /* 0x000fea0003800000 */
[----:B------:R-:W-:Y:S01]  /*09c0*/  VIADD R156, R2, 0xffffff80 ;  /* 0xffffff80029c7836 */ /* 0x000fe20000000000 */
[----:B------:R-:W-:Y:S01]  /*09d0*/  R2UR UR6, R33 ;  /* 0x00000000210672ca */ /* 0x000fe200000e0000 */
[----:B------:R-:W-:Y:S01]  /*09e0*/  ULOP3.LUT UR48, UR37, 0x1, URZ, 0xfc, !UPT ;  /* 0x0000000125307892 */ /* 0x000fe2000f8efc3f */
[----:B------:R-:W-:Y:S01]  /*09f0*/  R2UR UR5, R34 ;  /* 0x00000000220572ca */ /* 0x000fe200000e0000 */
[----:B------:R-:W-:Y:S01]  /*0a00*/  UMOV UR47, URZ ;  /* 0x0000003f002f7c82 */ /* 0x000fe20008000000 */
[----:B------:R-:W-:Y:S01]  /*0a10*/  SHF.R.S32.HI R3, RZ, 0x1f, R156 ;  /* 0x0000001fff037819 */ /* 0x000fe2000001149c */
[----:B------:R-:W-:Y:S01]  /*0a20*/  UMOV UR46, URZ ;  /* 0x0000003f002e7c82 */ /* 0x000fe20008000000 */
[----:B------:R-:W-:Y:S01]  /*0a30*/  MOV R152, 0xfffffffe ;  /* 0xfffffffe00987802 */ /* 0x000fe20000000f00 */
[----:B------:R-:W-:Y:S01]  /*0a40*/  UMOV UR36, URZ ;  /* 0x0000003f00247c82 */ /* 0x000fe20008000000 */
[CC--:B------:R-:W-:Y:S02]  /*0a50*/  LEA.HI R22, R3.reuse, R156.reuse, RZ, 0x7 ;  /* 0x0000009c03167211 */ /* 0x0c0fe400078f38ff */
[----:B------:R-:W-:-:S02]  /*0a60*/  LEA.HI R0, R3, R156, RZ, 0x4 ;  /* 0x0000009c03007211 */ /* 0x000fc400078f20ff */
[----:B------:R-:W-:Y:S02]  /*0a70*/  LOP3.LUT R5, R22, 0xffffff80, RZ, 0xc0, !PT ;  /* 0xffffff8016057812 */ /* 0x000fe400078ec0ff */
[----:B------:R-:W-:Y:S02]  /*0a80*/  LEA.HI R2, R3, R156, RZ, 0x5 ;  /* 0x0000009c03027211 */ /* 0x000fe400078f28ff */
[----:B------:R-:W-:Y:S01]  /*0a90*/  SHF.R.S32.HI R7, RZ, 0x4, R0 ;  /* 0x00000004ff077819 */ /* 0x000fe20000011400 */
[----:B------:R-:W-:Y:S01]  /*0aa0*/  IMAD.IADD R18, R156, 0x1, -R5 ;  /* 0x000000019c127824 */ /* 0x000fe200078e0a05 */
[----:B------:R-:W-:Y:S01]  /*0ab0*/  LOP3.LUT R5, R0, 0x3fffff0, RZ, 0xc0, !PT ;  /* 0x03fffff000057812 */ /* 0x000fe200078ec0ff */
[----:B------:R-:W-:Y:S01]  /*0ac0*/  IMAD.SHL.U32 R2, R2, 0x20, RZ ;  /* 0x0000002002027824 */ /* 0x000fe200078e00ff */
[----:B------:R-:W-:Y:S02]  /*0ad0*/  LEA.HI R0, R0, R7, RZ, 0x1 ;  /* 0x0000000700007211 */ /* 0x000fe400078f08ff */
[----:B------:R-:W-:-:S02]  /*0ae0*/  IADD3 R5, R156, -R5, RZ ;  /* 0x800000059c057210 */ /* 0x000fc40007ffe0ff */
[----:B------:R-:W-:Y:S02]  /*0af0*/  LOP3.LUT R2, R2, 0xfffffc00, RZ, 0xc0, !PT ;  /* 0xfffffc0002027812 */ /* 0x000fe400078ec0ff */
[----:B------:R-:W-:Y:S02]  /*0b00*/  LOP3.LUT R0, R0, 0x1ffffffe, RZ, 0xc0, !PT ;  /* 0x1ffffffe00007812 */ /* 0x000fe400078ec0ff */
[----:B------:R-:W-:Y:S01]  /*0b10*/  SHF.R.S32.HI R9, RZ, 0x1f, R18 ;  /* 0x0000001fff097819 */ /* 0x000fe20000011412 */
[----:B------:R-:W-:Y:S01]  /*0b20*/  IMAD R5, R5, 0x40, R2 ;  /* 0x0000004005057824 */ /* 0x000fe200078e0202 */
[----:B------:R-:W-:Y:S01]  /*0b30*/  LEA.HI R2, R3, R156, RZ, 0x2 ;  /* 0x0000009c03027211 */ /* 0x000fe200078f10ff */
[----:B------:R-:W-:Y:S01]  /*0b40*/  IMAD.IADD R0, R7, 0x1, -R0 ;  /* 0x0000000107007824 */ /* 0x000fe200078e0a00 */
[----:B------:R-:W-:Y:S02]  /*0b50*/  LEA.HI R4, R9, R18, RZ, 0x2 ;  /* 0x0000001209047211 */ /* 0x000fe400078f10ff */
[----:B------:R-:W-:Y:S01]  /*0b60*/  SHF.R.S32.HI R22, RZ, 0x7, R22 ;  /* 0x00000007ff167819 */ /* 0x000fe20000011416 */
[----:B------:R-:W-:Y:S01]  /*0b70*/  IMAD R154, R0, 0x8, R5 ;  /* 0x00000008009a7824 */ /* 0x000fe200078e0205 */
[----:B------:R-:W-:-:S02]  /*0b80*/  SHF.R.S32.HI R6, RZ, 0x2, R4 ;  /* 0x00000002ff067819 */ /* 0x000fc40000011404 */
[----:B------:R-:W-:Y:S01]  /*0b90*/  SHF.R.S32.HI R11, RZ, 0x1f, R4 ;  /* 0x0000001fff0b7819 */ /* 0x000fe20000011404 */
[----:B------:R-:W-:Y:S01]  /*0ba0*/  IMAD.HI R0, R22, 0x55555556, RZ ;  /* 0x5555555616007827 */ /* 0x000fe200078e02ff */
[----:B------:R-:W-:Y:S02]  /*0bb0*/  LOP3.LUT R5, R2, 0xfffffffc, RZ, 0xc0, !PT ;  /* 0xfffffffc02057812 */ /* 0x000fe400078ec0ff */
[----:B------:R-:W-:Y:S02]  /*0bc0*/  LEA.HI R11, R11, R6, RZ, 0x3 ;  /* 0x000000060b0b7211 */ /* 0x000fe400078f18ff */
[----:B------:R-:W-:Y:S01]  /*0bd0*/  LEA.HI R7, R0, R0, RZ, 0x1 ;  /* 0x0000000000077211 */ /* 0x000fe200078f08ff */
[----:B------:R-:W-:Y:S01]  /*0be0*/  IMAD.IADD R2, R156, 0x1, -R5 ;  /* 0x000000019c027824 */ /* 0x000fe200078e0a05 */
[----:B------:R-:W-:Y:S02]  /*0bf0*/  LOP3.LUT R11, R11, 0xfffffff8, RZ, 0xc0, !PT ;  /* 0xfffffff80b0b7812 */ /* 0x000fe400078ec0ff */
[----:B------:R-:W-:Y:S01]  /*0c00*/  LEA.HI R3, R3, R156, RZ, 0x3 ;  /* 0x0000009c03037211 */ /* 0x000fe200078f18ff */
[----:B------:R-:W-:Y:S01]  /*0c10*/  IMAD R7, R7, -0x3, R22 ;  /* 0xfffffffd07077824 */ /* 0x000fe200078e0216 */
[----:B------:R-:W-:Y:S01]  /*0c20*/  LEA.HI R0, R2, R2, RZ, 0x1 ;  /* 0x0000000202007211 */ /* 0x000fe200078f08ff */
[----:B------:R-:W-:Y:S01]  /*0c30*/  IMAD.IADD R6, R6, 0x1, -R11 ;  /* 0x0000000106067824 */ /* 0x000fe200078e0a0b */
[----:B------:R-:W-:-:S02]  /*0c40*/  LEA.HI R9, R9, R18, RZ, 0x5 ;  /* 0x0000001209097211 */ /* 0x000fc400078f28ff */
[----:B------:R-:W-:Y:S02]  /*0c50*/  LOP3.LUT R11, R0, 0x1ffffffe, RZ, 0xc0, !PT ;  /* 0x1ffffffe000b7812 */ /* 0x000fe400078ec0ff */
[----:B------:R-:W-:Y:S02]  /*0c60*/  LOP3.LUT R5, R3, 0xfffffff8, RZ, 0xc0, !PT ;  /* 0xfffffff803057812 */ /* 0x000fe400078ec0ff */
[----:B------:R-:W-:Y:S01]  /*0c70*/  SHF.R.S32.HI R9, RZ, 0x5, R9 ;  /* 0x00000005ff097819 */ /* 0x000fe20000011409 */
[----:B------:R-:W-:Y:S01]  /*0c80*/  IMAD.IADD R0, R2, 0x1, -R11 ;  /* 0x0000000102007824 */ /* 0x000fe200078e0a0b */
[----:B------:R-:W-:Y:S02]  /*0c90*/  IADD3 R2, R156, -R5, RZ ;  /* 0x800000059c027210 */ /* 0x000fe40007ffe0ff */
[----:B------:R-:W-:Y:S01]  /*0ca0*/  LOP3.LUT R13, R4, 0x7ffffffc, RZ, 0xc0, !PT ;  /* 0x7ffffffc040d7812 */ /* 0x000fe200078ec0ff */
[----:B------:R-:W-:Y:S01]  /*0cb0*/  IMAD R6, R9, 0x10, R6 ;  /* 0x0000001009067824 */ /* 0x000fe200078e0206 */
[----:B------:R-:W-:Y:S01]  /*0cc0*/  SHF.R.S32.HI R17, RZ, 0x3, R3 ;  /* 0x00000003ff117819 */ /* 0x000fe20000011403 */
[----:B------:R-:W-:-:S02]  /*0cd0*/  IMAD.SHL.U32 R16, R2, 0x8, RZ ;  /* 0x0000000802107824 */ /* 0x000fc400078e00ff */
[----:B------:R-:W-:Y:S02]  /*0ce0*/  IMAD.IADD R13, R18, 0x1, -R13 ;  /* 0x00000001120d7824 */ /* 0x000fe400078e0a0d */
[----:B------:R-:W-:Y:S01]  /*0cf0*/  IMAD R23, R7, 0x40, R6 ;  /* 0x0000004007177824 */ /* 0x000fe200078e0206 */
[----:B------:R-:W-:Y:S01]  /*0d00*/  SHF.R.S32.HI R155, RZ, 0x1f, R16 ;  /* 0x0000001fff9b7819 */ /* 0x000fe20000011410 */
[----:B------:R-:W-:Y:S02]  /*0d10*/  IMAD R152, R13, R152, 0x80 ;  /* 0x000000800d987424 */ /* 0x000fe400078e0298 */
[----:B------:R-:W-:-:S07]  /*0d20*/  IMAD R153, R0, 0x8, R23 ;  /* 0x0000000800997824 */ /* 0x000fce00078e0217 */
.L_x_238:
[----:B012---:R-:W0:Y:S01]  /*0d30*/  LDC.64 R4, c[0x0][0xc88] ;  /* 0x00032200ff047b82 */ /* 0x007e220000000a00 */
[----:B------:R-:W-:Y:S01]  /*0d40*/  ULDC.64 UR8, c[0x0][0xa28] ;  /* 0x00028a0000087ab9 */ /* 0x000fe20000000a00 */
[----:B------:R-:W-:Y:S01]  /*0d50*/  ULDC.64 UR10, c[0x0][0xa20] ;  /* 0x00028800000a7ab9 */ /* 0x000fe20000000a00 */
[----:B------:R-:W-:Y:S01]  /*0d60*/  ULDC UR4, c[0x0][0x424] ;  /* 0x0001090000047ab9 */ /* 0x000fe20000000800 */
[----:B0-----:R-:W-:-:S06]  /*0d70*/  IMAD.WIDE R4, R35, 0x4, R4 ;  /* 0x0000000423047825 */ /* 0x001fcc00078e0204 */
[----:B------:R-:W2:Y:S01]  /*0d80*/  LDG.E R4, desc[UR50][R4.64] ;  /* 0x0000003204047981 */ /* 0x000ea2000c1e1900 */
[----:B------:R-:W-:Y:S02]  /*0d90*/  UISETP.NE.U32.AND UP0, UPT, UR8, URZ, UPT ;  /* 0x0000003f0800728c */ /* 0x000fe4000bf05070 */
[----:B------:R-:W-:Y:S02]  /*0da0*/  UISETP.NE.U32.AND UP1, UPT, UR10, URZ, UPT ;  /* 0x0000003f0a00728c */ /* 0x000fe4000bf25070 */
[----:B------:R-:W-:Y:S02]  /*0db0*/  UISETP.NE.AND.EX UP0, UPT, UR9, URZ, UPT, UP0 ;  /* 0x0000003f0900728c */ /* 0x000fe4000bf05300 */
[----:B------:R-:W-:-:S04]  /*0dc0*/  UISETP.NE.AND.EX UP1, UPT, UR11, URZ, UPT, UP1 ;  /* 0x0000003f0b00728c */ /* 0x000fc8000bf25310 */
[----:B------:R-:W-:Y:S02]  /*0dd0*/  PLOP3.LUT P0, PT, PT, PT, UP0, 0x80, 0x0 ;  /* 0x000000000000781c */ /* 0x000fe40003f0f008 */
[----:B------:R-:W-:Y:S02]  /*0de0*/  PLOP3.LUT P1, PT, PT, PT, UP1, 0x80, 0x0 ;  /* 0x000000000000781c */ /* 0x000fe40003f2f018 */
[----:B--2---:R-:W-:-:S13]  /*0df0*/  R2UR UR38, R4 ;  /* 0x00000000042672ca */ /* 0x004fda00000e0000 */
[----:B------:R-:W-:Y:S02]  /*0e00*/  USHF.R.S32.HI UR39, URZ, 0x1f, UR38 ;  /* 0x0000001f3f277899 */ /* 0x000fe40008011426 */
[----:B------:R-:W-:Y:S02]  /*0e10*/  @UP0 ULEA UR8, UP2, UR38, UR8, 0x2 ;  /* 0x0000000826080291 */ /* 0x000fe4000f84103f */
[----:B------:R-:W-:Y:S02]  /*0e20*/  @UP1 ULEA UR10, UP3, UR38, UR10, 0x2 ;  /* 0x0000000a260a1291 */ /* 0x000fe4000f86103f */
[----:B------:R-:W-:Y:S02]  /*0e30*/  @UP0 ULEA.HI.X UR9, UR38, UR9, UR39, 0x2, UP2 ;  /* 0x0000000926090291 */ /* 0x000fe400090f1427 */
[----:B------:R-:W-:Y:S01]  /*0e40*/  @UP1 ULEA.HI.X UR11, UR38, UR11, UR39, 0x2, UP3 ;  /* 0x0000000b260b1291 */ /* 0x000fe200098f1427 */
[----:B------:R-:W-:Y:S02]  /*0e50*/  IMAD.U32 R4, RZ, RZ, UR8 ;  /* 0x00000008ff047e24 */ /* 0x000fe4000f8e00ff */
[----:B------:R-:W-:Y:S01]  /*0e60*/  IMAD.U32 R6, RZ, RZ, UR10 ;  /* 0x0000000aff067e24 */ /* 0x000fe2000f8e00ff */
[----:B------:R-:W-:Y:S01]  /*0e70*/  MOV R5, UR9 ;  /* 0x0000000900057c02 */ /* 0x000fe20008000f00 */
[----:B------:R-:W-:Y:S01]  /*0e80*/  ULDC.64 UR8, c[0x0][0x418] ;  /* 0x0001060000087ab9 */ /* 0x000fe20000000a00 */
[----:B------:R-:W-:-:S03]  /*0e90*/  IMAD.U32 R7, RZ, RZ, UR11 ;  /* 0x0000000bff077e24 */ /* 0x000fc6000f8e00ff */
[----:B------:R-:W2:Y:S04]  /*0ea0*/  @P0 LDG.E R4, desc[UR50][R4.64] ;  /* 0x0000003204040981 */ /* 0x000ea8000c1e1900 */
[----:B------:R-:W3:Y:S01]  /*0eb0*/  @P1 LDG.E R6, desc[UR50][R6.64] ;  /* 0x0000003206061981 */ /* 0x000ee2000c1e1900 */
[----:B------:R-:W-:Y:S01]  /*0ec0*/  UISETP.NE.U32.AND UP0, UPT, UR8, URZ, UPT ;  /* 0x0000003f0800728c */ /* 0x000fe2000bf05070 */
[----:B------:R-:W-:Y:S01]  /*0ed0*/  IMAD.MOV.U32 R0, RZ, RZ, RZ ;  /* 0x000000ffff007224 */ /* 0x000fe200078e00ff */
[----:B------:R-:W-:Y:S01]  /*0ee0*/  UMOV UR40, UR6 ;  /* 0x0000000600287c82 */ /* 0x000fe20008000000 */
[----:B------:R-:W-:Y:S01]  /*0ef0*/  ULDC UR6, c[0x0][0x2f0] ;  /* 0x0000bc0000067ab9 */ /* 0x000fe20000000800 */
[----:B------:R-:W-:Y:S01]  /*0f00*/  UISETP.NE.AND.EX UP0, UPT, UR9, URZ, UPT, UP0 ;  /* 0x0000003f0900728c */ /* 0x000fe2000bf05300 */
[----:B------:R-:W-:Y:S01]  /*0f10*/  IMAD.MOV.U32 R3, RZ, RZ, RZ ;  /* 0x000000ffff037224 */ /* 0x000fe200078e00ff */
[----:B------:R-:W-:Y:S01]  /*0f20*/  UMOV UR42, URZ ;  /* 0x0000003f002a7c82 */ /* 0x000fe20008000000 */
[----:B------:R-:W-:Y:S01]  /*0f30*/  UMOV UR41, UR5 ;  /* 0x0000000500297c82 */ /* 0x000fe20008000000 */
[----:B------:R-:W-:Y:S01]  /*0f40*/  USEL UR4, UR4, 0x1, UP0 ;  /* 0x0000000104047887 */ /* 0x000fe20008000000 */
[----:B------:R-:W-:-:S02]  /*0f50*/  MOV R119, RZ ;  /* 0x000000ff00777202 */ /* 0x000fc40000000f00 */
[----:B------:R-:W-:Y:S02]  /*0f60*/  CS2R R24, SRZ ;  /* 0x0000000000187805 */ /* 0x000fe4000001ff00 */
[----:B------:R-:W-:Y:S01]  /*0f70*/  CS2R R26, SRZ ;  /* 0x00000000001a7805 */ /* 0x000fe2000001ff00 */
[----:B------:R-:W-:Y:S01]  /*0f80*/  UIMAD UR4, UR4, UR6, URZ ;  /* 0x00000006040472a4 */ /* 0x000fe2000f8e023f */
[----:B------:R-:W-:Y:S01]  /*0f90*/  CS2R R30, SRZ ;  /* 0x00000000001e7805 */ /* 0x000fe2000001ff00 */
[----:B------:R-:W-:Y:S01]  /*0fa0*/  IMAD.MOV.U32 R29, RZ, RZ, RZ ;  /* 0x000000ffff1d7224 */ /* 0x000fe200078e00ff */
[----:B------:R-:W-:Y:S02]  /*0fb0*/  CS2R R36, SRZ ;  /* 0x0000000000247805 */ /* 0x000fe4000001ff00 */
[----:B-----5:R-:W-:Y:S02]  /*0fc0*/  CS2R R14, SRZ ;  /* 0x00000000000e7805 */ /* 0x020fe4000001ff00 */
[----:B------:R-:W-:-:S02]  /*0fd0*/  CS2R R38, SRZ ;  /* 0x0000000000267805 */ /* 0x000fc4000001ff00 */
[----:B------:R-:W-:Y:S02]  /*0fe0*/  CS2R R12, SRZ ;  /* 0x00000000000c7805 */ /* 0x000fe4000001ff00 */
[----:B------:R-:W-:Y:S01]  /*0ff0*/  CS2R R40, SRZ ;  /* 0x0000000000287805 */ /* 0x000fe2000001ff00 */
[----:B------:R-:W-:Y:S01]  /*1000*/  IMAD.MOV.U32 R42, RZ, RZ, RZ ;  /* 0x000000ffff2a7224 */ /* 0x000fe200078e00ff */
[----:B--2---:R-:W-:Y:S02]  /*1010*/  @P0 R2UR UR42, R4 ;  /* 0x00000000042a02ca */ /* 0x004fe400000e0000 */
[----:B------:R-:W-:Y:S02]  /*1020*/  PLOP3.LUT P0, PT, PT, PT, PT, 0x80, 0x0 ;  /* 0x000000000000781c */ /* 0x000fe40003f0f070 */
[----:B---3--:R-:W-:Y:S01]  /*1030*/  @P1 R2UR UR4, R6 ;  /* 0x00000000060412ca */ /* 0x008fe200000e0000 */
[----:B------:R-:W-:-:S14]  /*1040*/  @P1 BRA `(.L_x_205) ;  /* 0x0000000000341947 */ /* 0x000fdc0003800000 */
[----:B------:R-:W-:Y:S02]  /*1050*/  ULDC.64 UR6, c[0x0][0xa08] ;  /* 0x0002820000067ab9 */ /* 0x000fe40000000a00 */
[----:B------:R-:W-:-:S04]  /*1060*/  ISETP.NE.U32.AND P1, PT, RZ, UR6, PT ;  /* 0x00000006ff007c0c */ /* 0x000fc8000bf25070 */
[----:B------:R-:W-:-:S13]  /*1070*/  ISETP.NE.AND.EX P1, PT, RZ, UR7, PT, P1 ;  /* 0x00000007ff007c0c */ /* 0x000fda000bf25310 */
[----:B------:R-:W-:Y:S05]  /*1080*/  @!P1 BRA `(.L_x_205) ;  /* 0x0000000000249947 */ /* 0x000fea0003800000 */
[----:B------:R-:W-:Y:S02]  /*1090*/  ULDC.64 UR4, c[0x0][0xa08] ;  /* 0x0002820000047ab9 */ /* 0x000fe40000000a00 */
[----:B------:R-:W-:-:S06]  /*10a0*/  UIMAD.WIDE UR4, UR38, 0x4, UR4 ;  /* 0x00000004260478a5 */ /* 0x000fcc000f8e0204 */
[----:B------:R-:W-:Y:S02]  /*10b0*/  IMAD.U32 R4, RZ, RZ, UR4 ;  /* 0x00000004ff047e24 */ /* 0x000fe4000f8e00ff */
[----:B------:R-:W-:-:S05]  /*10c0*/  IMAD.U32 R5, RZ, RZ, UR5 ;  /* 0x00000005ff057e24 */ /* 0x000fca000f8e00ff */
[----:B------:R-:W2:Y:S04]  /*10d0*/  LDG.E R7, desc[UR50][R4.64] ;  /* 0x0000003204077981 */ /* 0x000ea8000c1e1900 */
[----:B------:R-:W3:Y:S01]  /*10e0*/  LDG.E R6, desc[UR50][R4.64+0x4] ;  /* 0x0000043204067981 */ /* 0x000ee2000c1e1900 */
[----:B--2---:R-:W-:Y:S02]  /*10f0*/  R2UR UR4, R7 ;  /* 0x00000000070472ca */ /* 0x004fe400000e0000 */
[----:B---3--:R-:W-:-:S13]  /*1100*/  R2UR UR5, R6 ;  /* 0x00000000060572ca */ /* 0x008fda00000e0000 */
[----:B------:R-:W-:-:S12]  /*1110*/  UIADD3 UR4, -UR4, UR5, URZ ;  /* 0x0000000504047290 */ /* 0x000fd8000fffe13f */
.L_x_205:
[----:B------:R-:W-:Y:S01]  /*1120*/  UIADD3 UR42, -UR42, UR4, URZ ;  /* 0x000000042a2a7290 */ /* 0x000fe2000fffe13f */
[----:B------:R-:W-:Y:S02]  /*1130*/  CS2R R44, SRZ ;  /* 0x00000000002c7805 */ /* 0x000fe4000001ff00 */
[----:B------:R-:W-:Y:S02]  /*1140*/  MOV R43, RZ ;  /* 0x000000ff002b7202 */ /* 0x000fe40000000f00 */
[----:B------:R-:W-:Y:S01]  /*1150*/  CS2R R46, SRZ ;  /* 0x00000000002e7805 */ /* 0x000fe2000001ff00 */
[----:B------:R-:W-:Y:S01]  /*1160*/  UISETP.GE.AND UP0, UPT, UR42, 0x1, UPT ;  /* 0x000000012a00788c */ /* 0x000fe2000bf06270 */
[----:B------:R-:W-:Y:S01]  /*1170*/  CS2R R48, SRZ ;  /* 0x0000000000307805 */ /* 0x000fe2000001ff00 */
[----:B------:R-:W-:Y:S01]  /*1180*/  UIADD3 UR4, UR42, 0x7f, URZ ;  /* 0x0000007f2a047890 */ /* 0x000fe2000fffe03f */
[----:B------:R-:W-:Y:S02]  /*1190*/  CS2R R50, SRZ ;  /* 0x0000000000327805 */ /* 0x000fe4000001ff00 */
[----:B------:R-:W-:Y:S01]  /*11a0*/  CS2R R52, SRZ ;  /* 0x0000000000347805 */ /* 0x000fe2000001ff00 */
[----:B------:R-:W-:Y:S01]  /*11b0*/  IMAD.MOV.U32 R54, RZ, RZ, RZ ;  /* 0x000000ffff367224 */ /* 0x000fe200078e00ff */
[----:B------:R-:W-:Y:S01]  /*11c0*/  PLOP3.LUT P1, PT, PT, PT, UP0, 0x80, 0x0 ;  /* 0x000000000000781c */ /* 0x000fe20003f2f008 */
[----:B------:R-:W-:Y:S01]  /*11d0*/  USHF.R.S32.HI UR5, URZ, 0x1f, UR4 ;  /* 0x0000001f3f057899 */ /* 0x000fe20008011404 */
[----:B------:R-:W-:-:S03]  /*11e0*/  IMAD.MOV.U32 R56, RZ, RZ, RZ ;  /* 0x000000ffff387224 */ /* 0x000fc600078e00ff */
[----:B------:R-:W-:-:S08]  /*11f0*/  ULEA.HI UR45, UR5, UR4, URZ, 0x7 ;  /* 0x00000004052d7291 */ /* 0x000fd0000f8f383f */
[----:B------:R-:W-:Y:S05]  /*1200*/  @!P1 BRA `(.L_x_206) ;  /* 0x0000005800109947 */ /* 0x000fea0003800000 */
[----:B------:R-:W0:Y:S01]  /*1210*/  SHFL.IDX PT, R0, R22, RZ, 0x1f ;  /* 0x00001fff16007589 */ /* 0x000e2200000e0000 */
[----:B------:R-:W1:Y:S01]  /*1220*/  S2UR UR43, SR_CgaCtaId ;  /* 0x00000000002b79c3 */ /* 0x000e620000008800 */
[----:B------:R-:W-:Y:S01]  /*1230*/  UMOV UR49, 0x400 ;  /* 0x0000040000317882 */ /* 0x000fe20000000000 */
[----:B------:R-:W-:Y:S01]  /*1240*/  USHF.R.S32.HI UR45, URZ, 0x7, UR45 ;  /* 0x000000073f2d7899 */ /* 0x000fe2000801142d */
[----:B0-----:R-:W-:Y:S01]  /*1250*/  R2UR UR44, R0 ;  /* 0x00000000002c72ca */ /* 0x001fe200000e0000 */
[----:B-1----:R-:W-:-:S12]  /*1260*/  ULEA UR49, UR43, UR49, 0x18 ;  /* 0x000000312b317291 */ /* 0x002fd8000f8ec03f */
[----:B------:R-:W-:Y:S02]  /*1270*/  UIMAD.WIDE UR4, UR44, 0x55555556, URZ ;  /* 0x555555562c0478a5 */ /* 0x000fe4000f8e023f */
[----:B------:R-:W-:Y:S02]  /*1280*/  UIADD3 UR4, UR49, 0x8400, URZ ;  /* 0x0000840031047890 */ /* 0x000fe4000fffe03f */
[----:B------:R-:W-:Y:S02]  /*1290*/  ULEA.HI UR5, UR5, UR5, URZ, 0x1 ;  /* 0x0000000505057291 */ /* 0x000fe4000f8f083f */
[----:B------:R-:W-:Y:S02]  /*12a0*/  ULOP3.LUT UP0, URZ, UR4, 0x3ff, URZ, 0xc0, !UPT ;  /* 0x000003ff043f7892 */ /* 0x000fe4000f80c03f */
[----:B------:R-:W-:-:S04]  /*12b0*/  UIMAD UR5, UR5, -0x3, UR44 ;  /* 0xfffffffd050578a4 */ /* 0x000fc8000f8e022c */
[----:B------:R-:W-:Y:S01]  /*12c0*/  PLOP3.LUT P0, PT, PT, PT, UP0, 0x80, 0x0 ;  /* 0x000000000000781c */ /* 0x000fe20003f0f008 */
[----:B------:R-:W-:-:S04]  /*12d0*/  ULEA UR5, UR5, UR4, 0xd ;  /* 0x0000000405057291 */ /* 0x000fc8000f8e683f */
[----:B------:R-:W-:-:S04]  /*12e0*/  USHF.R.U32.HI UR5, URZ, 0x4, UR5 ;  /* 0x000000043f057899 */ /* 0x000fc80008011605 */
[----:B------:R-:W-:-:S04]  /*12f0*/  ULOP3.LUT UR52, UR5, 0x3fff, URZ, 0xc0, !UPT ;  /* 0x00003fff05347892 */ /* 0x000fc8000f8ec03f */
[----:B------:R-:W-:Y:S08]  /*1300*/  @!P0 BRA `(.L_x_207) ;  /* 0x0000000000408947 */ /* 0x000ff00003800000 */
        /* <DEDUP_REMOVED lines=16> */
.L_x_207:
[----:B------:R-:W-:Y:S01]  /*1410*/  ULEA.HI UR4, UR47, UR47, URZ, 0x1 ;  /* 0x0000002f2f047291 */ /* 0x000fe2000f8f083f */
[----:B------:R-:W-:-:S03]  /*1420*/  IMAD.U32 R3, RZ, RZ, UR48 ;  /* 0x00000030ff037e24 */ /* 0x000fc6000f8e00ff */
[----:B------:R-:W-:Y:S02]  /*1430*/  ULOP3.LUT UR4, UR4, 0xfffffffe, URZ, 0xc0, !UPT ;  /* 0xfffffffe04047892 */ /* 0x000fe4000f8ec03f */
[----:B------:R-:W-:Y:S02]  /*1440*/  ISETP.NE.AND P0, PT, R3, 0x3, PT ;  /* 0x000000030300780c */ /* 0x000fe40003f05270 */
[----:B------:R-:W-:-:S06]  /*1450*/  UIADD3 UR4, UR47, -UR4, URZ ;  /* 0x800000042f047290 */ /* 0x000fcc000fffe03f */
[----:B------:R-:W-:-:S05]  /*1460*/  IMAD.U32 R0, RZ, RZ, UR4 ;  /* 0x00000004ff007e24 */ /* 0x000fca000f8e00ff */
[----:B------:R-:W-:-:S04]  /*1470*/  SHF.L.U32 R0, R0, 0x1f, RZ ;  /* 0x0000001f00007819 */ /* 0x000fc800000006ff */
[----:B------:R-:W0:Y:S02]  /*1480*/  SYNCS.PHASECHK.TRANS64.TRYWAIT P1, [UR49+0x16800], R0 ;  /* 0x01680000ff0075a7 */ /* 0x000e240008020171 */
[----:B0-----:R-:W-:Y:S05]  /*1490*/  @!P1 BRA `(.L_x_208) ;  /* 0x000000c4009c9947 */ /* 0x001fea0003800000 */
.L_x_323:
[----:B------:R-:W-:Y:S05]  /*14a0*/  @!P0 BRA `(.L_x_209) ;  /* 0x0000000000048947 */ /* 0x000fea0003800000 */
[----:B------:R-:W-:Y:S01]  /*14b0*/  BPT.TRAP 0x1 ;  /* 0x000000040000795c */ /* 0x000fe20000300000 */
.L_x_209:
[----:B0-----:R-:W-:Y:S01]  /*14c0*/  IMAD.U32 R0, RZ, RZ, UR36 ;  /* 0x00000024ff007e24 */ /* 0x001fe2000f8e00ff */
[----:B------:R-:W-:-:S04]  /*14d0*/  MOV R3, UR46 ;  /* 0x0000002e00037c02 */ /* 0x000fc80008000f00 */
[----:B------:R-:W-:Y:S02]  /*14e0*/  LEA R0, R0, UR49, 0x3 ;  /* 0x0000003100007c11 */ /* 0x000fe4000f8e18ff */
[----:B------:R-:W-:-:S04]  /*14f0*/  SHF.L.U32 R3, R3, 0x1f, RZ ;  /* 0x0000001f03037819 */ /* 0x000fc800000006ff */
[----:B------:R0:W1:Y:S01]  /*1500*/  SYNCS.PHASECHK.TRANS64.TRYWAIT P1, [R0+URZ+0x16830], R3 ;  /* 0x01683003000075a7 */ /* 0x000062000802017f */
[----:B------:R-:W-:Y:S05]  /*1510*/  @!P0 BRA `(.L_x_210) ;  /* 0x0000000000048947 */ /* 0x000fea0003800000 */
[----:B------:R-:W-:Y:S01]  /*1520*/  BPT.TRAP 0x1 ;  /* 0x000000040000795c */ /* 0x000fe20000300000 */
.L_x_210:
[----:B------:R-:W-:Y:S01]  /*1530*/  IMAD.MOV.U32 R119, RZ, RZ, RZ ;  /* 0x000000ffff777224 */ /* 0x000fe200078e00ff */
[----:B-1----:R-:W-:Y:S06]  /*1540*/  @P1 BRA `(.L_x_211) ;  /* 0x0000000000081947 */ /* 0x002fec0003800000 */
[----:B------:R-:W1:Y:S02]  /*1550*/  SYNCS.PHASECHK.TRANS64.TRYWAIT P1, [R0+URZ+0x16830], R3 ;  /* 0x01683003000075a7 */ /* 0x000e64000802017f */
[----:B-1----:R-:W-:Y:S05]  /*1560*/  @!P1 BRA `(.L_x_212) ;  /* 0x000000c400809947 */ /* 0x002fea0003800000 */
.L_x_211:
[----:B------:R-:W-:Y:S05]  /*1570*/  WARPSYNC.ALL ;  /* 0x0000000000007948 */ /* 0x000fea0003800000 */
[----:B------:R-:W-:Y:S01]  /*1580*/  UIADD3 UR49, UR49, 0xe400, URZ ;  /* 0x0000e40031317890 */ /* 0x000fe2000fffe03f */
[----:B------:R-:W-:Y:S01]  /*1590*/  WARPGROUP.ARRIVE ;  /* 0x00000000000079c5 */ /* 0x000fe20000000000 */
[----:B------:R-:W-:Y:S02]  /*15a0*/  ULOP3.LUT UR4, UR52, 0x10000, URZ, 0xfc, !UPT ;  /* 0x0001000034047892 */ /* 0x000fe4000f8efc3f */
[----:B------:R-:W-:Y:S01]  /*15b0*/  USHF.R.U32.HI UR49, URZ, 0x4, UR49 ;  /* 0x000000043f317899 */ /* 0x000fe20008011631 */
[----:B------:R-:W-:Y:S01]  /*15c0*/  UMOV UR5, 0x40000040 ;  /* 0x4000004000057882 */ /* 0x000fe20000000000 */
[----:B------:R-:W-:-:S02]  /*15d0*/  UMOV UR7, 0x40000040 ;  /* 0x4000004000077882 */ /* 0x000fc40000000000 */
[----:B------:R-:W-:Y:S02]  /*15e0*/  ULOP3.LUT UR20, UR49, 0x3fff, URZ, 0xc0, !UPT ;  /* 0x00003fff31147892 */ /* 0x000fe4000f8ec03f */
[----:B------:R-:W-:Y:S02]  /*15f0*/  UIADD3 UR8, UR4, 0x2, URZ ;  /* 0x0000000204087890 */ /* 0x000fe4000fffe03f */
[----:B------:R-:W-:Y:S01]  /*1600*/  ULOP3.LUT UR20, UR20, 0x10000, URZ, 0xfc, !UPT ;  /* 0x0001000014147892 */ /* 0x000fe2000f8efc3f */
[----:B------:R-:W-:Y:S01]  /*1610*/  UMOV UR9, 0x40000040 ;  /* 0x4000004000097882 */ /* 0x000fe20000000000 */
[----:B------:R-:W-:Y:S02]  /*1620*/  UMOV UR11, 0x40000040 ;  /* 0x40000040000b7882 */ /* 0x000fe40000000000 */
        /* <DEDUP_REMOVED lines=23> */
.L_x_213:
        /* <DEDUP_REMOVED lines=139> */
[----:B------:R-:W-:Y:S01]  /*2050*/  MOV R98, R119 ;  /* 0x0000007700627202 */ /* 0x000fe20000000f00 */
[--C-:B------:R-:W-:Y:S01]  /*2060*/  IMAD.MOV.U32 R96, RZ, RZ, R119.reuse ;  /* 0x000000ffff607224 */ /* 0x100fe200078e0077 */
[----:B------:R-:W-:Y:S01]  /*2070*/  FMNMX.FTZ R72, R81, R72, !PT ;  /* 0x0000004851487209 */ /* 0x000fe20007810000 */
[----:B------:R-:W-:Y:S01]  /*2080*/  UPRMT UR6, UR43, 0x654, UR6 ;  /* 0x000006542b067896 */ /* 0x000fe20008000006 */
[--C-:B------:R-:W-:Y:S01]  /*2090*/  IMAD.MOV.U32 R94, RZ, RZ, R119.reuse ;  /* 0x000000ffff5e7224 */ /* 0x100fe200078e0077 */
[----:B------:R-:W1:Y:S01]  /*20a0*/  MUFU.TANH R15, R15 ;  /* 0x0000000f000f7308 */ /* 0x000e620000002400 */
[----:B--2---:R-:W-:Y:S01]  /*20b0*/  FSEL R13, R13, -INF , P3 ;  /* 0xff8000000d0d7808 */ /* 0x004fe20001800000 */
[--C-:B------:R-:W-:Y:S01]  /*20c0*/  IMAD.MOV.U32 R92, RZ, RZ, R119.reuse ;  /* 0x000000ffff5c7224 */ /* 0x100fe200078e0077 */
[----:B------:R-:W-:Y:S01]  /*20d0*/  ISETP.GT.AND P3, PT, R62, 0x29, PT ;  /* 0x000000293e00780c */ /* 0x000fe20003f64270 */
[----:B------:R-:W-:Y:S01]  /*20e0*/  IMAD.MOV.U32 R90, RZ, RZ, R119 ;  /* 0x000000ffff5a7224 */ /* 0x000fe200078e0077 */
[----:B------:R-:W-:-:S02]  /*20f0*/  FMNMX.FTZ R20, R13, R20, !PT ;  /* 0x000000140d147209 */ /* 0x000fc40007810000 */
[----:B------:R-:W-:Y:S01]  /*2100*/  SYNCS.ARRIVE.TRANS64.RED.A1T0 RZ, [UR6], RZ ;  /* 0x000000ffffff79a7 */ /* 0x000fe20008100406 */
        /* <DEDUP_REMOVED lines=178> */
[-CC-:B------:R-:W-:Y:S01]  /*2c30*/  FFMA.FTZ R63, R63, R12.reuse, -R6.reuse ;  /* 0x0000000c3f3f7223 */ /* 0x180fe20000010806 */
[----:B------:R-:W-:Y:S01]  /*2c40*/  MUFU.EX2 R122, R122 ;  /* 0x0000007a007a7308 */ /* 0x000fe20000000800 */
[--C-:B------:R-:W-:Y:S01]  /*2c50*/  FFMA.FTZ R124, R69, R12, -R6.reuse ;  /* 0x0000000c457c7223 */ /* 0x100fe20000010806 */
[----:B------:R-:W-:Y:S01]  /*2c60*/  FMNMX.FTZ R20, R89, R20, !PT ;  /* 0x0000001459147209 */ /* 0x000fe20007810000 */
[-CC-:B------:R-:W-:Y:S01]  /*2c70*/  FFMA.FTZ R136, R101, R12.reuse, -R6.reuse ;  /* 0x0000000c65887223 */ /* 0x180fe20000010806 */
[-CC-:B------:R-:W-:Y:S01]  /*2c80*/  FFMA.FTZ R101, R121, R12.reuse, -R6.reuse ;  /* 0x0000000c79657223 */ /* 0x180fe20000010806 */
[--C-:B------:R-:W-:Y:S01]  /*2c90*/  FFMA.FTZ R148, R123, R12, -R6.reuse ;  /* 0x0000000c7b947223 */ /* 0x100fe20000010806 */
[----:B------:R-:W-:Y:S01]  /*2ca0*/  FMNMX.FTZ R20, R93, R20, !PT ;  /* 0x000000145d147209 */ /* 0x000fe20007810000 */
[-CC-:B------:R-:W-:Y:S01]  /*2cb0*/  FFMA.FTZ R69, R75, R12.reuse, -R6.reuse ;  /* 0x0000000c4b457223 */ /* 0x180fe20000010806 */
[----:B------:R-:W-:Y:S01]  /*2cc0*/  MUFU.EX2 R120, R120 ;  /* 0x0000007800787308 */ /* 0x000fe20000000800 */
[-CC-:B------:R-:W-:Y:S01]  /*2cd0*/  FFMA.FTZ R128, R77, R12.reuse, -R6.reuse ;  /* 0x0000000c4d807223 */ /* 0x180fe20000010806 */
[-CC-:B------:R-:W-:Y:S01]  /*2ce0*/  FFMA.FTZ R75, R91, R12.reuse, -R6.reuse ;  /* 0x0000000c5b4b7223 */ /* 0x180fe20000010806 */
[----:B------:R-:W0:Y:S01]  /*2cf0*/  SHFL.BFLY PT, R31, R20, 0x2, 0x1f ;  /* 0x0c401f00141f7f89 */ /* 0x000e2200000e0000 */
[-CC-:B------:R-:W-:Y:S01]  /*2d00*/  FFMA.FTZ R134, R97, R12.reuse, -R6.reuse ;  /* 0x0000000c61867223 */ /* 0x180fe20000010806 */
        /* <DEDUP_REMOVED lines=12> */
[-CC-:B------:R-:W-:Y:S01]  /*2dd0*/  FFMA.FTZ R103, R125, R12.reuse, -R6.reuse ;  /* 0x0000000c7d677223 */ /* 0x180fe20000010806 */
[-CC-:B------:R-:W-:Y:S01]  /*2de0*/  FFMA.FTZ R150, R129, R12.reuse, -R6.reuse ;  /* 0x0000000c81967223 */ /* 0x180fe20000010806 */
[----:B------:R-:W-:Y:S01]  /*2df0*/  FFMA.FTZ R105, R127, R12, -R6 ;  /* 0x0000000c7f697223 */ /* 0x000fe20000010806 */
[--C-:B------:R-:W-:Y:S01]  /*2e00*/  IMAD.MOV.U32 R117, RZ, RZ, R119.reuse ;  /* 0x000000ffff757224 */ /* 0x100fe200078e0077 */
[-C--:B------:R-:W-:Y:S01]  /*2e10*/  MOV R113, R119.reuse ;  /* 0x0000007700717202 */ /* 0x080fe20000000f00 */
[--C-:B------:R-:W-:Y:S01]  /*2e20*/  IMAD.MOV.U32 R115, RZ, RZ, R119.reuse ;  /* 0x000000ffff737224 */ /* 0x100fe200078e0077 */
[----:B------:R-:W-:Y:S01]  /*2e30*/  MOV R88, R119 ;  /* 0x0000007700587202 */ /* 0x000fe20000000f00 */
[----:B------:R-:W3:Y:S01]  /*2e40*/  MUFU.EX2 R124, R124 ;  /* 0x0000007c007c7308 */ /* 0x000ee20000000800 */
[--C-:B------:R-:W-:Y:S01]  /*2e50*/  IMAD.MOV.U32 R111, RZ, RZ, R119.reuse ;  /* 0x000000ffff6f7224 */ /* 0x100fe200078e0077 */
[----:B0-----:R-:W-:Y:S01]  /*2e60*/  FMNMX.FTZ R8, R20, R31, !PT ;  /* 0x0000001f14087209 */ /* 0x001fe20007810000 */
[----:B------:R-:W-:-:S02]  /*2e70*/  IMAD.MOV.U32 R109, RZ, RZ, R119 ;  /* 0x000000ffff6d7224 */ /* 0x000fc400078e0077 */
[----:B------:R-:W-:Y:S02]  /*2e80*/  IMAD.MOV.U32 R107, RZ, RZ, R119 ;  /* 0x000000ffff6b7224 */ /* 0x000fe400078e0077 */
[----:B------:R-:W0:Y:S01]  /*2e90*/  SHFL.BFLY PT, R31, R8, 0x1, 0x1f ;  /* 0x0c201f00081f7f89 */ /* 0x000e2200000e0000 */
[----:B------:R-:W4:Y:S08]  /*2ea0*/  MUFU.EX2 R67, R67 ;  /* 0x0000004300437308 */ /* 0x000f300000000800 */
[----:B------:R-:W5:Y:S08]  /*2eb0*/  MUFU.EX2 R126, R126 ;  /* 0x0000007e007e7308 */ /* 0x000f700000000800 */
[----:B------:R-:W5:Y:S01]  /*2ec0*/  MUFU.EX2 R69, R69 ;  /* 0x0000004500457308 */ /* 0x000f620000000800 */
[----:B0-----:R-:W-:-:S07]  /*2ed0*/  FMNMX.FTZ R31, R8, R31, !PT ;  /* 0x0000001f081f7209 */ /* 0x001fce0007810000 */
[----:B------:R-:W-:Y:S01]  /*2ee0*/  MUFU.EX2 R128, R128 ;  /* 0x0000008000807308 */ /* 0x000fe20000000800 */
[C---:B------:R-:W-:Y:S01]  /*2ef0*/  FSETP.NEU.FTZ.AND P1, PT, R31.reuse, -INF , PT ;  /* 0xff8000001f00780b */ /* 0x040fe20003f3d000 */
[----:B------:R-:W-:-:S06]  /*2f00*/  FMUL.FTZ R26, R31, R12 ;  /* 0x0000000c1f1a7220 */ /* 0x000fcc0000410000 */
[----:B------:R-:W-:Y:S01]  /*2f10*/  MUFU.EX2 R71, R71 ;  /* 0x0000004700477308 */ /* 0x000fe20000000800 */
[----:B------:R-:W-:Y:S02]  /*2f20*/  FSEL R26, R26, RZ, P1 ;  /* 0x000000ff1a1a7208 */ /* 0x000fe40000800000 */
[----:B------:R-:W-:-:S03]  /*2f30*/  PLOP3.LUT P1, PT, PT, PT, UP0, 0x80, 0x0 ;  /* 0x000000000000781c */ /* 0x000fc60003f2f008 */
[-CC-:B------:R-:W-:Y:S01]  /*2f40*/  FFMA.FTZ R121, R3, R12.reuse, -R26.reuse ;  /* 0x0000000c03797223 */ /* 0x180fe2000001081a */
[-CC-:B------:R-:W-:Y:S01]  /*2f50*/  FFMA.FTZ R4, R4, R12.reuse, -R26.reuse ;  /* 0x0000000c04047223 */ /* 0x180fe2000001081a */
[-CC-:B------:R-:W-:Y:S01]  /*2f60*/  FFMA.FTZ R123, R5, R12.reuse, -R26.reuse ;  /* 0x0000000c057b7223 */ /* 0x180fe2000001081a */
[----:B-1----:R-:W-:Y:S01]  /*2f70*/  FADD.FTZ R3, R120, R63 ;  /* 0x0000003f78037221 */ /* 0x002fe20000010000 */
[-CC-:B------:R-:W-:Y:S01]  /*2f80*/  FFMA.FTZ R6, R7, R12.reuse, -R26.reuse ;  /* 0x0000000c07067223 */ /* 0x180fe2000001081a */
[-CC-:B------:R-:W-:Y:S01]  /*2f90*/  FFMA.FTZ R125, R9, R12.reuse, -R26.reuse ;  /* 0x0000000c097d7223 */ /* 0x180fe2000001081a */
[----:B------:R-:W-:Y:S01]  /*2fa0*/  MUFU.EX2 R121, R121 ;  /* 0x0000007900797308 */ /* 0x000fe20000000800 */
[----:B------:R-:W-:Y:S01]  /*2fb0*/  FADD.FTZ R30, R122, R3 ;  /* 0x000000037a1e7221 */ /* 0x000fe20000010000 */
[-CC-:B------:R-:W-:Y:S01]  /*2fc0*/  FFMA.FTZ R8, R13, R12.reuse, -R26.reuse ;  /* 0x0000000c0d087223 */ /* 0x180fe2000001081a */
[-CC-:B------:R-:W-:Y:S01]  /*2fd0*/  FFMA.FTZ R127, R15, R12.reuse, -R26.reuse ;  /* 0x0000000c0f7f7223 */ /* 0x180fe2000001081a */
[-C--:B------:R-:W-:Y:S01]  /*2fe0*/  FFMA.FTZ R10, R21, R12.reuse, -R26 ;  /* 0x0000000c150a7223 */ /* 0x080fe2000001081a */
[----:B--2---:R-:W-:Y:S01]  /*2ff0*/  FADD.FTZ R3, R65, R30 ;  /* 0x0000001e41037221 */ /* 0x004fe20000010000 */
[-CC-:B------:R-:W-:Y:S01]  /*3000*/  FFMA.FTZ R129, R25, R12.reuse, -R26.reuse ;  /* 0x0000000c19817223 */ /* 0x180fe2000001081a */
[-CC-:B------:R-:W-:Y:S01]  /*3010*/  FFMA.FTZ R14, R27, R12.reuse, -R26.reuse ;  /* 0x0000000c1b0e7223 */ /* 0x180fe2000001081a */
[----:B------:R-:W0:Y:S01]  /*3020*/  MUFU.EX2 R4, R4 ;  /* 0x0000000400047308 */ /* 0x000e220000000800 */
[----:B---3--:R-:W-:Y:S01]  /*3030*/  FADD.FTZ R32, R124, R3 ;  /* 0x000000037c207221 */ /* 0x008fe20000010000 */
[-CC-:B------:R-:W-:Y:S01]  /*3040*/  FFMA.FTZ R131, R29, R12.reuse, -R26.reuse ;  /* 0x0000000c1d837223 */ /* 0x180fe2000001081a */
[-CC-:B------:R-:W-:Y:S01]  /*3050*/  FFMA.FTZ R20, R33, R12.reuse, -R26.reuse ;  /* 0x0000000c21147223 */ /* 0x180fe2000001081a */
[-C--:B------:R-:W-:Y:S01]  /*3060*/  FFMA.FTZ R133, R35, R12.reuse, -R26 ;  /* 0x0000000c23857223 */ /* 0x080fe2000001081a */
[----:B----4-:R-:W-:Y:S01]  /*3070*/  FADD.FTZ R3, R67, R32 ;  /* 0x0000002043037221 */ /* 0x010fe20000010000 */
[-CC-:B------:R-:W-:Y:S01]  /*3080*/  FFMA.FTZ R24, R37, R12.reuse, -R26.reuse ;  /* 0x0000000c25187223 */ /* 0x180fe2000001081a */
[-CC-:B------:R-:W-:Y:S01]  /*3090*/  FFMA.FTZ R135, R39, R12.reuse, -R26.reuse ;  /* 0x0000000c27877223 */ /* 0x180fe2000001081a */
[----:B------:R-:W1:Y:S01]  /*30a0*/  MUFU.EX2 R123, R123 ;  /* 0x0000007b007b7308 */ /* 0x000e620000000800 */
[----:B-----5:R-:W-:Y:S01]  /*30b0*/  FADD.FTZ R32, R126, R3 ;  /* 0x000000037e207221 */ /* 0x020fe20000010000 */
        /* <DEDUP_REMOVED lines=139> */
[----:B------:R-:W-:Y:S02]  /*3970*/  F2FP.F16.F32.PACK_AB R148, R103, R148 ;  /* 0x000000946794723e */ /* 0x000fe400000000ff */
[----:B------:R-:W-:-:S04]  /*3980*/  MOV R103, R119 ;  /* 0x0000007700677202 */ /* 0x000fc80000000f00 */
        /* <DEDUP_REMOVED lines=19> */
[----:B------:R-:W-:Y:S01]  /*3ac0*/  IMAD.MOV.U32 R105, RZ, RZ, R119 ;  /* 0x000000ffff697224 */ /* 0x000fe200078e0077 */
[----:B-1----:R-:W-:Y:S02]  /*3ad0*/  MOV R93, R119 ;  /* 0x00000077005d7202 */ /* 0x002fe40000000f00 */
        /* <DEDUP_REMOVED lines=26> */
.L_x_225:
[----:B------:R-:W-:Y:S01]  /*3c80*/  ISETP.NE.AND P2, PT, RZ, UR44, PT ;  /* 0x0000002cff007c0c */ /* 0x000fe2000bf45270 */
[----:B------:R-:W-:-:S04]  /*3c90*/  UISETP.NE.AND UP0, UPT, UR21, 0x1, UPT ;  /* 0x000000011500788c */ /* 0x000fc8000bf05270 */
[----:B------:R-:W-:-:S04]  /*3ca0*/  USEL UR46, URZ, 0x1, UP0 ;  /* 0x000000013f2e7887 */ /* 0x000fc80008000000 */
[----:B------:R-:W-:-:S04]  /*3cb0*/  ULOP3.LUT UR46, UR22, UR46, URZ, 0x3c, !UPT ;  /* 0x0000002e162e7292 */ /* 0x000fc8000f8e3c3f */
[----:B------:R-:W-:Y:S08]  /*3cc0*/  @P2 BRA `(.L_x_215) ;  /* 0x0000000000442947 */ /* 0x000ff00003800000 */
[----:B------:R-:W-:Y:S05]  /*3cd0*/  @!P0 BRA `(.L_x_216) ;  /* 0x0000000000048947 */ /* 0x000fea0003800000 */
[----:B------:R-:W-:Y:S01]  /*3ce0*/  BPT.TRAP 0x1 ;  /* 0x000000040000795c */ /* 0x000fe20000300000 */
.L_x_216:
[----:B------:R-:W0:Y:S01]  /*3cf0*/  S2UR UR10, SR_CgaCtaId ;  /* 0x00000000000a79c3 */ /* 0x000e220000008800 */
[----:B------:R-:W-:Y:S01]  /*3d00*/  UIADD3 UR6, UR21, 0x1, URZ ;  /* 0x0000000115067890 */ /* 0x000fe2000fffe03f */
[----:B------:R-:W-:Y:S01]  /*3d10*/  IMAD.U32 R6, RZ, RZ, UR46 ;  /* 0x0000002eff067e24 */ /* 0x000fe2000f8e00ff */
[----:B------:R-:W-:Y:S02]  /*3d20*/  UMOV UR7, 0x400 ;  /* 0x0000040000077882 */ /* 0x000fe40000000000 */
[----:B------:R-:W-:Y:S02]  /*3d30*/  UISETP.NE.AND UP0, UPT, UR6, 0x2, UPT ;  /* 0x000000020600788c */ /* 0x000fe4000bf05270 */
[----:B------:R-:W-:Y:S02]  /*3d40*/  SHF.L.U32 R6, R6, 0x1f, RZ ;  /* 0x0000001f06067819 */ /* 0x000fe400000006ff */
[----:B------:R-:W-:Y:S02]  /*3d50*/  USEL UR6, UR6, URZ, UP0 ;  /* 0x0000003f06067287 */ /* 0x000fe40008000000 */
[----:B0-----:R-:W-:-:S04]  /*3d60*/  ULEA UR7, UR10, UR7, 0x18 ;  /* 0x000000070a077291 */ /* 0x001fc8000f8ec03f */
[----:B------:R-:W-:-:S09]  /*3d70*/  ULEA UR6, UR6, UR7, 0x3 ;  /* 0x0000000706067291 */ /* 0x000fd2000f8e183f */
[----:B------:R0:W1:Y:S01]  /*3d80*/  SYNCS.PHASECHK.TRANS64.TRYWAIT P1, [UR6+0x16830], R6 ;  /* 0x01683006ff0075a7 */ /* 0x0000620008020146 */
[----:B------:R-:W-:Y:S05]  /*3d90*/  @!P0 BRA `(.L_x_217) ;  /* 0x0000000000048947 */ /* 0x000fea0003800000 */
[----:B------:R-:W-:Y:S01]  /*3da0*/  BPT.TRAP 0x1 ;  /* 0x000000040000795c */ /* 0x000fe20000300000 */
.L_x_217:
[----:B-1----:R-:W-:Y:S05]  /*3db0*/  @P1 BRA `(.L_x_215) ;  /* 0x0000000000081947 */ /* 0x002fea0003800000 */
[----:B------:R-:W1:Y:S02]  /*3dc0*/  SYNCS.PHASECHK.TRANS64.TRYWAIT P1, [UR6+0x16830], R6 ;  /* 0x01683006ff0075a7 */ /* 0x000e640008020146 */
[----:B-1----:R-:W-:Y:S05]  /*3dd0*/  @!P1 BRA `(.L_x_218) ;  /* 0x0000009c00789947 */ /* 0x002fea0003800000 */
.L_x_215:
[----:B01----:R-:W-:Y:S01]  /*3de0*/  VIADD R6, R19, 0x8 ;  /* 0x0000000813067836 */ /* 0x003fe20000000000 */
        /* <DEDUP_REMOVED lines=27> */
.L_x_220:
[----:B------:R-:W0:Y:S01]  /*3fa0*/  S2UR UR7, SR_CgaCtaId ;  /* 0x00000000000779c3 */ /* 0x000e220000008800 */
[----:B------:R-:W-:Y:S01]  /*3fb0*/  UMOV UR6, 0x400 ;  /* 0x0000040000067882 */ /* 0x000fe20000000000 */
[----:B------:R-:W-:-:S04]  /*3fc0*/  MOV R6, UR22 ;  /* 0x0000001600067c02 */ /* 0x000fc80008000f00 */
[----:B------:R-:W-:Y:S01]  /*3fd0*/  SHF.L.U32 R6, R6, 0x1f, RZ ;  /* 0x0000001f06067819 */ /* 0x000fe200000006ff */
[----:B0-----:R-:W-:-:S04]  /*3fe0*/  ULEA UR6, UR7, UR6, 0x18 ;  /* 0x0000000607067291 */ /* 0x001fc8000f8ec03f */
[----:B------:R-:W-:-:S09]  /*3ff0*/  ULEA UR6, UR21, UR6, 0x3 ;  /* 0x0000000615067291 */ /* 0x000fd2000f8e183f */
[----:B------:R0:W1:Y:S01]  /*4000*/  SYNCS.PHASECHK.TRANS64.TRYWAIT P1, [UR6+0x16850], R6 ;  /* 0x01685006ff0075a7 */ /* 0x0000620008020146 */
[----:B------:R-:W-:Y:S05]  /*4010*/  @!P0 BRA `(.L_x_221) ;  /* 0x0000000000048947 */ /* 0x000fea0003800000 */
[----:B------:R-:W-:Y:S01]  /*4020*/  BPT.TRAP 0x1 ;  /* 0x000000040000795c */ /* 0x000fe20000300000 */
.L_x_221:
[----:B-1----:R-:W-:Y:S05]  /*4030*/  @P1 BRA `(.L_x_219) ;  /* 0x0000000000081947 */ /* 0x002fea0003800000 */
[----:B------:R-:W1:Y:S02]  /*4040*/  SYNCS.PHASECHK.TRANS64.TRYWAIT P1, [UR6+0x16850], R6 ;  /* 0x01685006ff0075a7 */ /* 0x000e640008020146 */
[----:B-1----:R-:W-:Y:S05]  /*4050*/  @!P1 BRA `(.L_x_222) ;  /* 0x0000009800f09947 */ /* 0x002fea0003800000 */
.L_x_219:
[----:B------:R-:W2:Y:S01]  /*4060*/  S2UR UR10, SR_CgaCtaId ;  /* 0x00000000000a79c3 */ /* 0x000ea20000008800 */
[----:B------:R-:W-:Y:S01]  /*4070*/  UMOV UR6, 0x400 ;  /* 0x0000040000067882 */ /* 0x000fe20000000000 */
[----:B------:R-:W-:Y:S01]  /*4080*/  WARPGROUP.ARRIVE ;  /* 0x00000000000079c5 */ /* 0x000fe20000000000 */
[----:B------:R-:W-:-:S05]  /*4090*/  UMOV UR7, 0x40000040 ;  /* 0x4000004000077882 */ /* 0x000fca0000000000 */
[----:B-1----:R-:W1:Y:S01]  /*40a0*/  S2R R7, SR_TID.X ;  /* 0x0000000000077919 */ /* 0x002e620000002100 */
[----:B0-----:R-:W-:Y:S01]  /*40b0*/  VIADD R6, R19, 0x9 ;  /* 0x0000000913067836 */ /* 0x001fe20000000000 */
[----:B--2---:R-:W-:-:S04]  /*40c0*/  ULEA UR14, UR10, UR6, 0x18 ;  /* 0x000000060a0e7291 */ /* 0x004fc8000f8ec03f */
[----:B------:R-:W-:-:S04]  /*40d0*/  UIADD3 UR6, UR14, 0x400, URZ ;  /* 0x000004000e067890 */ /* 0x000fc8000fffe03f */
[----:B------:R-:W-:-:S04]  /*40e0*/  USHF.R.U32.HI UR6, URZ, 0x4, UR6 ;  /* 0x000000043f067899 */ /* 0x000fc80008011606 */
[----:B------:R-:W-:Y:S01]  /*40f0*/  ULOP3.LUT UR6, UR6, 0x3fff, URZ, 0xc0, !UPT ;  /* 0x00003fff06067892 */ /* 0x000fe2000f8ec03f */
[----:B-1----:R-:W-:-:S03]  /*4100*/  ISETP.GE.U32.AND P1, PT, R7, 0x180, PT ;  /* 0x000001800700780c */ /* 0x002fc60003f26070 */
[----:B------:R-:W-:Y:S01]  /*4110*/  ULEA UR11, UR21, UR6, 0xa ;  /* 0x00000006150b7291 */ /* 0x000fe2000f8e503f */
[----:B------:R-:W-:-:S06]  /*4120*/  SEL R6, R6, 0x9, !P1 ;  /* 0x0000000906067807 */ /* 0x000fcc0004800000 */
[----:B------:R-:W-:Y:S02]  /*4130*/  UMOV UR6, UR11 ;  /* 0x0000000b00067c82 */ /* 0x000fe40008000000 */
        /* <DEDUP_REMOVED lines=40> */
.L_x_223:
        /* <DEDUP_REMOVED lines=82> */
[----:B------:R-:W-:-:S04]  /*48e0*/  ULEA UR6, UR36, UR14, 0x3 ;  /* 0x0000000e24067291 */ /* 0x000fc8000f8e183f */
[----:B------:R-:W1:Y:S01]  /*48f0*/  MUFU.TANH R29, R29 ;  /* 0x0000001d001d7308 */ /* 0x000e620000002400 */
[----:B--2---:R-:W-:Y:S01]  /*4900*/  FMNMX.FTZ R12, R21, R12, !PT ;  /* 0x0000000c150c7209 */ /* 0x004fe20007810000 */
[----:B------:R-:W-:-:S04]  /*4910*/  UIADD3 UR6, UR6, 0x16840, URZ ;  /* 0x0001684006067890 */ /* 0x000fc8000fffe03f */
[----:B------:R-:W-:Y:S02]  /*4920*/  UPRMT UR6, UR10, 0x654, UR6 ;  /* 0x000006540a067896 */ /* 0x000fe40008000006 */
[----:B------:R-:W2:Y:S01]  /*4930*/  MUFU.TANH R35, R35 ;  /* 0x0000002300237308 */ /* 0x000ea20000002400 */
[----:B0-----:R-:W-:-:S06]  /*4940*/  FMNMX.FTZ R24, R27, R24, !PT ;  /* 0x000000181b187209 */ /* 0x001fcc0007810000 */
[----:B------:R-:W-:Y:S01]  /*4950*/  SYNCS.ARRIVE.TRANS64.RED.A1T0 RZ, [UR6], RZ ;  /* 0x000000ffffff79a7 */ /* 0x000fe20008100406 */
        /* <DEDUP_REMOVED lines=114> */
[C---:B------:R-:W-:Y:S01]  /*5080*/  FADD.FTZ R0, -R11.reuse, R0 ;  /* 0x000000000b007221 */ /* 0x040fe20000010100 */
[----:B0-----:R-:W-:-:S03]  /*5090*/  FMUL.FTZ R42, R11, R12 ;  /* 0x0000000c0b2a7220 */ /* 0x001fc60000410000 */
[-C--:B------:R-:W-:Y:S01]  /*50a0*/  FMUL.FTZ R46, R0, R12.reuse ;  /* 0x0000000c002e7220 */ /* 0x080fe20000410000 */
[-CC-:B------:R-:W-:Y:S01]  /*50b0*/  FFMA.FTZ R144, R14, R12.reuse, -R42.reuse ;  /* 0x0000000c0e907223 */ /* 0x180fe2000001082a */
[-CC-:B------:R-:W-:Y:S01]  /*50c0*/  FFMA.FTZ R7, R7, R12.reuse, -R42.reuse ;  /* 0x0000000c07077223 */ /* 0x180fe2000001082a */
[-CC-:B------:R-:W-:Y:S01]  /*50d0*/  FFMA.FTZ R120, R6, R12.reuse, -R42.reuse ;  /* 0x0000000c06787223 */ /* 0x180fe2000001082a */
        /* <DEDUP_REMOVED lines=15> */
[----:B------:R-:W0:Y:S01]  /*51d0*/  MUFU.EX2 R4, R46 ;  /* 0x0000002e00047308 */ /* 0x000e220000000800 */
[-CC-:B------:R-:W-:Y:S01]  /*51e0*/  FFMA.FTZ R123, R15, R12.reuse, -R14.reuse ;  /* 0x0000000c0f7b7223 */ /* 0x180fe2000001080e */
[-CC-:B------:R-:W-:Y:S01]  /*51f0*/  FFMA.FTZ R20, R21, R12.reuse, -R14.reuse ;  /* 0x0000000c15147223 */ /* 0x180fe2000001080e */
[-CC-:B------:R-:W-:Y:S01]  /*5200*/  FFMA.FTZ R15, R29, R12.reuse, -R14.reuse ;  /* 0x0000000c1d0f7223 */ /* 0x180fe2000001080e */
[-C--:B------:R-:W-:Y:S01]  /*5210*/  FFMA.FTZ R30, R33, R12.reuse, -R14 ;  /* 0x0000000c211e7223 */ /* 0x080fe2000001080e */
[-C--:B------:R-:W-:Y:S01]  /*5220*/  FFMA.FTZ R130, R127, R12.reuse, -R42 ;  /* 0x0000000c7f827223 */ /* 0x080fe2000001082a */
[-C--:B------:R-:W-:Y:S01]  /*5230*/  FFMA.FTZ R127, R121, R12.reuse, -R14 ;  /* 0x0000000c797f7223 */ /* 0x080fe2000001080e */
[-CC-:B------:R-:W-:Y:S01]  /*5240*/  FFMA.FTZ R24, R37, R12.reuse, -R42.reuse ;  /* 0x0000000c25187223 */ /* 0x180fe2000001082a */
[----:B------:R-:W-:Y:S01]  /*5250*/  MUFU.EX2 R0, R0 ;  /* 0x0000000000007308 */ /* 0x000fe20000000800 */
[-C--:B------:R-:W-:Y:S01]  /*5260*/  FFMA.FTZ R25, R32, R12.reuse, -R42 ;  /* 0x0000000c20197223 */ /* 0x080fe2000001082a */
[-C--:B------:R-:W-:Y:S01]  /*5270*/  FFMA.FTZ R32, R39, R12.reuse, -R14 ;  /* 0x0000000c27207223 */ /* 0x080fe2000001080e */
[-C--:B------:R-:W-:Y:S01]  /*5280*/  FFMA.FTZ R6, R129, R12.reuse, -R42 ;  /* 0x0000000c81067223 */ /* 0x080fe2000001082a */
[-C--:B------:R-:W-:Y:S01]  /*5290*/  FFMA.FTZ R129, R125, R12.reuse, -R14 ;  /* 0x0000000c7d817223 */ /* 0x080fe2000001080e */
[-CC-:B------:R-:W-:Y:S01]  /*52a0*/  FFMA.FTZ R10, R41, R12.reuse, -R42.reuse ;  /* 0x0000000c290a7223 */ /* 0x180fe2000001082a */
[-C--:B------:R-:W-:Y:S01]  /*52b0*/  FFMA.FTZ R148, R34, R12.reuse, -R42 ;  /* 0x0000000c22947223 */ /* 0x080fe2000001082a */
[-C--:B------:R-:W-:Y:S01]  /*52c0*/  FFMA.FTZ R34, R43, R12.reuse, -R14 ;  /* 0x0000000c2b227223 */ /* 0x080fe2000001080e */
[----:B------:R-:W1:Y:S01]  /*52d0*/  MUFU.EX2 R9, R9 ;  /* 0x0000000900097308 */ /* 0x000e620000000800 */
[----:B0-----:R-:W-:Y:S01]  /*52e0*/  FFMA.FTZ R3, R4, R3, R7 ;  /* 0x0000000304037223 */ /* 0x001fe20000010007 */
[-C--:B------:R-:W-:Y:S01]  /*52f0*/  FFMA.FTZ R132, R131, R12.reuse, -R42 ;  /* 0x0000000c83847223 */ /* 0x080fe2000001082a */
[-C--:B------:R-:W-:Y:S01]  /*5300*/  FFMA.FTZ R131, R45, R12.reuse, -R14 ;  /* 0x0000000c2d837223 */ /* 0x080fe2000001080e */
[-C--:B------:R-:W-:Y:S01]  /*5310*/  FFMA.FTZ R13, R36, R12.reuse, -R42 ;  /* 0x0000000c240d7223 */ /* 0x080fe2000001082a */
[-CC-:B------:R-:W-:Y:S01]  /*5320*/  FFMA.FTZ R36, R47, R12.reuse, -R14.reuse ;  /* 0x0000000c2f247223 */ /* 0x180fe2000001080e */
[-C--:B------:R-:W-:Y:S01]  /*5330*/  FFMA.FTZ R21, R49, R12.reuse, -R14 ;  /* 0x0000000c31157223 */ /* 0x080fe2000001080e */
[-CC-:B------:R-:W-:Y:S01]  /*5340*/  FFMA.FTZ R133, R133, R12.reuse, -R42.reuse ;  /* 0x0000000c85857223 */ /* 0x180fe2000001082a */
[----:B------:R-:W0:Y:S01]  /*5350*/  MUFU.EX2 R120, R120 ;  /* 0x0000007800787308 */ /* 0x000e220000000800 */
[-C--:B------:R-:W-:Y:S01]  /*5360*/  FFMA.FTZ R150, R38, R12.reuse, -R42 ;  /* 0x0000000c26967223 */ /* 0x080fe2000001082a */
[-C--:B------:R-:W-:Y:S01]  /*5370*/  FFMA.FTZ R38, R51, R12.reuse, -R14 ;  /* 0x0000000c33267223 */ /* 0x080fe2000001080e */
[-C--:B------:R-:W-:Y:S01]  /*5380*/  FFMA.FTZ R134, R135, R12.reuse, -R42 ;  /* 0x0000000c87867223 */ /* 0x080fe2000001082a */
[-C--:B------:R-:W-:Y:S01]  /*5390*/  FFMA.FTZ R29, R53, R12.reuse, -R14 ;  /* 0x0000000c351d7223 */ /* 0x080fe2000001080e */
[-CC-:B------:R-:W-:Y:S01]  /*53a0*/  FFMA.FTZ R142, R151, R12.reuse, -R42.reuse ;  /* 0x0000000c978e7223 */ /* 0x180fe2000001082a */
[-CC-:B------:R-:W-:Y:S01]  /*53b0*/  FFMA.FTZ R135, R137, R12.reuse, -R42.reuse ;  /* 0x0000000c89877223 */ /* 0x180fe2000001082a */
[-C--:B------:R-:W-:Y:S01]  /*53c0*/  FFMA.FTZ R151, R40, R12.reuse, -R42 ;  /* 0x0000000c28977223 */ /* 0x080fe2000001082a */
[----:B------:R-:W2:Y:S01]  /*53d0*/  MUFU.EX2 R8, R8 ;  /* 0x0000000800087308 */ /* 0x000ea20000000800 */
[----:B-1----:R-:W-:Y:S01]  /*53e0*/  FFMA.FTZ R5, R0, R5, R9 ;  /* 0x0000000500057223 */ /* 0x002fe20000010009 */
[-C--:B------:R-:W-:Y:S01]  /*53f0*/  FFMA.FTZ R40, R55, R12.reuse, -R14 ;  /* 0x0000000c37287223 */ /* 0x080fe2000001080e */
[-C--:B------:R-:W-:Y:S01]  /*5400*/  FFMA.FTZ R136, R139, R12.reuse, -R42 ;  /* 0x0000000c8b887223 */ /* 0x080fe2000001082a */
[-C--:B------:R-:W-:Y:S01]  /*5410*/  FFMA.FTZ R33, R57, R12.reuse, -R14 ;  /* 0x0000000c39217223 */ /* 0x080fe2000001080e */
[-CC-:B------:R-:W-:Y:S01]  /*5420*/  FFMA.FTZ R137, R141, R12.reuse, -R42.reuse ;  /* 0x0000000c8d897223 */ /* 0x180fe2000001082a */
[-CC-:B------:R-:W-:Y:S01]  /*5430*/  FFMA.FTZ R138, R143, R12.reuse, -R42.reuse ;  /* 0x0000000c8f8a7223 */ /* 0x180fe2000001082a */
[-CC-:B------:R-:W-:Y:S01]  /*5440*/  FFMA.FTZ R41, R145, R12.reuse, -R42.reuse ;  /* 0x0000000c91297223 */ /* 0x180fe2000001082a */
[----:B------:R-:W1:Y:S01]  /*5450*/  MUFU.EX2 R122, R122 ;  /* 0x0000007a007a7308 */ /* 0x000e620000000800 */
[----:B0-----:R-:W-:Y:S01]  /*5460*/  FADD.FTZ R3, R120, R3 ;  /* 0x0000000378037221 */ /* 0x001fe20000010000 */
[-CC-:B------:R-:W-:Y:S01]  /*5470*/  FFMA.FTZ R140, R147, R12.reuse, -R42.reuse ;  /* 0x0000000c938c7223 */ /* 0x180fe2000001082a */
[-CC-:B------:R-:W-:Y:S01]  /*5480*/  FFMA.FTZ R37, R149, R12.reuse, -R42.reuse ;  /* 0x0000000c95257223 */ /* 0x180fe2000001082a */
[-C--:B------:R-:W-:Y:S01]  /*5490*/  FFMA.FTZ R35, R157, R12.reuse, -R42 ;  /* 0x0000000c9d237223 */ /* 0x080fe2000001082a */
[-CC-:B------:R-:W-:Y:S01]  /*54a0*/  FFMA.FTZ R42, R59, R12.reuse, -R14.reuse ;  /* 0x0000000c3b2a7223 */ /* 0x180fe2000001080e */
[-CC-:B------:R-:W-:Y:S01]  /*54b0*/  FFMA.FTZ R139, R61, R12.reuse, -R14.reuse ;  /* 0x0000000c3d8b7223 */ /* 0x180fe2000001080e */
[-CC-:B------:R-:W-:Y:S01]  /*54c0*/  FFMA.FTZ R44, R63, R12.reuse, -R14.reuse ;  /* 0x0000000c3f2c7223 */ /* 0x180fe2000001080e */
[----:B------:R-:W0:Y:S01]  /*54d0*/  MUFU.EX2 R123, R123 ;  /* 0x0000007b007b7308 */ /* 0x000e220000000800 */
        /* <DEDUP_REMOVED lines=8> */
[----:B-1----:R-:W-:-:S07]  /*5560*/  FADD.FTZ R3, R122, R3 ;  /* 0x000000037a037221 */ /* 0x002fce0000010000 */
[----:B------:R-:W1:Y:S01]  /*5570*/  MUFU.EX2 R20, R20 ;  /* 0x0000001400147308 */ /* 0x000e620000000800 */
[----:B0-----:R-:W-:-:S07]  /*5580*/  FADD.FTZ R5, R123, R46 ;  /* 0x0000002e7b057221 */ /* 0x001fce0000010000 */
[----:B------:R-:W0:Y:S01]  /*5590*/  MUFU.EX2 R124, R124 ;  /* 0x0000007c007c7308 */ /* 0x000e220000000800 */
[----:B--2---:R-:W-:-:S07]  /*55a0*/  FADD.FTZ R3, R28, R3 ;  /* 0x000000031c037221 */ /* 0x004fce0000010000 */
[----:B------:R-:W2:Y:S01]  /*55b0*/  MUFU.EX2 R15, R15 ;  /* 0x0000000f000f7308 */ /* 0x000ea20000000800 */
[----:B-1----:R-:W-:-:S07]  /*55c0*/  FADD.FTZ R46, R20, R5 ;  /* 0x00000005142e7221 */ /* 0x002fce0000010000 */
[----:B------:R-:W1:Y:S01]  /*55d0*/  MUFU.EX2 R26, R26 ;  /* 0x0000001a001a7308 */ /* 0x000e620000000800 */
[----:B0-----:R-:W-:-:S07]  /*55e0*/  FADD.FTZ R3, R124, R3 ;  /* 0x000000037c037221 */ /* 0x001fce0000010000 */
[----:B------:R-:W0:Y:S01]  /*55f0*/  MUFU.EX2 R30, R30 ;  /* 0x0000001e001e7308 */ /* 0x000e220000000800 */
[----:B--2---:R-:W-:Y:S01]  /*5600*/  FADD.FTZ R5, R15, R46 ;  /* 0x0000002e0f057221 */ /* 0x004fe20000010000 */
[----:B------:R-:W-:-:S06]  /*5610*/  FFMA.FTZ R46, R67, R12, -R14 ;  /* 0x0000000c432e7223 */ /* 0x000fcc000001080e */
        /* <DEDUP_REMOVED lines=15> */
[----:B0-----:R-:W-:Y:S01]  /*5710*/  FADD.FTZ R5, R129, R48 ;  /* 0x0000003081057221 */ /* 0x001fe20000010000 */
[----:B------:R-:W-:-:S06]  /*5720*/  FFMA.FTZ R48, R71, R12, -R14 ;  /* 0x0000000c47307223 */ /* 0x000fcc000001080e */
        /* <DEDUP_REMOVED lines=15> */
[----:B-1----:R-:W-:Y:S01]  /*5820*/  FADD.FTZ R3, R21, R50 ;  /* 0x0000003215037221 */ /* 0x002fe20000010000 */
[----:B------:R-:W-:-:S06]  /*5830*/  FFMA.FTZ R50, R75, R12, -R14 ;  /* 0x0000000c4b327223 */ /* 0x000fcc000001080e */
        /* <DEDUP_REMOVED lines=33> */
[-CC-:B------:R-:W-:Y:S01]  /*5a50*/  FFMA.FTZ R54, R83, R12.reuse, -R14.reuse ;  /* 0x0000000c53367223 */ /* 0x180fe2000001080e */
[----:B------:R-:W-:-:S05]  /*5a60*/  FFMA.FTZ R14, R87, R12, -R14 ;  /* 0x0000000c570e7223 */ /* 0x000fca000001080e */
        /* <DEDUP_REMOVED lines=40> */
[----:B0-----:R-:W-:-:S03]  /*5cf0*/  FADD.FTZ R3, R151, R58 ;  /* 0x0000003a97037221 */ /* 0x001fc60000010000 */
[----:B--2---:R-:W-:Y:S01]  /*5d00*/  FADD.FTZ R5, R14, R56 ;  /* 0x000000380e057221 */ /* 0x004fe20000010000 */
[----:B------:R-:W-:Y:S06]  /*5d10*/  @!P0 BRA `(.L_x_224) ;  /* 0x0000000000048947 */ /* 0x000fec0003800000 */
[----:B------:R-:W-:Y:S01]  /*5d20*/  BPT.TRAP 0x1 ;  /* 0x000000040000795c */ /* 0x000fe20000300000 */
.L_x_224:
        /* <DEDUP_REMOVED lines=12> */
[-C--:B------:R-:W-:Y:S01]  /*5df0*/  FMUL.FTZ R88, R88, R4.reuse ;  /* 0x0000000458587220 */ /* 0x080fe20000410000 */
[-C--:B------:R-:W-:Y:S01]  /*5e00*/  FMUL.FTZ R89, R89, R4.reuse ;  /* 0x0000000459597220 */ /* 0x080fe20000410000 */
[-C--:B------:R-:W-:Y:S01]  /*5e10*/  FMUL.FTZ R92, R92, R4.reuse ;  /* 0x000000045c5c7220 */ /* 0x080fe20000410000 */
[-C--:B------:R-:W-:Y:S01]  /*5e20*/  FMUL.FTZ R93, R93, R4.reuse ;  /* 0x000000045d5d7220 */ /* 0x080fe20000410000 */
        /* <DEDUP_REMOVED lines=58> */
[----:B------:R-:W-:Y:S01]  /*61d0*/  F2FP.F16.F32.PACK_AB R151, R14, R39 ;  /* 0x000000270e97723e */ /* 0x000fe200000000ff */
[----:B------:R-:W-:Y:S06]  /*61e0*/  @P1 BRA `(.L_x_225) ;  /* 0xffffffd800a41947 */ /* 0x000fec000383ffff */
.L_x_214:
[----:B------:R-:W-:Y:S06]  /*61f0*/  BAR.ARV 0x8, 0x200 ;  /* 0x0208000000007b1d */ /* 0x000fec0000002000 */
[----:B------:R-:W-:Y:S05]  /*6200*/  @!P0 BRA `(.L_x_226) ;  /* 0x0000000000048947 */ /* 0x000fea0003800000 */
[----:B------:R-:W-:Y:S01]  /*6210*/  BPT.TRAP 0x1 ;  /* 0x000000040000795c */ /* 0x000fe20000300000 */
.L_x_226:
[----:B------:R-:W0:Y:S01]  /*6220*/  S2UR UR7, SR_CgaCtaId ;  /* 0x00000000000779c3 */ /* 0x000e220000008800 */
[----:B------:R-:W-:Y:S01]  /*6230*/  UMOV UR4, 0x400 ;  /* 0x0000040000047882 */ /* 0x000fe20000000000 */
[----:B------:R-:W-:-:S05]  /*6240*/  IMAD.U32 R0, RZ, RZ, UR46 ;  /* 0x0000002eff007e24 */ /* 0x000fca000f8e00ff */
[----:B------:R-:W-:Y:S01]  /*6250*/  SHF.L.U32 R0, R0, 0x1f, RZ ;  /* 0x0000001f00007819 */ /* 0x000fe200000006ff */
[----:B0-----:R-:W-:-:S04]  /*6260*/  ULEA UR4, UR7, UR4, 0x18 ;  /* 0x0000000407047291 */ /* 0x001fc8000f8ec03f */
[----:B------:R-:W-:-:S09]  /*6270*/  ULEA UR5, UR36, UR4, 0x3 ;  /* 0x0000000424057291 */ /* 0x000fd2000f8e183f */
[----:B------:R0:W1:Y:S01]  /*6280*/  SYNCS.PHASECHK.TRANS64.TRYWAIT P1, [UR5+0x16850], R0 ;  /* 0x01685000ff0075a7 */ /* 0x0000620008020145 */
[----:B------:R-:W-:Y:S05]  /*6290*/  @!P0 BRA `(.L_x_227) ;  /* 0x0000000000048947 */ /* 0x000fea0003800000 */
[----:B------:R-:W-:Y:S01]  /*62a0*/  BPT.TRAP 0x1 ;  /* 0x000000040000795c */ /* 0x000fe20000300000 */
.L_x_227:
[----:B-1----:R-:W-:Y:S05]  /*62b0*/  @P1 BRA `(.L_x_228) ;  /* 0x0000000000081947 */ /* 0x002fea0003800000 */
[----:B------:R-:W1:Y:S02]  /*62c0*/  SYNCS.PHASECHK.TRANS64.TRYWAIT P1, [UR5+0x16850], R0 ;  /* 0x01685000ff0075a7 */ /* 0x000e640008020145 */
[----:B-1----:R-:W-:Y:S05]  /*62d0*/  @!P1 BRA `(.L_x_229) ;  /* 0x0000007800689947 */ /* 0x002fea0003800000 */
.L_x_228:
[----:B------:R-:W-:Y:S01]  /*62e0*/  UIADD3 UR4, UR4, 0x400, URZ ;  /* 0x0000040004047890 */ /* 0x000fe2000fffe03f */
[----:B------:R-:W-:Y:S01]  /*62f0*/  WARPGROUP.ARRIVE ;  /* 0x00000000000079c5 */ /* 0x000fe20000000000 */
[----:B------:R-:W-:Y:S01]  /*6300*/  UMOV UR11, 0x40000040 ;  /* 0x40000040000b7882 */ /* 0x000fe20000000000 */
[----:B01----:R-:W0:Y:S01]  /*6310*/  SHFL.BFLY PT, R0, R3, 0x2, 0x1f ;  /* 0x0c401f0003007f89 */ /* 0x003e2200000e0000 */
[----:B------:R-:W-:Y:S01]  /*6320*/  USHF.R.U32.HI UR4, URZ, 0x4, UR4 ;  /* 0x000000043f047899 */ /* 0x000fe20008011604 */
[----:B------:R-:W-:Y:S01]  /*6330*/  MOV R25, RZ ;  /* 0x000000ff00197202 */ /* 0x000fe20000000f00 */
[----:B------:R-:W-:Y:S01]  /*6340*/  IMAD.MOV.U32 R6, RZ, RZ, RZ ;  /* 0x000000ffff067224 */ /* 0x000fe200078e00ff */
[----:B------:R-:W1:Y:S01]  /*6350*/  SHFL.BFLY PT, R4, R5, 0x2, 0x1f ;  /* 0x0c401f0005047f89 */ /* 0x000e6200000e0000 */
[----:B------:R-:W-:-:S04]  /*6360*/  ULOP3.LUT UR4, UR4, 0x3fff, URZ, 0xc0, !UPT ;  /* 0x00003fff04047892 */ /* 0x000fc8000f8ec03f */
[----:B------:R-:W-:-:S04]  /*6370*/  ULEA UR4, UR36, UR4, 0xa ;  /* 0x0000000424047291 */ /* 0x000fc8000f8e503f */
[----:B------:R-:W-:-:S03]  /*6380*/  UIADD3 UR6, UR4, 0x80, URZ ;  /* 0x0000008004067890 */ /* 0x000fc6000fffe03f */
[----:B------:R-:W-:Y:S02]  /*6390*/  UMOV UR10, UR4 ;  /* 0x00000004000a7c82 */ /* 0x000fe40008000000 */
[----:B------:R-:W-:Y:S01]  /*63a0*/  HGMMA.64x64x16.F32 R88, R120, gdesc[UR8].tnspB, R88, gsb0 ;  /* 0x40e0000878587df0 */ /* 0x000fe20008000858 */
[----:B------:R-:W-:Y:S01]  /*63b0*/  UMOV UR11, 0x40000040 ;  /* 0x40000040000b7882 */ /* 0x000fe20000000000 */
[----:B------:R-:W-:Y:S01]  /*63c0*/  UMOV UR10, UR6 ;  /* 0x00000006000a7c82 */ /* 0x000fe20008000000 */
[----:B------:R-:W-:Y:S01]  /*63d0*/  UIADD3 UR6, UR4, 0x100, URZ ;  /* 0x0000010004067890 */ /* 0x000fe2000fffe03f */
[----:B0-----:R-:W-:Y:S01]  /*63e0*/  FADD.FTZ R0, R0, R3 ;  /* 0x0000000300007221 */ /* 0x001fe20000010000 */
[----:B------:R-:W-:Y:S02]  /*63f0*/  IMAD.MOV.U32 R3, RZ, RZ, -0x800000 ;  /* 0xff800000ff037424 */ /* 0x000fe400078e00ff */
[----:B-1----:R-:W-:Y:S02]  /*6400*/  FADD.FTZ R4, R4, R5 ;  /* 0x0000000504047221 */ /* 0x002fe40000010000 */
[----:B------:R-:W0:Y:S04]  /*6410*/  SHFL.BFLY PT, R7, R0, 0x1, 0x1f ;  /* 0x0c201f0000077f89 */ /* 0x000e2800000e0000 */
[----:B------:R-:W1:Y:S01]  /*6420*/  SHFL.BFLY PT, R9, R4, 0x1, 0x1f ;  /* 0x0c201f0004097f89 */ /* 0x000e6200000e0000 */
[----:B0-----:R-:W-:Y:S01]  /*6430*/  FADD.FTZ R10, R0, R7 ;  /* 0x00000007000a7221 */ /* 0x001fe20000010000 */
[----:B------:R-:W-:-:S02]  /*6440*/  IMAD.MOV.U32 R0, RZ, RZ, -0x800000 ;  /* 0xff800000ff007424 */ /* 0x000fc400078e00ff */
        /* <DEDUP_REMOVED lines=9> */
[----:B------:R-:W-:-:S03]  /*64e0*/  @P1 FFMA.FTZ R3, R4, R11, R5 ;  /* 0x0000000b04031223 */ /* 0x000fc60000010005 */
[----:B------:R2:W0:Y:S01]  /*64f0*/  @P2 MUFU.RCP R6, R9 ;  /* 0x0000000900062308 */ /* 0x0004220000001000 */
[----:B------:R-:W-:Y:S02]  /*6500*/  WARPGROUP.DEPBAR.LE gsb0, 0x0 ;  /* 0x00008000000079c5 */ /* 0x000fe40000010000 */
[----:B------:R-:W-:Y:S01]  /*6510*/  WARPGROUP.ARRIVE ;  /* 0x00000000000079c5 */ /* 0x000fe20000000000 */
[----:B-1----:R-:W-:-:S04]  /*6520*/  @P2 FMUL.FTZ R8, R7, 0.69314718246459960938 ;  /* 0x3f31721807082820 */ /* 0x002fc80000410000 */
[----:B------:R-:W-:Y:S01]  /*6530*/  @P2 FFMA.FTZ R0, R13, R31, R8 ;  /* 0x0000001f0d002223 */ /* 0x000fe20000010008 */
        /* <DEDUP_REMOVED lines=37> */
[----:B0-23--:R-:W-:Y:S05]  /*6790*/  @!P0 BRA `(.L_x_230) ;  /* 0x0000000000048947 */ /* 0x00dfea0003800000 */
[----:B------:R-:W-:Y:S01]  /*67a0*/  BPT.TRAP 0x1 ;  /* 0x000000040000795c */ /* 0x000fe20000300000 */
.L_x_230:
[----:B------:R-:W-:Y:S01]  /*67b0*/  UIADD3 UR4, UR5, 0x16860, URZ ;  /* 0x0001686005047890 */ /* 0x000fe2000fffe03f */
[-C--:B------:R-:W-:Y:S01]  /*67c0*/  FMUL.FTZ R56, R88, R25.reuse ;  /* 0x0000001958387220 */ /* 0x080fe20000410000 */
[----:B------:R-:W-:Y:S01]  /*67d0*/  UIADD3 UR36, UR36, 0x1, URZ ;  /* 0x0000000124247890 */ /* 0x000fe2000fffe03f */
[-C--:B------:R-:W-:Y:S01]  /*67e0*/  FMUL.FTZ R53, R89, R25.reuse ;  /* 0x0000001959357220 */ /* 0x080fe20000410000 */
[----:B------:R-:W-:Y:S01]  /*67f0*/  UPRMT UR4, UR7, 0x654, UR4 ;  /* 0x0000065407047896 */ /* 0x000fe20008000004 */
[-C--:B------:R-:W-:Y:S01]  /*6800*/  FMUL.FTZ R52, R92, R25.reuse ;  /* 0x000000195c347220 */ /* 0x080fe20000410000 */
[----:B------:R-:W-:Y:S01]  /*6810*/  UISETP.NE.AND UP0, UPT, UR36, 0x2, UPT ;  /* 0x000000022400788c */ /* 0x000fe2000bf05270 */
[-C--:B------:R-:W-:Y:S01]  /*6820*/  FMUL.FTZ R49, R93, R25.reuse ;  /* 0x000000195d317220 */ /* 0x080fe20000410000 */
        /* <DEDUP_REMOVED lines=12> */
[----:B------:R-:W-:Y:S01]  /*68f0*/  USEL UR4, URZ, 0x1, UP0 ;  /* 0x000000013f047887 */ /* 0x000fe20008000000 */
        /* <DEDUP_REMOVED lines=12> */
[----:B------:R-:W-:Y:S01]  /*69c0*/  PLOP3.LUT P0, PT, PT, PT, PT, 0x8, 0x0 ;  /* 0x000000000000781c */ /* 0x000fe20003f0e170 */
[-C--:B------:R-:W-:Y:S01]  /*69d0*/  FMUL.FTZ R15, R111, R6.reuse ;  /* 0x000000066f0f7220 */ /* 0x080fe20000410000 */
[-C--:B------:R-:W-:Y:S01]  /*69e0*/  FMUL.FTZ R30, R114, R6.reuse ;  /* 0x00000006721e7220 */ /* 0x080fe20000410000 */
[-C--:B------:R-:W-:Y:S01]  /*69f0*/  FMUL.FTZ R27, R115, R6.reuse ;  /* 0x00000006731b7220 */ /* 0x080fe20000410000 */
[-C--:B------:R-:W-:Y:S01]  /*6a00*/  FMUL.FTZ R24, R118, R6.reuse ;  /* 0x0000000676187220 */ /* 0x080fe20000410000 */
[----:B------:R-:W-:Y:S01]  /*6a10*/  FMUL.FTZ R119, R119, R6 ;  /* 0x0000000677777220 */ /* 0x000fe20000410000 */
[----:B------:R-:W-:-:S02]  /*6a20*/  UIADD3 UR47, UR47, 0x1, URZ ;  /* 0x000000012f2f7890 */ /* 0x000fc4000fffe03f */
[----:B------:R-:W-:Y:S02]  /*6a30*/  USEL UR36, UR36, URZ, UP0 ;  /* 0x0000003f24247287 */ /* 0x000fe40008000000 */
[----:B------:R-:W-:-:S12]  /*6a40*/  ULOP3.LUT UR46, UR46, UR4, URZ, 0x3c, !UPT ;  /* 0x000000042e2e7292 */ /* 0x000fd8000f8e3c3f */
.L_x_206:
[----:B------:R-:W0:Y:S01]  /*6a50*/  S2R R5, SR_CgaCtaId ;  /* 0x0000000000057919 */ /* 0x000e220000008800 */
[----:B------:R-:W-:Y:S01]  /*6a60*/  MOV R28, 0x400 ;  /* 0x00000400001c7802 */ /* 0x000fe20000000f00 */
[----:B------:R-:W-:Y:S01]  /*6a70*/  BSSY B0, `(.L_x_231) ;  /* 0x0000190000007945 */ /* 0x000fe20003800000 */
[----:B------:R-:W-:Y:S02]  /*6a80*/  BAR.SYNC.DEFER_BLOCKING 0x5, 0x200 ;  /* 0x0148000000007b1d */ /* 0x000fe40000010000 */
[----:B0-----:R-:W-:-:S05]  /*6a90*/  LEA R28, R5, R28, 0x18 ;  /* 0x0000001c051c7211 */ /* 0x001fca00078ec0ff */
[----:B------:R-:W0:Y:S02]  /*6aa0*/  LDS.128 R32, [R28+0x168d0] ;  /* 0x0168d0001c207984 */ /* 0x000e240000000c00 */
[----:B0-----:R-:W-:Y:S02]  /*6ab0*/  R2UR UR6, R33 ;  /* 0x00000000210672ca */ /* 0x001fe400000e0000 */
[----:B------:R-:W-:Y:S01]  /*6ac0*/  R2UR UR5, R34 ;  /* 0x00000000220572ca */ /* 0x000fe200000e0000 */
[----:B------:R-:W-:Y:S06]  /*6ad0*/  BAR.ARV 0x4, 0x200 ;  /* 0x0108000000007b1d */ /* 0x000fec0000002000 */
[----:B------:R-:W-:Y:S08]  /*6ae0*/  @P0 BRA `(.L_x_232) ;  /* 0x0000000c00b80947 */ /* 0x000ff00003800000 */
[----:B------:R-:W0:Y:S01]  /*6af0*/  S2R R5, SR_SWINHI ;  /* 0x0000000000057919 */ /* 0x000e220000002f00 */
[----:B------:R-:W-:Y:S01]  /*6b00*/  F2FP.F16.F32.PACK_AB R12, R12, R37 ;  /* 0x000000250c0c723e */ /* 0x000fe200000000ff */
[----:B------:R-:W-:Y:S01]  /*6b10*/  ULDC.64 UR8, c[0x0][0xc00] ;  /* 0x0003000000087ab9 */ /* 0x000fe20000000a00 */
[----:B------:R-:W-:Y:S01]  /*6b20*/  F2FP.F16.F32.PACK_AB R13, R13, R40 ;  /* 0x000000280d0d723e */ /* 0x000fe200000000ff */
[----:B------:R-:W-:Y:S01]  /*6b30*/  UISETP.NE.U32.AND UP0, UPT, UR8, URZ, UPT ;  /* 0x0000003f0800728c */ /* 0x000fe2000bf05070 */
[----:B------:R-:W-:Y:S01]  /*6b40*/  F2FP.F16.F32.PACK_AB R14, R14, R31 ;  /* 0x0000001f0e0e723e */ /* 0x000fe200000000ff */
[----:B------:R-:W-:Y:S01]  /*6b50*/  USHF.L.U32 UR16, UR38, 0x2, URZ ;  /* 0x0000000226107899 */ /* 0x000fe2000800063f */
[----:B------:R-:W-:Y:S01]  /*6b60*/  F2FP.F16.F32.PACK_AB R15, R15, R38 ;  /* 0x000000260f0f723e */ /* 0x000fe200000000ff */
[----:B------:R-:W-:Y:S01]  /*6b70*/  UISETP.NE.AND.EX UP0, UPT, UR9, URZ, UPT, UP0 ;  /* 0x0000003f0900728c */ /* 0x000fe2000bf05300 */
[----:B------:R-:W-:Y:S01]  /*6b80*/  F2FP.F16.F32.PACK_AB R36, R29, R36 ;  /* 0x000000241d24723e */ /* 0x000fe200000000ff */
[----:B------:R-:W-:Y:S01]  /*6b90*/  USHF.L.U64.HI UR18, UR38, 0x2, UR39 ;  /* 0x0000000226127899 */ /* 0x000fe20008010227 */
[----:B------:R-:W-:Y:S01]  /*6ba0*/  F2FP.F16.F32.PACK_AB R37, R27, R30 ;  /* 0x0000001e1b25723e */ /* 0x000fe200000000ff */
[----:B------:R-:W-:Y:S01]  /*6bb0*/  UIADD3 UR4, UP1, UR16, UR8, URZ ;  /* 0x0000000810047290 */ /* 0x000fe2000ff3e03f */
[----:B------:R-:W-:Y:S01]  /*6bc0*/  F2FP.F16.F32.PACK_AB R38, R25, R26 ;  /* 0x0000001a1926723e */ /* 0x000fe200000000ff */
[----:B------:R-:W1:Y:S08]  /*6bd0*/  LDC R29, c[0x0][0xbe8] ;  /* 0x0002fa00ff1d7b82 */ /* 0x000e700000000800 */
[----:B------:R-:W-:Y:S01]  /*6be0*/  BAR.SYNC.DEFER_BLOCKING 0x1, 0x180 ;  /* 0x0046000000007b1d */ /* 0x000fe20000010000 */
[----:B------:R-:W-:-:S02]  /*6bf0*/  UIADD3.X UR7, UR18, UR9, URZ, UP1, !UPT ;  /* 0x0000000912077290 */ /* 0x000fc40008ffe43f */
[----:B------:R-:W-:-:S03]  /*6c00*/  USHF.R.S32.HI UR17, URZ, 0x1f, UR41 ;  /* 0x0000001f3f117899 */ /* 0x000fc60008011429 */
[----:B------:R-:W-:Y:S01]  /*6c10*/  ULDC.64 UR10, c[0x0][0xb90] ;  /* 0x0002e400000a7ab9 */ /* 0x000fe20000000a00 */
[----:B------:R-:W-:Y:S01]  /*6c20*/  IMAD.U32 R25, RZ, RZ, UR7 ;  /* 0x00000007ff197e24 */ /* 0x000fe2000f8e00ff */
[----:B------:R-:W-:Y:S01]  /*6c30*/  ULDC.64 UR12, c[0x0][0xc08] ;  /* 0x00030200000c7ab9 */ /* 0x000fe20000000a00 */
[----:B------:R-:W-:Y:S01]  /*6c40*/  ULDC.64 UR14, c[0x0][0xb98] ;  /* 0x0002e600000e7ab9 */ /* 0x000fe20000000a00 */
[----:B------:R-:W-:Y:S02]  /*6c50*/  MOV R20, R28 ;  /* 0x0000001c00147202 */ /* 0x000fe40000000f00 */
[----:B0-----:R-:W-:-:S03]  /*6c60*/  MOV R21, R5 ;  /* 0x0000000500157202 */ /* 0x001fc60000000f00 */
[----:B------:R-:W-:-:S03]  /*6c70*/  IMAD.WIDE R4, R154, 0x2, R20 ;  /* 0x000000029a047825 */ /* 0x000fc600078e0214 */
[C---:B------:R-:W-:Y:S02]  /*6c80*/  IADD3 R11, P2, R4.reuse, 0x20, RZ ;  /* 0x00000020040b7810 */ /* 0x040fe40007f5e0ff */
[C---:B------:R-:W-:Y:S02]  /*6c90*/  IADD3 R33, P0, R4.reuse, 0x60, RZ ;  /* 0x0000006004217810 */ /* 0x040fe40007f1e0ff */
[C---:B------:R-:W-:Y:S02]  /*6ca0*/  IADD3 R9, P1, R4.reuse, 0x40, RZ ;  /* 0x0000004004097810 */ /* 0x040fe40007f3e0ff */
[----:B------:R-:W-:Y:S02]  /*6cb0*/  LOP3.LUT R7, R4, 0x380, RZ, 0xc0, !PT ;  /* 0x0000038004077812 */ /* 0x000fe400078ec0ff */
[----:B------:R-:W-:Y:S02]  /*6cc0*/  LOP3.LUT R10, R11, 0x380, RZ, 0xc0, !PT ;  /* 0x000003800b0a7812 */ /* 0x000fe400078ec0ff */
[----:B------:R-:W-:-:S02]  /*6cd0*/  LOP3.LUT R6, R33, 0x380, RZ, 0xc0, !PT ;  /* 0x0000038021067812 */ /* 0x000fc400078ec0ff */
[----:B------:R-:W-:Y:S02]  /*6ce0*/  LOP3.LUT R8, R9, 0x380, RZ, 0xc0, !PT ;  /* 0x0000038009087812 */ /* 0x000fe400078ec0ff */
[----:B------:R-:W-:Y:S02]  /*6cf0*/  SHF.R.U64 R7, R7, 0x3, RZ ;  /* 0x0000000307077819 */ /* 0x000fe400000012ff */
[----:B------:R-:W-:Y:S02]  /*6d00*/  SHF.R.U64 R10, R10, 0x3, RZ ;  /* 0x000000030a0a7819 */ /* 0x000fe400000012ff */
[----:B------:R-:W-:Y:S02]  /*6d10*/  SHF.R.U64 R6, R6, 0x3, RZ ;  /* 0x0000000306067819 */ /* 0x000fe400000012ff */
[----:B------:R-:W-:Y:S02]  /*6d20*/  SHF.R.U64 R8, R8, 0x3, RZ ;  /* 0x0000000308087819 */ /* 0x000fe400000012ff */
[----:B------:R-:W-:Y:S01]  /*6d30*/  LOP3.LUT R4, R7, R4, RZ, 0x3c, !PT ;  /* 0x0000000407047212 */ /* 0x000fe200078e3cff */
[--C-:B------:R-:W-:Y:S01]  /*6d40*/  IMAD.X R7, RZ, RZ, R5.reuse, P0 ;  /* 0x000000ffff077224 */ /* 0x100fe200000e0605 */
[----:B------:R-:W-:Y:S01]  /*6d50*/  LOP3.LUT R10, R10, R11, RZ, 0x3c, !PT ;  /* 0x0000000b0a0a7212 */ /* 0x000fe200078e3cff */
[----:B------:R-:W-:Y:S01]  /*6d60*/  IMAD.X R11, RZ, RZ, R5, P2 ;  /* 0x000000ffff0b7224 */ /* 0x000fe200010e0605 */
[----:B------:R-:W-:-:S02]  /*6d70*/  LOP3.LUT R6, R6, R33, RZ, 0x3c, !PT ;  /* 0x0000002106067212 */ /* 0x000fc400078e3cff */
[----:B------:R-:W-:Y:S02]  /*6d80*/  LOP3.LUT R8, R8, R9, RZ, 0x3c, !PT ;  /* 0x0000000908087212 */ /* 0x000fe400078e3cff */
[-C--:B------:R-:W-:Y:S02]  /*6d90*/  IADD3.X R9, RZ, R5.reuse, RZ, P1, !PT ;  /* 0x00000005ff097210 */ /* 0x080fe40000ffe4ff */
[----:B------:R-:W-:Y:S02]  /*6da0*/  MOV R55, R4 ;  /* 0x0000000400377202 */ /* 0x000fe40000000f00 */
[----:B------:R-:W-:Y:S02]  /*6db0*/  MOV R32, R6 ;  /* 0x0000000600207202 */ /* 0x000fe40000000f00 */
[----:B------:R-:W-:Y:S02]  /*6dc0*/  MOV R33, R8 ;  /* 0x0000000800217202 */ /* 0x000fe40000000f00 */
[----:B------:R-:W-:-:S02]  /*6dd0*/  MOV R34, R10 ;  /* 0x0000000a00227202 */ /* 0x000fc40000000f00 */
[----:B------:R-:W-:Y:S02]  /*6de0*/  F2FP.F16.F32.PACK_AB R4, R53, R56 ;  /* 0x000000383504723e */ /* 0x000fe400000000ff */
[----:B------:R-:W-:Y:S02]  /*6df0*/  F2FP.F16.F32.PACK_AB R5, R51, R54 ;  /* 0x000000363305723e */ /* 0x000fe400000000ff */
[----:B------:R-:W-:Y:S02]  /*6e00*/  F2FP.F16.F32.PACK_AB R6, R49, R52 ;  /* 0x000000343106723e */ /* 0x000fe400000000ff */
[----:B------:R-:W-:Y:S02]  /*6e10*/  F2FP.F16.F32.PACK_AB R7, R47, R50 ;  /* 0x000000322f07723e */ /* 0x000fe400000000ff */
[----:B------:R-:W-:Y:S02]  /*6e20*/  F2FP.F16.F32.PACK_AB R8, R45, R48 ;  /* 0x000000302d08723e */ /* 0x000fe400000000ff */
[----:B------:R-:W-:Y:S01]  /*6e30*/  F2FP.F16.F32.PACK_AB R9, R43, R46 ;  /* 0x0000002e2b09723e */ /* 0x000fe200000000ff */
[----:B------:R-:W-:Y:S01]  /*6e40*/  STSM.16.M88.4 [R55], R4 ;  /* 0x0000000437007844 */ /* 0x000fe20000000200 */
[----:B------:R-:W-:-:S02]  /*6e50*/  F2FP.F16.F32.PACK_AB R10, R41, R44 ;  /* 0x0000002c290a723e */ /* 0x000fc400000000ff */
[----:B------:R-:W-:Y:S02]  /*6e60*/  F2FP.F16.F32.PACK_AB R11, R39, R42 ;  /* 0x0000002a270b723e */ /* 0x000fe400000000ff */
[----:B------:R-:W-:Y:S01]  /*6e70*/  F2FP.F16.F32.PACK_AB R39, R119, R24 ;  /* 0x000000187727723e */ /* 0x000fe200000000ff */
[----:B------:R-:W-:Y:S01]  /*6e80*/  IMAD.U32 R24, RZ, RZ, UR4 ;  /* 0x00000004ff187e24 */ /* 0x000fe2000f8e00ff */
[----:B------:R-:W-:Y:S01]  /*6e90*/  PLOP3.LUT P2, PT, PT, PT, UP0, 0x80, 0x0 ;  /* 0x000000000000781c */ /* 0x000fe20003f4f008 */
[----:B------:R0:W-:Y:S04]  /*6ea0*/  STSM.16.M88.4 [R34], R8 ;  /* 0x0000000822007844 */ /* 0x0001e80000000200 */
[----:B------:R2:W-:Y:S04]  /*6eb0*/  STSM.16.M88.4 [R33], R12 ;  /* 0x0000000c21007844 */ /* 0x0005e80000000200 */
[----:B------:R3:W-:Y:S01]  /*6ec0*/  STSM.16.M88.4 [R32], R36 ;  /* 0x0000002420007844 */ /* 0x0007e20000000200 */
[----:B------:R-:W-:Y:S06]  /*6ed0*/  BAR.SYNC.DEFER_BLOCKING 0x1, 0x180 ;  /* 0x0046000000007b1d */ /* 0x000fec0000010000 */
[----:B------:R-:W4:Y:S01]  /*6ee0*/  @P2 LDG.E R26, desc[UR50][R24.64] ;  /* 0x00000032181a2981 */ /* 0x000f22000c1e1900 */
[----:B-1----:R-:W-:Y:S01]  /*6ef0*/  ISETP.NE.AND P1, PT, R29, 0x1, PT ;  /* 0x000000011d00780c */ /* 0x002fe20003f25270 */
[----:B------:R-:W-:Y:S01]  /*6f00*/  UMOV UR4, URZ ;  /* 0x0000003f00047c82 */ /* 0x000fe20008000000 */
[----:B0-----:R-:W-:Y:S01]  /*6f10*/  IMAD.U32 R8, RZ, RZ, UR40 ;  /* 0x00000028ff087e24 */ /* 0x001fe2000f8e00ff */
[----:B------:R-:W-:-:S02]  /*6f20*/  UIMAD UR7, UR17, UR10, URZ ;  /* 0x0000000a110772a4 */ /* 0x000fc4000f8e023f */
[----:B------:R-:W-:Y:S01]  /*6f30*/  USEL UR39, UR39, URZ, !UP0 ;  /* 0x0000003f27277287 */ /* 0x000fe2000c000000 */
[----:B------:R-:W-:Y:S01]  /*6f40*/  IMAD R8, R8, 0xc0, R153 ;  /* 0x000000c008087824 */ /* 0x000fe200078e0299 */
[----:B------:R-:W-:Y:S02]  /*6f50*/  UIMAD UR7, UR41, UR11, UR7 ;  /* 0x0000000b290772a4 */ /* 0x000fe4000f8e0207 */
[----:B------:R-:W-:Y:S02]  /*6f60*/  UISETP.NE.U32.AND UP1, UPT, UR12, URZ, UPT ;  /* 0x0000003f0c00728c */ /* 0x000fe4000bf25070 */
[----:B------:R-:W-:Y:S01]  /*6f70*/  MOV R4, R8 ;  /* 0x0000000800047202 */ /* 0x000fe20000000f00 */
[----:B------:R-:W-:Y:S01]  /*6f80*/  USEL UR38, UR38, URZ, !UP0 ;  /* 0x0000003f26267287 */ /* 0x000fe2000c000000 */
[----:B------:R-:W0:Y:S01]  /*6f90*/  @P1 LDC R27, c[0x0][0xbec] ;  /* 0x0002fb00ff1b1b82 */ /* 0x000e220000000800 */
[----:B------:R-:W-:-:S06]  /*6fa0*/  UISETP.NE.AND.EX UP0, UPT, UR13, URZ, UPT, UP1 ;  /* 0x0000003f0d00728c */ /* 0x000fcc000bf05310 */
[----:B------:R-:W-:Y:S01]  /*6fb0*/  PLOP3.LUT P3, PT, PT, PT, UP0, 0x80, 0x0 ;  /* 0x000000000000781c */ /* 0x000fe20003f6f008 */
[----:B------:R-:W1:Y:S01]  /*6fc0*/  @P1 LDC R30, c[0x0][0xbf0] ;  /* 0x0002fc00ff1e1b82 */ /* 0x000e620000000800 */
[----:B0-----:R-:W-:-:S05]  /*6fd0*/  @P1 IMAD.HI.U32 R5, R8, R27, RZ ;  /* 0x0000001b08051227 */ /* 0x001fca00078e00ff */
[----:B-1----:R-:W-:-:S05]  /*6fe0*/  @P1 SHF.R.U32.HI R4, RZ, R30, R5 ;  /* 0x0000001eff041219 */ /* 0x002fca0000011605 */
[----:B------:R-:W-:-:S04]  /*6ff0*/  IMAD.MOV R6, RZ, RZ, -R4 ;  /* 0x000000ffff067224 */ /* 0x000fc800078e0a04 */
[----:B------:R-:W-:Y:S01]  /*7000*/  IMAD R7, R29, R6, R8 ;  /* 0x000000061d077224 */ /* 0x000fe200078e0208 */
[----:B------:R-:W-:-:S04]  /*7010*/  SHF.R.S32.HI R6, RZ, 0x1f, R4 ;  /* 0x0000001fff067819 */ /* 0x000fc80000011404 */
[----:B------:R-:W-:Y:S02]  /*7020*/  SHF.R.S32.HI R5, RZ, 0x1f, R7 ;  /* 0x0000001fff057819 */ /* 0x000fe40000011407 */
[----:B----4-:R-:W-:-:S13]  /*7030*/  @P2 R2UR UR4, R26 ;  /* 0x000000001a0422ca */ /* 0x010fda00000e0000 */
[----:B------:R-:W-:Y:S02]  /*7040*/  USHF.R.S32.HI UR9, URZ, 0x1f, UR4 ;  /* 0x0000001f3f097899 */ /* 0x000fe40008011404 */
[----:B------:R-:W-:Y:S02]  /*7050*/  UMOV UR8, UR4 ;  /* 0x0000000400087c82 */ /* 0x000fe40008000000 */
[----:B------:R-:W-:-:S04]  /*7060*/  UIMAD.WIDE.U32 UR10, UR41, UR10, UR8 ;  /* 0x0000000a290a72a5 */ /* 0x000fc8000f8e0008 */
[----:B------:R-:W-:Y:S02]  /*7070*/  UIADD3 UR11, UR11, UR7, URZ ;  /* 0x000000070b0b7290 */ /* 0x000fe4000fffe03f */
[----:B------:R-:W-:Y:S02]  /*7080*/  UIMAD UR7, UR39, UR14, URZ ;  /* 0x0000000e270772a4 */ /* 0x000fe4000f8e023f */
[----:B------:R-:W-:Y:S02]  /*7090*/  UIMAD.WIDE.U32 UR10, UR38, UR14, UR10 ;  /* 0x0000000e260a72a5 */ /* 0x000fe4000f8e000a */
[----:B------:R-:W-:-:S03]  /*70a0*/  UIMAD UR7, UR38, UR15, UR7 ;  /* 0x0000000f260772a4 */ /* 0x000fc6000f8e0207 */
[----:B------:R-:W-:Y:S01]  /*70b0*/  ULDC.64 UR14, c[0x0][0xb88] ;  /* 0x0002e200000e7ab9 */ /* 0x000fe20000000a00 */
[----:B------:R-:W-:Y:S01]  /*70c0*/  IADD3 R4, P0, R4, UR10, RZ ;  /* 0x0000000a04047c10 */ /* 0x000fe2000ff1e0ff */
[----:B------:R-:W-:Y:S01]  /*70d0*/  @UP0 UIADD3 UR10, UP1, UR16, UR12, URZ ;  /* 0x0000000c100a0290 */ /* 0x000fe2000ff3e03f */
[----:B------:R-:W-:Y:S01]  /*70e0*/  IMAD.U32 R9, RZ, RZ, UR7 ;  /* 0x00000007ff097e24 */ /* 0x000fe2000f8e00ff */
[----:B------:R-:W-:Y:S01]  /*70f0*/  ULDC UR7, c[0x0][0xa88] ;  /* 0x0002a20000077ab9 */ /* 0x000fe20000000800 */
[----:B------:R-:W-:-:S03]  /*7100*/  IMAD R8, R5, UR14, RZ ;  /* 0x0000000e05087c24 */ /* 0x000fc6000f8e02ff */
[----:B------:R-:W-:Y:S01]  /*7110*/  IADD3.X R5, R6, UR11, R9, P0, !PT ;  /* 0x0000000b06057c10 */ /* 0x000fe200087fe409 */
[----:B------:R-:W-:Y:S01]  /*7120*/  @UP0 UIADD3.X UR11, UR18, UR13, URZ, UP1, !UPT ;  /* 0x0000000d120b0290 */ /* 0x000fe20008ffe43f */
[----:B------:R-:W-:Y:S01]  /*7130*/  IMAD.U32 R6, RZ, RZ, UR7 ;  /* 0x00000007ff067e24 */ /* 0x000fe2000f8e00ff */
[----:B--2---:R-:W-:Y:S01]  /*7140*/  MOV R12, UR10 ;  /* 0x0000000a000c7c02 */ /* 0x004fe20008000f00 */
[C---:B------:R-:W-:Y:S01]  /*7150*/  IMAD R9, R7.reuse, UR15, R8 ;  /* 0x0000000f07097c24 */ /* 0x040fe2000f8e0208 */
[----:B------:R-:W-:Y:S01]  /*7160*/  ULDC.64 UR12, c[0x0][0xb50] ;  /* 0x0002d400000c7ab9 */ /* 0x000fe20000000a00 */
[----:B------:R-:W-:-:S04]  /*7170*/  IMAD.WIDE.U32 R4, R7, UR14, R4 ;  /* 0x0000000e07047c25 */ /* 0x000fc8000f8e0004 */
[----:B------:R-:W-:Y:S01]  /*7180*/  IMAD.U32 R13, RZ, RZ, UR11 ;  /* 0x0000000bff0d7e24 */ /* 0x000fe2000f8e00ff */
[C---:B------:R-:W-:Y:S01]  /*7190*/  LEA R7, P0, R4.reuse, UR12, 0x2 ;  /* 0x0000000c04077c11 */ /* 0x040fe2000f8010ff */
[----:B------:R-:W-:Y:S02]  /*71a0*/  IMAD.IADD R5, R5, 0x1, R9 ;  /* 0x0000000105057824 */ /* 0x000fe400078e0209 */
[----:B------:R-:W-:Y:S01]  /*71b0*/  IMAD.U32 R8, RZ, RZ, UR40 ;  /* 0x00000028ff087e24 */ /* 0x000fe2000f8e00ff */
[----:B------:R3:W5:Y:S02]  /*71c0*/  @P3 LDG.E R6, desc[UR50][R12.64] ;  /* 0x000000320c063981 */ /* 0x000764000c1e1900 */
[----:B------:R-:W-:Y:S01]  /*71d0*/  LEA.HI.X R10, R4, UR13, R5, 0x2, P0 ;  /* 0x0000000d040a7c11 */ /* 0x000fe200080f1405 */
[----:B------:R-:W-:Y:S06]  /*71e0*/  @P3 BRA `(.L_x_233) ;  /* 0x0000000000103947 */ /* 0x000fec0003800000 */
[----:B------:R-:W-:Y:S05]  /*71f0*/  @!P2 BRA `(.L_x_233) ;  /* 0x00000000000ca947 */ /* 0x000fea0003800000 */
[----:B------:R-:W2:Y:S04]  /*7200*/  LDG.E R5, desc[UR50][R24.64] ;  /* 0x0000003218057981 */ /* 0x000ea8000c1e1900 */
[----:B-----5:R-:W2:Y:S02]  /*7210*/  LDG.E R6, desc[UR50][R24.64+0x4] ;  /* 0x0000043218067981 */ /* 0x020ea4000c1e1900 */
[----:B--2---:R-:W-:-:S07]  /*7220*/  IMAD.IADD R6, R6, 0x1, -R5 ;  /* 0x0000000106067824 */ /* 0x004fce00078e0a05 */
.L_x_233:
[----:B------:R-:W-:Y:S01]  /*7230*/  IMAD R5, R17, 0x40, R16 ;  /* 0x0000004011057824 */ /* 0x000fe200078e0210 */
[----:B---3--:R-:W-:Y:S01]  /*7240*/  SHFL.IDX PT, R12, R7, RZ, 0x1c1f ;  /* 0x001c1fff070c7589 */ /* 0x008fe200000e0000 */
[----:B------:R-:W-:Y:S01]  /*7250*/  IMAD R8, R8, 0xc0, R23 ;  /* 0x000000c008087824 */ /* 0x000fe200078e0217 */
[----:B------:R-:W-:Y:S01]  /*7260*/  LOP3.LUT P0, RZ, R18, 0x3, RZ, 0xc0, !PT ;  /* 0x0000000312ff7812 */ /* 0x000fe2000780c0ff */
[----:B------:R-:W-:Y:S01]  /*7270*/  IMAD.WIDE R20, R5, 0x2, R20 ;  /* 0x0000000205147825 */ /* 0x000fe200078e0214 */
[----:B------:R-:W0:Y:S01]  /*7280*/  SHFL.IDX PT, R13, R10, RZ, 0x1c1f ;  /* 0x001c1fff0a0d7589 */ /* 0x000e2200000e0000 */
[----:B------:R-:W-:Y:S01]  /*7290*/  ULDC.64 UR10, c[0x0][0xaa0] ;  /* 0x0002a800000a7ab9 */ /* 0x000fe20000000a00 */
[----:B------:R-:W-:Y:S01]  /*72a0*/  IADD3 R4, R8, 0x8, RZ ;  /* 0x0000000808047810 */ /* 0x000fe20007ffe0ff */
[----:B-----5:R-:W-:Y:S01]  /*72b0*/  IMAD R33, R6, R29, RZ ;  /* 0x0000001d06217224 */ /* 0x020fe200078e02ff */
[----:B------:R-:W-:Y:S01]  /*72c0*/  SHFL.IDX PT, R14, R7, 0x1, 0x1c1f ;  /* 0x003c1f00070e7f89 */ /* 0x000fe200000e0000 */
[----:B------:R-:W-:-:S02]  /*72d0*/  IADD3 R9, P3, R20, 0x1800, RZ ;  /* 0x0000180014097810 */ /* 0x000fc40007f7e0ff */
[----:B------:R-:W-:Y:S01]  /*72e0*/  IADD3 R25, P4, R20, 0x3000, RZ ;  /* 0x0000300014197810 */ /* 0x000fe20007f9e0ff */
[----:B------:R-:W1:Y:S01]  /*72f0*/  SHFL.IDX PT, R15, R10, 0x1, 0x1c1f ;  /* 0x003c1f000a0f7f89 */ /* 0x000e6200000e0000 */
[-C--:B------:R-:W-:Y:S02]  /*7300*/  ISETP.GE.OR P2, PT, R8, R33.reuse, P0 ;  /* 0x000000210800720c */ /* 0x080fe40000746670 */
[----:B------:R-:W-:Y:S02]  /*7310*/  LOP3.LUT R5, R20, 0x380, RZ, 0xc0, !PT ;  /* 0x0000038014057812 */ /* 0x000fe400078ec0ff */
[----:B------:R-:W-:Y:S02]  /*7320*/  LOP3.LUT R8, R9, 0x380, RZ, 0xc0, !PT ;  /* 0x0000038009087812 */ /* 0x000fe400078ec0ff */
[----:B------:R-:W-:Y:S02]  /*7330*/  ISETP.GE.OR P0, PT, R4, R33, P0 ;  /* 0x000000210400720c */ /* 0x000fe40000706670 */
[----:B------:R-:W-:-:S02]  /*7340*/  LOP3.LUT R24, R25, 0x380, RZ, 0xc0, !PT ;  /* 0x0000038019187812 */ /* 0x000fc400078ec0ff */
[----:B------:R-:W-:Y:S02]  /*7350*/  SHF.R.U64 R5, R5, 0x3, RZ ;  /* 0x0000000305057819 */ /* 0x000fe400000012ff */
[----:B------:R-:W-:Y:S02]  /*7360*/  SHF.R.U64 R8, R8, 0x3, RZ ;  /* 0x0000000308087819 */ /* 0x000fe400000012ff */
[----:B------:R-:W-:Y:S01]  /*7370*/  SHF.R.U64 R24, R24, 0x3, RZ ;  /* 0x0000000318187819 */ /* 0x000fe200000012ff */
[----:B0-----:R0:W-:Y:S01]  /*7380*/  @!P2 ST.E desc[UR50][R12.64], R3 ;  /* 0x000000030c00a985 */ /* 0x0011e2000c101932 */
[----:B------:R-:W-:Y:S01]  /*7390*/  LOP3.LUT R4, R5, R20, RZ, 0x3c, !PT ;  /* 0x0000001405047212 */ /* 0x000fe200078e3cff */
[--C-:B------:R-:W-:Y:S01]  /*73a0*/  IMAD.MOV.U32 R5, RZ, RZ, R21.reuse ;  /* 0x000000ffff057224 */ /* 0x100fe200078e0015 */
[----:B------:R-:W-:Y:S01]  /*73b0*/  LOP3.LUT R8, R8, R9, RZ, 0x3c, !PT ;  /* 0x0000000908087212 */ /* 0x000fe200078e3cff */
[--C-:B------:R-:W-:Y:S01]  /*73c0*/  IMAD.X R9, RZ, RZ, R21.reuse, P3 ;  /* 0x000000ffff097224 */ /* 0x100fe200018e0615 */
[----:B------:R-:W-:Y:S01]  /*73d0*/  LOP3.LUT R24, R24, R25, RZ, 0x3c, !PT ;  /* 0x0000001918187212 */ /* 0x000fe200078e3cff */
[----:B------:R-:W-:Y:S01]  /*73e0*/  IMAD.X R25, RZ, RZ, R21, P4 ;  /* 0x000000ffff197224 */ /* 0x000fe200020e0615 */
[----:B-1----:R1:W-:Y:S04]  /*73f0*/  @!P0 ST.E desc[UR50][R14.64], R0 ;  /* 0x000000000e008985 */ /* 0x0023e8000c101932 */
[----:B------:R-:W2:Y:S04]  /*7400*/  LD.E.128 R4, desc[UR50][R4.64] ;  /* 0x0000003204047980 */ /* 0x000ea8000c101d00 */
[----:B------:R-:W3:Y:S04]  /*7410*/  LD.E.128 R8, desc[UR50][R8.64] ;  /* 0x0000003208087980 */ /* 0x000ee8000c101d00 */
[----:B------:R-:W4:Y:S01]  /*7420*/  LD.E.128 R24, desc[UR50][R24.64] ;  /* 0x0000003218187980 */ /* 0x000f22000c101d00 */
[----:B------:R-:W-:-:S04]  /*7430*/  IADD3 R30, P0, R20, 0x4800, RZ ;  /* 0x00004800141e7810 */ /* 0x000fc80007f1e0ff */
[----:B------:R-:W-:Y:S01]  /*7440*/  LOP3.LUT R20, R30, 0x380, RZ, 0xc0, !PT ;  /* 0x000003801e147812 */ /* 0x000fe200078ec0ff */
[----:B0-----:R-:W-:Y:S02]  /*7450*/  IMAD.X R13, RZ, RZ, R21, P0 ;  /* 0x000000ffff0d7224 */ /* 0x001fe400000e0615 */
[----:B------:R-:W0:Y:S01]  /*7460*/  @P1 LDC R21, c[0x0][0xbf0] ;  /* 0x0002fc00ff151b82 */ /* 0x000e220000000800 */
[----:B------:R-:W-:Y:S01]  /*7470*/  SHF.R.U64 R3, R20, 0x3, RZ ;  /* 0x0000000314037819 */ /* 0x000fe200000012ff */
[----:B------:R-:W-:-:S06]  /*7480*/  UIMAD UR7, UR9, UR10, URZ ;  /* 0x0000000a090772a4 */ /* 0x000fcc000f8e023f */
[----:B------:R-:W0:Y:S01]  /*7490*/  @P1 LDC R20, c[0x0][0xbec] ;  /* 0x0002fb00ff141b82 */ /* 0x000e220000000800 */
[----:B------:R-:W-:Y:S01]  /*74a0*/  UIMAD.WIDE.U32 UR8, UR4, UR10, URZ ;  /* 0x0000000a040872a5 */ /* 0x000fe2000f8e003f */
[----:B------:R-:W-:Y:S01]  /*74b0*/  MOV R31, UR40 ;  /* 0x00000028001f7c02 */ /* 0x000fe20008000f00 */
[----:B------:R-:W-:Y:S01]  /*74c0*/  UIMAD UR7, UR4, UR11, UR7 ;  /* 0x0000000b040772a4 */ /* 0x000fe2000f8e0207 */
[----:B-1----:R-:W-:Y:S01]  /*74d0*/  IMAD R0, R2, 0x30, R17 ;  /* 0x0000003002007824 */ /* 0x002fe200078e0211 */
[----:B------:R-:W-:Y:S01]  /*74e0*/  LOP3.LUT R12, R3, R30, RZ, 0x3c, !PT ;  /* 0x0000001e030c7212 */ /* 0x000fe200078e3cff */
[----:B------:R-:W-:Y:S01]  /*74f0*/  ULDC.64 UR10, c[0x0][0xae8] ;  /* 0x0002ba00000a7ab9 */ /* 0x000fe20000000a00 */
[----:B------:R-:W-:Y:S02]  /*7500*/  UIADD3 UR9, UR9, UR7, URZ ;  /* 0x0000000709097290 */ /* 0x000fe4000fffe03f */
[----:B------:R-:W-:Y:S01]  /*7510*/  UIMAD UR4, UR17, UR10, URZ ;  /* 0x0000000a110472a4 */ /* 0x000fe2000f8e023f */
[----:B------:R-:W-:Y:S01]  /*7520*/  IMAD R31, R31, 0xc0, R0 ;  /* 0x000000c01f1f7824 */ /* 0x000fe200078e0200 */
[----:B------:R-:W-:Y:S01]  /*7530*/  UIMAD.WIDE.U32 UR8, UR41, UR10, UR8 ;  /* 0x0000000a290872a5 */ /* 0x000fe2000f8e0008 */
[----:B------:R-:W-:Y:S01]  /*7540*/  IMAD.U32 R36, RZ, RZ, UR40 ;  /* 0x00000028ff247e24 */ /* 0x000fe2000f8e00ff */
[----:B------:R-:W-:Y:S01]  /*7550*/  UIMAD UR4, UR41, UR11, UR4 ;  /* 0x0000000b290472a4 */ /* 0x000fe2000f8e0204 */
[----:B------:R-:W5:Y:S01]  /*7560*/  LD.E.128 R12, desc[UR50][R12.64] ;  /* 0x000000320c0c7980 */ /* 0x000f62000c101d00 */
[----:B------:R-:W-:Y:S01]  /*7570*/  IMAD.MOV.U32 R3, RZ, RZ, R31 ;  /* 0x000000ffff037224 */ /* 0x000fe200078e001f */
[----:B------:R-:W-:Y:S01]  /*7580*/  ULDC.64 UR10, c[0x0][0xaf0] ;  /* 0x0002bc00000a7ab9 */ /* 0x000fe20000000a00 */
[----:B------:R-:W-:Y:S01]  /*7590*/  UIADD3 UR9, UR9, UR4, URZ ;  /* 0x0000000409097290 */ /* 0x000fe2000fffe03f */
[----:B------:R-:W-:Y:S01]  /*75a0*/  IMAD R36, R36, 0xc0, R17 ;  /* 0x000000c024247824 */ /* 0x000fe200078e0211 */
[----:B------:R-:W-:Y:S01]  /*75b0*/  UIMAD UR4, UR39, UR10, URZ ;  /* 0x0000000a270472a4 */ /* 0x000fe2000f8e023f */
[----:B------:R-:W-:Y:S01]  /*75c0*/  @!PT LDS RZ, [RZ] ;  /* 0x00000000fffff984 */ /* 0x000fe20000000800 */
[----:B------:R-:W-:Y:S01]  /*75d0*/  @!PT LDS RZ, [RZ] ;  /* 0x00000000fffff984 */ /* 0x000fe20000000800 */
[----:B------:R-:W-:Y:S01]  /*75e0*/  @!PT LDS RZ, [RZ] ;  /* 0x00000000fffff984 */ /* 0x000fe20000000800 */
[----:B------:R-:W-:Y:S01]  /*75f0*/  @!PT LDS RZ, [RZ] ;  /* 0x00000000fffff984 */ /* 0x000fe20000000800 */
[----:B------:R1:W-:Y:S06]  /*7600*/  MEMBAR.ALL.CTA ;  /* 0x0000000000007992 */ /* 0x0003ec0000008000 */
[----:B-1----:R-:W1:Y:S01]  /*7610*/  FENCE.VIEW.ASYNC.S ;  /* 0x00000000000073c6 */ /* 0x002e620000000000 */
[----:B------:R-:W-:Y:S01]  /*7620*/  VIADD R28, R28, 0x16820 ;  /* 0x000168201c1c7836 */ /* 0x000fe20000000000 */
[----:B------:R-:W-:Y:S01]  /*7630*/  UIMAD UR4, UR38, UR11, UR4 ;  /* 0x0000000b260472a4 */ /* 0x000fe2000f8e0204 */
[----:B0-----:R-:W-:Y:S01]  /*7640*/  @P1 IMAD.HI.U32 R0, R31, R20, RZ ;  /* 0x000000141f001227 */ /* 0x001fe200078e00ff */
[----:B------:R-:W-:-:S03]  /*7650*/  UIMAD.WIDE.U32 UR38, UR38, UR10, UR8 ;  /* 0x0000000a262672a5 */ /* 0x000fc6000f8e0008 */
[----:B------:R-:W-:Y:S01]  /*7660*/  ULDC.64 UR8, c[0x0][0xae0] ;  /* 0x0002b80000087ab9 */ /* 0x000fe20000000a00 */
[----:B------:R-:W-:Y:S01]  /*7670*/  @P1 SHF.R.U32.HI R3, RZ, R21, R0 ;  /* 0x00000015ff031219 */ /* 0x000fe20000011600 */
[----:B------:R-:W-:Y:S02]  /*7680*/  UIADD3 UR4, UR39, UR4, URZ ;  /* 0x0000000427047290 */ /* 0x000fe4000fffe03f */
[----:B------:R-:W-:Y:S01]  /*7690*/  IMAD.U32 R21, RZ, RZ, UR39 ;  /* 0x00000027ff157e24 */ /* 0x000fe2000f8e00ff */
[--C-:B------:R-:W-:Y:S01]  /*76a0*/  SHF.R.S32.HI R0, RZ, 0x1f, R3.reuse ;  /* 0x0000001fff007819 */ /* 0x100fe20000011403 */
[----:B------:R-:W-:Y:S02]  /*76b0*/  IMAD.MOV R30, RZ, RZ, -R3 ;  /* 0x000000ffff1e7224 */ /* 0x000fe400078e0a03 */
[----:B------:R-:W-:Y:S01]  /*76c0*/  MOV R21, UR4 ;  /* 0x0000000400157c02 */ /* 0x000fe20008000f00 */
[----:B------:R-:W-:Y:S01]  /*76d0*/  IMAD.U32 R20, RZ, RZ, UR38 ;  /* 0x00000026ff147e24 */ /* 0x000fe2000f8e00ff */
[----:B------:R-:W-:Y:S01]  /*76e0*/  ULDC UR4, c[0x0][0xac8] ;  /* 0x0002b20000047ab9 */ /* 0x000fe20000000800 */
[----:B------:R-:W-:-:S02]  /*76f0*/  IMAD R0, R0, UR8, RZ ;  /* 0x0000000800007c24 */ /* 0x000fc4000f8e02ff */
[----:B------:R-:W-:Y:S02]  /*7700*/  IMAD R29, R29, R30, R31 ;  /* 0x0000001e1d1d7224 */ /* 0x000fe400078e021f */
[C---:B------:R-:W-:Y:S02]  /*7710*/  IMAD R31, R3.reuse, UR9, R0 ;  /* 0x00000009031f7c24 */ /* 0x040fe4000f8e0200 */
[----:B------:R-:W-:Y:S01]  /*7720*/  IMAD.WIDE.U32 R20, R3, UR8, R20 ;  /* 0x0000000803147c25 */ /* 0x000fe2000f8e0014 */
[----:B------:R-:W-:Y:S01]  /*7730*/  SHF.R.S32.HI R0, RZ, 0x1f, R29 ;  /* 0x0000001fff007819 */ /* 0x000fe2000001141d */
[----:B------:R-:W-:Y:S02]  /*7740*/  ULDC.64 UR8, c[0x0][0xad8] ;  /* 0x0002b60000087ab9 */ /* 0x000fe40000000a00 */
[----:B------:R-:W-:Y:S02]  /*7750*/  IMAD.IADD R21, R21, 0x1, R31 ;  /* 0x0000000115157824 */ /* 0x000fe400078e021f */
[----:B------:R-:W-:-:S02]  /*7760*/  IMAD R0, R0, UR8, RZ ;  /* 0x0000000800007c24 */ /* 0x000fc4000f8e02ff */
[----:B------:R-:W-:-:S04]  /*7770*/  IMAD.WIDE.U32 R20, R29, UR8, R20 ;  /* 0x000000081d147c25 */ /* 0x000fc8000f8e0014 */
[----:B------:R-:W-:Y:S01]  /*7780*/  IMAD R3, R29, UR9, R0 ;  /* 0x000000091d037c24 */ /* 0x000fe2000f8e0200 */
[----:B------:R-:W-:Y:S01]  /*7790*/  ULDC.64 UR8, c[0x0][0xa80] ;  /* 0x0002a00000087ab9 */ /* 0x000fe20000000a00 */
[----:B------:R-:W-:Y:S01]  /*77a0*/  VIADD R0, R36, 0x30 ;  /* 0x0000003024007836 */ /* 0x000fe20000000000 */
[----:B------:R-:W-:Y:S01]  /*77b0*/  LEA R32, P0, R20, UR8, 0x1 ;  /* 0x0000000814207c11 */ /* 0x000fe2000f8008ff */
[----:B------:R-:W-:-:S04]  /*77c0*/  IMAD.IADD R3, R21, 0x1, R3 ;  /* 0x0000000115037824 */ /* 0x000fc800078e0203 */
[----:B-1----:R-:W0:Y:S01]  /*77d0*/  SHFL.IDX PT, R29, R32, RZ, 0x181f ;  /* 0x00181fff201d7589 */ /* 0x002e2200000e0000 */
[----:B------:R-:W-:Y:S02]  /*77e0*/  LEA.HI.X R34, R20, UR9, R3, 0x1, P0 ;  /* 0x0000000914227c11 */ /* 0x000fe400080f0c03 */
[----:B------:R-:W-:Y:S01]  /*77f0*/  ISETP.GE.AND P0, PT, R16, UR4, PT ;  /* 0x0000000410007c0c */ /* 0x000fe2000bf06270 */
[----:B------:R-:W1:Y:S01]  /*7800*/  SHFL.IDX PT, R37, R32, 0x1, 0x181f ;  /* 0x00381f0020257f89 */ /* 0x000e6200000e0000 */
[C---:B------:R-:W-:Y:S02]  /*7810*/  IADD3 R3, R36.reuse, 0x60, RZ ;  /* 0x0000006024037810 */ /* 0x040fe40007ffe0ff */
[-C--:B------:R-:W-:Y:S01]  /*7820*/  ISETP.GE.OR P1, PT, R36, R33.reuse, P0 ;  /* 0x000000212400720c */ /* 0x080fe20000726670 */
[----:B------:R-:W1:Y:S01]  /*7830*/  SHFL.IDX PT, R39, R32, 0x2, 0x181f ;  /* 0x00581f0020277f89 */ /* 0x000e6200000e0000 */
[-C--:B------:R-:W-:Y:S02]  /*7840*/  ISETP.GE.OR P2, PT, R0, R33.reuse, P0 ;  /* 0x000000210000720c */ /* 0x080fe40000746670 */
[----:B------:R-:W-:Y:S01]  /*7850*/  ISETP.GE.OR P3, PT, R3, R33, P0 ;  /* 0x000000210300720c */ /* 0x000fe20000766670 */
[----:B------:R-:W1:Y:S01]  /*7860*/  SHFL.IDX PT, R21, R34, RZ, 0x181f ;  /* 0x00181fff22157589 */ /* 0x000e6200000e0000 */
[----:B------:R-:W-:-:S03]  /*7870*/  PRMT R0, RZ, 0x654, R28 ;  /* 0x00000654ff007816 */ /* 0x000fc6000000001c */
[----:B------:R-:W1:Y:S01]  /*7880*/  SHFL.IDX PT, R31, R34, 0x1, 0x181f ;  /* 0x00381f00221f7f89 */ /* 0x000e6200000e0000 */
[----:B------:R0:W-:Y:S03]  /*7890*/  SYNCS.ARRIVE.TRANS64.RED.A1T0 RZ, [R0+URZ], RZ ;  /* 0x000000ff00ff79a7 */ /* 0x0001e6000810043f */
[----:B------:R-:W1:Y:S01]  /*78a0*/  SHFL.IDX PT, R38, R34, 0x2, 0x181f ;  /* 0x00581f0022267f89 */ /* 0x000e6200000e0000 */
[----:B0-----:R-:W-:Y:S01]  /*78b0*/  @!P1 LEA R20, P4, R16, R29, 0x1 ;  /* 0x0000001d10149211 */ /* 0x001fe200078808ff */
[----:B------:R-:W-:Y:S02]  /*78c0*/  VIADD R0, R36, 0x90 ;  /* 0x0000009024007836 */ /* 0x000fe40000000000 */
[----:B------:R0:W0:Y:S01]  /*78d0*/  SHFL.IDX PT, R3, R32, 0x3, 0x181f ;  /* 0x00781f0020037f89 */ /* 0x00002200000e0000 */
[----:B-1----:R-:W-:Y:S02]  /*78e0*/  @!P2 LEA R28, P5, R16, R37, 0x1 ;  /* 0x00000025101ca211 */ /* 0x002fe400078a08ff */
[----:B------:R-:W-:Y:S01]  /*78f0*/  ISETP.GE.OR P0, PT, R0, R33, P0 ;  /* 0x000000210000720c */ /* 0x000fe20000706670 */
[----:B------:R-:W1:Y:S01]  /*7900*/  SHFL.IDX PT, R34, R34, 0x3, 0x181f ;  /* 0x00781f0022227f89 */ /* 0x000e6200000e0000 */
[----:B------:R-:W-:-:S02]  /*7910*/  @!P3 LEA R30, P6, R16, R39, 0x1 ;  /* 0x00000027101eb211 */ /* 0x000fc400078c08ff */
[C-C-:B------:R-:W-:Y:S02]  /*7920*/  @!P1 LEA.HI.X R21, R16.reuse, R21, R155.reuse, 0x1, P4 ;  /* 0x0000001510159211 */ /* 0x140fe400020f0c9b */
[C-C-:B------:R-:W-:Y:S02]  /*7930*/  @!P2 LEA.HI.X R29, R16.reuse, R31, R155.reuse, 0x1, P5 ;  /* 0x0000001f101da211 */ /* 0x140fe400028f0c9b */
[----:B------:R-:W-:Y:S01]  /*7940*/  @!P3 LEA.HI.X R31, R16, R38, R155, 0x1, P6 ;  /* 0x00000026101fb211 */ /* 0x000fe200030f0c9b */
[----:B--2---:R2:W-:Y:S04]  /*7950*/  @!P1 ST.E.128 desc[UR50][R20.64], R4 ;  /* 0x0000000414009985 */ /* 0x0045e8000c101d32 */
[----:B---3--:R2:W-:Y:S04]  /*7960*/  @!P2 ST.E.128 desc[UR50][R28.64], R8 ;  /* 0x000000081c00a985 */ /* 0x0085e8000c101d32 */
[----:B----4-:R2:W-:Y:S01]  /*7970*/  @!P3 ST.E.128 desc[UR50][R30.64], R24 ;  /* 0x000000181e00b985 */ /* 0x0105e2000c101d32 */
[----:B01----:R-:W-:Y:S05]  /*7980*/  @P0 BRA `(.L_x_234) ;  /* 0x0000000800780947 */ /* 0x003fea0003800000 */
[----:B--2---:R-:W-:-:S04]  /*7990*/  LEA R4, P0, R16, R3, 0x1 ;  /* 0x0000000310047211 */ /* 0x004fc800078008ff */
[----:B------:R-:W-:-:S05]  /*79a0*/  LEA.HI.X R5, R16, R34, R155, 0x1, P0 ;  /* 0x0000002210057211 */ /* 0x000fca00000f0c9b */
[----:B-----5:R0:W-:Y:S01]  /*79b0*/  ST.E.128 desc[UR50][R4.64], R12 ;  /* 0x0000000c04007985 */ /* 0x0201e2000c101d32 */
[----:B------:R-:W-:Y:S05]  /*79c0*/  BRA `(.L_x_234) ;  /* 0x0000000800687947 */ /* 0x000fea0003800000 */
.L_x_232:
[----:B------:R-:W-:Y:S01]  /*79d0*/  ULDC.64 UR8, c[0x0][0xc00] ;  /* 0x0003000000087ab9 */ /* 0x000fe20000000a00 */
[----:B------:R-:W-:Y:S01]  /*79e0*/  ULDC UR4, c[0x0][0xa88] ;  /* 0x0002a20000047ab9 */ /* 0x000fe20000000800 */
[----:B------:R-:W-:Y:S01]  /*79f0*/  UISETP.NE.U32.AND UP0, UPT, UR8, URZ, UPT ;  /* 0x0000003f0800728c */ /* 0x000fe2000bf05070 */
[----:B------:R-:W0:Y:S03]  /*7a00*/  LDC R11, c[0x0][0xbe8] ;  /* 0x0002fa00ff0b7b82 */ /* 0x000e260000000800 */
[----:B------:R-:W-:-:S03]  /*7a10*/  UISETP.NE.AND.EX UP0, UPT, UR9, URZ, UPT, UP0 ;  /* 0x0000003f0900728c */ /* 0x000fc6000bf05300 */
[----:B------:R-:W-:Y:S02]  /*7a20*/  ULDC.64 UR8, c[0x0][0xc00] ;  /* 0x0003000000087ab9 */ /* 0x000fe40000000a00 */
[----:B------:R-:W-:Y:S01]  /*7a30*/  UIMAD.WIDE UR8, UR38, 0x4, UR8 ;  /* 0x00000004260878a5 */ /* 0x000fe2000f8e0208 */
[----:B------:R-:W-:-:S05]  /*7a40*/  PLOP3.LUT P2, PT, PT, PT, UP0, 0x80, 0x0 ;  /* 0x000000000000781c */ /* 0x000fca0003f4f008 */
[----:B------:R-:W-:Y:S02]  /*7a50*/  IMAD.U32 R4, RZ, RZ, UR8 ;  /* 0x00000008ff047e24 */ /* 0x000fe4000f8e00ff */
[----:B------:R-:W-:Y:S01]  /*7a60*/  IMAD.U32 R5, RZ, RZ, UR9 ;  /* 0x00000009ff057e24 */ /* 0x000fe2000f8e00ff */
[----:B------:R-:W-:Y:S02]  /*7a70*/  ULDC.64 UR8, c[0x0][0xc08] ;  /* 0x0003020000087ab9 */ /* 0x000fe40000000a00 */
[----:B------:R-:W-:-:S03]  /*7a80*/  UISETP.NE.U32.AND UP1, UPT, UR8, URZ, UPT ;  /* 0x0000003f0800728c */ /* 0x000fc6000bf25070 */
[----:B------:R-:W2:Y:S01]  /*7a90*/  @P2 LDG.E R3, desc[UR50][R4.64] ;  /* 0x0000003204032981 */ /* 0x000ea2000c1e1900 */
[----:B------:R-:W-:Y:S01]  /*7aa0*/  UISETP.NE.AND.EX UP1, UPT, UR9, URZ, UPT, UP1 ;  /* 0x0000003f0900728c */ /* 0x000fe2000bf25310 */
[----:B------:R-:W-:-:S05]  /*7ab0*/  MOV R0, UR4 ;  /* 0x0000000400007c02 */ /* 0x000fca0008000f00 */
[----:B------:R-:W-:-:S05]  /*7ac0*/  PLOP3.LUT P3, PT, PT, PT, UP1, 0x80, 0x0 ;  /* 0x000000000000781c */ /* 0x000fca0003f6f018 */
[----:B------:R-:W-:Y:S02]  /*7ad0*/  @UP1 ULDC.64 UR8, c[0x0][0xc08] ;  /* 0x0003020000081ab9 */ /* 0x000fe40000000a00 */
[----:B------:R-:W-:-:S06]  /*7ae0*/  @UP1 UIMAD.WIDE UR8, UR38, 0x4, UR8 ;  /* 0x00000004260818a5 */ /* 0x000fcc000f8e0208 */
[----:B------:R-:W-:Y:S02]  /*7af0*/  IMAD.U32 R6, RZ, RZ, UR8 ;  /* 0x00000008ff067e24 */ /* 0x000fe4000f8e00ff */
[----:B------:R-:W-:-:S05]  /*7b00*/  IMAD.U32 R7, RZ, RZ, UR9 ;  /* 0x00000009ff077e24 */ /* 0x000fca000f8e00ff */
[----:B------:R1:W5:Y:S01]  /*7b10*/  @P3 LDG.E R0, desc[UR50][R6.64] ;  /* 0x0000003206003981 */ /* 0x000362000c1e1900 */
[----:B0-----:R-:W-:Y:S01]  /*7b20*/  ISETP.NE.AND P0, PT, R11, 0x1, PT ;  /* 0x000000010b00780c */ /* 0x001fe20003f05270 */
[----:B------:R-:W-:Y:S01]  /*7b30*/  UMOV UR4, URZ ;  /* 0x0000003f00047c82 */ /* 0x000fe20008000000 */
[----:B------:R-:W-:Y:S01]  /*7b40*/  USHF.R.S32.HI UR11, URZ, 0x1f, UR41 ;  /* 0x0000001f3f0b7899 */ /* 0x000fe20008011429 */
[----:B------:R-:W-:-:S10]  /*7b50*/  ISETP.GE.AND P1, PT, R156, 0xc0, PT ;  /* 0x000000c09c00780c */ /* 0x000fd40003f26270 */
[----:B------:R-:W0:Y:S01]  /*7b60*/  @P0 LDC R9, c[0x0][0xbec] ;  /* 0x0002fb00ff090b82 */ /* 0x000e220000000800 */
[----:B--2---:R-:W-:-:S13]  /*7b70*/  @P2 R2UR UR4, R3 ;  /* 0x00000000030422ca */ /* 0x004fda00000e0000 */
[----:B------:R-:W-:Y:S01]  /*7b80*/  USHF.R.S32.HI UR10, URZ, 0x1f, UR4 ;  /* 0x0000001f3f0a7899 */ /* 0x000fe20008011404 */
[----:B01----:R-:W-:Y:S11]  /*7b90*/  @P3 BRA `(.L_x_235) ;  /* 0x0000000000103947 */ /* 0x003ff60003800000 */
[----:B------:R-:W-:Y:S05]  /*7ba0*/  @!P2 BRA `(.L_x_235) ;  /* 0x00000000000ca947 */ /* 0x000fea0003800000 */
[----:B------:R-:W2:Y:S04]  /*7bb0*/  LDG.E R3, desc[UR50][R4.64] ;  /* 0x0000003204037981 */ /* 0x000ea8000c1e1900 */
[----:B-----5:R-:W2:Y:S02]  /*7bc0*/  LDG.E R0, desc[UR50][R4.64+0x4] ;  /* 0x0000043204007981 */ /* 0x020ea4000c1e1900 */
[----:B--2---:R-:W-:-:S07]  /*7bd0*/  IMAD.IADD R0, R0, 0x1, -R3 ;  /* 0x0000000100007824 */ /* 0x004fce00078e0a03 */
.L_x_235:
[----:B------:R-:W-:Y:S01]  /*7be0*/  USEL UR38, UR38, URZ, !UP0 ;  /* 0x0000003f26267287 */ /* 0x000fe2000c000000 */
[----:B------:R-:W-:Y:S01]  /*7bf0*/  BSSY B1, `(.L_x_236) ;  /* 0x000002d000017945 */ /* 0x000fe20003800000 */
[----:B------:R-:W-:-:S03]  /*7c00*/  USEL UR39, UR39, URZ, !UP0 ;  /* 0x0000003f27277287 */ /* 0x000fc6000c000000 */
[----:B------:R-:W-:Y:S09]  /*7c10*/  @P1 BRA `(.L_x_237) ;  /* 0x0000000000a81947 */ /* 0x000ff20003800000 */
[----:B------:R-:W0:Y:S01]  /*7c20*/  S2R R4, SR_TID.X ;  /* 0x0000000000047919 */ /* 0x000e220000002100 */
[----:B------:R-:W1:Y:S01]  /*7c30*/  LDC R6, c[0x0][0xbe8] ;  /* 0x0002fa00ff067b82 */ /* 0x000e620000000800 */
[----:B------:R-:W-:-:S04]  /*7c40*/  IMAD.U32 R3, RZ, RZ, UR40 ;  /* 0x00000028ff037e24 */ /* 0x000fc8000f8e00ff */
[----:B0-----:R-:W-:Y:S02]  /*7c50*/  IMAD R3, R3, 0xc0, R4 ;  /* 0x000000c003037824 */ /* 0x001fe400078e0204 */
[----:B-1---5:R-:W-:-:S03]  /*7c60*/  IMAD R4, R0, R6, RZ ;  /* 0x0000000600047224 */ /* 0x022fc600078e02ff */
[----:B------:R-:W-:-:S04]  /*7c70*/  IADD3 R5, R3, -0x80, RZ ;  /* 0xffffff8003057810 */ /* 0x000fc80007ffe0ff */
[----:B------:R-:W-:-:S13]  /*7c80*/  ISETP.GE.AND P1, PT, R5, R4, PT ;  /* 0x000000040500720c */ /* 0x000fda0003f26270 */
[----:B------:R-:W-:Y:S05]  /*7c90*/  @P1 BRA `(.L_x_237) ;  /* 0x0000000000881947 */ /* 0x000fea0003800000 */
[----:B------:R-:W-:Y:S01]  /*7ca0*/  ISETP.NE.AND P1, PT, R6, 0x1, PT ;  /* 0x000000010600780c */ /* 0x000fe20003f25270 */
[----:B------:R-:W-:Y:S01]  /*7cb0*/  ULDC.64 UR12, c[0x0][0xb90] ;  /* 0x0002e400000c7ab9 */ /* 0x000fe20000000a00 */
[----:B------:R-:W-:Y:S01]  /*7cc0*/  UMOV UR8, UR4 ;  /* 0x0000000400087c82 */ /* 0x000fe20008000000 */
[----:B------:R-:W-:Y:S01]  /*7cd0*/  UIMAD UR7, UR11, UR12, URZ ;  /* 0x0000000c0b0772a4 */ /* 0x000fe2000f8e023f */
[----:B------:R-:W-:Y:S02]  /*7ce0*/  UMOV UR9, UR10 ;  /* 0x0000000a00097c82 */ /* 0x000fe40008000000 */
[----:B------:R-:W-:Y:S02]  /*7cf0*/  UIMAD.WIDE.U32 UR8, UR41, UR12, UR8 ;  /* 0x0000000c290872a5 */ /* 0x000fe4000f8e0008 */
[----:B------:R-:W-:-:S03]  /*7d00*/  UIMAD UR7, UR41, UR13, UR7 ;  /* 0x0000000d290772a4 */ /* 0x000fc6000f8e0207 */
[----:B------:R-:W-:Y:S02]  /*7d10*/  ULDC.64 UR12, c[0x0][0xb98] ;  /* 0x0002e600000c7ab9 */ /* 0x000fe40000000a00 */
[----:B------:R-:W0:Y:S01]  /*7d20*/  @P1 LDC R4, c[0x0][0xbec] ;  /* 0x0002fb00ff041b82 */ /* 0x000e220000000800 */
[----:B------:R-:W-:Y:S02]  /*7d30*/  UIADD3 UR9, UR9, UR7, URZ ;  /* 0x0000000709097290 */ /* 0x000fe4000fffe03f */
[----:B------:R-:W-:Y:S02]  /*7d40*/  UIMAD UR7, UR39, UR12, URZ ;  /* 0x0000000c270772a4 */ /* 0x000fe4000f8e023f */
[----:B------:R-:W-:Y:S02]  /*7d50*/  UIMAD.WIDE.U32 UR8, UR38, UR12, UR8 ;  /* 0x0000000c260872a5 */ /* 0x000fe4000f8e0008 */
[----:B------:R-:W-:Y:S01]  /*7d60*/  UIMAD UR7, UR38, UR13, UR7 ;  /* 0x0000000d260772a4 */ /* 0x000fe2000f8e0207 */
[----:B------:R-:W1:Y:S02]  /*7d70*/  @P1 LDC R8, c[0x0][0xbf0] ;  /* 0x0002fc00ff081b82 */ /* 0x000e640000000800 */
[----:B------:R-:W-:Y:S01]  /*7d80*/  ULDC.64 UR12, c[0x0][0xb88] ;  /* 0x0002e200000c7ab9 */ /* 0x000fe20000000a00 */
[----:B0-----:R-:W-:-:S04]  /*7d90*/  @P1 IMAD.HI.U32 R3, R5, R4, RZ ;  /* 0x0000000405031227 */ /* 0x001fc800078e00ff */
[----:B------:R-:W-:Y:S01]  /*7da0*/  IMAD.MOV.U32 R4, RZ, RZ, R5 ;  /* 0x000000ffff047224 */ /* 0x000fe200078e0005 */
[----:B-1----:R-:W-:Y:S01]  /*7db0*/  @P1 SHF.R.U32.HI R4, RZ, R8, R3 ;  /* 0x00000008ff041219 */ /* 0x002fe20000011603 */
[----:B------:R-:W-:-:S04]  /*7dc0*/  IMAD.U32 R8, RZ, RZ, UR7 ;  /* 0x00000007ff087e24 */ /* 0x000fc8000f8e00ff */
[----:B------:R-:W-:-:S04]  /*7dd0*/  IMAD.MOV R3, RZ, RZ, -R4 ;  /* 0x000000ffff037224 */ /* 0x000fc800078e0a04 */
[----:B------:R-:W-:Y:S01]  /*7de0*/  IMAD R3, R6, R3, R5 ;  /* 0x0000000306037224 */ /* 0x000fe200078e0205 */
[----:B------:R-:W-:Y:S02]  /*7df0*/  SHF.R.S32.HI R5, RZ, 0x1f, R4 ;  /* 0x0000001fff057819 */ /* 0x000fe40000011404 */
[----:B------:R-:W-:Y:S02]  /*7e00*/  IADD3 R4, P1, R4, UR8, RZ ;  /* 0x0000000804047c10 */ /* 0x000fe4000ff3e0ff */
[----:B------:R-:W-:Y:S02]  /*7e10*/  SHF.R.S32.HI R6, RZ, 0x1f, R3 ;  /* 0x0000001fff067819 */ /* 0x000fe40000011403 */
[----:B------:R-:W-:Y:S01]  /*7e20*/  IADD3.X R5, R5, UR9, R8, P1, !PT ;  /* 0x0000000905057c10 */ /* 0x000fe20008ffe408 */
[----:B------:R-:W-:Y:S02]  /*7e30*/  ULDC.64 UR8, c[0x0][0xb50] ;  /* 0x0002d40000087ab9 */ /* 0x000fe40000000a00 */
[----:B------:R-:W-:-:S02]  /*7e40*/  IMAD R6, R6, UR12, RZ ;  /* 0x0000000c06067c24 */ /* 0x000fc4000f8e02ff */
[----:B------:R-:W-:-:S04]  /*7e50*/  IMAD.WIDE.U32 R4, R3, UR12, R4 ;  /* 0x0000000c03047c25 */ /* 0x000fc8000f8e0004 */
[----:B------:R-:W-:Y:S01]  /*7e60*/  IMAD R7, R3, UR13, R6 ;  /* 0x0000000d03077c24 */ /* 0x000fe2000f8e0206 */
[----:B------:R-:W-:-:S03]  /*7e70*/  LEA R6, P1, R4, UR8, 0x2 ;  /* 0x0000000804067c11 */ /* 0x000fc6000f8210ff */
[----:B------:R-:W-:-:S05]  /*7e80*/  IMAD.IADD R3, R5, 0x1, R7 ;  /* 0x0000000105037824 */ /* 0x000fca00078e0207 */
[----:B------:R-:W-:Y:S02]  /*7e90*/  LEA.HI.X R7, R4, UR9, R3, 0x2, P1 ;  /* 0x0000000904077c11 */ /* 0x000fe400088f1403 */
[----:B------:R-:W-:-:S05]  /*7ea0*/  MOV R3, 0xff800000 ;  /* 0xff80000000037802 */ /* 0x000fca0000000f00 */
[----:B------:R0:W-:Y:S02]  /*7eb0*/  STG.E desc[UR50][R6.64], R3 ;  /* 0x0000000306007986 */ /* 0x0001e4000c101932 */
.L_x_237:
[----:B------:R-:W-:Y:S05]  /*7ec0*/  BSYNC B1 ;  /* 0x0000000000017941 */ /* 0x000fea0003800000 */
.L_x_236:
[----:B------:R-:W1:Y:S01]  /*7ed0*/  @P0 LDC R5, c[0x0][0xbf0] ;  /* 0x0002fc00ff050b82 */ /* 0x000e620000000800 */
[----:B------:R-:W-:Y:S01]  /*7ee0*/  ULDC.64 UR12, c[0x0][0xaa0] ;  /* 0x0002a800000c7ab9 */ /* 0x000fe20000000a00 */
[----:B0-----:R-:W-:Y:S01]  /*7ef0*/  IMAD.U32 R6, RZ, RZ, UR40 ;  /* 0x00000028ff067e24 */ /* 0x001fe2000f8e00ff */
[----:B------:R-:W-:Y:S01]  /*7f00*/  UIMAD UR7, UR10, UR12, URZ ;  /* 0x0000000c0a0772a4 */ /* 0x000fe2000f8e023f */
[----:B------:R-:W-:Y:S01]  /*7f10*/  IMAD R3, R2, 0x30, R17 ;  /* 0x0000003002037824 */ /* 0x000fe200078e0211 */
[----:B------:R-:W-:Y:S01]  /*7f20*/  UIMAD.WIDE.U32 UR8, UR4, UR12, URZ ;  /* 0x0000000c040872a5 */ /* 0x000fe2000f8e003f */
[----:B-----5:R-:W-:Y:S01]  /*7f30*/  IMAD R25, R0, R11, RZ ;  /* 0x0000000b00197224 */ /* 0x020fe200078e02ff */
[----:B------:R-:W-:Y:S01]  /*7f40*/  UIMAD UR7, UR4, UR13, UR7 ;  /* 0x0000000d040772a4 */ /* 0x000fe2000f8e0207 */
[----:B------:R-:W-:Y:S02]  /*7f50*/  IMAD R6, R6, 0xc0, R3 ;  /* 0x000000c006067824 */ /* 0x000fe400078e0203 */
[----:B------:R-:W-:Y:S01]  /*7f60*/  ULDC.64 UR12, c[0x0][0xae8] ;  /* 0x0002ba00000c7ab9 */ /* 0x000fe20000000a00 */
[----:B------:R-:W-:Y:S01]  /*7f70*/  UIADD3 UR9, UR9, UR7, URZ ;  /* 0x0000000709097290 */ /* 0x000fe2000fffe03f */
[----:B------:R-:W-:Y:S01]  /*7f80*/  @P0 IMAD.HI.U32 R4, R6, R9, RZ ;  /* 0x0000000906040227 */ /* 0x000fe200078e00ff */
[----:B------:R-:W-:-:S02]  /*7f90*/  UIMAD UR4, UR11, UR12, URZ ;  /* 0x0000000c0b0472a4 */ /* 0x000fc4000f8e023f */
[----:B------:R-:W-:Y:S01]  /*7fa0*/  UIMAD.WIDE.U32 UR8, UR41, UR12, UR8 ;  /* 0x0000000c290872a5 */ /* 0x000fe2000f8e0008 */
[----:B------:R-:W-:Y:S01]  /*7fb0*/  IMAD.MOV.U32 R3, RZ, RZ, R6 ;  /* 0x000000ffff037224 */ /* 0x000fe200078e0006 */
[----:B------:R-:W-:Y:S01]  /*7fc0*/  UIMAD UR4, UR41, UR13, UR4 ;  /* 0x0000000d290472a4 */ /* 0x000fe2000f8e0204 */
[----:B------:R-:W-:-:S03]  /*7fd0*/  ULDC.64 UR10, c[0x0][0xaf0] ;  /* 0x0002bc00000a7ab9 */ /* 0x000fc60000000a00 */
[----:B------:R-:W-:Y:S02]  /*7fe0*/  UIADD3 UR9, UR9, UR4, URZ ;  /* 0x0000000409097290 */ /* 0x000fe4000fffe03f */
[----:B------:R-:W-:Y:S01]  /*7ff0*/  UIMAD UR4, UR39, UR10, URZ ;  /* 0x0000000a270472a4 */ /* 0x000fe2000f8e023f */
[----:B-1----:R-:W-:Y:S01]  /*8000*/  @P0 SHF.R.U32.HI R3, RZ, R5, R4 ;  /* 0x00000005ff030219 */ /* 0x002fe20000011604 */
[----:B------:R-:W-:Y:S02]  /*8010*/  UIMAD.WIDE.U32 UR8, UR38, UR10, UR8 ;  /* 0x0000000a260872a5 */ /* 0x000fe4000f8e0008 */
[----:B------:R-:W-:Y:S01]  /*8020*/  UIMAD UR4, UR38, UR11, UR4 ;  /* 0x0000000b260472a4 */ /* 0x000fe2000f8e0204 */
[--C-:B------:R-:W-:Y:S01]  /*8030*/  SHF.R.S32.HI R4, RZ, 0x1f, R3.reuse ;  /* 0x0000001fff047819 */ /* 0x100fe20000011403 */
[----:B------:R-:W-:Y:S01]  /*8040*/  IMAD.MOV R7, RZ, RZ, -R3 ;  /* 0x000000ffff077224 */ /* 0x000fe200078e0a03 */
[----:B------:R-:W-:Y:S01]  /*8050*/  ULDC.64 UR10, c[0x0][0xae0] ;  /* 0x0002b800000a7ab9 */ /* 0x000fe20000000a00 */
[----:B------:R-:W-:-:S02]  /*8060*/  UIADD3 UR4, UR9, UR4, URZ ;  /* 0x0000000409047290 */ /* 0x000fc4000fffe03f */
[----:B------:R-:W-:Y:S01]  /*8070*/  MOV R5, UR9 ;  /* 0x0000000900057c02 */ /* 0x000fe20008000f00 */
[----:B------:R-:W-:Y:S02]  /*8080*/  IMAD R7, R11, R7, R6 ;  /* 0x000000070b077224 */ /* 0x000fe400078e0206 */
[----:B------:R-:W-:Y:S02]  /*8090*/  IMAD R8, R4, UR10, RZ ;  /* 0x0000000a04087c24 */ /* 0x000fe4000f8e02ff */
[----:B------:R-:W-:Y:S01]  /*80a0*/  IMAD.U32 R4, RZ, RZ, UR8 ;  /* 0x00000008ff047e24 */ /* 0x000fe2000f8e00ff */
[----:B------:R-:W-:Y:S01]  /*80b0*/  SHF.R.S32.HI R6, RZ, 0x1f, R7 ;  /* 0x0000001fff067819 */ /* 0x000fe20000011407 */
[----:B------:R-:W-:Y:S01]  /*80c0*/  IMAD.U32 R5, RZ, RZ, UR4 ;  /* 0x00000004ff057e24 */ /* 0x000fe2000f8e00ff */
[----:B------:R-:W-:Y:S01]  /*80d0*/  ULDC.64 UR8, c[0x0][0xad8] ;  /* 0x0002b60000087ab9 */ /* 0x000fe20000000a00 */
[C---:B------:R-:W-:Y:S01]  /*80e0*/  IMAD R9, R3.reuse, UR11, R8 ;  /* 0x0000000b03097c24 */ /* 0x040fe2000f8e0208 */
[----:B------:R-:W-:Y:S01]  /*80f0*/  ULDC UR4, c[0x0][0xac8] ;  /* 0x0002b20000047ab9 */ /* 0x000fe20000000800 */
[----:B------:R-:W-:-:S04]  /*8100*/  IMAD.WIDE.U32 R4, R3, UR10, R4 ;  /* 0x0000000a03047c25 */ /* 0x000fc8000f8e0004 */
[----:B------:R-:W-:Y:S02]  /*8110*/  IMAD R6, R6, UR8, RZ ;  /* 0x0000000806067c24 */ /* 0x000fe4000f8e02ff */
[----:B------:R-:W-:Y:S02]  /*8120*/  IMAD.IADD R5, R5, 0x1, R9 ;  /* 0x0000000105057824 */ /* 0x000fe400078e0209 */
[C---:B------:R-:W-:Y:S02]  /*8130*/  IMAD R3, R7.reuse, UR9, R6 ;  /* 0x0000000907037c24 */ /* 0x040fe4000f8e0206 */
[----:B------:R-:W-:Y:S01]  /*8140*/  IMAD.WIDE.U32 R4, R7, UR8, R4 ;  /* 0x0000000807047c25 */ /* 0x000fe2000f8e0004 */
[----:B------:R-:W-:-:S03]  /*8150*/  ULDC.64 UR8, c[0x0][0xa80] ;  /* 0x0002a00000087ab9 */ /* 0x000fc60000000a00 */
[----:B------:R-:W-:Y:S01]  /*8160*/  IMAD.IADD R3, R5, 0x1, R3 ;  /* 0x0000000105037824 */ /* 0x000fe200078e0203 */
[----:B------:R-:W-:Y:S01]  /*8170*/  LEA R5, P0, R4, UR8, 0x1 ;  /* 0x0000000804057c11 */ /* 0x000fe2000f8008ff */
[----:B------:R-:W-:-:S03]  /*8180*/  IMAD.U32 R8, RZ, RZ, UR40 ;  /* 0x00000028ff087e24 */ /* 0x000fc6000f8e00ff */
[----:B------:R-:W-:Y:S01]  /*8190*/  LEA.HI.X R10, R4, UR9, R3, 0x1, P0 ;  /* 0x00000009040a7c11 */ /* 0x000fe200080f0c03 */
[----:B------:R-:W0:Y:S01]  /*81a0*/  SHFL.IDX PT, R9, R5, RZ, 0x181f ;  /* 0x00181fff05097589 */ /* 0x000e2200000e0000 */
[----:B------:R-:W-:Y:S01]  /*81b0*/  IMAD R6, R8, 0xc0, R17 ;  /* 0x000000c008067824 */ /* 0x000fe200078e0211 */
[----:B------:R-:W-:Y:S02]  /*81c0*/  ISETP.GE.AND P0, PT, R16, UR4, PT ;  /* 0x0000000410007c0c */ /* 0x000fe4000bf06270 */
[----:B------:R-:W1:Y:S01]  /*81d0*/  SHFL.IDX PT, R13, R5, 0x1, 0x181f ;  /* 0x00381f00050d7f89 */ /* 0x000e6200000e0000 */
[C---:B------:R-:W-:Y:S01]  /*81e0*/  VIADD R3, R6.reuse, 0x60 ;  /* 0x0000006006037836 */ /* 0x040fe20000000000 */
[C---:B------:R-:W-:Y:S01]  /*81f0*/  IADD3 R0, R6.reuse, 0x30, RZ ;  /* 0x0000003006007810 */ /* 0x040fe20007ffe0ff */
[C---:B------:R-:W-:Y:S01]  /*8200*/  VIADD R4, R6.reuse, 0x90 ;  /* 0x0000009006047836 */ /* 0x040fe20000000000 */
[----:B------:R-:W2:Y:S01]  /*8210*/  SHFL.IDX PT, R15, R5, 0x2, 0x181f ;  /* 0x00581f00050f7f89 */ /* 0x000ea200000e0000 */
[----:B------:R-:W-:-:S02]  /*8220*/  ISETP.GE.OR P3, PT, R6, R25, P0 ;  /* 0x000000190600720c */ /* 0x000fc40000766670 */
[-C--:B------:R-:W-:Y:S01]  /*8230*/  ISETP.GE.OR P2, PT, R0, R25.reuse, P0 ;  /* 0x000000190000720c */ /* 0x080fe20000746670 */
[----:B------:R-:W3:Y:S01]  /*8240*/  SHFL.IDX PT, R7, R10, RZ, 0x181f ;  /* 0x00181fff0a077589 */ /* 0x000ee200000e0000 */
[-C--:B------:R-:W-:Y:S02]  /*8250*/  ISETP.GE.OR P1, PT, R3, R25.reuse, P0 ;  /* 0x000000190300720c */ /* 0x080fe40000726670 */
[----:B------:R-:W-:Y:S01]  /*8260*/  ISETP.GE.OR P0, PT, R4, R25, P0 ;  /* 0x000000190400720c */ /* 0x000fe20000706670 */
[----:B------:R3:W4:Y:S04]  /*8270*/  SHFL.IDX PT, R21, R5, 0x3, 0x181f ;  /* 0x00781f0005157f89 */ /* 0x00072800000e0000 */
[----:B------:R-:W4:Y:S04]  /*8280*/  SHFL.IDX PT, R11, R10, 0x1, 0x181f ;  /* 0x00381f000a0b7f89 */ /* 0x000f2800000e0000 */
[----:B------:R-:W4:Y:S01]  /*8290*/  SHFL.IDX PT, R12, R10, 0x2, 0x181f ;  /* 0x00581f000a0c7f89 */ /* 0x000f2200000e0000 */
[----:B0-----:R-:W-:-:S03]  /*82a0*/  @!P3 LEA R4, P6, R16, R9, 0x1 ;  /* 0x000000091004b211 */ /* 0x001fc600078c08ff */
[----:B------:R4:W0:Y:S01]  /*82b0*/  SHFL.IDX PT, R14, R10, 0x3, 0x181f ;  /* 0x00781f000a0e7f89 */ /* 0x00082200000e0000 */
[C---:B-1----:R-:W-:Y:S02]  /*82c0*/  @!P2 LEA R6, P5, R16.reuse, R13, 0x1 ;  /* 0x0000000d1006a211 */ /* 0x042fe400078a08ff */
[C---:B--2---:R-:W-:Y:S02]  /*82d0*/  @!P1 LEA R8, P4, R16.reuse, R15, 0x1 ;  /* 0x0000000f10089211 */ /* 0x044fe400078808ff */
[C---:B---3--:R-:W-:Y:S02]  /*82e0*/  @!P3 LEA.HI.X R5, R16.reuse, R7, R155, 0x1, P6 ;  /* 0x000000071005b211 */ /* 0x048fe400030f0c9b */
[----:B----4-:R-:W-:-:S03]  /*82f0*/  @!P0 LEA R10, P6, R16, R21, 0x1 ;  /* 0x00000015100a8211 */ /* 0x010fc600078c08ff */
[----:B------:R1:W-:Y:S01]  /*8300*/  @!P3 ST.E.128 desc[UR50][R4.64], RZ ;  /* 0x000000ff0400b985 */ /* 0x0003e2000c101d32 */
[C-C-:B------:R-:W-:Y:S02]  /*8310*/  @!P2 LEA.HI.X R7, R16.reuse, R11, R155.reuse, 0x1, P5 ;  /* 0x0000000b1007a211 */ /* 0x140fe400028f0c9b */
[----:B------:R-:W-:-:S03]  /*8320*/  @!P1 LEA.HI.X R9, R16, R12, R155, 0x1, P4 ;  /* 0x0000000c10099211 */ /* 0x000fc600020f0c9b */
[----:B------:R1:W-:Y:S01]  /*8330*/  @!P2 ST.E.128 desc[UR50][R6.64], RZ ;  /* 0x000000ff0600a985 */ /* 0x0003e2000c101d32 */
[----:B0-----:R-:W-:-:S03]  /*8340*/  @!P0 LEA.HI.X R11, R16, R14, R155, 0x1, P6 ;  /* 0x0000000e100b8211 */ /* 0x001fc600030f0c9b */
[----:B------:R1:W-:Y:S04]  /*8350*/  @!P1 ST.E.128 desc[UR50][R8.64], RZ ;  /* 0x000000ff08009985 */ /* 0x0003e8000c101d32 */
[----:B------:R1:W-:Y:S02]  /*8360*/  @!P0 ST.E.128 desc[UR50][R10.64], RZ ;  /* 0x000000ff0a008985 */ /* 0x0003e4000c101d32 */
.L_x_234:
[----:B------:R-:W-:Y:S05]  /*8370*/  BSYNC B0 ;  /* 0x0000000000007941 */ /* 0x000fea0003800000 */
.L_x_231:
[----:B------:R-:W-:Y:S02]  /*8380*/  ULDC UR4, c[0x0][0xc3c] ;  /* 0x00030f0000047ab9 */ /* 0x000fe40000000800 */
[----:B------:R-:W-:-:S13]  /*8390*/  ISETP.GE.AND P0, PT, R35, UR4, PT ;  /* 0x0000000423007c0c */ /* 0x000fda000bf06270 */
[----:B------:R-:W-:Y:S05]  /*83a0*/  @!P0 BRA `(.L_x_238) ;  /* 0xffffff8800608947 */ /* 0x000fea000383ffff */
[----:B------:R-:W-:Y:S05]  /*83b0*/  EXIT ;  /* 0x000000000000794d */ /* 0x000fea0003800000 */
.L_x_203:
[----:B------:R-:W-:-:S08]  /*83c0*/  NOP ;  /* 0x0000000000007918 */ /* 0x000fd00000000000 */
[----:B------:R-:W0:-:S00]  /*83d0*/  USETMAXREG.DEALLOC.CTAPOOL 0x20 ;  /* 0x00000020000079c8 */ /* 0x000e0000080e0500 */
[----:B0-----:R-:W2:Y:S01]  /*83e0*/  LDL.LU R2, [R1+0x8] ;  /* 0x0000080001027983 */ /* 0x001ea20000300800 */
[----:B------:R-:W-:-:S06]  /*83f0*/  LOP3.LUT R0, R0, 0x3, RZ, 0xc0, !PT ;  /* 0x0000000300007812 */ /* 0x000fcc00078ec0ff */
[----:B------:R-:W0:Y:S02]  /*8400*/  SHFL.IDX PT, R0, R0, RZ, 0x1f ;  /* 0x00001fff00007589 */ /* 0x000e2400000e0000 */
[----:B0-----:R-:W-:Y:S01]  /*8410*/  ISETP.NE.AND P0, PT, R0, RZ, PT ;  /* 0x000000ff0000720c */ /* 0x001fe20003f05270 */
[----:B------:R-:W-:Y:S01]  /*8420*/  IMAD.MOV.U32 R0, RZ, RZ, RZ ;  /* 0x000000ffff007224 */ /* 0x000fe200078e00ff */
[----:B--2---:R-:W-:-:S11]  /*8430*/  LOP3.LUT R2, R2, 0xffffffef, RZ, 0xc0, !PT ;  /* 0xffffffef02027812 */ /* 0x004fd600078ec0ff */
[----:B------:R-:W-:-:S05]  /*8440*/  @P0 LOP3.LUT R2, R2, 0x10, RZ, 0xfc, !PT ;  /* 0x0000001002020812 */ /* 0x000fca00078efcff */
[----:B------:R0:W-:Y:S01]  /*8450*/  STL [R1+0x8], R2 ;  /* 0x0000080201007387 */ /* 0x0001e20000100800 */
[----:B------:R-:W-:Y:S05]  /*8460*/  @!P0 BRA `(.L_x_239) ;  /* 0x00000000001c8947 */ /* 0x000fea0003800000 */
[----:B-1----:R-:W1:Y:S08]  /*8470*/  S2UR UR5, SR_CgaCtaId ;  /* 0x00000000000579c3 */ /* 0x002e700000008800 */
[----:B------:R-:W-:Y:S06]  /*8480*/  BAR.SYNC.DEFER_BLOCKING 0x5, 0x200 ;  /* 0x0148000000007b1d */ /* 0x000fec0000010000 */
[----:B------:R-:W-:-:S02]  /*8490*/  UMOV UR4, 0x400 ;  /* 0x0000040000047882 */ /* 0x000fc40000000000 */
[----:B-1----:R-:W-:-:S09]  /*84a0*/  ULEA UR4, UR5, UR4, 0x18 ;  /* 0x0000000405047291 */ /* 0x002fd2000f8ec03f */
[----:B------:R-:W1:Y:S01]  /*84b0*/  LDS.128 R16, [UR4+0x168d0] ;  /* 0x0168d004ff107984 */ /* 0x000e620008000c00 */
[----:B------:R-:W-:Y:S06]  /*84c0*/  BAR.ARV 0x4, 0x200 ;  /* 0x0108000000007b1d */ /* 0x000fec0000002000 */
[----:B------:R-:W-:Y:S05]  /*84d0*/  BRA `(.L_x_240) ;  /* 0x0000000800007947 */ /* 0x000fea0003800000 */
.L_x_239:
[----:B0-----:R-:W0:Y:S01]  /*84e0*/  S2R R2, SR_TID.X ;  /* 0x0000000000027919 */ /* 0x001e220000002100 */
[----:B-1----:R-:W-:Y:S01]  /*84f0*/  ULDC UR4, c[0x0][0xc3c] ;  /* 0x00030f0000047ab9 */ /* 0x002fe20000000800 */
[----:B------:R-:W1:Y:S01]  /*8500*/  S2UR UR6, SR_CTAID.X ;  /* 0x00000000000679c3 */ /* 0x000e620000002500 */
[----:B------:R-:W-:Y:S01]  /*8510*/  ULDC UR5, c[0x0][0xc38] ;  /* 0x00030e0000057ab9 */ /* 0x000fe20000000800 */
[----:B0-----:R-:W-:-:S04]  /*8520*/  LOP3.LUT R5, R2, 0x1f, RZ, 0xc0, !PT ;  /* 0x0000001f02057812 */ /* 0x001fc800078ec0ff */
[----:B------:R-:W-:-:S04]  /*8530*/  ISETP.NE.AND P0, PT, R5, 0x1f, PT ;  /* 0x0000001f0500780c */ /* 0x000fc80003f05270 */
[----:B------:R-:W-:-:S13]  /*8540*/  ISETP.GE.OR P1, PT, R5, UR4, !P0 ;  /* 0x0000000405007c0c */ /* 0x000fda000c726670 */
[----:B------:R-:W0:Y:S02]  /*8550*/  @!P1 LDC.64 R2, c[0x0][0xc80] ;  /* 0x00032000ff029b82 */ /* 0x000e240000000a00 */
[----:B0-----:R-:W-:-:S05]  /*8560*/  @!P1 IMAD.WIDE.U32 R2, R5, 0x4, R2 ;  /* 0x0000000405029825 */ /* 0x001fca00078e0002 */
[----:B------:R-:W2:Y:S01]  /*8570*/  @!P1 LDG.E R0, desc[UR50][R2.64] ;  /* 0x0000003202009981 */ /* 0x000ea2000c1e1900 */
[C---:B------:R-:W-:Y:S01]  /*8580*/  ISETP.NE.AND P1, PT, R5.reuse, RZ, PT ;  /* 0x000000ff0500720c */ /* 0x040fe20003f25270 */
[----:B------:R-:W-:Y:S01]  /*8590*/  UMOV UR4, URZ ;  /* 0x0000003f00047c82 */ /* 0x000fe20008000000 */
[C---:B------:R-:W-:Y:S01]  /*85a0*/  ISETP.GE.U32.AND P2, PT, R5.reuse, 0x2, PT ;  /* 0x000000020500780c */ /* 0x040fe20003f46070 */
[----:B------:R-:W-:Y:S01]  /*85b0*/  IMAD.MOV.U32 R16, RZ, RZ, RZ ;  /* 0x000000ffff107224 */ /* 0x000fe200078e00ff */
[C---:B------:R-:W-:Y:S02]  /*85c0*/  ISETP.GE.U32.AND P3, PT, R5.reuse, 0x4, PT ;  /* 0x000000040500780c */ /* 0x040fe40003f66070 */
[C---:B------:R-:W-:Y:S02]  /*85d0*/  ISETP.GE.U32.AND P4, PT, R5.reuse, 0x8, PT ;  /* 0x000000080500780c */ /* 0x040fe40003f86070 */
[----:B------:R-:W-:Y:S01]  /*85e0*/  ISETP.GE.U32.AND P5, PT, R5, 0x10, PT ;  /* 0x000000100500780c */ /* 0x000fe20003fa6070 */
[----:B--2---:R-:W0:Y:S02]  /*85f0*/  SHFL.UP PT, R4, R0, 0x1, RZ ;  /* 0x0420000000047989 */ /* 0x004e2400000e00ff */
[----:B0-----:R-:W-:-:S05]  /*8600*/  SEL R7, R4, RZ, P1 ;  /* 0x000000ff04077207 */ /* 0x001fca0000800000 */
[----:B------:R-:W-:-:S05]  /*8610*/  IMAD.IADD R7, R0, 0x1, R7 ;  /* 0x0000000100077824 */ /* 0x000fca00078e0207 */
[----:B------:R-:W0:Y:S02]  /*8620*/  SHFL.UP PT, R4, R7, 0x2, RZ ;  /* 0x0440000007047989 */ /* 0x000e2400000e00ff */
[----:B0-----:R-:W-:-:S04]  /*8630*/  SEL R4, R4, RZ, P2 ;  /* 0x000000ff04047207 */ /* 0x001fc80001000000 */
[----:B------:R-:W-:-:S05]  /*8640*/  IADD3 R4, R7, R4, RZ ;  /* 0x0000000407047210 */ /* 0x000fca0007ffe0ff */
[----:B------:R-:W0:Y:S02]  /*8650*/  SHFL.UP PT, R6, R4, 0x4, RZ ;  /* 0x0480000004067989 */ /* 0x000e2400000e00ff */
[----:B0-----:R-:W-:-:S05]  /*8660*/  SEL R3, R6, RZ, P3 ;  /* 0x000000ff06037207 */ /* 0x001fca0001800000 */
[----:B------:R-:W-:-:S05]  /*8670*/  IMAD.IADD R3, R4, 0x1, R3 ;  /* 0x0000000104037824 */ /* 0x000fca00078e0203 */
[----:B------:R-:W0:Y:S02]  /*8680*/  SHFL.UP PT, R2, R3, 0x8, RZ ;  /* 0x0500000003027989 */ /* 0x000e2400000e00ff */
[----:B0-----:R-:W-:-:S05]  /*8690*/  SEL R2, R2, RZ, P4 ;  /* 0x000000ff02027207 */ /* 0x001fca0002000000 */
[----:B------:R-:W-:-:S05]  /*86a0*/  IMAD.IADD R2, R3, 0x1, R2 ;  /* 0x0000000103027824 */ /* 0x000fca00078e0202 */
[----:B------:R-:W0:Y:S02]  /*86b0*/  SHFL.UP PT, R6, R2, 0x10, RZ ;  /* 0x0600000002067989 */ /* 0x000e2400000e00ff */
[----:B0-----:R-:W-:-:S05]  /*86c0*/  SEL R7, R6, RZ, P5 ;  /* 0x000000ff06077207 */ /* 0x001fca0002800000 */
[----:B------:R-:W-:-:S05]  /*86d0*/  IMAD.IADD R7, R2, 0x1, R7 ;  /* 0x0000000102077824 */ /* 0x000fca00078e0207 */
[----:B------:R-:W0:Y:S02]  /*86e0*/  SHFL.IDX PT, R4, R7, 0x1f, 0x1f ;  /* 0x03e01f0007047f89 */ /* 0x000e2400000e0000 */
[----:B0-----:R-:W-:-:S05]  /*86f0*/  IMAD R4, R4, UR5, RZ ;  /* 0x0000000504047c24 */ /* 0x001fca000f8e02ff */
[----:B-1----:R-:W-:Y:S02]  /*8700*/  ISETP.GT.AND P6, PT, R4, UR6, PT ;  /* 0x0000000604007c0c */ /* 0x002fe4000bfc4270 */
[----:B------:R-:W-:-:S11]  /*8710*/  MOV R3, R4 ;  /* 0x0000000400037202 */ /* 0x000fd60000000f00 */
[----:B------:R-:W-:Y:S05]  /*8720*/  @P6 BRA `(.L_x_241) ;  /* 0x0000000000946947 */ /* 0x000fea0003800000 */
[----:B------:R-:W-:Y:S01]  /*8730*/  IMAD.MOV.U32 R4, RZ, RZ, R3 ;  /* 0x000000ffff047224 */ /* 0x000fe200078e0003 */
[----:B------:R-:W-:Y:S01]  /*8740*/  UMOV UR4, URZ ;  /* 0x0000003f00047c82 */ /* 0x000fe20008000000 */
[----:B------:R-:W-:-:S05]  /*8750*/  ULDC UR5, c[0x0][0xc38] ;  /* 0x00030e0000057ab9 */ /* 0x000fca0000000800 */
.L_x_245:
[----:B------:R-:W0:Y:S01]  /*8760*/  LDC R2, c[0x0][0xc3c] ;  /* 0x00030f00ff027b82 */ /* 0x000e220000000800 */
[----:B------:R-:W-:-:S06]  /*8770*/  UIADD3 UR4, UR4, 0x1f, URZ ;  /* 0x0000001f04047890 */ /* 0x000fcc000fffe03f */
[----:B0-----:R-:W-:-:S13]  /*8780*/  ISETP.LE.AND P6, PT, R2, UR4, PT ;  /* 0x0000000402007c0c */ /* 0x001fda000bfc3270 */
[----:B------:R-:W-:Y:S05]  /*8790*/  @P6 BRA `(.L_x_242) ;  /* 0x0000000400246947 */ /* 0x000fea0003800000 */
[----:B------:R-:W-:Y:S01]  /*87a0*/  VIADD R7, R5, UR4 ;  /* 0x0000000405077c36 */ /* 0x000fe20008000000 */
[----:B------:R-:W-:Y:S01]  /*87b0*/  BSSY B0, `(.L_x_243) ;  /* 0x0000007000007945 */ /* 0x000fe20003800000 */
[----:B------:R-:W-:-:S03]  /*87c0*/  IMAD.MOV.U32 R0, RZ, RZ, RZ ;  /* 0x000000ffff007224 */ /* 0x000fc600078e00ff */
[----:B------:R-:W-:-:S13]  /*87d0*/  ISETP.GE.OR P6, PT, R7, R2, !P0 ;  /* 0x000000020700720c */ /* 0x000fda00047c6670 */
[----:B------:R-:W-:Y:S05]  /*87e0*/  @P6 BRA `(.L_x_244) ;  /* 0x00000000000c6947 */ /* 0x000fea0003800000 */
[----:B------:R-:W0:Y:S02]  /*87f0*/  LDC.64 R2, c[0x0][0xc80] ;  /* 0x00032000ff027b82 */ /* 0x000e240000000a00 */
[----:B0-----:R-:W-:-:S05]  /*8800*/  IMAD.WIDE R2, R7, 0x4, R2 ;  /* 0x0000000407027825 */ /* 0x001fca00078e0202 */
[----:B------:R0:W5:Y:S02]  /*8810*/  LDG.E R0, desc[UR50][R2.64] ;  /* 0x0000003202007981 */ /* 0x000164000c1e1900 */
.L_x_244:
[----:B------:R-:W-:Y:S05]  /*8820*/  BSYNC B0 ;  /* 0x0000000000007941 */ /* 0x000fea0003800000 */
.L_x_243:
[----:B0----5:R-:W0:Y:S02]  /*8830*/  SHFL.UP PT, R2, R0, 0x1, RZ ;  /* 0x0420000000027989 */ /* 0x021e2400000e00ff */
        /* <DEDUP_REMOVED lines=15> */
[----:B0-----:R-:W-:-:S04]  /*8930*/  IMAD R3, R3, UR5, RZ ;  /* 0x0000000503037c24 */ /* 0x001fc8000f8e02ff */
[----:B------:R-:W-:-:S05]  /*8940*/  IMAD.IADD R4, R3, 0x1, R4 ;  /* 0x0000000103047824 */ /* 0x000fca00078e0204 */
[----:B------:R-:W-:-:S13]  /*8950*/  ISETP.GT.AND P6, PT, R4, UR6, PT ;  /* 0x0000000604007c0c */ /* 0x000fda000bfc4270 */
[----:B------:R-:W-:Y:S05]  /*8960*/  @!P6 BRA `(.L_x_245) ;  /* 0xfffffffc007ce947 */ /* 0x000fea000383ffff */
[----:B------:R-:W-:-:S07]  /*8970*/  MOV R7, R9 ;  /* 0x0000000900077202 */ /* 0x000fce0000000f00 */
.L_x_241:
[----:B------:R-:W-:-:S04]  /*8980*/  IMAD.IADD R9, R4, 0x1, -R3 ;  /* 0x0000000104097824 */ /* 0x000fc800078e0a03 */
[----:B------:R-:W-:-:S05]  /*8990*/  IMAD R2, R7, UR5, R9 ;  /* 0x0000000507027c24 */ /* 0x000fca000f8e0209 */
[----:B------:R-:W-:-:S13]  /*89a0*/  ISETP.GT.AND P0, PT, R2, UR6, PT ;  /* 0x0000000602007c0c */ /* 0x000fda000bf04270 */
[----:B------:R-:W-:-:S04]  /*89b0*/  VOTE.ANY R6, PT, !P0 ;  /* 0x0000000000067806 */ /* 0x000fc800040e0100 */
[----:B------:R-:W0:Y:S01]  /*89c0*/  POPC R19, R6 ;  /* 0x0000000600137309 */ /* 0x000e220000000000 */
[----:B------:R-:W-:Y:S01]  /*89d0*/  ISETP.NE.AND P0, PT, R6, RZ, PT ;  /* 0x000000ff0600720c */ /* 0x000fe20003f05270 */
[----:B0-----:R-:W0:Y:S02]  /*89e0*/  SHFL.IDX PT, R0, R0, R19, 0x1f ;  /* 0x00001f1300007589 */ /* 0x001e2400000e0000 */
[----:B0-----:R-:W-:-:S04]  /*89f0*/  IABS R4, R0 ;  /* 0x0000000000047213 */ /* 0x001fc80000000000 */
[----:B------:R-:W0:Y:S08]  /*8a00*/  I2F.RP R8, R4 ;  /* 0x0000000400087306 */ /* 0x000e300000209400 */
[----:B0-----:R-:W0:Y:S02]  /*8a10*/  MUFU.RCP R8, R8 ;  /* 0x0000000800087308 */ /* 0x001e240000001000 */
[----:B0-----:R-:W-:-:S06]  /*8a20*/  VIADD R2, R8, 0xffffffe ;  /* 0x0ffffffe08027836 */ /* 0x001fcc0000000000 */
[----:B------:R0:W1:Y:S01]  /*8a30*/  F2I.FTZ.U32.TRUNC.NTZ R3, R2 ;  /* 0x0000000200037305 */ /* 0x000062000021f000 */
[----:B------:R-:W-:Y:S05]  /*8a40*/  @!P0 BRA `(.L_x_246) ;  /* 0x0000000000088947 */ /* 0x000fea0003800000 */
[----:B------:R-:W-:-:S06]  /*8a50*/  VIADD R16, R19, 0xffffffff ;  /* 0xffffffff13107836 */ /* 0x000fcc0000000000 */
[----:B------:R2:W3:Y:S02]  /*8a60*/  SHFL.IDX PT, R16, R7, R16, 0x1f ;  /* 0x00001f1007107589 */ /* 0x0004e400000e0000 */
.L_x_246:
[----:B---3--:R-:W-:Y:S01]  /*8a70*/  IMAD R16, R16, UR5, R9 ;  /* 0x0000000510107c24 */ /* 0x008fe2000f8e0209 */
[----:B0-----:R-:W-:Y:S01]  /*8a80*/  IABS R2, R0 ;  /* 0x0000000000027213 */ /* 0x001fe20000000000 */
[----:B-12---:R-:W-:Y:S02]  /*8a90*/  IMAD.MOV R7, RZ, RZ, -R3 ;  /* 0x000000ffff077224 */ /* 0x006fe400078e0a03 */
[----:B------:R-:W-:Y:S01]  /*8aa0*/  VIADD R19, R19, UR4 ;  /* 0x0000000413137c36 */ /* 0x000fe20008000000 */
[----:B------:R-:W-:Y:S01]  /*8ab0*/  IADD3 R9, -R16, UR6, RZ ;  /* 0x0000000610097c10 */ /* 0x000fe2000fffe1ff */
[----:B------:R-:W-:Y:S01]  /*8ac0*/  IMAD R7, R7, R4, RZ ;  /* 0x0000000407077224 */ /* 0x000fe200078e02ff */
[----:B------:R-:W-:Y:S01]  /*8ad0*/  IADD3 R8, RZ, -R2, RZ ;  /* 0x80000002ff087210 */ /* 0x000fe20007ffe0ff */
[----:B------:R-:W-:Y:S01]  /*8ae0*/  IMAD.MOV.U32 R2, RZ, RZ, RZ ;  /* 0x000000ffff027224 */ /* 0x000fe200078e00ff */
[----:B------:R-:W-:-:S03]  /*8af0*/  IABS R6, R9 ;  /* 0x0000000900067213 */ /* 0x000fc60000000000 */
[----:B------:R-:W-:-:S04]  /*8b00*/  IMAD.HI.U32 R2, R3, R7, R2 ;  /* 0x0000000703027227 */ /* 0x000fc800078e0002 */
[----:B------:R-:W-:Y:S02]  /*8b10*/  IMAD.MOV.U32 R3, RZ, RZ, R6 ;  /* 0x000000ffff037224 */ /* 0x000fe400078e0006 */
[----:B------:R-:W-:Y:S02]  /*8b20*/  IMAD.MOV.U32 R6, RZ, RZ, R8 ;  /* 0x000000ffff067224 */ /* 0x000fe400078e0008 */
[----:B------:R-:W-:-:S04]  /*8b30*/  IMAD.HI.U32 R2, R2, R3, RZ ;  /* 0x0000000302027227 */ /* 0x000fc800078e00ff */
[----:B------:R-:W-:-:S05]  /*8b40*/  IMAD R3, R2, R6, R3 ;  /* 0x0000000602037224 */ /* 0x000fca00078e0203 */
[----:B------:R-:W-:-:S13]  /*8b50*/  ISETP.GT.U32.AND P1, PT, R4, R3, PT ;  /* 0x000000030400720c */ /* 0x000fda0003f24070 */
[----:B------:R-:W-:Y:S01]  /*8b60*/  @!P1 IMAD.IADD R3, R3, 0x1, -R4 ;  /* 0x0000000103039824 */ /* 0x000fe200078e0a04 */
[----:B------:R-:W-:Y:S02]  /*8b70*/  @!P1 IADD3 R2, R2, 0x1, RZ ;  /* 0x0000000102029810 */ /* 0x000fe40007ffe0ff */
[----:B------:R-:W-:Y:S02]  /*8b80*/  ISETP.NE.AND P1, PT, R0, RZ, PT ;  /* 0x000000ff0000720c */ /* 0x000fe40003f25270 */
[----:B------:R-:W-:Y:S02]  /*8b90*/  ISETP.GE.U32.AND P0, PT, R3, R4, PT ;  /* 0x000000040300720c */ /* 0x000fe40003f06070 */
[----:B------:R-:W-:-:S04]  /*8ba0*/  LOP3.LUT R3, R9, R0, RZ, 0x3c, !PT ;  /* 0x0000000009037212 */ /* 0x000fc800078e3cff */
[----:B------:R-:W-:-:S07]  /*8bb0*/  ISETP.GE.AND P2, PT, R3, RZ, PT ;  /* 0x000000ff0300720c */ /* 0x000fce0003f46270 */
[----:B------:R-:W-:-:S06]  /*8bc0*/  @P0 VIADD R2, R2, 0x1 ;  /* 0x0000000102020836 */ /* 0x000fcc0000000000 */
[----:B------:R-:W-:Y:S01]  /*8bd0*/  @!P2 IMAD.MOV R2, RZ, RZ, -R2 ;  /* 0x000000ffff02a224 */ /* 0x000fe200078e0a02 */
[----:B------:R-:W-:-:S04]  /*8be0*/  @!P1 LOP3.LUT R2, RZ, R0, RZ, 0x33, !PT ;  /* 0x00000000ff029212 */ /* 0x000fc800078e33ff */
[----:B------:R-:W-:Y:S01]  /*8bf0*/  MOV R18, R2 ;  /* 0x0000000200127202 */ /* 0x000fe20000000f00 */
[----:B------:R-:W-:-:S04]  /*8c00*/  IMAD.MOV R17, RZ, RZ, -R2 ;  /* 0x000000ffff117224 */ /* 0x000fc800078e0a02 */
[----:B------:R-:W-:Y:S01]  /*8c10*/  IMAD R17, R0, R17, R9 ;  /* 0x0000001100117224 */ /* 0x000fe200078e0209 */
[----:B------:R-:W-:Y:S06]  /*8c20*/  BRA `(.L_x_247) ;  /* 0x0000000000147947 */ /* 0x000fec0003800000 */
.L_x_242:
[----:B------:R-:W-:Y:S01]  /*8c30*/  ULDC UR4, c[0x0][0xc3c] ;  /* 0x00030f0000047ab9 */ /* 0x000fe20000000800 */
[----:B------:R-:W-:Y:S02]  /*8c40*/  IMAD.MOV.U32 R17, RZ, RZ, RZ ;  /* 0x000000ffff117224 */ /* 0x000fe400078e00ff */
[----:B------:R-:W-:Y:S02]  /*8c50*/  IMAD.U32 R16, RZ, RZ, UR6 ;  /* 0x00000006ff107e24 */ /* 0x000fe4000f8e00ff */
[----:B------:R-:W-:Y:S02]  /*8c60*/  IMAD.MOV.U32 R18, RZ, RZ, RZ ;  /* 0x000000ffff127224 */ /* 0x000fe400078e00ff */
[----:B------:R-:W-:-:S07]  /*8c70*/  IMAD.U32 R19, RZ, RZ, UR4 ;  /* 0x00000004ff137e24 */ /* 0x000fce000f8e00ff */
.L_x_247:
[----:B------:R-:W-:-:S13]  /*8c80*/  ISETP.NE.AND P0, PT, R5, RZ, PT ;  /* 0x000000ff0500720c */ /* 0x000fda0003f05270 */
[----:B------:R-:W0:Y:S01]  /*8c90*/  @!P0 S2R R3, SR_CgaCtaId ;  /* 0x0000000000038919 */ /* 0x000e220000008800 */
[----:B------:R-:W-:-:S04]  /*8ca0*/  @!P0 MOV R0, 0x400 ;  /* 0x0000040000008802 */ /* 0x000fc80000000f00 */
[----:B0-----:R-:W-:-:S05]  /*8cb0*/  @!P0 LEA R0, R3, R0, 0x18 ;  /* 0x0000000003008211 */ /* 0x001fca00078ec0ff */
[----:B------:R0:W-:Y:S01]  /*8cc0*/  @!P0 STS.128 [R0+0x168d0], R16 ;  /* 0x0168d01000008388 */ /* 0x0001e20000000c00 */
[----:B------:R-:W-:Y:S06]  /*8cd0*/  BAR.ARV 0x5, 0x200 ;  /* 0x0148000000007b1d */ /* 0x000fec0000002000 */
.L_x_240:
[----:B------:R2:W-:Y:S01]  /*8ce0*/  STL [R1+0x38], RZ ;  /* 0x000038ff01007387 */ /* 0x0005e20000100800 */
[----:B------:R-:W-:Y:S01]  /*8cf0*/  ULDC UR4, c[0x0][0xc3c] ;  /* 0x00030f0000047ab9 */ /* 0x000fe20000000800 */
[----:B------:R-:W-:Y:S01]  /*8d00*/  MOV R27, 0x1 ;  /* 0x00000001001b7802 */ /* 0x000fe20000000f00 */
[----:B------:R-:W-:Y:S01]  /*8d10*/  IMAD.MOV.U32 R25, RZ, RZ, RZ ;  /* 0x000000ffff197224 */ /* 0x000fe200078e00ff */
[----:B-1----:R-:W-:-:S13]  /*8d20*/  ISETP.GE.AND P0, PT, R19, UR4, PT ;  /* 0x0000000413007c0c */ /* 0x002fda000bf06270 */
[----:B--2---:R-:W-:Y:S05]  /*8d30*/  @P0 BRA `(.L_x_248) ;  /* 0x00000048008c0947 */ /* 0x004fea0003800000 */
[----:B------:R-:W1:Y:S01]  /*8d40*/  S2R R3, SR_TID.X ;  /* 0x0000000000037919 */ /* 0x000e620000002100 */
[----:B------:R-:W2:Y:S01]  /*8d50*/  S2UR UR5, SR_CgaCtaId ;  /* 0x00000000000579c3 */ /* 0x000ea20000008800 */
[----:B------:R-:W-:Y:S01]  /*8d60*/  UMOV UR4, 0x400 ;  /* 0x0000040000047882 */ /* 0x000fe20000000000 */
[----:B------:R-:W-:Y:S01]  /*8d70*/  BSSY B8, `(.L_x_248) ;  /* 0x000049f000087945 */ /* 0x000fe20003800000 */
[----:B------:R3:W-:Y:S01]  /*8d80*/  STL [R1+0x38], RZ ;  /* 0x000038ff01007387 */ /* 0x0007e20000100800 */
[----:B------:R-:W-:Y:S01]  /*8d90*/  IMAD.MOV.U32 R27, RZ, RZ, 0x1 ;  /* 0x00000001ff1b7424 */ /* 0x000fe200078e00ff */
[----:B------:R-:W-:Y:S01]  /*8da0*/  MOV R25, RZ ;  /* 0x000000ff00197202 */ /* 0x000fe20000000f00 */
[----:B------:R-:W-:Y:S01]  /*8db0*/  ULOP3.LUT UR36, UR37, 0x2, URZ, 0xfc, !UPT ;  /* 0x0000000225247892 */ /* 0x000fe2000f8efc3f */
[----:B------:R-:W-:Y:S01]  /*8dc0*/  ULDC UR38, c[0x0][0xc] ;  /* 0x0000030000267ab9 */ /* 0x000fe20000000800 */
[----:B--2---:R-:W-:-:S06]  /*8dd0*/  ULEA UR4, UR5, UR4, 0x18 ;  /* 0x0000000405047291 */ /* 0x004fcc000f8ec03f */
[----:B------:R-:W-:Y:S01]  /*8de0*/  IMAD.U32 R22, RZ, RZ, UR4 ;  /* 0x00000004ff167e24 */ /* 0x000fe2000f8e00ff */
[C---:B-1----:R-:W-:Y:S01]  /*8df0*/  LOP3.LUT R4, R3.reuse, 0x7f, RZ, 0xc0, !PT ;  /* 0x0000007f03047812 */ /* 0x042fe200078ec0ff */
[C---:B------:R-:W-:Y:S02]  /*8e00*/  IMAD.SHL.U32 R28, R3.reuse, 0x8, RZ ;  /* 0x00000008031c7824 */ /* 0x040fe400078e00ff */
[----:B0-----:R-:W-:Y:S01]  /*8e10*/  IMAD.SHL.U32 R2, R3, 0x10, RZ ;  /* 0x0000001003027824 */ /* 0x001fe200078e00ff */
[----:B------:R-:W-:Y:S02]  /*8e20*/  SHF.R.U32.HI R4, RZ, 0x3, R4 ;  /* 0x00000003ff047819 */ /* 0x000fe40000011604 */
[----:B------:R-:W-:Y:S02]  /*8e30*/  LOP3.LUT R0, R28, 0x1f8, RZ, 0xc0, !PT ;  /* 0x000001f81c007812 */ /* 0x000fe400078ec0ff */
[----:B------:R-:W-:Y:S02]  /*8e40*/  LOP3.LUT R2, R2, 0x70, RZ, 0xc0, !PT ;  /* 0x0000007002027812 */ /* 0x000fe400078ec0ff */
[----:B------:R-:W-:-:S02]  /*8e50*/  LOP3.LUT R3, R0, 0x38, R3, 0x78, !PT ;  /* 0x0000003800037812 */ /* 0x000fc400078e7803 */
[----:B------:R-:W-:Y:S02]  /*8e60*/  LOP3.LUT R2, R4, R2, RZ, 0xfc, !PT ;  /* 0x0000000204027212 */ /* 0x000fe400078efcff */
[----:B------:R-:W-:Y:S02]  /*8e70*/  LOP3.LUT R0, R3, 0x200, R28, 0xf8, !PT ;  /* 0x0000020003007812 */ /* 0x000fe400078ef81c */
[----:B------:R-:W-:-:S03]  /*8e80*/  LOP3.LUT R28, R28, 0x38, RZ, 0xc0, !PT ;  /* 0x000000381c1c7812 */ /* 0x000fc600078ec0ff */
[----:B------:R-:W-:-:S05]  /*8e90*/  IMAD R0, R0, 0x2, R22 ;  /* 0x0000000200007824 */ /* 0x000fca00078e0216 */
[----:B------:R3:W-:Y:S02]  /*8ea0*/  STL [R1+0x1c], R0 ;  /* 0x00001c0001007387 */ /* 0x0007e40000100800 */
.L_x_309:
[----:B0-----:R-:W0:Y:S01]  /*8eb0*/  LDC.64 R2, c[0x0][0xc88] ;  /* 0x00032200ff027b82 */ /* 0x001e220000000a00 */
[----:B--23--:R-:W2:Y:S01]  /*8ec0*/  LDL.LU R0, [R1+0x8] ;  /* 0x0000080001007983 */ /* 0x00cea20000300800 */
[----:B0-----:R-:W-:-:S05]  /*8ed0*/  IMAD.WIDE R2, R19, 0x4, R2 ;  /* 0x0000000413027825 */ /* 0x001fca00078e0202 */
[----:B------:R-:W3:Y:S01]  /*8ee0*/  LDG.E R29, desc[UR50][R2.64] ;  /* 0x00000032021d7981 */ /* 0x000ee2000c1e1900 */
[----:B------:R-:W-:Y:S05]  /*8ef0*/  YIELD ;  /* 0x0000000000007946 */ /* 0x000fea0003800000 */
[----:B------:R-:W-:Y:S01]  /*8f00*/  ULDC.64 UR4, c[0x0][0xa28] ;  /* 0x00028a0000047ab9 */ /* 0x000fe20000000a00 */
[----:B------:R-:W-:Y:S01]  /*8f10*/  IMAD.MOV.U32 R6, RZ, RZ, RZ ;  /* 0x000000ffff067224 */ /* 0x000fe200078e00ff */
[----:B------:R-:W-:Y:S01]  /*8f20*/  ISETP.NE.U32.AND P0, PT, RZ, UR4, PT ;  /* 0x00000004ff007c0c */ /* 0x000fe2000bf05070 */
[----:B------:R-:W-:-:S03]  /*8f30*/  ULDC.64 UR6, c[0x0][0xa18] ;  /* 0x0002860000067ab9 */ /* 0x000fc60000000a00 */
[----:B------:R-:W-:Y:S02]  /*8f40*/  ISETP.NE.AND.EX P0, PT, RZ, UR5, PT, P0 ;  /* 0x00000005ff007c0c */ /* 0x000fe4000bf05300 */
[----:B--2---:R-:W-:Y:S02]  /*8f50*/  LOP3.LUT R0, R0, 0xfffffff7, RZ, 0xc0, !PT ;  /* 0xfffffff700007812 */ /* 0x004fe400078ec0ff */
[----:B-1-3--:R-:W-:-:S09]  /*8f60*/  SHF.R.S32.HI R4, RZ, 0x1f, R29 ;  /* 0x0000001fff047819 */ /* 0x00afd2000001141d */
[C---:B------:R-:W-:Y:S01]  /*8f70*/  @P0 LEA R2, P1, R29.reuse, UR4, 0x2 ;  /* 0x000000041d020c11 */ /* 0x040fe2000f8210ff */
[C---:B------:R-:W-:Y:S01]  /*8f80*/  IMAD.SHL.U32 R23, R29.reuse, 0x4, RZ ;  /* 0x000000041d177824 */ /* 0x040fe200078e00ff */
[C-C-:B------:R-:W-:Y:S01]  /*8f90*/  SHF.L.U64.HI R24, R29.reuse, 0x2, R4.reuse ;  /* 0x000000021d187819 */ /* 0x140fe20000010204 */
[----:B------:R0:W-:Y:S01]  /*8fa0*/  STL [R1+0x28], R4 ;  /* 0x0000280401007387 */ /* 0x0001e20000100800 */
[----:B------:R-:W-:Y:S01]  /*8fb0*/  @P0 LEA.HI.X R3, R29, UR5, R4, 0x2, P1 ;  /* 0x000000051d030c11 */ /* 0x000fe200088f1404 */
[----:B------:R-:W-:-:S04]  /*8fc0*/  ULDC.64 UR4, c[0x0][0xa00] ;  /* 0x0002800000047ab9 */ /* 0x000fc80000000a00 */
[----:B------:R1:W2:Y:S01]  /*8fd0*/  @P0 LDG.E R6, desc[UR50][R2.64] ;  /* 0x0000003202060981 */ /* 0x0002a2000c1e1900 */
[----:B------:R-:W-:-:S04]  /*8fe0*/  ISETP.NE.U32.AND P0, PT, RZ, UR4, PT ;  /* 0x00000004ff007c0c */ /* 0x000fc8000bf05070 */
[----:B------:R-:W-:Y:S02]  /*8ff0*/  ISETP.NE.AND.EX P2, PT, RZ, UR5, PT, P0 ;  /* 0x00000005ff007c0c */ /* 0x000fe4000bf45300 */
[----:B------:R-:W-:Y:S02]  /*9000*/  ISETP.NE.U32.AND P0, PT, RZ, UR6, PT ;  /* 0x00000006ff007c0c */ /* 0x000fe4000bf05070 */
[----:B-1----:R-:W-:Y:S02]  /*9010*/  IADD3 R2, P1, R23, UR4, RZ ;  /* 0x0000000417027c10 */ /* 0x002fe4000ff3e0ff */
[----:B------:R-:W-:Y:S02]  /*9020*/  ISETP.NE.AND.EX P0, PT, RZ, UR7, PT, P0 ;  /* 0x00000007ff007c0c */ /* 0x000fe4000bf05300 */
[----:B------:R-:W-:Y:S01]  /*9030*/  IADD3.X R3, R24, UR5, RZ, P1, !PT ;  /* 0x0000000518037c10 */ /* 0x000fe20008ffe4ff */
[----:B------:R-:W-:-:S04]  /*9040*/  ULDC.64 UR4, c[0x0][0x418] ;  /* 0x0001060000047ab9 */ /* 0x000fc80000000a00 */
[----:B------:R-:W-:-:S05]  /*9050*/  @P2 LOP3.LUT R0, R0, 0x8, RZ, 0xfc, !PT ;  /* 0x0000000800002812 */ /* 0x000fca00078efcff */
[----:B------:R1:W-:Y:S01]  /*9060*/  STL [R1+0x8], R0 ;  /* 0x0000080001007387 */ /* 0x0003e20000100800 */
[----:B0-----:R-:W-:-:S04]  /*9070*/  @P0 IADD3 R4, P1, R23, UR6, RZ ;  /* 0x0000000617040c10 */ /* 0x001fc8000ff3e0ff */
[----:B------:R-:W-:Y:S02]  /*9080*/  @P0 IADD3.X R5, R24, UR7, RZ, P1, !PT ;  /* 0x0000000718050c10 */ /* 0x000fe40008ffe4ff */
[----:B-1----:R-:W-:-:S03]  /*9090*/  MOV R0, RZ ;  /* 0x000000ff00007202 */ /* 0x002fc60000000f00 */
[----:B------:R-:W3:Y:S04]  /*90a0*/  @P0 LDG.E R4, desc[UR50][R4.64] ;  /* 0x0000003204040981 */ /* 0x000ee8000c1e1900 */
[----:B------:R-:W4:Y:S01]  /*90b0*/  @P2 LDG.E R0, desc[UR50][R2.64] ;  /* 0x0000003202002981 */ /* 0x000f22000c1e1900 */
[----:B------:R-:W-:-:S03]  /*90c0*/  UISETP.NE.U32.AND UP0, UPT, UR4, URZ, UPT ;  /* 0x0000003f0400728c */ /* 0x000fc6000bf05070 */
[----:B------:R-:W-:Y:S01]  /*90d0*/  ULDC UR4, c[0x0][0x424] ;  /* 0x0001090000047ab9 */ /* 0x000fe20000000800 */
[----:B------:R-:W-:-:S03]  /*90e0*/  UISETP.NE.AND.EX UP0, UPT, UR5, URZ, UPT, UP0 ;  /* 0x0000003f0500728c */ /* 0x000fc6000bf05300 */
[----:B------:R-:W-:Y:S01]  /*90f0*/  ULDC UR5, c[0x0][0x2f0] ;  /* 0x0000bc0000057ab9 */ /* 0x000fe20000000800 */
[----:B------:R-:W-:-:S04]  /*9100*/  USEL UR4, UR4, 0x1, UP0 ;  /* 0x0000000104047887 */ /* 0x000fc80008000000 */
[----:B------:R-:W-:Y:S01]  /*9110*/  UIMAD UR4, UR4, UR5, URZ ;  /* 0x00000005040472a4 */ /* 0x000fe2000f8e023f */
[----:B----4-:R0:W-:Y:S04]  /*9120*/  STL [R1+0x20], R0 ;  /* 0x0000200001007387 */ /* 0x0101e80000100800 */
[----:B--2---:R1:W-:Y:S04]  /*9130*/  STL [R1+0x14], R6 ;  /* 0x0000140601007387 */ /* 0x0043e80000100800 */
[----:B---3--:R1:W-:Y:S01]  /*9140*/  @P0 STL [R1+0x2c], R4 ;  /* 0x00002c0401000387 */ /* 0x0083e20000100800 */
[----:B0-----:R-:W-:Y:S01]  /*9150*/  IMAD.U32 R0, RZ, RZ, UR4 ;  /* 0x00000004ff007e24 */ /* 0x001fe2000f8e00ff */
[----:B------:R-:W-:Y:S06]  /*9160*/  @P0 BRA `(.L_x_249) ;  /* 0x0000000000200947 */ /* 0x000fec0003800000 */
[----:B------:R-:W-:Y:S02]  /*9170*/  ULDC UR4, c[0x0][0x288] ;  /* 0x0000a20000047ab9 */ /* 0x000fe40000000800 */
[----:B-1----:R-:W-:-:S05]  /*9180*/  IMAD.U32 R4, RZ, RZ, UR4 ;  /* 0x00000004ff047e24 */ /* 0x002fca000f8e00ff */
[----:B------:R0:W-:Y:S01]  /*9190*/  STL [R1+0x2c], R4 ;  /* 0x00002c0401007387 */ /* 0x0001e20000100800 */
[----:B------:R-:W-:Y:S05]  /*91a0*/  @!P2 BRA `(.L_x_249) ;  /* 0x000000000010a947 */ /* 0x000fea0003800000 */
[----:B------:R-:W2:Y:S04]  /*91b0*/  LDG.E R5, desc[UR50][R2.64] ;  /* 0x0000003202057981 */ /* 0x000ea8000c1e1900 */
[----:B0-----:R-:W2:Y:S02]  /*91c0*/  LDG.E R4, desc[UR50][R2.64+0x4] ;  /* 0x0000043202047981 */ /* 0x001ea4000c1e1900 */
[----:B--2---:R-:W-:-:S05]  /*91d0*/  IMAD.IADD R2, R4, 0x1, -R5 ;  /* 0x0000000104027824 */ /* 0x004fca00078e0a05 */
[----:B------:R2:W-:Y:S02]  /*91e0*/  STL [R1+0x2c], R2 ;  /* 0x00002c0201007387 */ /* 0x0005e40000100800 */
.L_x_249:
[----:B01----:R-:W-:Y:S01]  /*91f0*/  IMAD.MOV.U32 R4, RZ, RZ, R29 ;  /* 0x000000ffff047224 */ /* 0x003fe200078e001d */
[----:B------:R-:W-:Y:S02]  /*9200*/  ULDC.64 UR4, c[0x0][0xa20] ;  /* 0x0002880000047ab9 */ /* 0x000fe40000000a00 */
[----:B------:R-:W-:Y:S02]  /*9210*/  ISETP.NE.U32.AND P0, PT, RZ, UR4, PT ;  /* 0x00000004ff007c0c */ /* 0x000fe4000bf05070 */
[----:B------:R0:W-:Y:S02]  /*9220*/  STL [R1+0x4], R4 ;  /* 0x0000040401007387 */ /* 0x0001e40000100800 */
[----:B------:R-:W-:-:S13]  /*9230*/  ISETP.NE.AND.EX P0, PT, RZ, UR5, PT, P0 ;  /* 0x00000005ff007c0c */ /* 0x000fda000bf05300 */
[----:B0-----:R-:W-:Y:S05]  /*9240*/  @!P0 BRA `(.L_x_250) ;  /* 0x0000000000108947 */ /* 0x001fea0003800000 */
[----:B--2---:R-:W-:-:S04]  /*9250*/  IADD3 R2, P0, R23, UR4, RZ ;  /* 0x0000000417027c10 */ /* 0x004fc8000ff1e0ff */
[----:B------:R-:W-:-:S05]  /*9260*/  IADD3.X R3, R24, UR5, RZ, P0, !PT ;  /* 0x0000000518037c10 */ /* 0x000fca00087fe4ff */
[----:B------:R0:W5:Y:S01]  /*9270*/  LDG.E R0, desc[UR50][R2.64] ;  /* 0x0000003202007981 */ /* 0x000162000c1e1900 */
[----:B------:R-:W-:Y:S05]  /*9280*/  BRA `(.L_x_251) ;  /* 0x0000000000247947 */ /* 0x000fea0003800000 */
.L_x_250:
[----:B------:R-:W-:Y:S02]  /*9290*/  ULDC.64 UR4, c[0x0][0xa08] ;  /* 0x0002820000047ab9 */ /* 0x000fe40000000a00 */
[----:B------:R-:W-:-:S04]  /*92a0*/  ISETP.NE.U32.AND P0, PT, RZ, UR4, PT ;  /* 0x00000004ff007c0c */ /* 0x000fc8000bf05070 */
[----:B------:R-:W-:-:S13]  /*92b0*/  ISETP.NE.AND.EX P0, PT, RZ, UR5, PT, P0 ;  /* 0x00000005ff007c0c */ /* 0x000fda000bf05300 */
[----:B------:R-:W-:Y:S05]  /*92c0*/  @!P0 BRA `(.L_x_251) ;  /* 0x0000000000148947 */ /* 0x000fea0003800000 */
[----:B--2---:R-:W0:Y:S02]  /*92d0*/  LDC.64 R2, c[0x0][0xa08] ;  /* 0x00028200ff027b82 */ /* 0x004e240000000a00 */
[----:B0-----:R-:W-:-:S05]  /*92e0*/  IMAD.WIDE R2, R4, 0x4, R2 ;  /* 0x0000000404027825 */ /* 0x001fca00078e0202 */
[----:B------:R-:W2:Y:S04]  /*92f0*/  LDG.E R0, desc[UR50][R2.64] ;  /* 0x0000003202007981 */ /* 0x000ea8000c1e1900 */
[----:B------:R-:W2:Y:S02]  /*9300*/  LDG.E R5, desc[UR50][R2.64+0x4] ;  /* 0x0000043202057981 */ /* 0x000ea4000c1e1900 */
[----:B--2---:R-:W-:-:S07]  /*9310*/  IADD3 R0, -R0, R5, RZ ;  /* 0x0000000500007210 */ /* 0x004fce0007ffe1ff */
.L_x_251:
[----:B0-2--5:R-:W-:Y:S01]  /*9320*/  IMAD.IADD R2, R0, 0x1, -R6 ;  /* 0x0000000100027824 */ /* 0x025fe200078e0a06 */
[----:B------:R-:W-:Y:S03]  /*9330*/  BSSY B7, `(.L_x_252) ;  /* 0x00003a3000077945 */ /* 0x000fe60003800000 */
[C---:B------:R-:W-:Y:S01]  /*9340*/  VIADD R0, R2.reuse, 0x7f ;  /* 0x0000007f02007836 */ /* 0x040fe20000000000 */
[----:B------:R0:W-:Y:S01]  /*9350*/  STL [R1+0x10], R2 ;  /* 0x0000100201007387 */ /* 0x0001e20000100800 */
[----:B------:R-:W-:-:S03]  /*9360*/  ISETP.GT.AND P0, PT, R2, RZ, PT ;  /* 0x000000ff0200720c */ /* 0x000fc60003f04270 */
[----:B------:R-:W-:-:S04]  /*9370*/  SHF.R.S32.HI R3, RZ, 0x1f, R0 ;  /* 0x0000001fff037819 */ /* 0x000fc80000011400 */
[----:B------:R-:W-:-:S05]  /*9380*/  LEA.HI R0, R3, R0, RZ, 0x7 ;  /* 0x0000000003007211 */ /* 0x000fca00078f38ff */
[----:B------:R0:W-:Y:S01]  /*9390*/  STL [R1+0x34], R0 ;  /* 0x0000340001007387 */ /* 0x0001e20000100800 */
[----:B------:R-:W-:Y:S05]  /*93a0*/  @P0 BRA `(.L_x_253) ;  /* 0x0000000000440947 */ /* 0x000fea0003800000 */
[----:B0-----:R-:W0:Y:S02]  /*93b0*/  S2R R2, SR_TID.X ;  /* 0x0000000000027919 */ /* 0x001e240000002100 */
[----:B0-----:R-:W-:-:S04]  /*93c0*/  LOP3.LUT R2, R2, 0x7f, RZ, 0xc0, !PT ;  /* 0x0000007f02027812 */ /* 0x001fc800078ec0ff */
[----:B------:R-:W-:-:S13]  /*93d0*/  ISETP.NE.AND P0, PT, R2, RZ, PT ;  /* 0x000000ff0200720c */ /* 0x000fda0003f05270 */
[----:B------:R-:W-:Y:S05]  /*93e0*/  @P0 BRA `(.L_x_254) ;  /* 0x00000038005c0947 */ /* 0x000fea0003800000 */
[----:B------:R-:W0:Y:S01]  /*93f0*/  S2R R5, SR_LANEID ;  /* 0x0000000000057919 */ /* 0x000e220000000000 */
[----:B------:R-:W-:Y:S01]  /*9400*/  VOTEU.ANY UR4, UPT, PT ;  /* 0x0000000000047886 */ /* 0x000fe200038e0100 */
[----:B------:R-:W1:Y:S01]  /*9410*/  LDC.64 R2, c[0x0][0xc60] ;  /* 0x00031800ff027b82 */ /* 0x000e620000000a00 */
[----:B------:R-:W0:Y:S02]  /*9420*/  FLO.U32 R0, UR4 ;  /* 0x0000000400007d00 */ /* 0x000e2400080e0000 */
[----:B0-----:R-:W-:-:S06]  /*9430*/  ISETP.EQ.U32.AND P0, PT, R0, R5, PT ;  /* 0x000000050000720c */ /* 0x001fcc0003f02070 */
[----:B------:R-:W1:Y:S07]  /*9440*/  POPC R5, UR4 ;  /* 0x0000000400057d09 */ /* 0x000e6e0008000000 */
[----:B-1----:R-:W2:Y:S01]  /*9450*/  @P0 ATOMG.E.ADD.STRONG.GPU PT, R3, desc[UR50][R2.64], R5 ;  /* 0x00000005020309a8 */ /* 0x002ea200081ee1f2 */
[----:B------:R-:W0:Y:S02]  /*9460*/  S2R R4, SR_LTMASK ;  /* 0x0000000000047919 */ /* 0x000e240000003900 */
[----:B0-----:R-:W-:-:S04]  /*9470*/  LOP3.LUT R4, R4, UR4, RZ, 0xc0, !PT ;  /* 0x0000000404047c12 */ /* 0x001fc8000f8ec0ff */
[----:B------:R-:W0:Y:S01]  /*9480*/  POPC R7, R4 ;  /* 0x0000000400077309 */ /* 0x000e220000000000 */
[----:B--2---:R-:W0:Y:S02]  /*9490*/  SHFL.IDX PT, R0, R3, R0, 0x1f ;  /* 0x00001f0003007589 */ /* 0x004e2400000e0000 */
[----:B0-----:R-:W-:Y:S01]  /*94a0*/  IADD3 R16, R0, UR38, R7 ;  /* 0x0000002600107c10 */ /* 0x001fe2000fffe007 */
[----:B------:R-:W-:Y:S06]  /*94b0*/  BRA `(.L_x_254) ;  /* 0x0000003800287947 */ /* 0x000fec0003800000 */
.L_x_253:
[----:B0-----:R-:W-:Y:S01]  /*94c0*/  VIADD R0, R22, 0xe400 ;  /* 0x0000e40016007836 */ /* 0x001fe20000000000 */
[----:B------:R-:W-:Y:S04]  /*94d0*/  BSSY B6, `(.L_x_255) ;  /* 0x0000013000067945 */ /* 0x000fe80003800000 */
[----:B------:R-:W-:-:S13]  /*94e0*/  LOP3.LUT P0, RZ, R0, 0x3ff, RZ, 0xc0, !PT ;  /* 0x000003ff00ff7812 */ /* 0x000fda000780c0ff */
[----:B------:R-:W-:Y:S05]  /*94f0*/  @!P0 BRA `(.L_x_256) ;  /* 0x0000000000408947 */ /* 0x000fea0003800000 */
[----:B------:R-:W-:Y:S01]  /*9500*/  MOV R2, 0x0 ;  /* 0x0000000000027802 */ /* 0x000fe20000000f00 */
[----:B------:R-:W-:Y:S01]  /*9510*/  ULDC.64 UR6, c[0x4][0x88] ;  /* 0x0100220000067ab9 */ /* 0x000fe20000000a00 */
[----:B------:R-:W-:Y:S01]  /*9520*/  ULDC.64 UR8, c[0x4][0x90] ;  /* 0x0100240000087ab9 */ /* 0x000fe20000000a00 */
[----:B------:R-:W-:Y:S01]  /*9530*/  ULDC.64 UR4, c[0x4][0x8] ;  /* 0x0100020000047ab9 */ /* 0x000fe20000000a00 */
[----:B------:R-:W-:Y:S01]  /*9540*/  IMAD.U32 R4, RZ, RZ, UR6 ;  /* 0x00000006ff047e24 */ /* 0x000fe2000f8e00ff */
[----:B------:R-:W-:Y:S01]  /*9550*/  MOV R5, UR7 ;  /* 0x0000000700057c02 */ /* 0x000fe20008000f00 */
[----:B------:R-:W0:Y:S01]  /*9560*/  LDC.64 R2, c[0x4][R2] ;  /* 0x0100000002027b82 */ /* 0x000e220000000a00 */
        /* <DEDUP_REMOVED lines=8> */
[----:B0-----:R-:W-:Y:S05]  /*95f0*/  CALL.ABS.NOINC R2 ;  /* 0x0000000002007343 */ /* 0x001fea0003c00000 */
.L_x_256:
[----:B------:R-:W-:Y:S05]  /*9600*/  BSYNC B6 ;  /* 0x0000000000067941 */ /* 0x000fea0003800000 */
.L_x_255:
[----:B------:R-:W-:Y:S01]  /*9610*/  VIADD R0, R22, 0x400 ;  /* 0x0000040016007836 */ /* 0x000fe20000000000 */
[----:B------:R-:W-:Y:S04]  /*9620*/  BSSY B6, `(.L_x_257) ;  /* 0x0000022000067945 */ /* 0x000fe80003800000 */
[----:B------:R-:W-:-:S13]  /*9630*/  LOP3.LUT P0, RZ, R0, 0x3ff, RZ, 0xc0, !PT ;  /* 0x000003ff00ff7812 */ /* 0x000fda000780c0ff */
[----:B------:R-:W-:Y:S05]  /*9640*/  @!P0 BRA `(.L_x_258) ;  /* 0x00000000007c8947 */ /* 0x000fea0003800000 */
[----:B------:R-:W-:Y:S01]  /*9650*/  MOV R26, 0x0 ;  /* 0x00000000001a7802 */ /* 0x000fe20000000f00 */
[----:B------:R-:W-:Y:S01]  /*9660*/  ULDC.64 UR6, c[0x4][0x88] ;  /* 0x0100220000067ab9 */ /* 0x000fe20000000a00 */
[----:B------:R-:W-:Y:S01]  /*9670*/  ULDC.64 UR8, c[0x4][0x90] ;  /* 0x0100240000087ab9 */ /* 0x000fe20000000a00 */
[----:B------:R-:W-:Y:S01]  /*9680*/  ULDC.64 UR4, c[0x4][0x10] ;  /* 0x0100040000047ab9 */ /* 0x000fe20000000a00 */
[----:B------:R0:W1:Y:S01]  /*9690*/  LDC.64 R2, c[0x4][R26] ;  /* 0x010000001a027b82 */ /* 0x0000620000000a00 */
        /* <DEDUP_REMOVED lines=11> */
.L_x_259:
        /* <DEDUP_REMOVED lines=15> */
.L_x_258:
[----:B------:R-:W-:Y:S05]  /*9840*/  BSYNC B6 ;  /* 0x0000000000067941 */ /* 0x000fea0003800000 */
.L_x_257:
[----:B------:R0:W2:Y:S01]  /*9850*/  LDL R21, [R1+0x4] ;  /* 0x0000040001157983 */ /* 0x0000a20000100800 */
[----:B------:R-:W-:Y:S01]  /*9860*/  ULDC.64 UR4, c[0x0][0x9f8] ;  /* 0x00027e0000047ab9 */ /* 0x000fe20000000a00 */
[----:B------:R-:W1:Y:S01]  /*9870*/  LDC R7, c[0x0][0x430] ;  /* 0x00010c00ff077b82 */ /* 0x000e620000000800 */
[----:B------:R-:W-:Y:S01]  /*9880*/  ISETP.NE.U32.AND P0, PT, RZ, UR4, PT ;  /* 0x00000004ff007c0c */ /* 0x000fe2000bf05070 */
[----:B------:R-:W3:Y:S03]  /*9890*/  LDL R26, [R1+0x34] ;  /* 0x00003400011a7983 */ /* 0x000ee60000100800 */
[----:B------:R-:W-:Y:S01]  /*98a0*/  ISETP.NE.AND.EX P0, PT, RZ, UR5, PT, P0 ;  /* 0x00000005ff007c0c */ /* 0x000fe2000bf05300 */
[----:B------:R-:W4:Y:S04]  /*98b0*/  LDL R9, [R1+0x10] ;  /* 0x0000100001097983 */ /* 0x000f280000100800 */
[----:B------:R-:W4:Y:S01]  /*98c0*/  LDL R4, [R1+0x14] ;  /* 0x0000140001047983 */ /* 0x000f220000100800 */
[----:B------:R-:W0:Y:S07]  /*98d0*/  S2R R5, SR_TID.X ;  /* 0x0000000000057919 */ /* 0x000e2e0000002100 */
[----:B------:R-:W-:Y:S01]  /*98e0*/  @P0 IADD3 R2, P1, R23, UR4, RZ ;  /* 0x0000000417020c10 */ /* 0x000fe2000ff3e0ff */
[----:B------:R-:W3:Y:S03]  /*98f0*/  S2R R0, SR_TID.X ;  /* 0x0000000000007919 */ /* 0x000ee60000002100 */
[----:B------:R-:W-:Y:S01]  /*9900*/  @P0 IADD3.X R3, R24, UR5, RZ, P1, !PT ;  /* 0x0000000518030c10 */ /* 0x000fe20008ffe4ff */
[----:B------:R-:W4:Y:S04]  /*9910*/  LDL.LU R20, [R1+0x8] ;  /* 0x0000080001147983 */ /* 0x000f280000300800 */
[----:B--2---:R-:W2:Y:S01]  /*9920*/  @P0 LDG.E R21, desc[UR50][R2.64] ;  /* 0x0000003202150981 */ /* 0x004ea2000c1e1900 */
[----:B-1----:R-:W-:Y:S01]  /*9930*/  ISETP.NE.AND P2, PT, R7, 0x1, PT ;  /* 0x000000010700780c */ /* 0x002fe20003f45270 */
[----:B0-----:R-:W-:Y:S01]  /*9940*/  IMAD.SHL.U32 R5, R5, 0x10, RZ ;  /* 0x0000001005057824 */ /* 0x001fe200078e00ff */
[----:B---3--:R-:W-:-:S02]  /*9950*/  LEA.HI.SX32 R26, R26, 0xffffffff, 0x19 ;  /* 0xffffffff1a1a7811 */ /* 0x008fc400078fcaff */
[----:B------:R-:W-:Y:S02]  /*9960*/  LOP3.LUT R0, R0, 0x7f, RZ, 0xc0, !PT ;  /* 0x0000007f00007812 */ /* 0x000fe400078ec0ff */
[----:B------:R-:W-:Y:S01]  /*9970*/  LOP3.LUT R5, R5, 0x70, RZ, 0xc0, !PT ;  /* 0x0000007005057812 */ /* 0x000fe200078ec0ff */
[----:B------:R-:W-:Y:S01]  /*9980*/  IMAD.SHL.U32 R8, R26, 0x80, RZ ;  /* 0x000000801a087824 */ /* 0x000fe200078e00ff */
[----:B------:R-:W-:-:S04]  /*9990*/  SHF.R.U32.HI R0, RZ, 0x3, R0 ;  /* 0x00000003ff007819 */ /* 0x000fc80000011600 */
[----:B------:R-:W-:Y:S01]  /*99a0*/  LOP3.LUT R5, R8, R0, R5, 0xfe, !PT ;  /* 0x0000000008057212 */ /* 0x000fe200078efe05 */
[----:B------:R-:W0:Y:S08]  /*99b0*/  @P2 LDC R6, c[0x0][0x434] ;  /* 0x00010d00ff062b82 */ /* 0x000e300000000800 */
[----:B------:R-:W1:Y:S01]  /*99c0*/  @P2 LDC R0, c[0x0][0x438] ;  /* 0x00010e00ff002b82 */ /* 0x000e620000000800 */
[----:B--2---:R-:W-:Y:S01]  /*99d0*/  @P0 STL [R1+0x4], R21 ;  /* 0x0000041501000387 */ /* 0x004fe20000100800 */
[C---:B----4-:R-:W-:Y:S01]  /*99e0*/  ISETP.GE.AND P0, PT, R5.reuse, R9, PT ;  /* 0x000000090500720c */ /* 0x050fe20003f06270 */
[----:B------:R-:W-:-:S04]  /*99f0*/  IMAD.IADD R5, R5, 0x1, R4 ;  /* 0x0000000105057824 */ /* 0x000fc800078e0204 */
[----:B0-----:R-:W-:-:S08]  /*9a00*/  @P2 IMAD.HI.U32 R6, R5, R6, RZ ;  /* 0x0000000605062227 */ /* 0x001fd000078e00ff */
[----:B------:R-:W0:Y:S01]  /*9a10*/  @!P0 LDC.64 R2, c[0x0][0x428] ;  /* 0x00010a00ff028b82 */ /* 0x000e220000000a00 */
[----:B------:R-:W-:Y:S02]  /*9a20*/  MOV R4, R5 ;  /* 0x0000000500047202 */ /* 0x000fe40000000f00 */
[----:B-1----:R-:W-:Y:S02]  /*9a30*/  @P2 SHF.R.U32.HI R4, RZ, R0, R6 ;  /* 0x00000000ff042219 */ /* 0x002fe40000011606 */
[----:B------:R-:W-:-:S03]  /*9a40*/  SHF.R.S32.HI R6, RZ, 0x1f, R21 ;  /* 0x0000001fff067819 */ /* 0x000fc60000011415 */
[--C-:B------:R-:W-:Y:S02]  /*9a50*/  IMAD.MOV R0, RZ, RZ, -R4.reuse ;  /* 0x000000ffff007224 */ /* 0x100fe400078e0a04 */
[----:B------:R0:W-:Y:S02]  /*9a60*/  STL [R1+0x18], R6 ;  /* 0x0000180601007387 */ /* 0x0001e40000100800 */
[----:B------:R-:W-:Y:S01]  /*9a70*/  IMAD R0, R7, R0, R5 ;  /* 0x0000000007007224 */ /* 0x000fe200078e0205 */
[--C-:B------:R-:W-:Y:S01]  /*9a80*/  @!P0 SHF.R.S32.HI R5, RZ, 0x1f, R4.reuse ;  /* 0x0000001fff058819 */ /* 0x100fe20000011404 */
[-C--:B0-----:R-:W-:Y:S02]  /*9a90*/  @!P0 IMAD R6, R6, R2.reuse, RZ ;  /* 0x0000000206068224 */ /* 0x081fe400078e02ff */
[----:B------:R-:W-:-:S04]  /*9aa0*/  @!P0 IMAD.WIDE.U32 R4, R21, R2, R4 ;  /* 0x0000000215048225 */ /* 0x000fc800078e0004 */
[----:B------:R-:W-:Y:S02]  /*9ab0*/  @!P0 IMAD R7, R21, R3, R6 ;  /* 0x0000000315078224 */ /* 0x000fe400078e0206 */
[----:B------:R-:W0:Y:S02]  /*9ac0*/  @!P0 LDC.64 R2, c[0x0][0x418] ;  /* 0x00010600ff028b82 */ /* 0x000e240000000a00 */
[----:B------:R-:W-:Y:S01]  /*9ad0*/  @!P0 IMAD.IADD R7, R5, 0x1, R7 ;  /* 0x0000000105078824 */ /* 0x000fe200078e0207 */
[----:B0-----:R-:W-:Y:S01]  /*9ae0*/  @!P0 LEA R6, P1, R4, R2, 0x2 ;  /* 0x0000000204068211 */ /* 0x001fe200078210ff */
[----:B------:R-:W-:-:S03]  /*9af0*/  IMAD.MOV.U32 R2, RZ, RZ, RZ ;  /* 0x000000ffff027224 */ /* 0x000fc600078e00ff */
[----:B------:R-:W-:-:S05]  /*9b00*/  @!P0 LEA.HI.X R7, R4, R3, R7, 0x2, P1 ;  /* 0x0000000304078211 */ /* 0x000fca00008f1407 */
[----:B------:R0:W5:Y:S01]  /*9b10*/  @!P0 LDG.E R2, desc[UR50][R6.64] ;  /* 0x0000003206028981 */ /* 0x000162000c1e1900 */
[----:B------:R-:W-:Y:S01]  /*9b20*/  LOP3.LUT R20, R20, 0xfffffffb, RZ, 0xc0, !PT ;  /* 0xfffffffb14147812 */ /* 0x000fe200078ec0ff */
[----:B------:R-:W-:-:S03]  /*9b30*/  IMAD.U32 R9, RZ, RZ, UR36 ;  /* 0x00000024ff097e24 */ /* 0x000fc6000f8e00ff */
[----:B------:R-:W-:Y:S02]  /*9b40*/  @P2 LOP3.LUT R20, R20, 0x4, RZ, 0xfc, !PT ;  /* 0x0000000414142812 */ /* 0x000fe400078efcff */
[----:B------:R-:W-:Y:S02]  /*9b50*/  ISETP.NE.AND P2, PT, R9, 0x3, PT ;  /* 0x000000030900780c */ /* 0x000fe40003f45270 */
[----:B------:R-:W-:-:S11]  /*9b60*/  LOP3.LUT R20, R20, 0xfffffffd, RZ, 0xc0, !PT ;  /* 0xfffffffd14147812 */ /* 0x000fd600078ec0ff */
[----:B------:R-:W-:-:S05]  /*9b70*/  @P2 LOP3.LUT R20, R20, 0x2, RZ, 0xfc, !PT ;  /* 0x0000000214142812 */ /* 0x000fca00078efcff */
[----:B------:R0:W-:Y:S01]  /*9b80*/  STL [R1+0x8], R20 ;  /* 0x0000081401007387 */ /* 0x0001e20000100800 */
[----:B------:R-:W-:-:S03]  /*9b90*/  UMOV UR4, 0xffffffff ;  /* 0xffffffff00047882 */ /* 0x000fc60000000000 */
[----:B------:R-:W-:Y:S05]  /*9ba0*/  BRA.DIV UR4, `(.L_x_260) ;  /* 0x00000042044c7947 */ /* 0x000fea000b800000 */
.L_x_326:
[----:B------:R-:W-:-:S05]  /*9bb0*/  SHF.R.S32.HI R9, RZ, 0x1f, R18 ;  /* 0x0000001fff097819 */ /* 0x000fca0000011412 */
[----:B------:R1:W-:Y:S01]  /*9bc0*/  STL [R1], R9 ;  /* 0x0000000901007387 */ /* 0x0003e20000100800 */
[----:B------:R-:W-:Y:S05]  /*9bd0*/  @!P2 BRA `(.L_x_261) ;  /* 0x000000000004a947 */ /* 0x000fea0003800000 */
[----:B------:R-:W-:Y:S01]  /*9be0*/  BPT.TRAP 0x1 ;  /* 0x000000040000795c */ /* 0x000fe20000300000 */
.L_x_261:
[----:B0-----:R-:W-:Y:S01]  /*9bf0*/  SHF.R.S32.HI R6, RZ, 0x1f, R0 ;  /* 0x0000001fff067819 */ /* 0x001fe20000011400 */
[----:B------:R-:W-:Y:S01]  /*9c00*/  ULDC.64 UR4, c[0x0][0x328] ;  /* 0x0000ca0000047ab9 */ /* 0x000fe20000000a00 */
[----:B-----5:R-:W-:Y:S01]  /*9c10*/  SHF.R.S32.HI R7, RZ, 0x1f, R2 ;  /* 0x0000001fff077819 */ /* 0x020fe20000011402 */
[----:B------:R-:W-:Y:S01]  /*9c20*/  IMAD.WIDE.U32 R4, R0, UR4, RZ ;  /* 0x0000000400047c25 */ /* 0x000fe2000f8e00ff */
[----:B------:R-:W-:Y:S03]  /*9c30*/  BSSY B0, `(.L_x_262) ;  /* 0x0000015000007945 */ /* 0x000fe60003800000 */
[----:B------:R-:W-:-:S04]  /*9c40*/  IMAD R3, R6, UR4, RZ ;  /* 0x0000000406037c24 */ /* 0x000fc8000f8e02ff */
        /* <DEDUP_REMOVED lines=14> */
[----:B------:R-:W-:Y:S01]  /*9d30*/  LEA.HI.X R24, R4, UR5, R3, 0x1, P0 ;  /* 0x0000000504187c11 */ /* 0x000fe200080f0c03 */
[----:B------:R-:W-:Y:S01]  /*9d40*/  IMAD R3, R25, 0x8, R22 ;  /* 0x0000000819037824 */ /* 0x000fe200078e0216 */
[----:B------:R-:W-:-:S04]  /*9d50*/  SHF.L.U32 R4, R27, 0x1f, RZ ;  /* 0x0000001f1b047819 */ /* 0x000fc800000006ff */
[----:B------:R-:W0:Y:S02]  /*9d60*/  SYNCS.PHASECHK.TRANS64.TRYWAIT P0, [R3+URZ+0x16840], R4 ;  /* 0x01684004030075a7 */ /* 0x000e24000800017f */
[----:B0-----:R-:W-:Y:S05]  /*9d70*/  @!P0 BRA `(.L_x_263) ;  /* 0x00000040000c8947 */ /* 0x001fea0003800000 */
.L_x_327:
[----:B------:R-:W-:Y:S05]  /*9d80*/  BSYNC B0 ;  /* 0x0000000000007941 */ /* 0x000fea0003800000 */
.L_x_262:
[----:B------:R-:W2:Y:S01]  /*9d90*/  LDL R12, [R1] ;  /* 0x00000000010c7983 */ /* 0x000ea20000100800 */
[----:B------:R-:W-:-:S03]  /*9da0*/  ULDC.64 UR4, c[0x0][0x300] ;  /* 0x0000c00000047ab9 */ /* 0x000fc60000000a00 */
[----:B------:R-:W3:Y:S04]  /*9db0*/  LDL R11, [R1+0x10] ;  /* 0x00001000010b7983 */ /* 0x000ee80000100800 */
[----:B-1----:R-:W4:Y:S01]  /*9dc0*/  LDL.LU R9, [R1+0x8] ;  /* 0x0000080001097983 */ /* 0x002f220000300800 */
[----:B------:R-:W-:Y:S02]  /*9dd0*/  IMAD R6, R6, UR4, RZ ;  /* 0x0000000406067c24 */ /* 0x000fe4000f8e02ff */
[C---:B0-----:R-:W-:Y:S01]  /*9de0*/  IMAD.WIDE.U32 R4, R0.reuse, UR4, RZ ;  /* 0x0000000400047c25 */ /* 0x041fe2000f8e00ff */
[----:B------:R-:W0:Y:S03]  /*9df0*/  S2R R10, SR_TID.X ;  /* 0x00000000000a7919 */ /* 0x000e260000002100 */
[----:B------:R-:W-:Y:S01]  /*9e00*/  IMAD R6, R0, UR5, R6 ;  /* 0x0000000500067c24 */ /* 0x000fe2000f8e0206 */
[----:B------:R-:W-:-:S02]  /*9e10*/  ULDC.64 UR4, c[0x0][0x310] ;  /* 0x0000c40000047ab9 */ /* 0x000fc40000000a00 */
[----:B------:R-:W-:Y:S02]  /*9e20*/  IMAD R7, R7, UR4, RZ ;  /* 0x0000000407077c24 */ /* 0x000fe4000f8e02ff */
[----:B------:R-:W-:Y:S02]  /*9e30*/  IMAD.IADD R5, R5, 0x1, R6 ;  /* 0x0000000105057824 */ /* 0x000fe400078e0206 */
[C---:B------:R-:W-:Y:S02]  /*9e40*/  IMAD R7, R2.reuse, UR5, R7 ;  /* 0x0000000502077c24 */ /* 0x040fe4000f8e0207 */
[----:B------:R-:W-:Y:S01]  /*9e50*/  IMAD.WIDE.U32 R4, R2, UR4, R4 ;  /* 0x0000000402047c25 */ /* 0x000fe2000f8e0004 */
[----:B------:R-:W-:-:S04]  /*9e60*/  ULDC.64 UR4, c[0x0][0x308] ;  /* 0x0000c20000047ab9 */ /* 0x000fc80000000a00 */
[----:B------:R-:W-:-:S03]  /*9e70*/  IADD3 R5, R5, R7, RZ ;  /* 0x0000000705057210 */ /* 0x000fc60007ffe0ff */
[----:B------:R-:W-:Y:S01]  /*9e80*/  IMAD.WIDE.U32 R4, R18, UR4, R4 ;  /* 0x0000000412047c25 */ /* 0x000fe2000f8e0004 */
[----:B0-----:R-:W-:-:S04]  /*9e90*/  LOP3.LUT R10, R10, 0x7f, RZ, 0xc0, !PT ;  /* 0x0000007f0a0a7812 */ /* 0x001fc800078ec0ff */
[----:B------:R-:W-:Y:S01]  /*9ea0*/  SHF.R.U32.HI R10, RZ, 0x3, R10 ;  /* 0x00000003ff0a7819 */ /* 0x000fe2000001160a */
[----:B--2---:R-:W-:Y:S02]  /*9eb0*/  IMAD R0, R12, UR4, RZ ;  /* 0x000000040c007c24 */ /* 0x004fe4000f8e02ff */
[----:B------:R-:W0:Y:S02]  /*9ec0*/  S2R R12, SR_TID.X ;  /* 0x00000000000c7919 */ /* 0x000e240000002100 */
[----:B------:R-:W-:Y:S01]  /*9ed0*/  IMAD R0, R18, UR5, R0 ;  /* 0x0000000512007c24 */ /* 0x000fe2000f8e0200 */
[----:B------:R-:W-:-:S03]  /*9ee0*/  ULDC.64 UR4, c[0x0][0x2e8] ;  /* 0x0000ba0000047ab9 */ /* 0x000fc60000000a00 */
[----:B------:R-:W-:Y:S01]  /*9ef0*/  IMAD.IADD R2, R5, 0x1, R0 ;  /* 0x0000000105027824 */ /* 0x000fe200078e0200 */
[----:B------:R-:W-:Y:S01]  /*9f00*/  LEA R0, P0, R4, UR4, 0x1 ;  /* 0x0000000404007c11 */ /* 0x000fe2000f8008ff */
[----:B------:R-:W-:Y:S01]  /*9f10*/  ULDC UR4, c[0x0][0x2f4] ;  /* 0x0000bd0000047ab9 */ /* 0x000fe20000000800 */
[----:B----4-:R-:W-:Y:S02]  /*9f20*/  LOP3.LUT R9, R9, 0xfffffffe, RZ, 0xc0, !PT ;  /* 0xfffffffe09097812 */ /* 0x010fe400078ec0ff */
[----:B------:R-:W-:Y:S01]  /*9f30*/  ISETP.GE.AND P2, PT, R28, UR4, PT ;  /* 0x000000041c007c0c */ /* 0x000fe2000bf46270 */
[----:B------:R-:W-:Y:S01]  /*9f40*/  UMOV UR4, 0xffffffff ;  /* 0xffffffff00047882 */ /* 0x000fe20000000000 */
[----:B------:R-:W-:Y:S02]  /*9f50*/  LEA.HI.X R2, R4, UR5, R2, 0x1, P0 ;  /* 0x0000000504027c11 */ /* 0x000fe400080f0c02 */
[----:B---3--:R-:W-:-:S04]  /*9f60*/  IADD3 R4, -R10, R11, -R8 ;  /* 0x0000000b0a047210 */ /* 0x008fc80007ffe908 */
[----:B------:R-:W-:-:S05]  /*9f70*/  ISETP.GE.AND P0, PT, R4, 0x1, PT ;  /* 0x000000010400780c */ /* 0x000fca0003f06270 */
[----:B------:R-:W-:-:S05]  /*9f80*/  @P2 LOP3.LUT R9, R9, 0x1, RZ, 0xfc, !PT ;  /* 0x0000000109092812 */ /* 0x000fca00078efcff */
[----:B------:R1:W-:Y:S01]  /*9f90*/  STL [R1+0x8], R9 ;  /* 0x0000080901007387 */ /* 0x0003e20000100800 */
[C---:B0-----:R-:W-:Y:S02]  /*9fa0*/  IMAD.SHL.U32 R10, R12.reuse, 0x8, RZ ;  /* 0x000000080c0a7824 */ /* 0x041fe400078e00ff */
[----:B------:R-:W-:-:S03]  /*9fb0*/  IMAD.SHL.U32 R11, R12, 0x8, RZ ;  /* 0x000000080c0b7824 */ /* 0x000fc600078e00ff */
[----:B------:R-:W-:-:S04]  /*9fc0*/  LOP3.LUT R10, R10, 0x1f8, RZ, 0xc0, !PT ;  /* 0x000001f80a0a7812 */ /* 0x000fc800078ec0ff */
[----:B------:R-:W-:-:S04]  /*9fd0*/  LOP3.LUT R10, R10, 0x38, R12, 0x78, !PT ;  /* 0x000000380a0a7812 */ /* 0x000fc800078e780c */
[----:B------:R-:W-:-:S05]  /*9fe0*/  LOP3.LUT R10, R10, 0x200, R11, 0xf8, !PT ;  /* 0x000002000a0a7812 */ /* 0x000fca00078ef80b */
[----:B------:R-:W-:Y:S01]  /*9ff0*/  IMAD R5, R25, 0x2000, R10 ;  /* 0x0000200019057824 */ /* 0x000fe200078e020a */
[----:B-1----:R-:W-:Y:S06]  /*a000*/  BRA.DIV UR4, `(.L_x_264) ;  /* 0x0000003e047c7947 */ /* 0x002fec000b800000 */
[----:B------:R-:W0:Y:S01]  /*a010*/  SHFL.IDX PT, R7, R0, RZ, 0x181f ;  /* 0x00181fff00077589 */ /* 0x000e2200000e0000 */
[----:B------:R-:W-:-:S03]  /*a020*/  @P0 IMAD R8, R5, 0x2, R22 ;  /* 0x0000000205080824 */ /* 0x000fc600078e0216 */
[----:B------:R-:W1:Y:S01]  /*a030*/  SHFL.IDX PT, R6, R2, RZ, 0x181f ;  /* 0x00181fff02067589 */ /* 0x000e6200000e0000 */
[----:B0-----:R-:W-:-:S04]  /*a040*/  @P0 LEA R7, P1, R28, R7, 0x1 ;  /* 0x000000071c070211 */ /* 0x001fc800078208ff */
[----:B-1----:R-:W-:Y:S02]  /*a050*/  @P0 IADD3.X R6, RZ, R6, RZ, P1, !PT ;  /* 0x00000006ff060210 */ /* 0x002fe40000ffe4ff */
[----:B------:R-:W-:Y:S02]  /*a060*/  ISETP.GE.AND P1, PT, R4, 0x11, PT ;  /* 0x000000110400780c */ /* 0x000fe40003f26270 */
[----:B------:R-:W-:-:S04]  /*a070*/  @P0 LOP3.LUT R7, R7, R6, RZ, 0x3c, !PT ;  /* 0x0000000607070212 */ /* 0x000fc800078e3cff */
[----:B------:R-:W-:-:S04]  /*a080*/  @P0 LOP3.LUT R6, R7, R6, RZ, 0x3c, !PT ;  /* 0x0000000607060212 */ /* 0x000fc800078e3cff */
[----:B------:R-:W-:-:S05]  /*a090*/  @P0 LOP3.LUT R7, R7, R6, RZ, 0x3c, !PT ;  /* 0x0000000607070212 */ /* 0x000fca00078e3cff */
[----:B------:R-:W-:Y:S01]  /*a0a0*/  @!PT LDS RZ, [RZ] ;  /* 0x00000000fffff984 */ /* 0x000fe20000000800 */
[----:B------:R0:W-:Y:S04]  /*a0b0*/  @P0 LDGSTS.E.BYPASS.LTC128B.128 [R8+0xe400], desc[UR50][R6.64], !P2 ;  /* 0x0e40000006080fae */ /* 0x0001e8000d101d72 */
[----:B0-----:R-:W0:Y:S01]  /*a0c0*/  SHFL.IDX PT, R7, R0, 0x1, 0x181f ;  /* 0x00381f0000077f89 */ /* 0x001e2200000e0000 */
[----:B------:R-:W-:-:S03]  /*a0d0*/  @P1 IMAD R8, R5, 0x2, R22 ;  /* 0x0000000205081824 */ /* 0x000fc600078e0216 */
        /* <DEDUP_REMOVED lines=9> */
[----:B------:R-:W-:Y:S01]  /*a170*/  @P1 LEA R8, R5, R22, 0x1 ;  /* 0x0000001605081211 */ /* 0x000fe200078e08ff */
        /* <DEDUP_REMOVED lines=9> */
[----:B------:R-:W-:Y:S01]  /*a210*/  @P1 IMAD R8, R5, 0x2, R22 ;  /* 0x0000000205081824 */ /* 0x000fe200078e0216 */
        /* <DEDUP_REMOVED lines=29> */
[----:B------:R-:W-:Y:S01]  /*a3f0*/  @P1 IMAD R8, R5, 0x2, R22 ;  /* 0x0000000205081824 */ /* 0x000fe200078e0216 */
[----:B------:R-:W1:Y:S04]  /*a400*/  SHFL.IDX PT, R6, R2, 0x6, 0x181f ;  /* 0x00d81f0002067f89 */ /* 0x000e6800000e0000 */
[----:B------:R-:W2:Y:S04]  /*a410*/  SHFL.IDX PT, R2, R2, 0x7, 0x181f ;  /* 0x00f81f0002027f89 */ /* 0x000ea800000e0000 */
[----:B------:R-:W3:Y:S01]  /*a420*/  SHFL.IDX PT, R0, R0, 0x7, 0x181f ;  /* 0x00f81f0000007f89 */ /* 0x000ee200000e0000 */
[----:B0-----:R-:W-:-:S05]  /*a430*/  @P1 LEA R7, P0, R28, R7, 0x1 ;  /* 0x000000071c071211 */ /* 0x001fca00078008ff */
[----:B-1----:R-:W-:-:S05]  /*a440*/  @P1 IMAD.X R6, RZ, RZ, R6, P0 ;  /* 0x000000ffff061224 */ /* 0x002fca00000e0606 */
[----:B------:R-:W-:-:S04]  /*a450*/  @P1 LOP3.LUT R7, R7, R6, RZ, 0x3c, !PT ;  /* 0x0000000607071212 */ /* 0x000fc800078e3cff */
[----:B------:R-:W-:-:S04]  /*a460*/  @P1 LOP3.LUT R6, R7, R6, RZ, 0x3c, !PT ;  /* 0x0000000607061212 */ /* 0x000fc800078e3cff */
[----:B------:R-:W-:-:S05]  /*a470*/  @P1 LOP3.LUT R7, R7, R6, RZ, 0x3c, !PT ;  /* 0x0000000607071212 */ /* 0x000fca00078e3cff */
[----:B--23--:R0:W-:Y:S02]  /*a480*/  @P1 LDGSTS.E.BYPASS.LTC128B.128 [R8+0x11400], desc[UR50][R6.64], !P2 ;  /* 0x1140000006081fae */ /* 0x00c1e4000d101d72 */
.L_x_345:
[----:B------:R-:W-:-:S13]  /*a490*/  ISETP.GE.AND P0, PT, R4, 0x71, PT ;  /* 0x000000710400780c */ /* 0x000fda0003f06270 */
[----:B0-----:R-:W-:Y:S02]  /*a4a0*/  @P0 LEA R6, P1, R28, R0, 0x1 ;  /* 0x000000001c060211 */ /* 0x001fe400078208ff */
[----:B------:R-:W-:-:S03]  /*a4b0*/  @P0 LEA R5, R5, R22, 0x1 ;  /* 0x0000001605050211 */ /* 0x000fc600078e08ff */
[----:B------:R-:W-:-:S05]  /*a4c0*/  @P0 IMAD.X R7, RZ, RZ, R2, P1 ;  /* 0x000000ffff070224 */ /* 0x000fca00008e0602 */
[----:B------:R-:W-:Y:S01]  /*a4d0*/  @!PT LDS RZ, [RZ] ;  /* 0x00000000fffff984 */ /* 0x000fe20000000800 */
[----:B------:R-:W-:Y:S01]  /*a4e0*/  @!PT LDS RZ, [RZ] ;  /* 0x00000000fffff984 */ /* 0x000fe20000000800 */
[----:B------:R-:W-:Y:S01]  /*a4f0*/  @!PT LDS RZ, [RZ] ;  /* 0x00000000fffff984 */ /* 0x000fe20000000800 */
[----:B------:R0:W-:Y:S01]  /*a500*/  @P0 LDGSTS.E.BYPASS.LTC128B.128 [R5+0x11c00], desc[UR50][R6.64], !P2 ;  /* 0x11c0000006050fae */ /* 0x0001e2000d101d72 */
[----:B------:R-:W-:Y:S01]  /*a510*/  PLOP3.LUT P0, PT, PT, PT, PT, 0x80, 0x0 ;  /* 0x000000000000781c */ /* 0x000fe20003f0f070 */
[----:B------:R-:W-:-:S12]  /*a520*/  NOP ;  /* 0x0000000000007918 */ /* 0x000fd80000000000 */
.L_x_265:
        /* <DEDUP_REMOVED lines=11> */
.L_x_266:
[----:B------:R1:W5:Y:S01]  /*a5e0*/  LDL R0, [R1+0x8] ;  /* 0x0000080001007983 */ /* 0x0003620000100800 */
[----:B------:R1:W-:Y:S03]  /*a5f0*/  SYNCS.ARRIVE.TRANS64.A1T0 RZ, [R3+URZ+0x16830], RZ ;  /* 0x016830ff03ff79a7 */ /* 0x0003e6000810003f */
[----:B0-----:R1:W5:Y:S04]  /*a600*/  LDL.LU R5, [R1+0x20] ;  /* 0x0000200001057983 */ /* 0x0013680000300800 */
[----:B------:R1:W5:Y:S02]  /*a610*/  LDL.LU R4, [R1+0x28] ;  /* 0x0000280001047983 */ /* 0x0003640000300800 */
[----:B------:R-:W-:Y:S05]  /*a620*/  WARPSYNC.ALL ;  /* 0x0000000000007948 */ /* 0x000fea0003800000 */
[----:B------:R-:W-:Y:S01]  /*a630*/  ULDC.64 UR4, c[0x0][0x298] ;  /* 0x0000a60000047ab9 */ /* 0x000fe20000000a00 */
[----:B------:R-:W-:Y:S01]  /*a640*/  VIADD R2, R22, 0x8400 ;  /* 0x0000840016027836 */ /* 0x000fe20000000000 */
[----:B------:R-:W-:Y:S01]  /*a650*/  BSSY B6, `(.L_x_267) ;  /* 0x000001f000067945 */ /* 0x000fe20003800000 */
[----:B------:R-:W-:Y:S03]  /*a660*/  BAR.SYNC.DEFER_BLOCKING 0x8, 0x200 ;  /* 0x0208000000007b1d */ /* 0x000fe60000010000 */
[----:B------:R-:W-:-:S02]  /*a670*/  LOP3.LUT P0, RZ, R2, 0x3ff, RZ, 0xc0, !PT ;  /* 0x000003ff02ff7812 */ /* 0x000fc4000780c0ff */
[----:B-----5:R-:W-:Y:S02]  /*a680*/  LOP3.LUT P1, RZ, R0, 0x8, RZ, 0xc0, !PT ;  /* 0x0000000800ff7812 */ /* 0x020fe4000782c0ff */
[----:B------:R-:W-:Y:S01]  /*a690*/  SHF.R.S32.HI R0, RZ, 0x1f, R5 ;  /* 0x0000001fff007819 */ /* 0x000fe20000011405 */
[----:B-1----:R-:W-:Y:S01]  /*a6a0*/  IMAD.WIDE.U32 R2, R5, UR4, RZ ;  /* 0x0000000405027c25 */ /* 0x002fe2000f8e00ff */
[----:B------:R-:W-:Y:S02]  /*a6b0*/  SEL R29, R29, RZ, !P1 ;  /* 0x000000ff1d1d7207 */ /* 0x000fe40004800000 */
[----:B------:R-:W-:Y:S01]  /*a6c0*/  SEL R4, R4, RZ, !P1 ;  /* 0x000000ff04047207 */ /* 0x000fe20004800000 */
[----:B------:R-:W-:Y:S01]  /*a6d0*/  IMAD R0, R0, UR4, RZ ;  /* 0x0000000400007c24 */ /* 0x000fe2000f8e02ff */
[----:B------:R0:W-:Y:S03]  /*a6e0*/  STL.64 [R1+0x20], R2 ;  /* 0x0000200201007387 */ /* 0x0001e60000100a00 */
[----:B------:R-:W-:Y:S01]  /*a6f0*/  IMAD R0, R5, UR5, R0 ;  /* 0x0000000505007c24 */ /* 0x000fe2000f8e0200 */
[----:B------:R0:W-:Y:S03]  /*a700*/  STL [R1+0x30], R4 ;  /* 0x0000300401007387 */ /* 0x0001e60000100800 */
[----:B------:R-:W-:-:S05]  /*a710*/  IMAD.IADD R0, R3, 0x1, R0 ;  /* 0x0000000103007824 */ /* 0x000fca00078e0200 */
[----:B------:R0:W-:Y:S01]  /*a720*/  STL [R1+0x28], R0 ;  /* 0x0000280001007387 */ /* 0x0001e20000100800 */
[----:B------:R-:W-:Y:S05]  /*a730*/  @!P0 BRA `(.L_x_268) ;  /* 0x0000000000408947 */ /* 0x000fea0003800000 */
[----:B0-----:R-:W-:Y:S01]  /*a740*/  MOV R2, 0x0 ;  /* 0x0000000000027802 */ /* 0x001fe20000000f00 */
        /* <DEDUP_REMOVED lines=15> */
.L_x_268:
[----:B------:R-:W-:Y:S05]  /*a840*/  BSYNC B6 ;  /* 0x0000000000067941 */ /* 0x000fea0003800000 */
.L_x_267:
[----:B0-----:R-:W2:Y:S01]  /*a850*/  LDL.LU R0, [R1+0x30] ;  /* 0x0000300001007983 */ /* 0x001ea20000300800 */
[----:B------:R-:W-:Y:S01]  /*a860*/  ULDC.64 UR4, c[0x0][0x2d8] ;  /* 0x0000b60000047ab9 */ /* 0x000fe20000000a00 */
[----:B------:R-:W0:Y:S01]  /*a870*/  LDC R9, c[0x0][0x448] ;  /* 0x00011200ff097b82 */ /* 0x000e220000000800 */
[----:B------:R-:W-:Y:S01]  /*a880*/  ULDC.64 UR6, c[0x0][0x2c8] ;  /* 0x0000b20000067ab9 */ /* 0x000fe20000000a00 */
[----:B------:R-:W3:Y:S01]  /*a890*/  LDL.LU R21, [R1+0x28] ;  /* 0x0000280001157983 */ /* 0x000ee20000300800 */
[----:B------:R-:W-:-:S03]  /*a8a0*/  ULDC.64 UR8, c[0x0][0x280] ;  /* 0x0000a00000087ab9 */ /* 0x000fc60000000a00 */
[----:B------:R-:W3:Y:S04]  /*a8b0*/  LDL.LU.64 R2, [R1+0x20] ;  /* 0x0000200001027983 */ /* 0x000ee80000300a00 */
[----:B------:R-:W4:Y:S04]  /*a8c0*/  LDL R20, [R1] ;  /* 0x0000000001147983 */ /* 0x000f280000100800 */
[----:B------:R1:W5:Y:S01]  /*a8d0*/  LDL R10, [R1+0x1c] ;  /* 0x00001c00010a7983 */ /* 0x0003620000100800 */
[----:B0-----:R-:W-:-:S13]  /*a8e0*/  ISETP.NE.AND P0, PT, R9, 0x1, PT ;  /* 0x000000010900780c */ /* 0x001fda0003f05270 */
[----:B------:R-:W0:Y:S08]  /*a8f0*/  @P0 LDC R5, c[0x0][0x450] ;  /* 0x00011400ff050b82 */ /* 0x000e300000000800 */
[----:B------:R-:W1:Y:S01]  /*a900*/  @P0 LDC R8, c[0x0][0x450] ;  /* 0x00011400ff080b82 */ /* 0x000e620000000800 */
[----:B--2---:R-:W-:Y:S02]  /*a910*/  IMAD.MOV.U32 R4, RZ, RZ, R0 ;  /* 0x000000ffff047224 */ /* 0x004fe400078e0000 */
[----:B---3--:R-:W-:-:S02]  /*a920*/  IMAD.MOV.U32 R3, RZ, RZ, R21 ;  /* 0x000000ffff037224 */ /* 0x008fc400078e0015 */
[----:B------:R-:W2:Y:S01]  /*a930*/  S2R R21, SR_TID.X ;  /* 0x0000000000157919 */ /* 0x000ea20000002100 */
[----:B----4-:R-:W-:Y:S02]  /*a940*/  IMAD R0, R20, UR4, RZ ;  /* 0x0000000414007c24 */ /* 0x010fe4000f8e02ff */
[----:B------:R-:W3:Y:S01]  /*a950*/  S2R R20, SR_TID.X ;  /* 0x0000000000147919 */ /* 0x000ee20000002100 */
[----:B------:R-:W-:-:S04]  /*a960*/  IMAD.WIDE.U32 R2, R18, UR4, R2 ;  /* 0x0000000412027c25 */ /* 0x000fc8000f8e0002 */
[----:B------:R-:W-:Y:S01]  /*a970*/  IMAD R0, R18, UR5, R0 ;  /* 0x0000000512007c24 */ /* 0x000fe2000f8e0200 */
[----:B------:R-:W-:-:S04]  /*a980*/  ULDC.64 UR4, c[0x0][0x2e0] ;  /* 0x0000b80000047ab9 */ /* 0x000fc80000000a00 */
[----:B------:R-:W-:Y:S01]  /*a990*/  IADD3 R3, R3, R0, RZ ;  /* 0x0000000003037210 */ /* 0x000fe20007ffe0ff */
[----:B------:R-:W-:Y:S02]  /*a9a0*/  IMAD R0, R4, UR4, RZ ;  /* 0x0000000404007c24 */ /* 0x000fe4000f8e02ff */
[----:B------:R-:W4:Y:S02]  /*a9b0*/  @P0 LDC R4, c[0x0][0x44c] ;  /* 0x00011300ff040b82 */ /* 0x000f240000000800 */
[C---:B------:R-:W-:Y:S02]  /*a9c0*/  IMAD R0, R29.reuse, UR5, R0 ;  /* 0x000000051d007c24 */ /* 0x040fe4000f8e0200 */
[----:B------:R-:W-:Y:S01]  /*a9d0*/  IMAD.WIDE.U32 R2, R29, UR4, R2 ;  /* 0x000000041d027c25 */ /* 0x000fe2000f8e0002 */
[----:B------:R-:W-:-:S03]  /*a9e0*/  ULDC.64 UR4, c[0x0][0x2d0] ;  /* 0x0000b40000047ab9 */ /* 0x000fc60000000a00 */
[----:B------:R-:W-:Y:S02]  /*a9f0*/  IMAD.IADD R3, R3, 0x1, R0 ;  /* 0x0000000103037824 */ /* 0x000fe400078e0200 */
[----:B--2---:R-:W-:Y:S01]  /*aa00*/  IMAD.SHL.U32 R21, R21, 0x10, RZ ;  /* 0x0000001015157824 */ /* 0x004fe200078e00ff */
[----:B---3--:R-:W-:-:S04]  /*aa10*/  LOP3.LUT R20, R20, 0x7f, RZ, 0xc0, !PT ;  /* 0x0000007f14147812 */ /* 0x008fc800078ec0ff */
[----:B------:R-:W-:Y:S02]  /*aa20*/  LOP3.LUT R21, R21, 0x70, RZ, 0xc0, !PT ;  /* 0x0000007015157812 */ /* 0x000fe400078ec0ff */
[----:B------:R-:W-:-:S04]  /*aa30*/  SHF.R.U32.HI R20, RZ, 0x3, R20 ;  /* 0x00000003ff147819 */ /* 0x000fc80000011614 */
[----:B------:R-:W-:Y:S02]  /*aa40*/  LOP3.LUT R20, R20, R21, RZ, 0xfc, !PT ;  /* 0x0000001514147212 */ /* 0x000fe400078efcff */
[----:B------:R2:W5:Y:S03]  /*aa50*/  LDL R21, [R1+0x2c] ;  /* 0x00002c0001157983 */ /* 0x0005660000100800 */
[----:B------:R-:W-:-:S04]  /*aa60*/  IMAD R6, R17, 0xc0, R20 ;  /* 0x000000c011067824 */ /* 0x000fc800078e0214 */
[----:B----4-:R-:W-:-:S04]  /*aa70*/  @P0 IMAD.HI.U32 R0, R6, R4, RZ ;  /* 0x0000000406000227 */ /* 0x010fc800078e00ff */
[----:B------:R-:W-:Y:S01]  /*aa80*/  IMAD.MOV.U32 R4, RZ, RZ, R6 ;  /* 0x000000ffff047224 */ /* 0x000fe200078e0006 */
[----:B0-----:R-:W-:-:S04]  /*aa90*/  @P0 SHF.R.U32.HI R4, RZ, R5, R0 ;  /* 0x00000005ff040219 */ /* 0x001fc80000011600 */
[----:B------:R-:W-:-:S05]  /*aaa0*/  SHF.R.S32.HI R0, RZ, 0x1f, R4 ;  /* 0x0000001fff007819 */ /* 0x000fca0000011404 */
[----:B------:R-:W-:-:S04]  /*aab0*/  IMAD R0, R0, UR4, RZ ;  /* 0x0000000400007c24 */ /* 0x000fc8000f8e02ff */
[C---:B------:R-:W-:Y:S02]  /*aac0*/  IMAD R7, R4.reuse, UR5, R0 ;  /* 0x0000000504077c24 */ /* 0x040fe4000f8e0200 */
[----:B------:R-:W-:Y:S02]  /*aad0*/  IMAD.MOV R0, RZ, RZ, -R4 ;  /* 0x000000ffff007224 */ /* 0x000fe400078e0a04 */
[----:B------:R-:W-:-:S04]  /*aae0*/  IMAD.WIDE.U32 R4, R4, UR4, R2 ;  /* 0x0000000404047c25 */ /* 0x000fc8000f8e0002 */
[----:B------:R-:W-:Y:S01]  /*aaf0*/  IMAD R0, R9, R0, R6 ;  /* 0x0000000009007224 */ /* 0x000fe200078e0206 */
[----:B------:R-:W-:-:S04]  /*ab00*/  IADD3 R5, R5, R7, RZ ;  /* 0x0000000705057210 */ /* 0x000fc80007ffe0ff */
[----:B------:R-:W-:-:S05]  /*ab10*/  SHF.R.S32.HI R7, RZ, 0x1f, R0 ;  /* 0x0000001fff077819 */ /* 0x000fca0000011400 */
[----:B------:R-:W-:Y:S02]  /*ab20*/  IMAD R7, R7, UR6, RZ ;  /* 0x0000000607077c24 */ /* 0x000fe4000f8e02ff */
[----:B------:R-:W-:-:S04]  /*ab30*/  IMAD.WIDE.U32 R4, R0, UR6, R4 ;  /* 0x0000000600047c25 */ /* 0x000fc8000f8e0004 */
[----:B------:R-:W-:-:S04]  /*ab40*/  IMAD R7, R0, UR7, R7 ;  /* 0x0000000700077c24 */ /* 0x000fc8000f8e0207 */
[----:B------:R-:W-:Y:S02]  /*ab50*/  IMAD.IADD R5, R5, 0x1, R7 ;  /* 0x0000000105057824 */ /* 0x000fe400078e0207 */
[----:B------:R-:W0:Y:S01]  /*ab60*/  @P0 LDC R7, c[0x0][0x44c] ;  /* 0x00011300ff070b82 */ /* 0x000e220000000800 */
[----:B------:R-:W-:-:S04]  /*ab70*/  LEA R0, P1, R4, UR8, 0x1 ;  /* 0x0000000804007c11 */ /* 0x000fc8000f8208ff */
[----:B------:R-:W-:Y:S01]  /*ab80*/  LEA.HI.X R4, R4, UR9, R5, 0x1, P1 ;  /* 0x0000000904047c11 */ /* 0x000fe200088f0c05 */
[----:B------:R-:W-:-:S04]  /*ab90*/  VIADD R5, R6, 0x80 ;  /* 0x0000008006057836 */ /* 0x000fc80000000000 */
[----:B------:R-:W-:Y:S01]  /*aba0*/  IMAD.MOV.U32 R6, RZ, RZ, R5 ;  /* 0x000000ffff067224 */ /* 0x000fe200078e0005 */
[----:B------:R-:W3:Y:S01]  /*abb0*/  S2R R20, SR_TID.X ;  /* 0x0000000000147919 */ /* 0x000ee20000002100 */
[----:B0-----:R-:W-:-:S05]  /*abc0*/  @P0 IMAD.HI.U32 R7, R5, R7, RZ ;  /* 0x0000000705070227 */ /* 0x001fca00078e00ff */
[----:B-1----:R-:W-:-:S05]  /*abd0*/  @P0 SHF.R.U32.HI R6, RZ, R8, R7 ;  /* 0x00000008ff060219 */ /* 0x002fca0000011607 */
[----:B------:R-:W-:-:S04]  /*abe0*/  IMAD.MOV R7, RZ, RZ, -R6 ;  /* 0x000000ffff077224 */ /* 0x000fc800078e0a06 */
[----:B------:R-:W-:Y:S01]  /*abf0*/  IMAD R5, R9, R7, R5 ;  /* 0x0000000709057224 */ /* 0x000fe200078e0205 */
[----:B------:R-:W-:Y:S01]  /*ac00*/  SHF.R.S32.HI R7, RZ, 0x1f, R6 ;  /* 0x0000001fff077819 */ /* 0x000fe20000011406 */
[----:B------:R-:W-:-:S04]  /*ac10*/  IMAD.WIDE.U32 R2, R6, UR4, R2 ;  /* 0x0000000406027c25 */ /* 0x000fc8000f8e0002 */
[----:B------:R-:W-:Y:S01]  /*ac20*/  IMAD R7, R7, UR4, RZ ;  /* 0x0000000407077c24 */ /* 0x000fe2000f8e02ff */
[----:B------:R-:W-:-:S03]  /*ac30*/  ULDC UR4, c[0x0][0x2b8] ;  /* 0x0000ae0000047ab9 */ /* 0x000fc60000000800 */
[----:B------:R-:W-:Y:S01]  /*ac40*/  IMAD R7, R6, UR5, R7 ;  /* 0x0000000506077c24 */ /* 0x000fe2000f8e0207 */
[----:B------:R-:W-:-:S04]  /*ac50*/  SHF.R.S32.HI R6, RZ, 0x1f, R5 ;  /* 0x0000001fff067819 */ /* 0x000fc80000011405 */
[----:B------:R-:W-:Y:S01]  /*ac60*/  IADD3 R3, R3, R7, RZ ;  /* 0x0000000703037210 */ /* 0x000fe20007ffe0ff */
[----:B------:R-:W-:Y:S02]  /*ac70*/  IMAD R6, R6, UR6, RZ ;  /* 0x0000000606067c24 */ /* 0x000fe4000f8e02ff */
[----:B------:R-:W-:-:S04]  /*ac80*/  IMAD.WIDE.U32 R2, R5, UR6, R2 ;  /* 0x0000000605027c25 */ /* 0x000fc8000f8e0002 */
[----:B------:R-:W-:Y:S01]  /*ac90*/  IMAD R6, R5, UR7, R6 ;  /* 0x0000000705067c24 */ /* 0x000fe2000f8e0206 */
[----:B------:R-:W-:-:S03]  /*aca0*/  LEA R5, P1, R2, UR8, 0x1 ;  /* 0x0000000802057c11 */ /* 0x000fc6000f8208ff */
[----:B------:R-:W-:Y:S01]  /*acb0*/  IMAD.IADD R6, R3, 0x1, R6 ;  /* 0x0000000103067824 */ /* 0x000fe200078e0206 */
[----:B------:R-:W-:Y:S01]  /*acc0*/  ISETP.GE.AND P0, PT, R28, UR4, PT ;  /* 0x000000041c007c0c */ /* 0x000fe2000bf06270 */
[----:B------:R-:W-:Y:S01]  /*acd0*/  UMOV UR4, 0xffffffff ;  /* 0xffffffff00047882 */ /* 0x000fe20000000000 */
[----:B---3--:R-:W-:Y:S02]  /*ace0*/  LOP3.LUT R20, R20, 0x7f, RZ, 0xc0, !PT ;  /* 0x0000007f14147812 */ /* 0x008fe400078ec0ff */
[----:B------:R-:W-:Y:S02]  /*acf0*/  LEA.HI.X R2, R2, UR9, R6, 0x1, P1 ;  /* 0x0000000902027c11 */ /* 0x000fe400088f0c06 */
[----:B------:R-:W-:Y:S01]  /*ad00*/  SHF.R.U32.HI R20, RZ, 0x3, R20 ;  /* 0x00000003ff147819 */ /* 0x000fe20000011614 */
[----:B--2---:R-:W-:Y:S06]  /*ad10*/  BRA.DIV UR4, `(.L_x_269) ;  /* 0x0000003a04e87947 */ /* 0x004fec000b800000 */
[----:B------:R-:W0:Y:S01]  /*ad20*/  SHFL.IDX PT, R7, R0, RZ, 0x181f ;  /* 0x00181fff00077589 */ /* 0x000e2200000e0000 */
[----:B-----5:R-:W-:Y:S02]  /*ad30*/  IMAD R3, R21, R9, RZ ;  /* 0x0000000915037224 */ /* 0x020fe400078e02ff */
[----:B------:R-:W-:Y:S01]  /*ad40*/  IMAD R17, R17, 0xc0, R20 ;  /* 0x000000c011117824 */ /* 0x000fe200078e0214 */
[----:B------:R-:W1:Y:S04]  /*ad50*/  SHFL.IDX PT, R6, R4, RZ, 0x181f ;  /* 0x00181fff04067589 */ /* 0x000e6800000e0000 */
[----:B------:R-:W-:-:S13]  /*ad60*/  ISETP.GE.AND P2, PT, R17, R3, PT ;  /* 0x000000031100720c */ /* 0x000fda0003f46270 */
[----:B0-----:R-:W-:-:S05]  /*ad70*/  @!P2 LEA R7, P1, R28, R7, 0x1 ;  /* 0x000000071c07a211 */ /* 0x001fca00078208ff */
[----:B-1----:R-:W-:-:S05]  /*ad80*/  @!P2 IMAD.X R6, RZ, RZ, R6, P1 ;  /* 0x000000ffff06a224 */ /* 0x002fca00008e0606 */
[----:B------:R-:W-:-:S04]  /*ad90*/  @!P2 LOP3.LUT R7, R7, R6, RZ, 0x3c, !PT ;  /* 0x000000060707a212 */ /* 0x000fc800078e3cff */
[----:B------:R-:W-:-:S04]  /*ada0*/  @!P2 LOP3.LUT R6, R7, R6, RZ, 0x3c, !PT ;  /* 0x000000060706a212 */ /* 0x000fc800078e3cff */
[----:B------:R-:W-:-:S05]  /*adb0*/  @!P2 LOP3.LUT R7, R7, R6, RZ, 0x3c, !PT ;  /* 0x000000060707a212 */ /* 0x000fca00078e3cff */
[----:B------:R-:W-:Y:S01]  /*adc0*/  @!PT LDS RZ, [RZ] ;  /* 0x00000000fffff984 */ /* 0x000fe20000000800 */
[----:B------:R0:W-:Y:S02]  /*add0*/  @!P2 LDGSTS.E.BYPASS.LTC128B.128 [R10+0x8400], desc[UR50][R6.64], !P0 ;  /* 0x08400000060aafae */ /* 0x0001e4000c101d72 */
[----:B0-----:R-:W-:Y:S02]  /*ade0*/  VIADD R6, R17, 0x10 ;  /* 0x0000001011067836 */ /* 0x001fe40000000000 */
[----:B------:R-:W0:Y:S03]  /*adf0*/  SHFL.IDX PT, R7, R0, 0x1, 0x181f ;  /* 0x00381f0000077f89 */ /* 0x000e2600000e0000 */
[----:B------:R-:W-:Y:S02]  /*ae00*/  ISETP.GE.AND P1, PT, R6, R3, PT ;  /* 0x000000030600720c */ /* 0x000fe40003f26270 */
[----:B------:R-:W1:Y:S11]  /*ae10*/  SHFL.IDX PT, R6, R4, 0x1, 0x181f ;  /* 0x00381f0004067f89 */ /* 0x000e7600000e0000 */
[----:B0-----:R-:W-:-:S05]  /*ae20*/  @!P1 LEA R7, P2, R28, R7, 0x1 ;  /* 0x000000071c079211 */ /* 0x001fca00078408ff */
[----:B-1----:R-:W-:-:S05]  /*ae30*/  @!P1 IMAD.X R6, RZ, RZ, R6, P2 ;  /* 0x000000ffff069224 */ /* 0x002fca00010e0606 */
[----:B------:R-:W-:-:S04]  /*ae40*/  @!P1 LOP3.LUT R7, R7, R6, RZ, 0x3c, !PT ;  /* 0x0000000607079212 */ /* 0x000fc800078e3cff */
[----:B------:R-:W-:-:S04]  /*ae50*/  @!P1 LOP3.LUT R6, R7, R6, RZ, 0x3c, !PT ;  /* 0x0000000607069212 */ /* 0x000fc800078e3cff */
[----:B------:R-:W-:-:S05]  /*ae60*/  @!P1 LOP3.LUT R7, R7, R6, RZ, 0x3c, !PT ;  /* 0x0000000607079212 */ /* 0x000fca00078e3cff */
[----:B------:R0:W-:Y:S02]  /*ae70*/  @!P1 LDGSTS.E.BYPASS.LTC128B.128 [R10+0x8c00], desc[UR50][R6.64], !P0 ;  /* 0x08c00000060a9fae */ /* 0x0001e4000c101d72 */
[----:B0-----:R-:W-:Y:S02]  /*ae80*/  IADD3 R6, R17, 0x20, RZ ;  /* 0x0000002011067810 */ /* 0x001fe40007ffe0ff */
[----:B------:R-:W0:Y:S02]  /*ae90*/  SHFL.IDX PT, R7, R0, 0x2, 0x181f ;  /* 0x00581f0000077f89 */ /* 0x000e2400000e0000 */
        /* <DEDUP_REMOVED lines=22> */
[----:B0-----:R-:W-:-:S04]  /*b000*/  @!P1 LEA R7, P2, R28, R7, 0x1 ;  /* 0x000000071c079211 */ /* 0x001fc800078408ff */
[----:B-1----:R-:W-:-:S04]  /*b010*/  @!P1 IADD3.X R6, RZ, R6, RZ, P2, !PT ;  /* 0x00000006ff069210 */ /* 0x002fc800017fe4ff */
        /* <DEDUP_REMOVED lines=17> */
[----:B------:R-:W1:Y:S04]  /*b130*/  SHFL.IDX PT, R6, R4, 0x6, 0x181f ;  /* 0x00d81f0004067f89 */ /* 0x000e6800000e0000 */
[----:B------:R-:W-:Y:S07]  /*b140*/  SHFL.IDX PT, R4, R4, 0x7, 0x181f ;  /* 0x00f81f0004047f89 */ /* 0x000fee00000e0000 */
[----:B0-----:R-:W-:-:S05]  /*b150*/  @!P1 LEA R7, P2, R28, R7, 0x1 ;  /* 0x000000071c079211 */ /* 0x001fca00078408ff */
[----:B-1----:R-:W-:-:S05]  /*b160*/  @!P1 IMAD.X R6, RZ, RZ, R6, P2 ;  /* 0x000000ffff069224 */ /* 0x002fca00010e0606 */
[----:B------:R-:W-:-:S04]  /*b170*/  @!P1 LOP3.LUT R7, R7, R6, RZ, 0x3c, !PT ;  /* 0x0000000607079212 */ /* 0x000fc800078e3cff */
[----:B------:R-:W-:-:S04]  /*b180*/  @!P1 LOP3.LUT R6, R7, R6, RZ, 0x3c, !PT ;  /* 0x0000000607069212 */ /* 0x000fc800078e3cff */
[----:B------:R-:W-:-:S05]  /*b190*/  @!P1 LOP3.LUT R7, R7, R6, RZ, 0x3c, !PT ;  /* 0x0000000607079212 */ /* 0x000fca00078e3cff */
[----:B------:R0:W-:Y:S04]  /*b1a0*/  @!P1 LDGSTS.E.BYPASS.LTC128B.128 [R10+0xb400], desc[UR50][R6.64], !P0 ;  /* 0x0b400000060a9fae */ /* 0x0001e8000c101d72 */
[----:B0-----:R0:W1:Y:S02]  /*b1b0*/  SHFL.IDX PT, R6, R0, 0x7, 0x181f ;  /* 0x00f81f0000067f89 */ /* 0x00106400000e0000 */
[----:B0-----:R-:W-:-:S04]  /*b1c0*/  IADD3 R0, R17, 0x80, RZ ;  /* 0x0000008011007810 */ /* 0x001fc80007ffe0ff */
[----:B------:R-:W-:Y:S01]  /*b1d0*/  ISETP.GE.AND P1, PT, R0, R3, PT ;  /* 0x000000030000720c */ /* 0x000fe20003f26270 */
[----:B------:R-:W-:-:S05]  /*b1e0*/  VIADD R0, R17, 0x70 ;  /* 0x0000007011007836 */ /* 0x000fca0000000000 */
[----:B------:R-:W-:Y:S02]  /*b1f0*/  ISETP.GE.AND P2, PT, R0, R3, PT ;  /* 0x000000030000720c */ /* 0x000fe40003f46270 */
[----:B------:R-:W-:Y:S11]  /*b200*/  SHFL.IDX PT, R0, R2, RZ, 0x181f ;  /* 0x00181fff02007589 */ /* 0x000ff600000e0000 */
[----:B-1----:R-:W-:-:S05]  /*b210*/  @!P2 LEA R6, P3, R28, R6, 0x1 ;  /* 0x000000061c06a211 */ /* 0x002fca00078608ff */
[----:B------:R-:W-:Y:S02]  /*b220*/  @!P2 IMAD.X R7, RZ, RZ, R4, P3 ;  /* 0x000000ffff07a224 */ /* 0x000fe400018e0604 */
[----:B------:R-:W0:Y:S04]  /*b230*/  SHFL.IDX PT, R4, R5, RZ, 0x181f ;  /* 0x00181fff05047589 */ /* 0x000e2800000e0000 */
[----:B------:R1:W-:Y:S01]  /*b240*/  @!P2 LDGSTS.E.BYPASS.LTC128B.128 [R10+0xbc00], desc[UR50][R6.64], !P0 ;  /* 0x0bc00000060aafae */ /* 0x0003e2000c101d72 */
[----:B0-----:R-:W-:-:S05]  /*b250*/  @!P1 LEA R4, P3, R28, R4, 0x1 ;  /* 0x000000041c049211 */ /* 0x001fca00078608ff */
[----:B------:R-:W-:Y:S02]  /*b260*/  @!P1 IMAD.X R0, RZ, RZ, R0, P3 ;  /* 0x000000ffff009224 */ /* 0x000fe400018e0600 */
[----:B-1----:R-:W-:-:S03]  /*b270*/  @!P1 IMAD.MOV.U32 R6, RZ, RZ, R4 ;  /* 0x000000ffff069224 */ /* 0x002fc600078e0004 */
[----:B------:R-:W-:Y:S01]  /*b280*/  @!P1 MOV R7, R0 ;  /* 0x0000000000079202 */ /* 0x000fe20000000f00 */
[----:B------:R-:W-:-:S04]  /*b290*/  VIADD R0, R17, 0x90 ;  /* 0x0000009011007836 */ /* 0x000fc80000000000 */
[----:B------:R0:W-:Y:S01]  /*b2a0*/  @!P1 LDGSTS.E.BYPASS.LTC128B.128 [R10+0xc400], desc[UR50][R6.64], !P0 ;  /* 0x0c400000060a9fae */ /* 0x0001e2000c101d72 */
[----:B------:R-:W-:-:S03]  /*b2b0*/  ISETP.GE.AND P1, PT, R0, R3, PT ;  /* 0x000000030000720c */ /* 0x000fc60003f26270 */
[----:B------:R-:W-:Y:S04]  /*b2c0*/  SHFL.IDX PT, R0, R2, 0x1, 0x181f ;  /* 0x00381f0002007f89 */ /* 0x000fe800000e0000 */
[----:B0-----:R-:W0:Y:S06]  /*b2d0*/  SHFL.IDX PT, R6, R5, 0x1, 0x181f ;  /* 0x00381f0005067f89 */ /* 0x001e2c00000e0000 */
[----:B0-----:R-:W-:-:S05]  /*b2e0*/  @!P1 LEA R6, P2, R28, R6, 0x1 ;  /* 0x000000061c069211 */ /* 0x001fca00078408ff */
[----:B------:R-:W-:-:S04]  /*b2f0*/  @!P1 IMAD.X R0, RZ, RZ, R0, P2 ;  /* 0x000000ffff009224 */ /* 0x000fc800010e0600 */
[----:B------:R-:W-:Y:S02]  /*b300*/  @!P1 IMAD.MOV.U32 R7, RZ, RZ, R0 ;  /* 0x000000ffff079224 */ /* 0x000fe400078e0000 */
[----:B------:R-:W-:-:S03]  /*b310*/  VIADD R0, R17, 0xa0 ;  /* 0x000000a011007836 */ /* 0x000fc60000000000 */
[----:B------:R0:W-:Y:S02]  /*b320*/  @!P1 LDGSTS.E.BYPASS.LTC128B.128 [R10+0xcc00], desc[UR50][R6.64], !P0 ;  /* 0x0cc00000060a9fae */ /* 0x0001e4000c101d72 */
[----:B------:R-:W-:Y:S02]  /*b330*/  ISETP.GE.AND P2, PT, R0, R3, PT ;  /* 0x000000030000720c */ /* 0x000fe40003f46270 */
[----:B------:R-:W-:Y:S04]  /*b340*/  SHFL.IDX PT, R0, R2, 0x2, 0x181f ;  /* 0x00581f0002007f89 */ /* 0x000fe800000e0000 */
[----:B0-----:R-:W0:Y:S07]  /*b350*/  SHFL.IDX PT, R6, R5, 0x2, 0x181f ;  /* 0x00581f0005067f89 */ /* 0x001e2e00000e0000 */
[----:B0-----:R-:W-:-:S04]  /*b360*/  @!P2 LEA R6, P1, R28, R6, 0x1 ;  /* 0x000000061c06a211 */ /* 0x001fc800078208ff */
[----:B------:R-:W-:-:S05]  /*b370*/  @!P2 IADD3.X R0, RZ, R0, RZ, P1, !PT ;  /* 0x00000000ff00a210 */ /* 0x000fca0000ffe4ff */
[----:B------:R-:W-:Y:S02]  /*b380*/  @!P2 IMAD.MOV.U32 R7, RZ, RZ, R0 ;  /* 0x000000ffff07a224 */ /* 0x000fe400078e0000 */
[----:B------:R0:W1:Y:S04]  /*b390*/  SHFL.IDX PT, R0, R2, 0x3, 0x181f ;  /* 0x00781f0002007f89 */ /* 0x00006800000e0000 */
[----:B------:R0:W-:Y:S04]  /*b3a0*/  @!P2 LDGSTS.E.BYPASS.LTC128B.128 [R10+0xd400], desc[UR50][R6.64], !P0 ;  /* 0x0d400000060aafae */ /* 0x0001e8000c101d72 */
[----:B------:R0:W2:Y:S02]  /*b3b0*/  SHFL.IDX PT, R2, R5, 0x3, 0x181f ;  /* 0x00781f0005027f89 */ /* 0x0000a400000e0000 */
.L_x_370:
[----:B------:R-:W-:-:S05]  /*b3c0*/  VIADD R17, R17, 0xb0 ;  /* 0x000000b011117836 */ /* 0x000fca0000000000 */
[----:B------:R-:W-:-:S13]  /*b3d0*/  ISETP.GE.AND P1, PT, R17, R3, PT ;  /* 0x000000031100720c */ /* 0x000fda0003f26270 */
[----:B0-2---:R-:W-:-:S05]  /*b3e0*/  @!P1 LEA R2, P2, R28, R2, 0x1 ;  /* 0x000000021c029211 */ /* 0x005fca00078408ff */
[----:B-1----:R-:W-:-:S05]  /*b3f0*/  @!P1 IMAD.X R3, RZ, RZ, R0, P2 ;  /* 0x000000ffff039224 */ /* 0x002fca00010e0600 */
[----:B------:R-:W-:Y:S01]  /*b400*/  @!PT LDS RZ, [RZ] ;  /* 0x00000000fffff984 */ /* 0x000fe20000000800 */
[----:B------:R-:W-:Y:S01]  /*b410*/  @!PT LDS RZ, [RZ] ;  /* 0x00000000fffff984 */ /* 0x000fe20000000800 */
[----:B------:R-:W-:Y:S01]  /*b420*/  @!PT LDS RZ, [RZ] ;  /* 0x00000000fffff984 */ /* 0x000fe20000000800 */
[----:B------:R0:W-:Y:S01]  /*b430*/  @!P1 LDGSTS.E.BYPASS.LTC128B.128 [R10+0xdc00], desc[UR50][R2.64], !P0 ;  /* 0x0dc00000020a9fae */ /* 0x0001e2000c101d72 */
[----:B------:R-:W-:Y:S01]  /*b440*/  PLOP3.LUT P0, PT, PT, PT, PT, 0x80, 0x0 ;  /* 0x000000000000781c */ /* 0x000fe20003f0f070 */
[----:B------:R-:W-:-:S12]  /*b450*/  NOP ;  /* 0x0000000000007918 */ /* 0x000fd80000000000 */
.L_x_270:
[----:B------:R-:W-:Y:S02]  /*b460*/  PLOP3.LUT P1, PT, P1, P0, PT, 0xa2, 0x0 ;  /* 0x000000000000781c */ /* 0x000fe40000f21472 */
[----:B------:R-:W-:-:S08]  /*b470*/  @P0 R2UR P1, UR4, R22 ;  /* 0x00000000160402ca */ /* 0x000fd00000020000 */
[----:B------:R-:W-:-:S05]  /*b480*/  @P0 PLOP3.LUT P0, PT, P1, PT, PT, 0x80, 0x0 ;  /* 0x000000000000081c */ /* 0x000fca0000f0f070 */
[----:B------:R-:W-:Y:S01]  /*b490*/  @!P1 SYNCS.ARRIVE.TRANS64.RED.A0T1 RZ, [UR4+0x16800], RZ ;  /* 0x016800ffffff99a7 */ /* 0x000fe20008200404 */
[----:B------:R-:W-:Y:S07]  /*b4a0*/  @!P1 ARRIVES.LDGSTSBAR.64.TRANSCNT [UR4+0x16800] ;  /* 0x01680000ff0099b0 */ /* 0x000fee0008000a84 */
[----:B------:R-:W-:Y:S05]  /*b4b0*/  @P0 BRA.U.ANY `(.L_x_270) ;  /* 0xfffffffd00e80947 */ /* 0x000fea000393ffff */
[----:B0-----:R-:W2:Y:S02]  /*b4c0*/  LDL.LU R2, [R1+0x38] ;  /* 0x0000380001027983 */ /* 0x001ea40000300800 */
[----:B--2---:R-:W-:-:S05]  /*b4d0*/  VIADD R2, R2, 0x1 ;  /* 0x0000000102027836 */ /* 0x004fca0000000000 */
[----:B------:R0:W-:Y:S01]  /*b4e0*/  STL [R1+0x38], R2 ;  /* 0x0000380201007387 */ /* 0x0001e20000100800 */
[----:B------:R-:W-:-:S04]  /*b4f0*/  LEA.HI R0, R2, R2, RZ, 0x1 ;  /* 0x0000000202007211 */ /* 0x000fc800078f08ff */
[----:B------:R-:W-:-:S04]  /*b500*/  LOP3.LUT R0, R0, 0xfffffffe, RZ, 0xc0, !PT ;  /* 0xfffffffe00007812 */ /* 0x000fc800078ec0ff */
[----:B------:R-:W-:-:S04]  /*b510*/  IADD3 R0, R2, -R0, RZ ;  /* 0x8000000002007210 */ /* 0x000fc80007ffe0ff */
[----:B------:R-:W-:Y:S01]  /*b520*/  SHF.L.U32 R3, R0, 0x1f, RZ ;  /* 0x0000001f00037819 */ /* 0x000fe200000006ff */
[----:B------:R-:W-:Y:S01]  /*b530*/  NOP ;  /* 0x0000000000007918 */ /* 0x000fe20000000000 */
[----:B0-----:R-:W2:Y:S01]  /*b540*/  LDL R2, [R1+0x10] ;  /* 0x0000100001027983 */ /* 0x001ea20000100800 */
[----:B------:R0:W-:Y:S01]  /*b550*/  SYNCS.ARRIVE.TRANS64.A1T0 RZ, [R22+URZ+0x16800], RZ ;  /* 0x016800ff16ff79a7 */ /* 0x0001e2000810003f */
[----:B------:R-:W-:Y:S01]  /*b560*/  BSSY B0, `(.L_x_271) ;  /* 0x0000004000007945 */ /* 0x000fe20003800000 */
[----:B------:R-:W1:Y:S01]  /*b570*/  SYNCS.PHASECHK.TRANS64.TRYWAIT P0, [R22+URZ+0x16820], R3 ;  /* 0x01682003160075a7 */ /* 0x000e62000800017f */
[----:B--2---:R-:W-:Y:S02]  /*b580*/  ISETP.GE.AND P1, PT, R2, 0x81, PT ;  /* 0x000000810200780c */ /* 0x004fe40003f26270 */
[----:B01----:R-:W-:Y:S11]  /*b590*/  @!P0 BRA `(.L_x_272) ;  /* 0x0000004000ac8947 */ /* 0x003ff60003800000 */
.L_x_371:
[----:B------:R-:W-:Y:S05]  /*b5a0*/  BSYNC B0 ;  /* 0x0000000000007941 */ /* 0x000fea0003800000 */
.L_x_271:
[----:B------:R-:W-:Y:S04]  /*b5b0*/  BSSY B0, `(.L_x_273) ;  /* 0x0000106000007945 */ /* 0x000fe80003800000 */
[----:B------:R-:W-:Y:S05]  /*b5c0*/  @!P1 BRA `(.L_x_274) ;  /* 0x0000001000109947 */ /* 0x000fea0003800000 */
[----:B------:R-:W2:Y:S01]  /*b5d0*/  LDL.LU R0, [R1+0x34] ;  /* 0x0000340001007983 */ /* 0x000ea20000300800 */
[----:B------:R-:W-:Y:S01]  /*b5e0*/  ULDC UR4, c[0x0][0x2f4] ;  /* 0x0000bd0000047ab9 */ /* 0x000fe20000000800 */
[----:B------:R-:W-:Y:S01]  /*b5f0*/  IMAD.MOV.U32 R17, RZ, RZ, R27 ;  /* 0x000000ffff117224 */ /* 0x000fe200078e001b */
[----:B------:R-:W-:Y:S01]  /*b600*/  ISETP.GE.AND P1, PT, R28, UR4, PT ;  /* 0x000000041c007c0c */ /* 0x000fe2000bf26270 */
[----:B------:R-:W-:Y:S02]  /*b610*/  IMAD.MOV.U32 R6, RZ, RZ, R25 ;  /* 0x000000ffff067224 */ /* 0x000fe400078e0019 */
[----:B------:R-:W-:Y:S01]  /*b620*/  IMAD.MOV.U32 R29, RZ, RZ, R26 ;  /* 0x000000ffff1d7224 */ /* 0x000fe200078e001a */
[----:B--2---:R-:W-:-:S09]  /*b630*/  LEA.HI.SX32 R7, R0, 0xfffffffe, 0x19 ;  /* 0xfffffffe00077811 */ /* 0x004fd200078fcaff */
.L_x_287:
[----:B------:R-:W2:Y:S01]  /*b640*/  LDL R9, [R1+0x14] ;  /* 0x0000140001097983 */ /* 0x000ea20000100800 */
[----:B0-----:R-:W0:Y:S03]  /*b650*/  LDC R3, c[0x0][0x430] ;  /* 0x00010c00ff037b82 */ /* 0x001e260000000800 */
[----:B------:R-:W3:Y:S04]  /*b660*/  LDL R8, [R1+0x18] ;  /* 0x0000180001087983 */ /* 0x000ee80000100800 */
[----:B------:R-:W4:Y:S01]  /*b670*/  LDL R5, [R1+0x4] ;  /* 0x0000040001057983 */ /* 0x000f220000100800 */
[----:B------:R-:W1:Y:S01]  /*b680*/  S2R R2, SR_TID.X ;  /* 0x0000000000027919 */ /* 0x000e620000002100 */
[----:B0-----:R-:W-:-:S13]  /*b690*/  ISETP.NE.AND P0, PT, R3, 0x1, PT ;  /* 0x000000010300780c */ /* 0x001fda0003f05270 */
[----:B------:R-:W0:Y:S01]  /*b6a0*/  @P0 LDC R4, c[0x0][0x434] ;  /* 0x00010d00ff040b82 */ /* 0x000e220000000800 */
[----:B-1----:R-:W-:-:S04]  /*b6b0*/  LOP3.LUT R0, R2, 0x7f, RZ, 0xc0, !PT ;  /* 0x0000007f02007812 */ /* 0x002fc800078ec0ff */
[----:B------:R-:W-:-:S03]  /*b6c0*/  SHF.R.U32.HI R3, RZ, 0x3, R0 ;  /* 0x00000003ff037819 */ /* 0x000fc60000011600 */
[----:B------:R-:W1:Y:S01]  /*b6d0*/  @P0 LDC R0, c[0x0][0x438] ;  /* 0x00010e00ff000b82 */ /* 0x000e620000000800 */
[----:B------:R-:W-:Y:S01]  /*b6e0*/  IMAD.SHL.U32 R2, R2, 0x10, RZ ;  /* 0x0000001002027824 */ /* 0x000fe200078e00ff */
[----:B------:R-:W-:-:S04]  /*b6f0*/  LEA R3, R7, R3, 0x7 ;  /* 0x0000000307037211 */ /* 0x000fc800078e38ff */
[----:B------:R-:W-:Y:S01]  /*b700*/  LOP3.LUT R2, R2, 0x70, RZ, 0xc0, !PT ;  /* 0x0000007002027812 */ /* 0x000fe200078ec0ff */
[----:B------:R-:W-:Y:S05]  /*b710*/  YIELD ;  /* 0x0000000000007946 */ /* 0x000fea0003800000 */
[----:B------:R-:W-:Y:S01]  /*b720*/  ULDC UR4, c[0x0][0x430] ;  /* 0x00010c0000047ab9 */ /* 0x000fe20000000800 */
[----:B--2---:R-:W-:-:S05]  /*b730*/  IADD3 R3, R2, R3, R9 ;  /* 0x0000000302037210 */ /* 0x004fca0007ffe009 */
[----:B0-----:R-:W-:-:S04]  /*b740*/  @P0 IMAD.HI.U32 R4, R3, R4, RZ ;  /* 0x0000000403040227 */ /* 0x001fc800078e00ff */
[----:B------:R-:W-:Y:S01]  /*b750*/  IMAD.MOV.U32 R2, RZ, RZ, R3 ;  /* 0x000000ffff027224 */ /* 0x000fe200078e0003 */
[----:B-1----:R-:W-:-:S05]  /*b760*/  @P0 SHF.R.U32.HI R2, RZ, R0, R4 ;  /* 0x00000000ff020219 */ /* 0x002fca0000011604 */
[----:B------:R-:W-:-:S04]  /*b770*/  IMAD.MOV R0, RZ, RZ, -R2 ;  /* 0x000000ffff007224 */ /* 0x000fc800078e0a02 */
[----:B------:R-:W-:Y:S01]  /*b780*/  IMAD R0, R0, UR4, R3 ;  /* 0x0000000400007c24 */ /* 0x000fe2000f8e0203 */
[----:B------:R-:W-:Y:S01]  /*b790*/  ULDC.64 UR4, c[0x0][0x428] ;  /* 0x00010a0000047ab9 */ /* 0x000fe20000000a00 */
[----:B------:R-:W-:Y:S01]  /*b7a0*/  SHF.R.S32.HI R3, RZ, 0x1f, R2 ;  /* 0x0000001fff037819 */ /* 0x000fe20000011402 */
[----:B---3--:R-:W-:-:S04]  /*b7b0*/  IMAD R4, R8, UR4, RZ ;  /* 0x0000000408047c24 */ /* 0x008fc8000f8e02ff */
[C---:B----4-:R-:W-:Y:S02]  /*b7c0*/  IMAD R4, R5.reuse, UR5, R4 ;  /* 0x0000000505047c24 */ /* 0x050fe4000f8e0204 */
[----:B------:R-:W-:Y:S01]  /*b7d0*/  IMAD.WIDE.U32 R2, R5, UR4, R2 ;  /* 0x0000000405027c25 */ /* 0x000fe2000f8e0002 */
[----:B------:R-:W-:-:S03]  /*b7e0*/  ULDC.64 UR4, c[0x0][0x418] ;  /* 0x0001060000047ab9 */ /* 0x000fc60000000a00 */
[----:B------:R-:W-:Y:S01]  /*b7f0*/  IMAD.IADD R3, R4, 0x1, R3 ;  /* 0x0000000104037824 */ /* 0x000fe200078e0203 */
[----:B------:R-:W-:-:S04]  /*b800*/  LEA R4, P0, R2, UR4, 0x2 ;  /* 0x0000000402047c11 */ /* 0x000fc8000f8010ff */
[----:B------:R-:W-:-:S05]  /*b810*/  LEA.HI.X R5, R2, UR5, R3, 0x2, P0 ;  /* 0x0000000502057c11 */ /* 0x000fca00080f1403 */
[----:B------:R-:W2:Y:S01]  /*b820*/  LDG.E R4, desc[UR50][R4.64] ;  /* 0x0000003204047981 */ /* 0x000ea2000c1e1900 */
[----:B------:R-:W-:Y:S01]  /*b830*/  MOV R8, UR36 ;  /* 0x0000002400087c02 */ /* 0x000fe20008000f00 */
        /* <DEDUP_REMOVED lines=10> */
.L_x_275:
[----:B------:R-:W-:Y:S01]  /*b8e0*/  IMAD R5, R25, 0x8, R22 ;  /* 0x0000000819057824 */ /* 0x000fe200078e0216 */
[----:B------:R-:W-:Y:S01]  /*b8f0*/  SHF.L.U32 R2, R27, 0x1f, RZ ;  /* 0x0000001f1b027819 */ /* 0x000fe200000006ff */
[----:B------:R-:W-:Y:S03]  /*b900*/  BSSY B1, `(.L_x_276) ;  /* 0x0000003000017945 */ /* 0x000fe60003800000 */
[----:B------:R-:W0:Y:S02]  /*b910*/  SYNCS.PHASECHK.TRANS64.TRYWAIT P0, [R5+URZ+0x16840], R2 ;  /* 0x01684002050075a7 */ /* 0x000e24000800017f */
[----:B0-----:R-:W-:Y:S05]  /*b920*/  @!P0 BRA `(.L_x_277) ;  /* 0x0000003c00dc8947 */ /* 0x001fea0003800000 */
.L_x_372:
[----:B------:R-:W-:Y:S05]  /*b930*/  BSYNC B1 ;  /* 0x0000000000017941 */ /* 0x000fea0003800000 */
.L_x_276:
[----:B------:R-:W2:Y:S04]  /*b940*/  LDL R3, [R1+0x8] ;  /* 0x0000080001037983 */ /* 0x000ea80000100800 */
[----:B------:R-:W3:Y:S01]  /*b950*/  LDL R8, [R1] ;  /* 0x0000000001087983 */ /* 0x000ee20000100800 */
[----:B------:R-:W-:Y:S01]  /*b960*/  SHF.R.S32.HI R20, RZ, 0x1f, R0 ;  /* 0x0000001fff147819 */ /* 0x000fe20000011400 */
[----:B------:R-:W-:Y:S01]  /*b970*/  ULDC.64 UR4, c[0x0][0x300] ;  /* 0x0000c00000047ab9 */ /* 0x000fe20000000a00 */
[----:B------:R-:W1:Y:S03]  /*b980*/  S2R R9, SR_TID.X ;  /* 0x0000000000097919 */ /* 0x000e660000002100 */
[----:B------:R-:W-:-:S04]  /*b990*/  IMAD R7, R20, UR4, RZ ;  /* 0x0000000414077c24 */ /* 0x000fc8000f8e02ff */
[C---:B------:R-:W-:Y:S01]  /*b9a0*/  IMAD R7, R0.reuse, UR5, R7 ;  /* 0x0000000500077c24 */ /* 0x040fe2000f8e0207 */
[----:B-1----:R-:W-:Y:S02]  /*b9b0*/  SHF.L.U32 R11, R9, 0x3, RZ ;  /* 0x00000003090b7819 */ /* 0x002fe400000006ff */
[----:B--2---:R-:W-:Y:S01]  /*b9c0*/  LOP3.LUT P2, RZ, R3, 0x1, RZ, 0xc0, !PT ;  /* 0x0000000103ff7812 */ /* 0x004fe2000784c0ff */
[----:B0-----:R-:W-:Y:S01]  /*b9d0*/  IMAD.WIDE.U32 R2, R0, UR4, RZ ;  /* 0x0000000400027c25 */ /* 0x001fe2000f8e00ff */
[----:B------:R-:W-:-:S03]  /*b9e0*/  ULDC.64 UR4, c[0x0][0x310] ;  /* 0x0000c40000047ab9 */ /* 0x000fc60000000a00 */
[----:B------:R-:W-:Y:S02]  /*b9f0*/  IMAD.IADD R3, R3, 0x1, R7 ;  /* 0x0000000103037824 */ /* 0x000fe400078e0207 */
[----:B------:R-:W-:Y:S02]  /*ba00*/  IMAD R7, R21, UR4, RZ ;  /* 0x0000000415077c24 */ /* 0x000fe4000f8e02ff */
[----:B------:R-:W-:-:S04]  /*ba10*/  IMAD.WIDE.U32 R2, R4, UR4, R2 ;  /* 0x0000000404027c25 */ /* 0x000fc8000f8e0002 */
[----:B------:R-:W-:Y:S01]  /*ba20*/  IMAD R7, R4, UR5, R7 ;  /* 0x0000000504077c24 */ /* 0x000fe2000f8e0207 */
[----:B------:R-:W-:-:S03]  /*ba30*/  ULDC.64 UR4, c[0x0][0x308] ;  /* 0x0000c20000047ab9 */ /* 0x000fc60000000a00 */
[----:B------:R-:W-:Y:S02]  /*ba40*/  IMAD.IADD R3, R3, 0x1, R7 ;  /* 0x0000000103037824 */ /* 0x000fe400078e0207 */
[----:B---3--:R-:W-:Y:S02]  /*ba50*/  IMAD R7, R8, UR4, RZ ;  /* 0x0000000408077c24 */ /* 0x008fe4000f8e02ff */
[----:B------:R-:W-:Y:S02]  /*ba60*/  IMAD.SHL.U32 R8, R9, 0x8, RZ ;  /* 0x0000000809087824 */ /* 0x000fe400078e00ff */
[C---:B------:R-:W-:Y:S02]  /*ba70*/  IMAD R7, R18.reuse, UR5, R7 ;  /* 0x0000000512077c24 */ /* 0x040fe4000f8e0207 */
[----:B------:R-:W-:Y:S01]  /*ba80*/  IMAD.WIDE.U32 R2, R18, UR4, R2 ;  /* 0x0000000412027c25 */ /* 0x000fe2000f8e0002 */
[----:B------:R-:W-:Y:S01]  /*ba90*/  LOP3.LUT R8, R8, 0x1f8, RZ, 0xc0, !PT ;  /* 0x000001f808087812 */ /* 0x000fe200078ec0ff */
[----:B------:R-:W-:-:S02]  /*baa0*/  ULDC.64 UR4, c[0x0][0x2e8] ;  /* 0x0000ba0000047ab9 */ /* 0x000fc40000000a00 */
[----:B------:R-:W-:Y:S01]  /*bab0*/  IMAD.IADD R7, R7, 0x1, R3 ;  /* 0x0000000107077824 */ /* 0x000fe200078e0203 */
[----:B------:R-:W-:Y:S02]  /*bac0*/  LOP3.LUT R8, R8, 0x38, R9, 0x78, !PT ;  /* 0x0000003808087812 */ /* 0x000fe400078e7809 */
[----:B------:R-:W-:Y:S01]  /*bad0*/  LEA R9, P0, R2, UR4, 0x1 ;  /* 0x0000000402097c11 */ /* 0x000fe2000f8008ff */
[----:B------:R-:W-:Y:S01]  /*bae0*/  UMOV UR4, 0xffffffff ;  /* 0xffffffff00047882 */ /* 0x000fe20000000000 */
[----:B------:R-:W-:Y:S02]  /*baf0*/  LOP3.LUT R8, R8, 0x200, R11, 0xf8, !PT ;  /* 0x0000020008087812 */ /* 0x000fe400078ef80b */
[----:B------:R-:W-:-:S03]  /*bb00*/  LEA.HI.X R10, R2, UR5, R7, 0x1, P0 ;  /* 0x00000005020a7c11 */ /* 0x000fc600080f0c07 */
[----:B------:R-:W-:Y:S01]  /*bb10*/  IMAD R8, R25, 0x2000, R8 ;  /* 0x0000200019087824 */ /* 0x000fe200078e0208 */
[----:B------:R-:W-:Y:S06]  /*bb20*/  BRA.DIV UR4, `(.L_x_278) ;  /* 0x0000003e04707947 */ /* 0x000fec000b800000 */
[----:B------:R-:W0:Y:S01]  /*bb30*/  SHFL.IDX PT, R2, R9, RZ, 0x181f ;  /* 0x00181fff09027589 */ /* 0x000e2200000e0000 */
[----:B------:R-:W-:Y:S02]  /*bb40*/  IMAD.SHL.U32 R7, R28, 0x2, RZ ;  /* 0x000000021c077824 */ /* 0x000fe400078e00ff */
[----:B------:R-:W-:Y:S01]  /*bb50*/  IMAD R8, R8, 0x2, R22 ;  /* 0x0000000208087824 */ /* 0x000fe200078e0216 */
[----:B------:R-:W1:Y:S02]  /*bb60*/  SHFL.IDX PT, R3, R10, RZ, 0x181f ;  /* 0x00181fff0a037589 */ /* 0x000e6400000e0000 */
[----:B0-----:R-:W-:-:S04]  /*bb70*/  IADD3 R2, P0, R2, R7, RZ ;  /* 0x0000000702027210 */ /* 0x001fc80007f1e0ff */
[----:B-1----:R-:W-:-:S05]  /*bb80*/  IADD3.X R3, RZ, R3, RZ, P0, !PT ;  /* 0x00000003ff037210 */ /* 0x002fca00007fe4ff */
        /* <DEDUP_REMOVED lines=30> */
[----:B0-----:R-:W-:-:S05]  /*bd70*/  IADD3 R2, P0, R2, R7, RZ ;  /* 0x0000000702027210 */ /* 0x001fca0007f1e0ff */
[----:B-1----:R-:W-:-:S05]  /*bd80*/  IMAD.X R3, RZ, RZ, R3, P0 ;  /* 0x000000ffff037224 */ /* 0x002fca00000e0603 */
[----:B------:R0:W-:Y:S04]  /*bd90*/  LDGSTS.E.BYPASS.LTC128B.128 [R8+0x11400], desc[UR50][R2.64], !P2 ;  /* 0x1140000002087fae */ /* 0x0001e8000d101d72 */
[----:B0-2---:R0:W1:Y:S02]  /*bda0*/  SHFL.IDX PT, R2, R9, 0x7, 0x181f ;  /* 0x00f81f0009027f89 */ /* 0x00506400000e0000 */
.L_x_390:
        /* <DEDUP_REMOVED lines=8> */
.L_x_279:
        /* <DEDUP_REMOVED lines=11> */
.L_x_280:
[----:B------:R1:W-:Y:S01]  /*bee0*/  SYNCS.ARRIVE.TRANS64.A1T0 RZ, [R5+URZ+0x16830], RZ ;  /* 0x016830ff05ff79a7 */ /* 0x0003e2000810003f */
[----:B------:R-:W-:Y:S05]  /*bef0*/  @!P3 BRA `(.L_x_281) ;  /* 0x000000000004b947 */ /* 0x000fea0003800000 */
[----:B------:R-:W-:Y:S01]  /*bf00*/  BPT.TRAP 0x1 ;  /* 0x000000040000795c */ /* 0x000fe20000300000 */
.L_x_281:
[----:B------:R-:W-:Y:S01]  /*bf10*/  SHF.L.U32 R2, R17, 0x1f, RZ ;  /* 0x0000001f11027819 */ /* 0x000fe200000006ff */
[----:B------:R-:W-:Y:S01]  /*bf20*/  BSSY B1, `(.L_x_282) ;  /* 0x0000004000017945 */ /* 0x000fe20003800000 */
[----:B-1----:R-:W-:-:S04]  /*bf30*/  LEA R5, R6, R22, 0x3 ;  /* 0x0000001606057211 */ /* 0x002fc800078e18ff */
[----:B------:R-:W1:Y:S02]  /*bf40*/  SYNCS.PHASECHK.TRANS64.TRYWAIT P0, [R5+URZ+0x16860], R2 ;  /* 0x01686002050075a7 */ /* 0x000e64000800017f */
[----:B-1----:R-:W-:Y:S05]  /*bf50*/  @!P0 BRA `(.L_x_283) ;  /* 0x0000004000948947 */ /* 0x002fea0003800000 */
.L_x_391:
[----:B------:R-:W-:Y:S05]  /*bf60*/  BSYNC B1 ;  /* 0x0000000000017941 */ /* 0x000fea0003800000 */
.L_x_282:
[----:B------:R-:W2:Y:S01]  /*bf70*/  LDL R8, [R1+0x10] ;  /* 0x0000100001087983 */ /* 0x000ea20000100800 */
[----:B------:R-:W0:Y:S01]  /*bf80*/  S2R R11, SR_TID.X ;  /* 0x00000000000b7919 */ /* 0x000e220000002100 */
[----:B------:R-:W-:Y:S01]  /*bf90*/  UMOV UR4, 0xffffffff ;  /* 0xffffffff00047882 */ /* 0x000fe20000000000 */
[C---:B0-----:R-:W-:Y:S01]  /*bfa0*/  IMAD.SHL.U32 R9, R11.reuse, 0x8, RZ ;  /* 0x000000080b097824 */ /* 0x041fe200078e00ff */
[C---:B------:R-:W-:Y:S01]  /*bfb0*/  LOP3.LUT R3, R11.reuse, 0x7f, RZ, 0xc0, !PT ;  /* 0x0000007f0b037812 */ /* 0x040fe200078ec0ff */
[----:B------:R-:W-:-:S03]  /*bfc0*/  IMAD.SHL.U32 R10, R11, 0x8, RZ ;  /* 0x000000080b0a7824 */ /* 0x000fc600078e00ff */
[----:B------:R-:W-:-:S04]  /*bfd0*/  LOP3.LUT R9, R9, 0x1f8, RZ, 0xc0, !PT ;  /* 0x000001f809097812 */ /* 0x000fc800078ec0ff */
[----:B------:R-:W-:Y:S02]  /*bfe0*/  LOP3.LUT R9, R9, 0x38, R11, 0x78, !PT ;  /* 0x0000003809097812 */ /* 0x000fe400078e780b */
[----:B------:R-:W-:Y:S02]  /*bff0*/  SHF.R.U32.HI R3, RZ, 0x3, R3 ;  /* 0x00000003ff037819 */ /* 0x000fe40000011603 */
[----:B------:R-:W-:-:S05]  /*c000*/  LOP3.LUT R9, R9, 0x200, R10, 0xf8, !PT ;  /* 0x0000020009097812 */ /* 0x000fca00078ef80a */
[----:B------:R-:W-:Y:S02]  /*c010*/  IMAD R6, R6, 0x2000, R9 ;  /* 0x0000200006067824 */ /* 0x000fe400078e0209 */
[----:B--2---:R-:W-:-:S04]  /*c020*/  IMAD R8, R29, -0x80, R8 ;  /* 0xffffff801d087824 */ /* 0x004fc800078e0208 */
[----:B------:R-:W-:Y:S01]  /*c030*/  IMAD.IADD R8, R8, 0x1, -R3 ;  /* 0x0000000108087824 */ /* 0x000fe200078e0a03 */
[----:B------:R-:W-:Y:S06]  /*c040*/  BRA.DIV UR4, `(.L_x_284) ;  /* 0x00000042046c7947 */ /* 0x000fec000b800000 */
[----:B-1----:R-:W0:Y:S01]  /*c050*/  SHFL.IDX PT, R2, R23, RZ, 0x181f ;  /* 0x00181fff17027589 */ /* 0x002e2200000e0000 */
[----:B------:R-:W-:Y:S01]  /*c060*/  ISETP.LT.OR P0, PT, R8, 0x1, P1 ;  /* 0x000000010800780c */ /* 0x000fe20000f01670 */
[----:B------:R-:W-:Y:S02]  /*c070*/  IMAD R6, R6, 0x2, R22 ;  /* 0x0000000206067824 */ /* 0x000fe400078e0216 */
[----:B------:R-:W1:Y:S01]  /*c080*/  SHFL.IDX PT, R3, R24, RZ, 0x181f ;  /* 0x00181fff18037589 */ /* 0x000e6200000e0000 */
[----:B0-----:R-:W-:-:S04]  /*c090*/  IADD3 R2, P2, R2, R7, RZ ;  /* 0x0000000702027210 */ /* 0x001fc80007f5e0ff */
[----:B-1----:R-:W-:-:S05]  /*c0a0*/  IADD3.X R3, RZ, R3, RZ, P2, !PT ;  /* 0x00000003ff037210 */ /* 0x002fca00017fe4ff */
[----:B------:R-:W-:Y:S01]  /*c0b0*/  @!PT LDS RZ, [RZ] ;  /* 0x00000000fffff984 */ /* 0x000fe20000000800 */
[----:B------:R0:W-:Y:S01]  /*c0c0*/  LDGSTS.E.BYPASS.LTC128B.128 [R6+0x400], desc[UR50][R2.64], !P0 ;  /* 0x0040000002067fae */ /* 0x0001e2000c101d72 */
[----:B------:R-:W-:-:S03]  /*c0d0*/  ISETP.LT.OR P0, PT, R8, 0x11, P1 ;  /* 0x000000110800780c */ /* 0x000fc60000f01670 */
[----:B0-----:R-:W0:Y:S04]  /*c0e0*/  SHFL.IDX PT, R2, R23, 0x1, 0x181f ;  /* 0x00381f0017027f89 */ /* 0x001e2800000e0000 */
[----:B------:R-:W1:Y:S01]  /*c0f0*/  SHFL.IDX PT, R3, R24, 0x1, 0x181f ;  /* 0x00381f0018037f89 */ /* 0x000e6200000e0000 */
[----:B0-----:R-:W-:-:S05]  /*c100*/  IADD3 R2, P2, R2, R7, RZ ;  /* 0x0000000702027210 */ /* 0x001fca0007f5e0ff */
[----:B-1----:R-:W-:-:S05]  /*c110*/  IMAD.X R3, RZ, RZ, R3, P2 ;  /* 0x000000ffff037224 */ /* 0x002fca00010e0603 */
        /* <DEDUP_REMOVED lines=16> */
[----:B0-----:R-:W-:-:S04]  /*c220*/  IADD3 R2, P2, R2, R7, RZ ;  /* 0x0000000702027210 */ /* 0x001fc80007f5e0ff */
[----:B-1----:R-:W-:-:S05]  /*c230*/  IADD3.X R3, RZ, R3, RZ, P2, !PT ;  /* 0x00000003ff037210 */ /* 0x002fca00017fe4ff */
        /* <DEDUP_REMOVED lines=9> */
[----:B------:R-:W1:Y:S04]  /*c2d0*/  SHFL.IDX PT, R3, R24, 0x6, 0x181f ;  /* 0x00d81f0018037f89 */ /* 0x000e6800000e0000 */
[----:B------:R-:W2:Y:S01]  /*c2e0*/  SHFL.IDX PT, R24, R24, 0x7, 0x181f ;  /* 0x00f81f0018187f89 */ /* 0x000ea200000e0000 */
[----:B0-----:R-:W-:-:S05]  /*c2f0*/  IADD3 R2, P2, R2, R7, RZ ;  /* 0x0000000702027210 */ /* 0x001fca0007f5e0ff */
[----:B-1----:R-:W-:-:S05]  /*c300*/  IMAD.X R3, RZ, RZ, R3, P2 ;  /* 0x000000ffff037224 */ /* 0x002fca00010e0603 */
[----:B------:R0:W-:Y:S04]  /*c310*/  LDGSTS.E.BYPASS.LTC128B.128 [R6+0x3400], desc[UR50][R2.64], !P0 ;  /* 0x0340000002067fae */ /* 0x0001e8000c101d72 */
[----:B0-2---:R0:W1:Y:S02]  /*c320*/  SHFL.IDX PT, R2, R23, 0x7, 0x181f ;  /* 0x00f81f0017027f89 */ /* 0x00506400000e0000 */
.L_x_409:
[----:B------:R-:W2:Y:S01]  /*c330*/  LDL R9, [R1] ;  /* 0x0000000001097983 */ /* 0x000ea20000100800 */
[----:B------:R-:W-:Y:S01]  /*c340*/  ISETP.LT.OR P0, PT, R8, 0x71, P1 ;  /* 0x000000710800780c */ /* 0x000fe20000f01670 */
[----:B------:R-:W-:Y:S01]  /*c350*/  ULDC.64 UR4, c[0x0][0x328] ;  /* 0x0000ca0000047ab9 */ /* 0x000fe20000000a00 */
[----:B-1----:R-:W-:-:S05]  /*c360*/  IADD3 R2, P2, R2, R7, RZ ;  /* 0x0000000702027210 */ /* 0x002fca0007f5e0ff */
[----:B------:R-:W-:-:S06]  /*c370*/  IMAD.X R3, RZ, RZ, R24, P2 ;  /* 0x000000ffff037224 */ /* 0x000fcc00010e0618 */
[----:B------:R-:W-:Y:S01]  /*c380*/  @!PT LDS RZ, [RZ] ;  /* 0x00000000fffff984 */ /* 0x000fe20000000800 */
[----:B------:R-:W-:Y:S01]  /*c390*/  @!PT LDS RZ, [RZ] ;  /* 0x00000000fffff984 */ /* 0x000fe20000000800 */
[----:B------:R-:W-:Y:S01]  /*c3a0*/  @!PT LDS RZ, [RZ] ;  /* 0x00000000fffff984 */ /* 0x000fe20000000800 */
[----:B------:R1:W-:Y:S01]  /*c3b0*/  LDGSTS.E.BYPASS.LTC128B.128 [R6+0x3c00], desc[UR50][R2.64], !P0 ;  /* 0x03c0000002067fae */ /* 0x0003e2000c101d72 */
[----:B------:R-:W-:Y:S01]  /*c3c0*/  PLOP3.LUT P0, PT, PT, PT, PT, 0x80, 0x0 ;  /* 0x000000000000781c */ /* 0x000fe20003f0f070 */
[----:B-1----:R-:W-:Y:S02]  /*c3d0*/  IMAD R6, R20, UR4, RZ ;  /* 0x0000000414067c24 */ /* 0x002fe4000f8e02ff */
[----:B------:R-:W-:-:S04]  /*c3e0*/  IMAD.WIDE.U32 R2, R0, UR4, RZ ;  /* 0x0000000400027c25 */ /* 0x000fc8000f8e00ff */
[----:B------:R-:W-:Y:S01]  /*c3f0*/  IMAD R6, R0, UR5, R6 ;  /* 0x0000000500067c24 */ /* 0x000fe2000f8e0206 */
[----:B------:R-:W-:Y:S01]  /*c400*/  ULDC.64 UR4, c[0x0][0x338] ;  /* 0x0000ce0000047ab9 */ /* 0x000fe20000000a00 */
[----:B------:R-:W-:Y:S02]  /*c410*/  NOP ;  /* 0x0000000000007918 */ /* 0x000fe40000000000 */
[----:B------:R-:W-:Y:S02]  /*c420*/  IMAD.IADD R3, R3, 0x1, R6 ;  /* 0x0000000103037824 */ /* 0x000fe400078e0206 */
[----:B------:R-:W-:-:S04]  /*c430*/  IMAD.WIDE.U32 R2, R4, UR4, R2 ;  /* 0x0000000404027c25 */ /* 0x000fc8000f8e0002 */
[----:B------:R-:W-:-:S04]  /*c440*/  IMAD R0, R21, UR4, RZ ;  /* 0x0000000415007c24 */ /* 0x000fc8000f8e02ff */
[----:B------:R-:W-:Y:S01]  /*c450*/  IMAD R0, R4, UR5, R0 ;  /* 0x0000000504007c24 */ /* 0x000fe2000f8e0200 */
[----:B------:R-:W-:-:S04]  /*c460*/  ULDC.64 UR4, c[0x0][0x330] ;  /* 0x0000cc0000047ab9 */ /* 0x000fc80000000a00 */
[----:B------:R-:W-:-:S03]  /*c470*/  IADD3 R3, R3, R0, RZ ;  /* 0x0000000003037210 */ /* 0x000fc60007ffe0ff */
[----:B------:R-:W-:-:S04]  /*c480*/  IMAD.WIDE.U32 R2, R18, UR4, R2 ;  /* 0x0000000412027c25 */ /* 0x000fc8000f8e0002 */
[----:B--2---:R-:W-:-:S04]  /*c490*/  IMAD R0, R9, UR4, RZ ;  /* 0x0000000409007c24 */ /* 0x004fc8000f8e02ff */
[----:B------:R-:W-:Y:S01]  /*c4a0*/  IMAD R0, R18, UR5, R0 ;  /* 0x0000000512007c24 */ /* 0x000fe2000f8e0200 */
[----:B------:R-:W-:Y:S02]  /*c4b0*/  ULDC.64 UR4, c[0x0][0x318] ;  /* 0x0000c60000047ab9 */ /* 0x000fe40000000a00 */
[----:B0-----:R-:W-:Y:S01]  /*c4c0*/  LEA R23, P2, R2, UR4, 0x1 ;  /* 0x0000000402177c11 */ /* 0x001fe2000f8408ff */
[----:B------:R-:W-:-:S05]  /*c4d0*/  IMAD.IADD R0, R0, 0x1, R3 ;  /* 0x0000000100007824 */ /* 0x000fca00078e0203 */
[----:B------:R-:W-:-:S07]  /*c4e0*/  LEA.HI.X R24, R2, UR5, R0, 0x1, P2 ;  /* 0x0000000502187c11 */ /* 0x000fce00090f0c00 */
.L_x_285:
        /* <DEDUP_REMOVED lines=11> */
.L_x_286:
[C---:B------:R-:W-:Y:S01]  /*c5a0*/  ISETP.GT.AND P0, PT, R26.reuse, RZ, PT ;  /* 0x000000ff1a00720c */ /* 0x040fe20003f04270 */
[----:B------:R1:W-:Y:S01]  /*c5b0*/  SYNCS.ARRIVE.TRANS64.A1T0 RZ, [R5+URZ+0x16850], RZ ;  /* 0x016850ff05ff79a7 */ /* 0x0003e2000810003f */
[----:B------:R-:W-:Y:S01]  /*c5c0*/  VIADD R7, R26, 0xffffffff ;  /* 0xffffffff1a077836 */ /* 0x000fe20000000000 */
[----:B------:R-:W-:Y:S01]  /*c5d0*/  MOV R6, R25 ;  /* 0x0000001900067202 */ /* 0x000fe20000000f00 */
[----:B------:R-:W-:Y:S02]  /*c5e0*/  IMAD.MOV.U32 R17, RZ, RZ, R27 ;  /* 0x000000ffff117224 */ /* 0x000fe400078e001b */
[----:B------:R-:W-:-:S07]  /*c5f0*/  IMAD.MOV.U32 R29, RZ, RZ, R26 ;  /* 0x000000ffff1d7224 */ /* 0x000fce00078e001a */
[----:B-1----:R-:W-:Y:S05]  /*c600*/  @P0 BRA `(.L_x_287) ;  /* 0xfffffff0000c0947 */ /* 0x002fea000383ffff */
.L_x_274:
[----:B------:R-:W-:Y:S05]  /*c610*/  BSYNC B0 ;  /* 0x0000000000007941 */ /* 0x000fea0003800000 */
.L_x_273:
[----:B------:R-:W1:Y:S01]  /*c620*/  S2R R0, SR_TID.X ;  /* 0x0000000000007919 */ /* 0x000e620000002100 */
[----:B------:R-:W-:Y:S01]  /*c630*/  BSSY B0, `(.L_x_288) ;  /* 0x0000010000007945 */ /* 0x000fe20003800000 */
[----:B-1----:R-:W-:-:S04]  /*c640*/  LOP3.LUT R0, R0, 0x7f, RZ, 0xc0, !PT ;  /* 0x0000007f00007812 */ /* 0x002fc800078ec0ff */
[----:B------:R-:W-:-:S13]  /*c650*/  ISETP.NE.AND P0, PT, R0, RZ, PT ;  /* 0x000000ff0000720c */ /* 0x000fda0003f05270 */
[----:B------:R-:W-:Y:S05]  /*c660*/  @P0 BRA `(.L_x_289) ;  /* 0x0000000000300947 */ /* 0x000fea0003800000 */
[----:B------:R-:W1:Y:S01]  /*c670*/  S2R R5, SR_LANEID ;  /* 0x0000000000057919 */ /* 0x000e620000000000 */
[----:B------:R-:W-:Y:S01]  /*c680*/  VOTEU.ANY UR4, UPT, PT ;  /* 0x0000000000047886 */ /* 0x000fe200038e0100 */
[----:B0-----:R-:W0:Y:S01]  /*c690*/  LDC.64 R2, c[0x0][0xc60] ;  /* 0x00031800ff027b82 */ /* 0x001e220000000a00 */
[----:B------:R-:W1:Y:S02]  /*c6a0*/  FLO.U32 R0, UR4 ;  /* 0x0000000400007d00 */ /* 0x000e6400080e0000 */
[----:B-1----:R-:W-:-:S06]  /*c6b0*/  ISETP.EQ.U32.AND P0, PT, R0, R5, PT ;  /* 0x000000050000720c */ /* 0x002fcc0003f02070 */
[----:B------:R-:W0:Y:S07]  /*c6c0*/  POPC R5, UR4 ;  /* 0x0000000400057d09 */ /* 0x000e2e0008000000 */
[----:B0-----:R-:W2:Y:S01]  /*c6d0*/  @P0 ATOMG.E.ADD.STRONG.GPU PT, R3, desc[UR50][R2.64], R5 ;  /* 0x00000005020309a8 */ /* 0x001ea200081ee1f2 */
[----:B------:R-:W0:Y:S02]  /*c6e0*/  S2R R4, SR_LTMASK ;  /* 0x0000000000047919 */ /* 0x000e240000003900 */
[----:B0-----:R-:W-:-:S04]  /*c6f0*/  LOP3.LUT R4, R4, UR4, RZ, 0xc0, !PT ;  /* 0x0000000404047c12 */ /* 0x001fc8000f8ec0ff */
[----:B------:R-:W0:Y:S01]  /*c700*/  POPC R7, R4 ;  /* 0x0000000400077309 */ /* 0x000e220000000000 */
[----:B--2---:R-:W0:Y:S02]  /*c710*/  SHFL.IDX PT, R0, R3, R0, 0x1f ;  /* 0x00001f0003007589 */ /* 0x004e2400000e0000 */
[----:B0-----:R-:W-:-:S07]  /*c720*/  IADD3 R16, R0, UR38, R7 ;  /* 0x0000002600107c10 */ /* 0x001fce000fffe007 */
.L_x_289:
[----:B------:R-:W-:Y:S05]  /*c730*/  BSYNC B0 ;  /* 0x0000000000007941 */ /* 0x000fea0003800000 */
.L_x_288:
[----:B------:R-:W-:-:S05]  /*c740*/  IMAD.U32 R0, RZ, RZ, UR36 ;  /* 0x00000024ff007e24 */ /* 0x000fca000f8e00ff */
[----:B------:R-:W-:-:S13]  /*c750*/  ISETP.NE.AND P0, PT, R0, 0x3, PT ;  /* 0x000000030000780c */ /* 0x000fda0003f05270 */
[----:B------:R-:W-:Y:S05]  /*c760*/  @!P0 BRA `(.L_x_290) ;  /* 0x0000000000048947 */ /* 0x000fea0003800000 */
[----:B------:R-:W-:Y:S01]  /*c770*/  BPT.TRAP 0x1 ;  /* 0x000000040000795c */ /* 0x000fe20000300000 */
.L_x_290:
[----:B------:R-:W2:Y:S01]  /*c780*/  LDL.LU R2, [R1+0x10] ;  /* 0x0000100001027983 */ /* 0x000ea20000300800 */
[----:B------:R-:W-:Y:S01]  /*c790*/  IMAD R0, R25, 0x8, R22 ;  /* 0x0000000819007824 */ /* 0x000fe200078e0216 */
[----:B0-----:R-:W-:Y:S01]  /*c7a0*/  SHF.L.U32 R3, R27, 0x1f, RZ ;  /* 0x0000001f1b037819 */ /* 0x001fe200000006ff */
[----:B------:R-:W-:Y:S03]  /*c7b0*/  BSSY B0, `(.L_x_291) ;  /* 0x0000004000007945 */ /* 0x000fe60003800000 */
[----:B------:R-:W0:Y:S01]  /*c7c0*/  SYNCS.PHASECHK.TRANS64.TRYWAIT P0, [R0+URZ+0x16860], R3 ;  /* 0x01686003000075a7 */ /* 0x000e22000800017f */
[----:B--2---:R-:W-:Y:S01]  /*c7d0*/  IMAD R6, R26, -0x80, R2 ;  /* 0xffffff801a067824 */ /* 0x004fe200078e0202 */
[----:B0-----:R-:W-:Y:S06]  /*c7e0*/  @!P0 BRA `(.L_x_292) ;  /* 0x0000004000cc8947 */ /* 0x001fec0003800000 */
.L_x_410:
[----:B------:R-:W-:Y:S05]  /*c7f0*/  BSYNC B0 ;  /* 0x0000000000007941 */ /* 0x000fea0003800000 */
.L_x_291:
[----:B------:R-:W1:Y:S01]  /*c800*/  S2R R7, SR_TID.X ;  /* 0x0000000000077919 */ /* 0x000e620000002100 */
[----:B------:R-:W-:Y:S02]  /*c810*/  ULDC UR4, c[0x0][0x2f4] ;  /* 0x0000bd0000047ab9 */ /* 0x000fe40000000800 */
[----:B------:R-:W-:Y:S01]  /*c820*/  ISETP.GE.AND P0, PT, R28, UR4, PT ;  /* 0x000000041c007c0c */ /* 0x000fe2000bf06270 */
[----:B------:R-:W-:Y:S01]  /*c830*/  UMOV UR4, 0xffffffff ;  /* 0xffffffff00047882 */ /* 0x000fe20000000000 */
[C---:B-1----:R-:W-:Y:S01]  /*c840*/  SHF.L.U32 R2, R7.reuse, 0x3, RZ ;  /* 0x0000000307027819 */ /* 0x042fe200000006ff */
[C---:B------:R-:W-:Y:S01]  /*c850*/  IMAD.SHL.U32 R4, R7.reuse, 0x8, RZ ;  /* 0x0000000807047824 */ /* 0x040fe200078e00ff */
[----:B------:R-:W-:Y:S02]  /*c860*/  LOP3.LUT R5, R7, 0x7f, RZ, 0xc0, !PT ;  /* 0x0000007f07057812 */ /* 0x000fe400078ec0ff */
[----:B------:R-:W-:Y:S02]  /*c870*/  LOP3.LUT R2, R2, 0x1f8, RZ, 0xc0, !PT ;  /* 0x000001f802027812 */ /* 0x000fe400078ec0ff */
[----:B------:R-:W-:-:S02]  /*c880*/  SHF.R.U32.HI R5, RZ, 0x3, R5 ;  /* 0x00000003ff057819 */ /* 0x000fc40000011605 */
[----:B------:R-:W-:-:S03]  /*c890*/  LOP3.LUT R2, R2, 0x38, R7, 0x78, !PT ;  /* 0x0000003802027812 */ /* 0x000fc600078e7807 */
[----:B------:R-:W-:Y:S01]  /*c8a0*/  IMAD.IADD R6, R6, 0x1, -R5 ;  /* 0x0000000106067824 */ /* 0x000fe200078e0a05 */
[----:B------:R-:W-:-:S05]  /*c8b0*/  LOP3.LUT R2, R2, 0x200, R4, 0xf8, !PT ;  /* 0x0000020002027812 */ /* 0x000fca00078ef804 */
[----:B------:R-:W-:Y:S01]  /*c8c0*/  IMAD R4, R25, 0x2000, R2 ;  /* 0x0000200019047824 */ /* 0x000fe200078e0202 */
[----:B------:R-:W-:Y:S06]  /*c8d0*/  BRA.DIV UR4, `(.L_x_293) ;  /* 0x0000004204a47947 */ /* 0x000fec000b800000 */
[----:B------:R-:W1:Y:S01]  /*c8e0*/  SHFL.IDX PT, R14, R23, RZ, 0x181f ;  /* 0x00181fff170e7589 */ /* 0x000e6200000e0000 */
[----:B------:R-:W-:Y:S01]  /*c8f0*/  IMAD.SHL.U32 R5, R28, 0x2, RZ ;  /* 0x000000021c057824 */ /* 0x000fe200078e00ff */
[----:B------:R-:W-:Y:S02]  /*c900*/  ISETP.LT.OR P1, PT, R6, 0x1, P0 ;  /* 0x000000010600780c */ /* 0x000fe40000721670 */
[----:B0-----:R-:W0:Y:S01]  /*c910*/  SHFL.IDX PT, R3, R24, RZ, 0x181f ;  /* 0x00181fff18037589 */ /* 0x001e2200000e0000 */
[----:B------:R-:W-:-:S03]  /*c920*/  LEA R4, R4, R22, 0x1 ;  /* 0x0000001604047211 */ /* 0x000fc600078e08ff */
[----:B------:R-:W2:Y:S04]  /*c930*/  SHFL.IDX PT, R9, R23, 0x1, 0x181f ;  /* 0x00381f0017097f89 */ /* 0x000ea800000e0000 */
[----:B------:R-:W3:Y:S04]  /*c940*/  SHFL.IDX PT, R7, R24, 0x1, 0x181f ;  /* 0x00381f0018077f89 */ /* 0x000ee800000e0000 */
[----:B------:R-:W4:Y:S04]  /*c950*/  SHFL.IDX PT, R10, R23, 0x2, 0x181f ;  /* 0x00581f00170a7f89 */ /* 0x000f2800000e0000 */
[----:B------:R-:W5:Y:S01]  /*c960*/  SHFL.IDX PT, R8, R24, 0x2, 0x181f ;  /* 0x00581f0018087f89 */ /* 0x000f6200000e0000 */
[----:B-1----:R-:W-:-:S03]  /*c970*/  IADD3 R2, P2, R14, R5, RZ ;  /* 0x000000050e027210 */ /* 0x002fc60007f5e0ff */
[----:B------:R-:W-:Y:S02]  /*c980*/  SHFL.IDX PT, R14, R23, 0x6, 0x181f ;  /* 0x00d81f00170e7f89 */ /* 0x000fe400000e0000 */
[----:B0-----:R-:W-:-:S05]  /*c990*/  IMAD.X R3, RZ, RZ, R3, P2 ;  /* 0x000000ffff037224 */ /* 0x001fca00010e0603 */
[----:B------:R2:W-:Y:S01]  /*c9a0*/  LDGSTS.E.BYPASS.LTC128B.128 [R4+0x400], desc[UR50][R2.64], !P1 ;  /* 0x0040000002047fae */ /* 0x0005e2000c901d72 */
[C---:B------:R-:W-:Y:S02]  /*c9b0*/  ISETP.LT.OR P1, PT, R6.reuse, 0x11, P0 ;  /* 0x000000110600780c */ /* 0x040fe40000721670 */
[----:B--2---:R-:W-:Y:S02]  /*c9c0*/  IADD3 R2, P2, R9, R5, RZ ;  /* 0x0000000509027210 */ /* 0x004fe40007f5e0ff */
[----:B------:R-:W0:Y:S03]  /*c9d0*/  SHFL.IDX PT, R9, R23, 0x3, 0x181f ;  /* 0x00781f0017097f89 */ /* 0x000e2600000e0000 */
[----:B---3--:R-:W-:Y:S02]  /*c9e0*/  IMAD.X R3, RZ, RZ, R7, P2 ;  /* 0x000000ffff037224 */ /* 0x008fe400010e0607 */
[----:B------:R-:W1:Y:S04]  /*c9f0*/  SHFL.IDX PT, R7, R24, 0x3, 0x181f ;  /* 0x00781f0018077f89 */ /* 0x000e6800000e0000 */
[----:B------:R4:W-:Y:S01]  /*ca00*/  LDGSTS.E.BYPASS.LTC128B.128 [R4+0xc00], desc[UR50][R2.64], !P1 ;  /* 0x00c0000002047fae */ /* 0x0009e2000c901d72 */
[----:B------:R-:W-:-:S02]  /*ca10*/  ISETP.LT.OR P1, PT, R6, 0x21, P0 ;  /* 0x000000210600780c */ /* 0x000fc40000721670 */
[----:B----4-:R-:W-:Y:S02]  /*ca20*/  IADD3 R2, P2, R10, R5, RZ ;  /* 0x000000050a027210 */ /* 0x010fe40007f5e0ff */
[----:B------:R-:W2:Y:S03]  /*ca30*/  SHFL.IDX PT, R10, R23, 0x4, 0x181f ;  /* 0x00981f00170a7f89 */ /* 0x000ea600000e0000 */
[----:B-----5:R-:W-:Y:S02]  /*ca40*/  IMAD.X R3, RZ, RZ, R8, P2 ;  /* 0x000000ffff037224 */ /* 0x020fe400010e0608 */
[----:B------:R-:W3:Y:S04]  /*ca50*/  SHFL.IDX PT, R8, R24, 0x4, 0x181f ;  /* 0x00981f0018087f89 */ /* 0x000ee800000e0000 */
[----:B------:R0:W-:Y:S01]  /*ca60*/  LDGSTS.E.BYPASS.LTC128B.128 [R4+0x1400], desc[UR50][R2.64], !P1 ;  /* 0x0140000002047fae */ /* 0x0001e2000c901d72 */
[----:B------:R-:W-:-:S02]  /*ca70*/  ISETP.LT.OR P1, PT, R6, 0x31, P0 ;  /* 0x000000310600780c */ /* 0x000fc40000721670 */
[----:B0-----:R-:W-:Y:S02]  /*ca80*/  IADD3 R2, P2, R9, R5, RZ ;  /* 0x0000000509027210 */ /* 0x001fe40007f5e0ff */
[----:B------:R-:W0:Y:S03]  /*ca90*/  SHFL.IDX PT, R9, R23, 0x5, 0x181f ;  /* 0x00b81f0017097f89 */ /* 0x000e2600000e0000 */
[----:B-1----:R-:W-:Y:S02]  /*caa0*/  IMAD.X R3, RZ, RZ, R7, P2 ;  /* 0x000000ffff037224 */ /* 0x002fe400010e0607 */
[----:B------:R-:W1:Y:S04]  /*cab0*/  SHFL.IDX PT, R7, R24, 0x5, 0x181f ;  /* 0x00b81f0018077f89 */ /* 0x000e6800000e0000 */
[----:B------:R2:W-:Y:S01]  /*cac0*/  LDGSTS.E.BYPASS.LTC128B.128 [R4+0x1c00], desc[UR50][R2.64], !P1 ;  /* 0x01c0000002047fae */ /* 0x0005e2000c901d72 */
[----:B------:R-:W-:-:S02]  /*cad0*/  ISETP.LT.OR P1, PT, R6, 0x41, P0 ;  /* 0x000000410600780c */ /* 0x000fc40000721670 */
[----:B--2---:R-:W-:-:S05]  /*cae0*/  IADD3 R2, P2, R10, R5, RZ ;  /* 0x000000050a027210 */ /* 0x004fca0007f5e0ff */
[----:B---3--:R-:W-:Y:S02]  /*caf0*/  IMAD.X R3, RZ, RZ, R8, P2 ;  /* 0x000000ffff037224 */ /* 0x008fe400010e0608 */
[----:B------:R-:W2:Y:S04]  /*cb00*/  SHFL.IDX PT, R8, R24, 0x6, 0x181f ;  /* 0x00d81f0018087f89 */ /* 0x000ea800000e0000 */
[----:B------:R0:W-:Y:S01]  /*cb10*/  LDGSTS.E.BYPASS.LTC128B.128 [R4+0x2400], desc[UR50][R2.64], !P1 ;  /* 0x0240000002047fae */ /* 0x0001e2000c901d72 */
[----:B------:R-:W-:-:S03]  /*cb20*/  ISETP.LT.OR P1, PT, R6, 0x51, P0 ;  /* 0x000000510600780c */ /* 0x000fc60000721670 */
[----:B------:R-:W3:Y:S01]  /*cb30*/  SHFL.IDX PT, R24, R24, 0x7, 0x181f ;  /* 0x00f81f0018187f89 */ /* 0x000ee200000e0000 */
[----:B0-----:R-:W-:-:S04]  /*cb40*/  IADD3 R2, P2, R9, R5, RZ ;  /* 0x0000000509027210 */ /* 0x001fc80007f5e0ff */
[----:B-1----:R-:W-:-:S05]  /*cb50*/  IADD3.X R3, RZ, R7, RZ, P2, !PT ;  /* 0x00000007ff037210 */ /* 0x002fca00017fe4ff */
[----:B------:R0:W-:Y:S01]  /*cb60*/  LDGSTS.E.BYPASS.LTC128B.128 [R4+0x2c00], desc[UR50][R2.64], !P1 ;  /* 0x02c0000002047fae */ /* 0x0001e2000c901d72 */
[----:B------:R-:W-:Y:S02]  /*cb70*/  ISETP.LT.OR P1, PT, R6, 0x61, P0 ;  /* 0x000000610600780c */ /* 0x000fe40000721670 */
[----:B0-----:R-:W-:Y:S02]  /*cb80*/  IADD3 R2, P2, R14, R5, RZ ;  /* 0x000000050e027210 */ /* 0x001fe40007f5e0ff */
[----:B------:R0:W1:Y:S03]  /*cb90*/  SHFL.IDX PT, R14, R23, 0x7, 0x181f ;  /* 0x00f81f00170e7f89 */ /* 0x00006600000e0000 */
[----:B--2---:R-:W-:-:S06]  /*cba0*/  IMAD.X R3, RZ, RZ, R8, P2 ;  /* 0x000000ffff037224 */ /* 0x004fcc00010e0608 */
[----:B---3--:R0:W-:Y:S02]  /*cbb0*/  LDGSTS.E.BYPASS.LTC128B.128 [R4+0x3400], desc[UR50][R2.64], !P1 ;  /* 0x0340000002047fae */ /* 0x0081e4000c901d72 */
.L_x_428:
[----:B------:R-:W-:Y:S02]  /*cbc0*/  ISETP.LT.OR P0, PT, R6, 0x71, P0 ;  /* 0x000000710600780c */ /* 0x000fe40000701670 */
[----:B01----:R-:W-:-:S05]  /*cbd0*/  IADD3 R2, P1, R14, R5, RZ ;  /* 0x000000050e027210 */ /* 0x003fca0007f3e0ff */
[----:B------:R-:W-:-:S06]  /*cbe0*/  IMAD.X R3, RZ, RZ, R24, P1 ;  /* 0x000000ffff037224 */ /* 0x000fcc00008e0618 */
[----:B------:R-:W-:Y:S01]  /*cbf0*/  @!PT LDS RZ, [RZ] ;  /* 0x00000000fffff984 */ /* 0x000fe20000000800 */
[----:B------:R-:W-:Y:S01]  /*cc00*/  @!PT LDS RZ, [RZ] ;  /* 0x00000000fffff984 */ /* 0x000fe20000000800 */
[----:B------:R-:W-:Y:S01]  /*cc10*/  @!PT LDS RZ, [RZ] ;  /* 0x00000000fffff984 */ /* 0x000fe20000000800 */
[----:B------:R0:W-:Y:S01]  /*cc20*/  LDGSTS.E.BYPASS.LTC128B.128 [R4+0x3c00], desc[UR50][R2.64], !P0 ;  /* 0x03c0000002047fae */ /* 0x0001e2000c101d72 */
[----:B------:R-:W-:Y:S01]  /*cc30*/  PLOP3.LUT P0, PT, PT, PT, PT, 0x80, 0x0 ;  /* 0x000000000000781c */ /* 0x000fe20003f0f070 */
[----:B------:R-:W-:-:S12]  /*cc40*/  NOP ;  /* 0x0000000000007918 */ /* 0x000fd80000000000 */
.L_x_294:
        /* <DEDUP_REMOVED lines=11> */
.L_x_295:
[----:B------:R-:W-:Y:S01]  /*cd00*/  VIADD R25, R25, 0x1 ;  /* 0x0000000119197836 */ /* 0x000fe20000000000 */
[----:B------:R0:W-:Y:S04]  /*cd10*/  SYNCS.ARRIVE.TRANS64.A1T0 RZ, [R0+URZ+0x16850], RZ ;  /* 0x016850ff00ff79a7 */ /* 0x0001e8000810003f */
[----:B------:R-:W-:-:S04]  /*cd20*/  ISETP.NE.AND P0, PT, R25, 0x2, PT ;  /* 0x000000021900780c */ /* 0x000fc80003f05270 */
[----:B0-----:R-:W-:Y:S02]  /*cd30*/  SEL R0, RZ, 0x1, P0 ;  /* 0x00000001ff007807 */ /* 0x001fe40000000000 */
[----:B------:R-:W-:Y:S02]  /*cd40*/  SEL R25, R25, RZ, P0 ;  /* 0x000000ff19197207 */ /* 0x000fe40000000000 */
[----:B------:R-:W-:-:S07]  /*cd50*/  LOP3.LUT R27, R27, R0, RZ, 0x3c, !PT ;  /* 0x000000001b1b7212 */ /* 0x000fce00078e3cff */
.L_x_254:
[----:B------:R-:W-:Y:S05]  /*cd60*/  BSYNC B7 ;  /* 0x0000000000077941 */ /* 0x000fea0003800000 */
.L_x_252:
[----:B------:R-:W2:Y:S02]  /*cd70*/  LDL R0, [R1+0x8] ;  /* 0x0000080001007983 */ /* 0x000ea40000100800 */
[----:B--2---:R-:W-:-:S13]  /*cd80*/  LOP3.LUT P0, RZ, R0, 0x10, RZ, 0xc0, !PT ;  /* 0x0000001000ff7812 */ /* 0x004fda000780c0ff */
[----:B------:R-:W-:Y:S05]  /*cd90*/  @!P0 BRA `(.L_x_296) ;  /* 0x0000000000248947 */ /* 0x000fea0003800000 */
[----:B------:R-:W-:Y:S05]  /*cda0*/  WARPSYNC.ALL ;  /* 0x0000000000007948 */ /* 0x000fea0003800000 */
[----:B------:R-:W0:Y:S08]  /*cdb0*/  S2UR UR5, SR_CgaCtaId ;  /* 0x00000000000579c3 */ /* 0x000e300000008800 */
[----:B------:R-:W-:Y:S06]  /*cdc0*/  BAR.SYNC.DEFER_BLOCKING 0x5, 0x200 ;  /* 0x0148000000007b1d */ /* 0x000fec0000010000 */
[----:B------:R-:W-:-:S02]  /*cdd0*/  UMOV UR4, 0x400 ;  /* 0x0000040000047882 */ /* 0x000fc40000000000 */
[----:B0-----:R-:W-:-:S06]  /*cde0*/  ULEA UR4, UR5, UR4, 0x18 ;  /* 0x0000000405047291 */ /* 0x001fcc000f8ec03f */
[----:B------:R-:W-:-:S05]  /*cdf0*/  MOV R22, UR4 ;  /* 0x0000000400167c02 */ /* 0x000fca0008000f00 */
[----:B------:R2:W3:Y:S01]  /*ce00*/  LDS.128 R16, [R22+0x168d0] ;  /* 0x0168d00016107984 */ /* 0x0004e20000000c00 */
[----:B------:R-:W-:Y:S06]  /*ce10*/  BAR.ARV 0x4, 0x200 ;  /* 0x0108000000007b1d */ /* 0x000fec0000002000 */
[----:B------:R-:W-:Y:S05]  /*ce20*/  BRA `(.L_x_297) ;  /* 0x0000000800407947 */ /* 0x000fea0003800000 */
.L_x_296:
[----:B------:R-:W0:Y:S01]  /*ce30*/  S2R R0, SR_TID.X ;  /* 0x0000000000007919 */ /* 0x000e220000002100 */
[----:B------:R-:W-:Y:S01]  /*ce40*/  UMOV UR4, 0xffffffff ;  /* 0xffffffff00047882 */ /* 0x000fe20000000000 */
[----:B0-----:R-:W-:-:S04]  /*ce50*/  LOP3.LUT R8, R0, 0x1f, RZ, 0xc0, !PT ;  /* 0x0000001f00087812 */ /* 0x001fc800078ec0ff */
[----:B------:R-:W-:Y:S01]  /*ce60*/  ISETP.NE.AND P0, PT, R8, 0x1f, PT ;  /* 0x0000001f0800780c */ /* 0x000fe20003f05270 */
[----:B------:R-:W-:-:S12]  /*ce70*/  BRA.DIV UR4, `(.L_x_298) ;  /* 0x00000046047c7947 */ /* 0x000fd8000b800000 */
[----:B------:R-:W-:Y:S01]  /*ce80*/  IMAD.IADD R5, R19, 0x1, R8 ;  /* 0x0000000113057824 */ /* 0x000fe200078e0208 */
[----:B------:R-:W-:-:S04]  /*ce90*/  ULDC UR4, c[0x0][0xc3c] ;  /* 0x00030f0000047ab9 */ /* 0x000fc80000000800 */
[----:B------:R-:W-:-:S13]  /*cea0*/  ISETP.GE.OR P1, PT, R5, UR4, !P0 ;  /* 0x0000000405007c0c */ /* 0x000fda000c726670 */
[----:B------:R-:W0:Y:S02]  /*ceb0*/  @!P1 LDC.64 R2, c[0x0][0xc80] ;  /* 0x00032000ff029b82 */ /* 0x000e240000000a00 */
[----:B0-----:R-:W-:-:S06]  /*cec0*/  @!P1 IMAD.WIDE R2, R5, 0x4, R2 ;  /* 0x0000000405029825 */ /* 0x001fcc00078e0202 */
[----:B------:R-:W2:Y:S01]  /*ced0*/  @!P1 LDG.E R2, desc[UR50][R2.64] ;  /* 0x0000003202029981 */ /* 0x000ea2000c1e1900 */
[----:B------:R-:W-:Y:S01]  /*cee0*/  IMAD.MOV.U32 R5, RZ, RZ, RZ ;  /* 0x000000ffff057224 */ /* 0x000fe200078e00ff */
[C---:B------:R-:W-:Y:S02]  /*cef0*/  ISETP.GE.U32.AND P2, PT, R8.reuse, 0x2, PT ;  /* 0x000000020800780c */ /* 0x040fe40003f46070 */
[C---:B------:R-:W-:Y:S01]  /*cf00*/  ISETP.GE.U32.AND P3, PT, R8.reuse, 0x4, PT ;  /* 0x000000040800780c */ /* 0x040fe20003f66070 */
[----:B------:R-:W-:Y:S01]  /*cf10*/  SHFL.IDX PT, R0, R16, RZ, 0x1f ;  /* 0x00001fff10007589 */ /* 0x000fe200000e0000 */
[C---:B------:R-:W-:Y:S02]  /*cf20*/  ISETP.GE.U32.AND P4, PT, R8.reuse, 0x8, PT ;  /* 0x000000080800780c */ /* 0x040fe40003f86070 */
[C---:B------:R-:W-:Y:S01]  /*cf30*/  ISETP.GE.U32.AND P5, PT, R8.reuse, 0x10, PT ;  /* 0x000000100800780c */ /* 0x040fe20003fa6070 */
[----:B------:R-:W-:Y:S01]  /*cf40*/  SHFL.IDX PT, R4, R16, 0x1, 0x1f ;  /* 0x00201f0010047f89 */ /* 0x000fe200000e0000 */
[----:B--2---:R-:W-:Y:S01]  /*cf50*/  @!P1 IMAD.MOV.U32 R5, RZ, RZ, R2 ;  /* 0x000000ffff059224 */ /* 0x004fe200078e0002 */
[----:B------:R-:W-:-:S04]  /*cf60*/  ISETP.NE.AND P1, PT, R8, RZ, PT ;  /* 0x000000ff0800720c */ /* 0x000fc80003f25270 */
[----:B------:R-:W0:Y:S02]  /*cf70*/  SHFL.UP PT, R14, R5, 0x1, RZ ;  /* 0x04200000050e7989 */ /* 0x000e2400000e00ff */
        /* <DEDUP_REMOVED lines=14> */
[----:B------:R0:W1:Y:S02]  /*d060*/  SHFL.IDX PT, R14, R2, 0x1f, 0x1f ;  /* 0x03e01f00020e7f89 */ /* 0x00006400000e0000 */
.L_x_438:
[----:B------:R-:W-:Y:S02]  /*d070*/  ULDC UR4, c[0x0][0xc38] ;  /* 0x00030e0000047ab9 */ /* 0x000fe40000000800 */
[----:B------:R-:W-:-:S04]  /*d080*/  IMAD.U32 R7, RZ, RZ, UR4 ;  /* 0x00000004ff077e24 */ /* 0x000fc8000f8e00ff */
[----:B-1----:R-:W-:-:S05]  /*d090*/  IMAD R14, R14, R7, RZ ;  /* 0x000000070e0e7224 */ /* 0x002fca00078e02ff */
[----:B------:R-:W-:-:S04]  /*d0a0*/  IADD3 R9, R4, R14, RZ ;  /* 0x0000000e04097210 */ /* 0x000fc80007ffe0ff */
[----:B------:R-:W-:-:S13]  /*d0b0*/  ISETP.GT.AND P6, PT, R9, R0, PT ;  /* 0x000000000900720c */ /* 0x000fda0003fc4270 */
[----:B------:R-:W-:Y:S05]  /*d0c0*/  @P6 BRA `(.L_x_299) ;  /* 0x00000000009c6947 */ /* 0x000fea0003800000 */
.L_x_304:
[----:B0-----:R-:W0:Y:S01]  /*d0d0*/  LDC R2, c[0x0][0xc3c] ;  /* 0x00030f00ff027b82 */ /* 0x001e220000000800 */
[----:B------:R-:W-:-:S05]  /*d0e0*/  VIADD R19, R19, 0x1f ;  /* 0x0000001f13137836 */ /* 0x000fca0000000000 */
[----:B0-----:R-:W-:-:S13]  /*d0f0*/  ISETP.GE.AND P6, PT, R19, R2, PT ;  /* 0x000000021300720c */ /* 0x001fda0003fc6270 */
[----:B------:R-:W-:Y:S05]  /*d100*/  @P6 BRA `(.L_x_300) ;  /* 0x0000000400446947 */ /* 0x000fea0003800000 */
[----:B------:R-:W0:Y:S01]  /*d110*/  S2R R3, SR_TID.X ;  /* 0x0000000000037919 */ /* 0x000e220000002100 */
[----:B------:R-:W-:Y:S01]  /*d120*/  BSSY B0, `(.L_x_301) ;  /* 0x0000009000007945 */ /* 0x000fe20003800000 */
[----:B------:R-:W-:Y:S01]  /*d130*/  IMAD.MOV.U32 R5, RZ, RZ, RZ ;  /* 0x000000ffff057224 */ /* 0x000fe200078e00ff */
[----:B0-----:R-:W-:-:S05]  /*d140*/  LOP3.LUT R3, R3, 0x1f, RZ, 0xc0, !PT ;  /* 0x0000001f03037812 */ /* 0x001fca00078ec0ff */
[----:B------:R-:W-:-:S05]  /*d150*/  IMAD.IADD R7, R19, 0x1, R3 ;  /* 0x0000000113077824 */ /* 0x000fca00078e0203 */
[----:B------:R-:W-:-:S13]  /*d160*/  ISETP.GE.OR P6, PT, R7, R2, !P0 ;  /* 0x000000020700720c */ /* 0x000fda00047c6670 */
[----:B------:R-:W-:Y:S05]  /*d170*/  @P6 BRA `(.L_x_302) ;  /* 0x00000000000c6947 */ /* 0x000fea0003800000 */
[----:B------:R-:W0:Y:S02]  /*d180*/  LDC.64 R2, c[0x0][0xc80] ;  /* 0x00032000ff027b82 */ /* 0x000e240000000a00 */
[----:B0-----:R-:W-:-:S05]  /*d190*/  IMAD.WIDE R2, R7, 0x4, R2 ;  /* 0x0000000407027825 */ /* 0x001fca00078e0202 */
[----:B------:R0:W5:Y:S02]  /*d1a0*/  LDG.E R5, desc[UR50][R2.64] ;  /* 0x0000003202057981 */ /* 0x000164000c1e1900 */
.L_x_302:
[----:B------:R-:W-:Y:S05]  /*d1b0*/  BSYNC B0 ;  /* 0x0000000000007941 */ /* 0x000fea0003800000 */
.L_x_301:
[----:B------:R-:W-:-:S03]  /*d1c0*/  UMOV UR4, 0xffffffff ;  /* 0xffffffff00047882 */ /* 0x000fc60000000000 */
[----:B------:R-:W-:Y:S05]  /*d1d0*/  BRA.DIV UR4, `(.L_x_303) ;  /* 0x0000004604c87947 */ /* 0x000fea000b800000 */
[----:B-----5:R-:W1:Y:S02]  /*d1e0*/  SHFL.UP PT, R14, R5, 0x1, RZ ;  /* 0x04200000050e7989 */ /* 0x020e6400000e00ff */
[----:B-1----:R-:W-:-:S05]  /*d1f0*/  SEL R14, R14, RZ, P1 ;  /* 0x000000ff0e0e7207 */ /* 0x002fca0000800000 */
        /* <DEDUP_REMOVED lines=14> */
.L_x_446:
[----:B------:R-:W-:Y:S02]  /*d2e0*/  ULDC UR4, c[0x0][0xc38] ;  /* 0x00030e0000047ab9 */ /* 0x000fe40000000800 */
[----:B------:R-:W-:-:S04]  /*d2f0*/  IMAD.U32 R7, RZ, RZ, UR4 ;  /* 0x00000004ff077e24 */ /* 0x000fc8000f8e00ff */
[----:B-1----:R-:W-:-:S05]  /*d300*/  IMAD R14, R14, R7, RZ ;  /* 0x000000070e0e7224 */ /* 0x002fca00078e02ff */
[----:B------:R-:W-:-:S04]  /*d310*/  IADD3 R9, R14, R9, RZ ;  /* 0x000000090e097210 */ /* 0x000fc80007ffe0ff */
[----:B------:R-:W-:-:S13]  /*d320*/  ISETP.GT.AND P6, PT, R9, R0, PT ;  /* 0x000000000900720c */ /* 0x000fda0003fc4270 */
[----:B------:R-:W-:Y:S05]  /*d330*/  @!P6 BRA `(.L_x_304) ;  /* 0xfffffffc0064e947 */ /* 0x000fea000383ffff */
.L_x_299:
[----:B------:R-:W-:Y:S01]  /*d340*/  IMAD.IADD R16, R9, 0x1, -R14 ;  /* 0x0000000109107824 */ /* 0x000fe200078e0a0e */
[----:B------:R-:W-:-:S03]  /*d350*/  UMOV UR4, 0xffffffff ;  /* 0xffffffff00047882 */ /* 0x000fc60000000000 */
[----:B------:R-:W-:-:S05]  /*d360*/  IMAD R3, R2, R7, R16 ;  /* 0x0000000702037224 */ /* 0x000fca00078e0210 */
[----:B------:R-:W-:Y:S01]  /*d370*/  ISETP.GT.AND P6, PT, R3, R0, PT ;  /* 0x000000000300720c */ /* 0x000fe20003fc4270 */
[----:B------:R-:W-:-:S12]  /*d380*/  BRA.DIV UR4, `(.L_x_305) ;  /* 0x0000004a04187947 */ /* 0x000fd8000b800000 */
[----:B------:R-:W-:-:S04]  /*d390*/  VOTE.ANY R3, PT, !P6 ;  /* 0x0000000000037806 */ /* 0x000fc800070e0100 */
[----:B------:R-:W1:Y:S02]  /*d3a0*/  POPC R4, R3 ;  /* 0x0000000300047309 */ /* 0x000e640000000000 */
[----:B-1----:R1:W2:Y:S02]  /*d3b0*/  SHFL.IDX PT, R5, R5, R4, 0x1f ;  /* 0x00001f0405057589 */ /* 0x0022a400000e0000 */
.L_x_450:
[----:B------:R-:W-:Y:S01]  /*d3c0*/  ISETP.NE.AND P0, PT, R3, RZ, PT ;  /* 0x000000ff0300720c */ /* 0x000fe20003f05270 */
[----:B------:R-:W-:-:S12]  /*d3d0*/  IMAD.MOV.U32 R14, RZ, RZ, RZ ;  /* 0x000000ffff0e7224 */ /* 0x000fd800078e00ff */
[----:B------:R-:W-:Y:S05]  /*d3e0*/  @!P0 BRA `(.L_x_306) ;  /* 0x0000000000108947 */ /* 0x000fea0003800000 */
[----:B------:R-:W-:Y:S01]  /*d3f0*/  UMOV UR4, 0xffffffff ;  /* 0xffffffff00047882 */ /* 0x000fe20000000000 */
[----:B------:R-:W-:Y:S02]  /*d400*/  VIADD R12, R4, 0xffffffff ;  /* 0xffffffff040c7836 */ /* 0x000fe40000000000 */
[----:B------:R-:W-:Y:S05]  /*d410*/  BRA.DIV UR4, `(.L_x_307) ;  /* 0x0000004a043c7947 */ /* 0x000fea000b800000 */
[----:B------:R3:W4:Y:S02]  /*d420*/  SHFL.IDX PT, R14, R2, R12, 0x1f ;  /* 0x00001f0c020e7589 */ /* 0x00072400000e0000 */
.L_x_306:
[----:B--2---:R-:W-:Y:S01]  /*d430*/  IABS R6, R5 ;  /* 0x0000000500067213 */ /* 0x004fe20000000000 */
[----:B----4-:R-:W-:Y:S02]  /*d440*/  IMAD R16, R14, R7, R16 ;  /* 0x000000070e107224 */ /* 0x010fe400078e0210 */
[----:B------:R-:W-:Y:S01]  /*d450*/  IMAD.IADD R19, R4, 0x1, R19 ;  /* 0x0000000104137824 */ /* 0x000fe200078e0213 */
[----:B------:R-:W2:Y:S01]  /*d460*/  I2F.RP R8, R6 ;  /* 0x0000000600087306 */ /* 0x000ea20000209400 */
[----:B------:R-:W-:-:S07]  /*d470*/  IMAD.IADD R0, R0, 0x1, -R16 ;  /* 0x0000000100007824 */ /* 0x000fce00078e0a10 */
[----:B--2---:R-:W0:Y:S02]  /*d480*/  MUFU.RCP R8, R8 ;  /* 0x0000000800087308 */ /* 0x004e240000001000 */
[----:B0--3--:R-:W-:-:S06]  /*d490*/  VIADD R2, R8, 0xffffffe ;  /* 0x0ffffffe08027836 */ /* 0x009fcc0000000000 */
[----:B------:R0:W2:Y:S02]  /*d4a0*/  F2I.FTZ.U32.TRUNC.NTZ R3, R2 ;  /* 0x0000000200037305 */ /* 0x0000a4000021f000 */
[----:B0-----:R-:W-:Y:S01]  /*d4b0*/  IMAD.MOV.U32 R2, RZ, RZ, RZ ;  /* 0x000000ffff027224 */ /* 0x001fe200078e00ff */
[----:B--2---:R-:W-:-:S05]  /*d4c0*/  IADD3 R7, RZ, -R3, RZ ;  /* 0x80000003ff077210 */ /* 0x004fca0007ffe0ff */
[----:B------:R-:W-:-:S04]  /*d4d0*/  IMAD R7, R7, R6, RZ ;  /* 0x0000000607077224 */ /* 0x000fc800078e02ff */
[----:B------:R-:W-:Y:S01]  /*d4e0*/  IMAD.HI.U32 R3, R3, R7, R2 ;  /* 0x0000000703037227 */ /* 0x000fe200078e0002 */
[----:B------:R-:W-:Y:S02]  /*d4f0*/  IABS R7, R5 ;  /* 0x0000000500077213 */ /* 0x000fe40000000000 */
[----:B------:R-:W-:-:S03]  /*d500*/  IABS R2, R0 ;  /* 0x0000000000027213 */ /* 0x000fc60000000000 */
[----:B------:R-:W-:Y:S02]  /*d510*/  IMAD.MOV R7, RZ, RZ, -R7 ;  /* 0x000000ffff077224 */ /* 0x000fe400078e0a07 */
[----:B------:R-:W-:-:S04]  /*d520*/  IMAD.HI.U32 R3, R3, R2, RZ ;  /* 0x0000000203037227 */ /* 0x000fc800078e00ff */
[----:B------:R-:W-:Y:S01]  /*d530*/  IMAD R7, R3, R7, R2 ;  /* 0x0000000703077224 */ /* 0x000fe200078e0202 */
[----:B------:R-:W-:-:S04]  /*d540*/  LOP3.LUT R2, R0, R5, RZ, 0x3c, !PT ;  /* 0x0000000500027212 */ /* 0x000fc800078e3cff */
[----:B------:R-:W-:Y:S02]  /*d550*/  ISETP.GT.U32.AND P1, PT, R6, R7, PT ;  /* 0x000000070600720c */ /* 0x000fe40003f24070 */
[----:B------:R-:W-:-:S11]  /*d560*/  ISETP.GE.AND P2, PT, R2, RZ, PT ;  /* 0x000000ff0200720c */ /* 0x000fd60003f46270 */
[----:B------:R-:W-:Y:S01]  /*d570*/  @!P1 IMAD.IADD R7, R7, 0x1, -R6 ;  /* 0x0000000107079824 */ /* 0x000fe200078e0a06 */
[----:B------:R-:W-:Y:S02]  /*d580*/  @!P1 IADD3 R3, R3, 0x1, RZ ;  /* 0x0000000103039810 */ /* 0x000fe40007ffe0ff */
[----:B------:R-:W-:Y:S02]  /*d590*/  ISETP.NE.AND P1, PT, R5, RZ, PT ;  /* 0x000000ff0500720c */ /* 0x000fe40003f25270 */
[----:B------:R-:W-:-:S13]  /*d5a0*/  ISETP.GE.U32.AND P0, PT, R7, R6, PT ;  /* 0x000000060700720c */ /* 0x000fda0003f06070 */
[----:B------:R-:W-:-:S04]  /*d5b0*/  @P0 VIADD R3, R3, 0x1 ;  /* 0x0000000103030836 */ /* 0x000fc80000000000 */
[----:B------:R-:W-:Y:S01]  /*d5c0*/  @!P2 IMAD.MOV R3, RZ, RZ, -R3 ;  /* 0x000000ffff03a224 */ /* 0x000fe200078e0a03 */
[----:B------:R-:W-:-:S04]  /*d5d0*/  @!P1 LOP3.LUT R3, RZ, R5, RZ, 0x33, !PT ;  /* 0x00000005ff039212 */ /* 0x000fc800078e33ff */
[----:B------:R-:W-:Y:S01]  /*d5e0*/  MOV R18, R3 ;  /* 0x0000000300127202 */ /* 0x000fe20000000f00 */
[----:B------:R-:W-:-:S04]  /*d5f0*/  IMAD.MOV R17, RZ, RZ, -R3 ;  /* 0x000000ffff117224 */ /* 0x000fc800078e0a03 */
[----:B------:R-:W-:Y:S01]  /*d600*/  IMAD R17, R5, R17, R0 ;  /* 0x0000001105117224 */ /* 0x000fe200078e0200 */
[----:B------:R-:W-:Y:S06]  /*d610*/  BRA `(.L_x_308) ;  /* 0x00000000001c7947 */ /* 0x000fec0003800000 */
.L_x_300:
[----:B------:R-:W-:Y:S01]  /*d620*/  UMOV UR4, URZ ;  /* 0x0000003f00047c82 */ /* 0x000fe20008000000 */
[----:B------:R-:W-:Y:S01]  /*d630*/  UMOV UR5, URZ ;  /* 0x0000003f00057c82 */ /* 0x000fe20008000000 */
[----:B------:R-:W-:Y:S01]  /*d640*/  ULDC UR6, c[0x0][0xc3c] ;  /* 0x00030f0000067ab9 */ /* 0x000fe20000000800 */
[----:B------:R-:W-:Y:S02]  /*d650*/  IMAD.MOV.U32 R16, RZ, RZ, R0 ;  /* 0x000000ffff107224 */ /* 0x000fe400078e0000 */
[----:B------:R-:W-:Y:S02]  /*d660*/  IMAD.U32 R17, RZ, RZ, UR4 ;  /* 0x00000004ff117e24 */ /* 0x000fe4000f8e00ff */
[----:B------:R-:W-:Y:S02]  /*d670*/  IMAD.U32 R18, RZ, RZ, UR5 ;  /* 0x00000005ff127e24 */ /* 0x000fe4000f8e00ff */
[----:B------:R-:W-:-:S07]  /*d680*/  IMAD.U32 R19, RZ, RZ, UR6 ;  /* 0x00000006ff137e24 */ /* 0x000fce000f8e00ff */
.L_x_308:
[----:B------:R-:W0:Y:S01]  /*d690*/  S2R R0, SR_TID.X ;  /* 0x0000000000007919 */ /* 0x000e220000002100 */
[----:B------:R-:W-:Y:S05]  /*d6a0*/  WARPSYNC.ALL ;  /* 0x0000000000007948 */ /* 0x000fea0003800000 */
[----:B------:R-:W-:Y:S01]  /*d6b0*/  BAR.SYNC.DEFER_BLOCKING 0x4, 0x200 ;  /* 0x0108000000007b1d */ /* 0x000fe20000010000 */
[----:B0-----:R-:W-:-:S04]  /*d6c0*/  LOP3.LUT R0, R0, 0x1f, RZ, 0xc0, !PT ;  /* 0x0000001f00007812 */ /* 0x001fc800078ec0ff */
[----:B------:R-:W-:-:S13]  /*d6d0*/  ISETP.NE.AND P0, PT, R0, RZ, PT ;  /* 0x000000ff0000720c */ /* 0x000fda0003f05270 */
[----:B------:R-:W0:Y:S01]  /*d6e0*/  @!P0 S2R R3, SR_CgaCtaId ;  /* 0x0000000000038919 */ /* 0x000e220000008800 */
[----:B------:R-:W-:-:S04]  /*d6f0*/  @!P0 MOV R0, 0x400 ;  /* 0x0000040000008802 */ /* 0x000fc80000000f00 */
[----:B0-----:R-:W-:-:S05]  /*d700*/  @!P0 LEA R22, R3, R0, 0x18 ;  /* 0x0000000003168211 */ /* 0x001fca00078ec0ff */
[----:B------:R0:W-:Y:S01]  /*d710*/  @!P0 STS.128 [R22+0x168d0], R16 ;  /* 0x0168d01016008388 */ /* 0x0001e20000000c00 */
[----:B------:R-:W-:Y:S06]  /*d720*/  BAR.ARV 0x5, 0x200 ;  /* 0x0148000000007b1d */ /* 0x000fec0000002000 */
.L_x_297:
[----:B------:R-:W-:Y:S02]  /*d730*/  ULDC UR4, c[0x0][0xc3c] ;  /* 0x00030f0000047ab9 */ /* 0x000fe40000000800 */
[----:B---3--:R-:W-:-:S13]  /*d740*/  ISETP.GE.AND P0, PT, R19, UR4, PT ;  /* 0x0000000413007c0c */ /* 0x008fda000bf06270 */
[----:B------:R-:W-:Y:S05]  /*d750*/  @!P0 BRA `(.L_x_309) ;  /* 0xffffffb400d48947 */ /* 0x000fea000383ffff */
[----:B------:R-:W-:Y:S05]  /*d760*/  BSYNC B8 ;  /* 0x0000000000087941 */ /* 0x000fea0003800000 */
.L_x_248:
[----:B0-----:R-:W3:Y:S01]  /*d770*/  LDL.LU R0, [R1+0x38] ;  /* 0x0000380001007983 */ /* 0x001ee20000300800 */
[----:B------:R-:W-:Y:S01]  /*d780*/  BSSY B0, `(.L_x_310) ;  /* 0x000000b000007945 */ /* 0x000fe20003800000 */
[----:B------:R-:W0:Y:S01]  /*d790*/  S2R R5, SR_CgaCtaId ;  /* 0x0000000000057919 */ /* 0x000e220000008800 */
[----:B---3--:R-:W-:-:S04]  /*d7a0*/  IADD3 R0, R0, 0x1, RZ ;  /* 0x0000000100007810 */ /* 0x008fc80007ffe0ff */
[----:B------:R-:W-:-:S04]  /*d7b0*/  LEA.HI R2, R0, R0, RZ, 0x1 ;  /* 0x0000000000027211 */ /* 0x000fc800078f08ff */
[----:B------:R-:W-:Y:S02]  /*d7c0*/  LOP3.LUT R3, R2, 0xfffffffe, RZ, 0xc0, !PT ;  /* 0xfffffffe02037812 */ /* 0x000fe400078ec0ff */
[----:B------:R-:W-:-:S03]  /*d7d0*/  MOV R2, 0x400 ;  /* 0x0000040000027802 */ /* 0x000fc60000000f00 */
[----:B------:R-:W-:Y:S01]  /*d7e0*/  IMAD.IADD R0, R0, 0x1, -R3 ;  /* 0x0000000100007824 */ /* 0x000fe200078e0a03 */
[----:B0-----:R-:W-:-:S04]  /*d7f0*/  LEA R5, R5, R2, 0x18 ;  /* 0x0000000205057211 */ /* 0x001fc800078ec0ff */
[----:B------:R-:W-:-:S04]  /*d800*/  SHF.L.U32 R0, R0, 0x1f, RZ ;  /* 0x0000001f00007819 */ /* 0x000fc800000006ff */
[----:B------:R-:W0:Y:S02]  /*d810*/  SYNCS.PHASECHK.TRANS64.TRYWAIT P0, [R5+URZ+0x16820], R0 ;  /* 0x01682000050075a7 */ /* 0x000e24000800017f */
[----:B0-----:R-:W-:Y:S05]  /*d820*/  @!P0 BRA `(.L_x_311) ;  /* 0x00000044005c8947 */ /* 0x001fea0003800000 */
.L_x_453:
[----:B------:R-:W-:Y:S05]  /*d830*/  BSYNC B0 ;  /* 0x0000000000007941 */ /* 0x000fea0003800000 */
.L_x_310:
[----:B------:R-:W-:-:S03]  /*d840*/  UMOV UR4, 0xffffffff ;  /* 0xffffffff00047882 */ /* 0x000fc60000000000 */
[----:B------:R-:W-:Y:S05]  /*d850*/  BRA.DIV UR4, `(.L_x_312) ;  /* 0x0000004604647947 */ /* 0x000fea000b800000 */
[----:B0-----:R-:W0:Y:S02]  /*d860*/  S2R R0, SR_TID.X ;  /* 0x0000000000007919 */ /* 0x001e240000002100 */
[----:B0-----:R-:W-:-:S04]  /*d870*/  SHF.R.U32.HI R0, RZ, 0x5, R0 ;  /* 0x00000005ff007819 */ /* 0x001fc80000011600 */
[----:B------:R-:W-:-:S05]  /*d880*/  LOP3.LUT R0, R0, 0x3, RZ, 0xc0, !PT ;  /* 0x0000000300007812 */ /* 0x000fca00078ec0ff */
[----:B------:R0:W3:Y:S02]  /*d890*/  SHFL.IDX PT, R14, R0, RZ, 0x1f ;  /* 0x00001fff000e7589 */ /* 0x0000e400000e0000 */
.L_x_456:
[----:B---3--:R-:W-:Y:S01]  /*d8a0*/  ISETP.NE.AND P0, PT, R14, RZ, PT ;  /* 0x000000ff0e00720c */ /* 0x008fe20003f05270 */
[----:B------:R-:W-:-:S12]  /*d8b0*/  BSSY B0, `(.L_x_313) ;  /* 0x0000024000007945 */ /* 0x000fd80003800000 */
[----:B------:R-:W-:Y:S05]  /*d8c0*/  @P0 BRA `(.L_x_314) ;  /* 0x0000000000880947 */ /* 0x000fea0003800000 */
[----:B------:R-:W-:-:S03]  /*d8d0*/  UMOV UR4, 0xffffffff ;  /* 0xffffffff00047882 */ /* 0x000fc60000000000 */
[----:B------:R-:W-:Y:S05]  /*d8e0*/  BRA.DIV UR4, `(.L_x_315) ;  /* 0x0000004604747947 */ /* 0x000fea000b800000 */
[----:B------:R-:W-:-:S13]  /*d8f0*/  ELECT P6, URZ, PT ;  /* 0x00000000003f782f */ /* 0x000fda00038c0000 */
.L_x_459:
[----:B------:R-:W-:Y:S05]  /*d900*/  @!P6 BRA `(.L_x_314) ;  /* 0x000000000078e947 */ /* 0x000fea0003800000 */
[----:B------:R-:W-:-:S06]  /*d910*/  ULOP3.LUT UR4, UR37, 0x2, URZ, 0xfc, !UPT ;  /* 0x0000000225047892 */ /* 0x000fcc000f8efc3f */
[----:B0-----:R-:W-:-:S05]  /*d920*/  IMAD.U32 R0, RZ, RZ, UR4 ;  /* 0x00000004ff007e24 */ /* 0x001fca000f8e00ff */
[----:B------:R-:W-:-:S13]  /*d930*/  ISETP.NE.AND P0, PT, R0, 0x3, PT ;  /* 0x000000030000780c */ /* 0x000fda0003f05270 */
[----:B------:R-:W-:Y:S05]  /*d940*/  @!P0 BRA `(.L_x_316) ;  /* 0x0000000000048947 */ /* 0x000fea0003800000 */
[----:B------:R-:W-:Y:S01]  /*d950*/  BPT.TRAP 0x1 ;  /* 0x000000040000795c */ /* 0x000fe20000300000 */
.L_x_316:
[----:B------:R-:W-:Y:S01]  /*d960*/  IMAD R3, R25, 0x8, R5 ;  /* 0x0000000819037824 */ /* 0x000fe200078e0205 */
[----:B------:R-:W-:Y:S01]  /*d970*/  SHF.L.U32 R2, R27, 0x1f, RZ ;  /* 0x0000001f1b027819 */ /* 0x000fe200000006ff */
[----:B------:R-:W-:-:S03]  /*d980*/  VIADD R25, R25, 0x1 ;  /* 0x0000000119197836 */ /* 0x000fc60000000000 */
[----:B------:R-:W0:Y:S02]  /*d990*/  SYNCS.PHASECHK.TRANS64.TRYWAIT P1, [R3+URZ+0x16840], R2 ;  /* 0x01684002030075a7 */ /* 0x000e24000802017f */
[----:B------:R-:W-:-:S04]  /*d9a0*/  ISETP.NE.AND P2, PT, R25, 0x2, PT ;  /* 0x000000021900780c */ /* 0x000fc80003f45270 */
[----:B------:R-:W-:Y:S01]  /*d9b0*/  SEL R0, RZ, 0x1, P2 ;  /* 0x00000001ff007807 */ /* 0x000fe20001000000 */
[----:B0-----:R-:W-:Y:S08]  /*d9c0*/  @!P1 BRA `(.L_x_317) ;  /* 0x00000044005c9947 */ /* 0x001ff00003800000 */
.L_x_460:
[----:B------:R-:W-:Y:S02]  /*d9d0*/  SEL R25, R25, RZ, P2 ;  /* 0x000000ff19197207 */ /* 0x000fe40001000000 */
[----:B------:R-:W-:Y:S01]  /*d9e0*/  LOP3.LUT R0, R27, R0, RZ, 0x3c, !PT ;  /* 0x000000001b007212 */ /* 0x000fe200078e3cff */
[----:B------:R-:W-:Y:S06]  /*d9f0*/  @!P0 BRA `(.L_x_318) ;  /* 0x0000000000048947 */ /* 0x000fec0003800000 */
[----:B------:R-:W-:Y:S01]  /*da00*/  BPT.TRAP 0x1 ;  /* 0x000000040000795c */ /* 0x000fe20000300000 */
.L_x_318:
[----:B------:R-:W-:Y:S02]  /*da10*/  LEA R25, R25, R5, 0x3 ;  /* 0x0000000519197211 */ /* 0x000fe400078e18ff */
[----:B------:R-:W-:-:S04]  /*da20*/  SHF.L.U32 R0, R0, 0x1f, RZ ;  /* 0x0000001f00007819 */ /* 0x000fc800000006ff */
[----:B------:R-:W3:Y:S02]  /*da30*/  SYNCS.PHASECHK.TRANS64.TRYWAIT P1, [R25+URZ+0x16840], R0 ;  /* 0x01684000190075a7 */ /* 0x000ee4000802017f */
[----:B---3--:R-:W-:Y:S05]  /*da40*/  @!P1 BRA `(.L_x_319) ;  /* 0x0000004400509947 */ /* 0x008fea0003800000 */
.L_x_461:
[----:B------:R-:W-:Y:S05]  /*da50*/  @!P0 BRA `(.L_x_320) ;  /* 0x0000000000048947 */ /* 0x000fea0003800000 */
[----:B------:R-:W-:Y:S01]  /*da60*/  BPT.TRAP 0x1 ;  /* 0x000000040000795c */ /* 0x000fe20000300000 */
.L_x_320:
[----:B------:R-:W4:Y:S02]  /*da70*/  SYNCS.PHASECHK.TRANS64.TRYWAIT P1, [R3+URZ+0x16860], R2 ;  /* 0x01686002030075a7 */ /* 0x000f24000802017f */
[----:B----4-:R-:W-:Y:S05]  /*da80*/  @!P1 BRA `(.L_x_321) ;  /* 0x0000004400549947 */ /* 0x010fea0003800000 */
.L_x_462:
[----:B------:R-:W-:Y:S05]  /*da90*/  @!P0 BRA `(.L_x_322) ;  /* 0x0000000000048947 */ /* 0x000fea0003800000 */
[----:B------:R-:W-:Y:S01]  /*daa0*/  BPT.TRAP 0x1 ;  /* 0x000000040000795c */ /* 0x000fe20000300000 */
.L_x_322:
[----:B------:R0:W0:Y:S02]  /*dab0*/  SYNCS.PHASECHK.TRANS64.TRYWAIT P0, [R25+URZ+0x16860], R0 ;  /* 0x01686000190075a7 */ /* 0x000024000800017f */
[----:B0-----:R-:W-:Y:S05]  /*dac0*/  @!P0 NANOSLEEP.SYNCS 0x989680 ;  /* 0x009896800000895d */ /* 0x001fea0003900000 */
[----:B------:R-:W0:Y:S02]  /*dad0*/  @!P0 SYNCS.PHASECHK.TRANS64 P0, [R25+URZ+0x16860], R0 ;  /* 0x01686000190085a7 */ /* 0x000e24000800007f */
[----:B0-----:R-:W-:Y:S05]  /*dae0*/  @!P0 BRA `(.L_x_322) ;  /* 0xfffffffc00f08947 */ /* 0x001fea000383ffff */
.L_x_314:
[----:B------:R-:W-:Y:S05]  /*daf0*/  BSYNC B0 ;  /* 0x0000000000007941 */ /* 0x000fea0003800000 */
.L_x_313:
[----:B------:R-:W-:Y:S05]  /*db00*/  EXIT ;  /* 0x000000000000794d */ /* 0x000fea0003800000 */
.L_x_208:
[----:B0-----:R-:W-:-:S04]  /*db10*/  IMAD.U32 R3, RZ, RZ, UR49 ;  /* 0x00000031ff037e24 */ /* 0x001fc8000f8e00ff */
[----:B------:R0:W1:Y:S03]  /*db20*/  SYNCS.PHASECHK.TRANS64.TRYWAIT P1, [R3+URZ+0x16800], R0 ;  /* 0x01680000030075a7 */ /* 0x000066000802017f */
[----:B-1----:R-:W-:Y:S05]  /*db30*/  @!P1 NANOSLEEP.SYNCS 0x989680 ;  /* 0x009896800000995d */ /* 0x002fea0003900000 */
[----:B------:R-:W1:Y:S02]  /*db40*/  @!P1 SYNCS.PHASECHK.TRANS64 P1, [R3+URZ+0x16800], R0 ;  /* 0x01680000030095a7 */ /* 0x000e64000802007f */
[----:B-1----:R-:W-:Y:S05]  /*db50*/  @!P1 BRA `(.L_x_208) ;  /* 0xfffffffc00ec9947 */ /* 0x002fea000383ffff */
[----:B------:R-:W-:Y:S05]  /*db60*/  BRA `(.L_x_323) ;  /* 0xffffff38004c7947 */ /* 0x000fea000383ffff */
.L_x_212:
[----:B-1----:R1:W2:Y:S02]  /*db70*/  SYNCS.PHASECHK.TRANS64.TRYWAIT P1, [R0+URZ+0x16830], R3 ;  /* 0x01683003000075a7 */ /* 0x0022a4000802017f */
[----:B--2---:R-:W-:Y:S05]  /*db80*/  @!P1 NANOSLEEP.SYNCS 0x989680 ;  /* 0x009896800000995d */ /* 0x004fea0003900000 */
[----:B------:R-:W2:Y:S02]  /*db90*/  @!P1 SYNCS.PHASECHK.TRANS64 P1, [R0+URZ+0x16830], R3 ;  /* 0x01683003000095a7 */ /* 0x000ea4000802007f */
[----:B--2---:R-:W-:Y:S05]  /*dba0*/  @!P1 BRA `(.L_x_212) ;  /* 0xfffffffc00f09947 */ /* 0x004fea000383ffff */
[----:B------:R-:W-:Y:S05]  /*dbb0*/  BRA `(.L_x_211) ;  /* 0xffffff38006c7947 */ /* 0x000fea000383ffff */
.L_x_218:
[----:B-1----:R-:W-:-:S04]  /*dbc0*/  IMAD.U32 R7, RZ, RZ, UR6 ;  /* 0x00000006ff077e24 */ /* 0x002fc8000f8e00ff */
[----:B------:R1:W2:Y:S03]  /*dbd0*/  SYNCS.PHASECHK.TRANS64.TRYWAIT P1, [R7+URZ+0x16830], R6 ;  /* 0x01683006070075a7 */ /* 0x0002a6000802017f */
[----:B--2---:R-:W-:Y:S05]  /*dbe0*/  @!P1 NANOSLEEP.SYNCS 0x989680 ;  /* 0x009896800000995d */ /* 0x004fea0003900000 */
[----:B------:R-:W2:Y:S02]  /*dbf0*/  @!P1 SYNCS.PHASECHK.TRANS64 P1, [R7+URZ+0x16830], R6 ;  /* 0x01683006070095a7 */ /* 0x000ea4000802007f */
[----:B--2---:R-:W-:Y:S05]  /*dc00*/  @!P1 BRA `(.L_x_218) ;  /* 0xfffffffc00ec9947 */ /* 0x004fea000383ffff */
[----:B------:R-:W-:Y:S05]  /*dc10*/  BRA `(.L_x_215) ;  /* 0xffffff6000707947 */ /* 0x000fea000383ffff */
.L_x_222:
[----:B-1----:R-:W-:-:S04]  /*dc20*/  IMAD.U32 R7, RZ, RZ, UR6 ;  /* 0x00000006ff077e24 */ /* 0x002fc8000f8e00ff */
[----:B------:R1:W2:Y:S03]  /*dc30*/  SYNCS.PHASECHK.TRANS64.TRYWAIT P1, [R7+URZ+0x16850], R6 ;  /* 0x01685006070075a7 */ /* 0x0002a6000802017f */
[----:B--2---:R-:W-:Y:S05]  /*dc40*/  @!P1 NANOSLEEP.SYNCS 0x989680 ;  /* 0x009896800000995d */ /* 0x004fea0003900000 */
[----:B------:R-:W2:Y:S02]  /*dc50*/  @!P1 SYNCS.PHASECHK.TRANS64 P1, [R7+URZ+0x16850], R6 ;  /* 0x01685006070095a7 */ /* 0x000ea4000802007f */
[----:B--2---:R-:W-:Y:S05]  /*dc60*/  @!P1 BRA `(.L_x_222) ;  /* 0xfffffffc00ec9947 */ /* 0x004fea000383ffff */
[----:B------:R-:W-:Y:S05]  /*dc70*/  BRA `(.L_x_219) ;  /* 0xffffff6000f87947 */ /* 0x000fea000383ffff */
.L_x_229:
[----:B-1----:R-:W-:-:S04]  /*dc80*/  IMAD.U32 R7, RZ, RZ, UR5 ;  /* 0x00000005ff077e24 */ /* 0x002fc8000f8e00ff */
[----:B------:R1:W2:Y:S03]  /*dc90*/  SYNCS.PHASECHK.TRANS64.TRYWAIT P1, [R7+URZ+0x16850], R0 ;  /* 0x01685000070075a7 */ /* 0x0002a6000802017f */
[----:B--2---:R-:W-:Y:S05]  /*dca0*/  @!P1 NANOSLEEP.SYNCS 0x989680 ;  /* 0x009896800000995d */ /* 0x004fea0003900000 */
[----:B------:R-:W2:Y:S02]  /*dcb0*/  @!P1 SYNCS.PHASECHK.TRANS64 P1, [R7+URZ+0x16850], R0 ;  /* 0x01685000070095a7 */ /* 0x000ea4000802007f */
[----:B--2---:R-:W-:Y:S05]  /*dcc0*/  @!P1 BRA `(.L_x_229) ;  /* 0xfffffffc00ec9947 */ /* 0x004fea000383ffff */
[----:B------:R-:W-:Y:S05]  /*dcd0*/  BRA `(.L_x_228) ;  /* 0xffffff8400807947 */ /* 0x000fea000383ffff */
.L_x_260:
[----:B0-----:R-:W0:Y:S01]  /*dce0*/  S2R R20, SR_TID.X ;  /* 0x0000000000147919 */ /* 0x001e220000002100 */
[----:B------:R-:W-:Y:S01]  /*dcf0*/  BSSY B0, `(.L_x_324) ;  /* 0x000000a000007945 */ /* 0x000fe20003800000 */
[----:B------:R-:W-:Y:S02]  /*dd00*/  IMAD.MOV.U32 R12, RZ, RZ, RZ ;  /* 0x000000ffff0c7224 */ /* 0x000fe400078e00ff */
[----:B------:R-:W-:Y:S02]  /*dd10*/  IMAD.MOV.U32 R11, RZ, RZ, 0x1f ;  /* 0x0000001fff0b7424 */ /* 0x000fe400078e00ff */
[----:B------:R-:W-:Y:S01]  /*dd20*/  IMAD.MOV.U32 R15, RZ, RZ, -0x1 ;  /* 0xffffffffff0f7424 */ /* 0x000fe200078e00ff */
[----:B0-----:R-:W-:-:S04]  /*dd30*/  SHF.R.U32.HI R9, RZ, 0x5, R20 ;  /* 0x00000005ff097819 */ /* 0x001fc80000011614 */
[----:B------:R-:W-:-:S04]  /*dd40*/  LOP3.LUT R9, R9, 0x3, RZ, 0xc0, !PT ;  /* 0x0000000309097812 */ /* 0x000fc800078ec0ff */
[----:B------:R-:W-:-:S07]  /*dd50*/  MOV R13, R9 ;  /* 0x00000009000d7202 */ /* 0x000fce0000000f00 */
[----:B-----5:R-:W-:Y:S05]  /*dd60*/  WARPSYNC.COLLECTIVE R15, `(.L_x_325) ;  /* 0x000000000f087348 */ /* 0x020fea0003c00000 */
[----:B------:R0:W1:Y:S02]  /*dd70*/  SHFL.IDX P6, R14, R13, R12, R11 ;  /* 0x0000000c0d0e7389 */ /* 0x00006400000c000b */
[----:B01---5:R-:W-:Y:S01]  /*dd80*/  ENDCOLLECTIVE ;  /* 0x000000000000791b */ /* 0x023fe20003800000 */
.L_x_325:
[----:B------:R-:W-:Y:S05]  /*dd90*/  BSYNC B0 ;  /* 0x0000000000007941 */ /* 0x000fea0003800000 */
.L_x_324:
[----:B------:R-:W-:Y:S05]  /*dda0*/  BRA `(.L_x_326) ;  /* 0xffffffbc00807947 */ /* 0x000fea000383ffff */
.L_x_263:
[----:B0-----:R0:W2:Y:S02]  /*ddb0*/  SYNCS.PHASECHK.TRANS64.TRYWAIT P0, [R3+URZ+0x16840], R4 ;  /* 0x01684004030075a7 */ /* 0x0010a4000800017f */
[----:B--2---:R-:W-:Y:S05]  /*ddc0*/  @!P0 NANOSLEEP.SYNCS 0x989680 ;  /* 0x009896800000895d */ /* 0x004fea0003900000 */
[----:B------:R-:W2:Y:S02]  /*ddd0*/  @!P0 SYNCS.PHASECHK.TRANS64 P0, [R3+URZ+0x16840], R4 ;  /* 0x01684004030085a7 */ /* 0x000ea4000800007f */
[----:B--2---:R-:W-:Y:S05]  /*dde0*/  @!P0 BRA `(.L_x_263) ;  /* 0xfffffffc00f08947 */ /* 0x004fea000383ffff */
[----:B------:R-:W-:Y:S05]  /*ddf0*/  BRA `(.L_x_327) ;  /* 0xffffffbc00e07947 */ /* 0x000fea000383ffff */
.L_x_264:
[----:B------:R-:W-:Y:S01]  /*de00*/  BSSY B0, `(.L_x_328) ;  /* 0x0000008000007945 */ /* 0x000fe20003800000 */
[----:B------:R-:W-:Y:S01]  /*de10*/  IMAD.MOV.U32 R13, RZ, RZ, R2 ;  /* 0x000000ffff0d7224 */ /* 0x000fe200078e0002 */
[----:B------:R-:W-:Y:S01]  /*de20*/  MOV R12, RZ ;  /* 0x000000ff000c7202 */ /* 0x000fe20000000f00 */
[----:B------:R-:W-:Y:S02]  /*de30*/  IMAD.MOV.U32 R11, RZ, RZ, 0x181f ;  /* 0x0000181fff0b7424 */ /* 0x000fe400078e00ff */
[----:B------:R-:W-:-:S07]  /*de40*/  IMAD.MOV.U32 R15, RZ, RZ, -0x1 ;  /* 0xffffffffff0f7424 */ /* 0x000fce00078e00ff */
[----:B------:R-:W-:Y:S05]  /*de50*/  WARPSYNC.COLLECTIVE R15, `(.L_x_329) ;  /* 0x000000000f087348 */ /* 0x000fea0003c00000 */
[----:B------:R0:W1:Y:S02]  /*de60*/  SHFL.IDX P6, R14, R13, R12, R11 ;  /* 0x0000000c0d0e7389 */ /* 0x00006400000c000b */
[----:B01----:R-:W-:Y:S01]  /*de70*/  ENDCOLLECTIVE ;  /* 0x000000000000791b */ /* 0x003fe20003800000 */
.L_x_329:
[----:B------:R-:W-:Y:S05]  /*de80*/  BSYNC B0 ;  /* 0x0000000000007941 */ /* 0x000fea0003800000 */
.L_x_328:
[----:B------:R-:W-:Y:S01]  /*de90*/  IMAD.MOV.U32 R13, RZ, RZ, R0 ;  /* 0x000000ffff0d7224 */ /* 0x000fe200078e0000 */
[----:B------:R-:W-:Y:S01]  /*dea0*/  MOV R12, RZ ;  /* 0x000000ff000c7202 */ /* 0x000fe20000000f00 */
[----:B------:R-:W-:Y:S01]  /*deb0*/  IMAD.MOV.U32 R11, RZ, RZ, 0x181f ;  /* 0x0000181fff0b7424 */ /* 0x000fe200078e00ff */
[----:B------:R-:W-:Y:S01]  /*dec0*/  @P0 LEA R8, R5, R22, 0x1 ;  /* 0x0000001605080211 */ /* 0x000fe200078e08ff */
[----:B------:R-:W-:Y:S02]  /*ded0*/  IMAD.MOV.U32 R15, RZ, RZ, -0x1 ;  /* 0xffffffffff0f7424 */ /* 0x000fe400078e00ff */
[----:B------:R-:W-:-:S07]  /*dee0*/  IMAD.MOV.U32 R6, RZ, RZ, R14 ;  /* 0x000000ffff067224 */ /* 0x000fce00078e000e */
[----:B------:R-:W-:Y:S05]  /*def0*/  WARPSYNC.COLLECTIVE R15, `(.L_x_330) ;  /* 0x000000000f087348 */ /* 0x000fea0003c00000 */
[----:B------:R0:W1:Y:S02]  /*df00*/  SHFL.IDX P6, R14, R13, R12, R11 ;  /* 0x0000000c0d0e7389 */ /* 0x00006400000c000b */
[----:B01----:R-:W-:Y:S01]  /*df10*/  ENDCOLLECTIVE ;  /* 0x000000000000791b */ /* 0x003fe20003800000 */
.L_x_330:
[----:B------:R-:W-:Y:S02]  /*df20*/  IMAD.MOV.U32 R13, RZ, RZ, R2 ;  /* 0x000000ffff0d7224 */ /* 0x000fe400078e0002 */
[----:B------:R-:W-:Y:S02]  /*df30*/  IMAD.MOV.U32 R12, RZ, RZ, 0x1 ;  /* 0x00000001ff0c7424 */ /* 0x000fe400078e00ff */
[----:B------:R-:W-:-:S07]  /*df40*/  IMAD.MOV.U32 R7, RZ, RZ, R14 ;  /* 0x000000ffff077224 */ /* 0x000fce00078e000e */
[----:B------:R-:W-:Y:S05]  /*df50*/  WARPSYNC.COLLECTIVE R15, `(.L_x_331) ;  /* 0x000000000f087348 */ /* 0x000fea0003c00000 */
[----:B------:R0:W1:Y:S02]  /*df60*/  SHFL.IDX P6, R14, R13, R12, R11 ;  /* 0x0000000c0d0e7389 */ /* 0x00006400000c000b */
[----:B01----:R-:W-:Y:S01]  /*df70*/  ENDCOLLECTIVE ;  /* 0x000000000000791b */ /* 0x003fe20003800000 */
.L_x_331:
[----:B------:R-:W-:-:S05]  /*df80*/  @P0 LEA R7, P1, R28, R7, 0x1 ;  /* 0x000000071c070211 */ /* 0x000fca00078208ff */
[----:B------:R-:W-:Y:S01]  /*df90*/  @P0 IMAD.X R6, RZ, RZ, R6, P1 ;  /* 0x000000ffff060224 */ /* 0x000fe200008e0606 */
[----:B------:R-:W-:-:S04]  /*dfa0*/  ISETP.GE.AND P1, PT, R4, 0x11, PT ;  /* 0x000000110400780c */ /* 0x000fc80003f26270 */
[----:B------:R-:W-:Y:S01]  /*dfb0*/  @P0 LOP3.LUT R7, R7, R6, RZ, 0x3c, !PT ;  /* 0x0000000607070212 */ /* 0x000fe200078e3cff */
[----:B------:R-:W-:-:S03]  /*dfc0*/  IMAD.MOV.U32 R13, RZ, RZ, R0 ;  /* 0x000000ffff0d7224 */ /* 0x000fc600078e0000 */
[----:B------:R-:W-:-:S04]  /*dfd0*/  @P0 LOP3.LUT R6, R7, R6, RZ, 0x3c, !PT ;  /* 0x0000000607060212 */ /* 0x000fc800078e3cff */
[----:B------:R-:W-:-:S05]  /*dfe0*/  @P0 LOP3.LUT R7, R7, R6, RZ, 0x3c, !PT ;  /* 0x0000000607070212 */ /* 0x000fca00078e3cff */
[----:B------:R-:W-:Y:S01]  /*dff0*/  @!PT LDS RZ, [RZ] ;  /* 0x00000000fffff984 */ /* 0x000fe20000000800 */
[----:B------:R-:W-:Y:S01]  /*e000*/  @!PT LDS RZ, [RZ] ;  /* 0x00000000fffff984 */ /* 0x000fe20000000800 */
[----:B------:R-:W-:Y:S01]  /*e010*/  @!PT LDS RZ, [RZ] ;  /* 0x00000000fffff984 */ /* 0x000fe20000000800 */
[----:B------:R0:W-:Y:S02]  /*e020*/  @P0 LDGSTS.E.BYPASS.LTC128B.128 [R8+0xe400], desc[UR50][R6.64], !P2 ;  /* 0x0e40000006080fae */ /* 0x0001e4000d101d72 */
[----:B0-----:R-:W-:-:S07]  /*e030*/  IMAD.MOV.U32 R6, RZ, RZ, R14 ;  /* 0x000000ffff067224 */ /* 0x001fce00078e000e */
[----:B------:R-:W-:Y:S05]  /*e040*/  WARPSYNC.COLLECTIVE R15, `(.L_x_332) ;  /* 0x000000000f087348 */ /* 0x000fea0003c00000 */
[----:B------:R0:W1:Y:S02]  /*e050*/  SHFL.IDX P6, R14, R13, R12, R11 ;  /* 0x0000000c0d0e7389 */ /* 0x00006400000c000b */
[----:B01----:R-:W-:Y:S01]  /*e060*/  ENDCOLLECTIVE ;  /* 0x000000000000791b */ /* 0x003fe20003800000 */
.L_x_332:
[----:B------:R-:W-:Y:S02]  /*e070*/  @P1 IMAD R8, R5, 0x2, R22 ;  /* 0x0000000205081824 */ /* 0x000fe400078e0216 */
[----:B------:R-:W-:Y:S01]  /*e080*/  IMAD.MOV.U32 R13, RZ, RZ, R2 ;  /* 0x000000ffff0d7224 */ /* 0x000fe200078e0002 */
[----:B------:R-:W-:Y:S02]  /*e090*/  MOV R12, 0x2 ;  /* 0x00000002000c7802 */ /* 0x000fe40000000f00 */
[----:B------:R-:W-:-:S07]  /*e0a0*/  MOV R7, R14 ;  /* 0x0000000e00077202 */ /* 0x000fce0000000f00 */
[----:B------:R-:W-:Y:S05]  /*e0b0*/  WARPSYNC.COLLECTIVE R15, `(.L_x_333) ;  /* 0x000000000f087348 */ /* 0x000fea0003c00000 */
[----:B------:R0:W1:Y:S02]  /*e0c0*/  SHFL.IDX P6, R14, R13, R12, R11 ;  /* 0x0000000c0d0e7389 */ /* 0x00006400000c000b */
[----:B01----:R-:W-:Y:S01]  /*e0d0*/  ENDCOLLECTIVE ;  /* 0x000000000000791b */ /* 0x003fe20003800000 */
.L_x_333:
        /* <DEDUP_REMOVED lines=15> */
.L_x_334:
[----:B------:R-:W-:Y:S02]  /*e1d0*/  @P1 IMAD R8, R5, 0x2, R22 ;  /* 0x0000000205081824 */ /* 0x000fe400078e0216 */
[----:B------:R-:W-:Y:S02]  /*e1e0*/  IMAD.MOV.U32 R13, RZ, RZ, R2 ;  /* 0x000000ffff0d7224 */ /* 0x000fe400078e0002 */
[----:B------:R-:W-:Y:S02]  /*e1f0*/  IMAD.MOV.U32 R12, RZ, RZ, 0x3 ;  /* 0x00000003ff0c7424 */ /* 0x000fe400078e00ff */
[----:B------:R-:W-:-:S07]  /*e200*/  IMAD.MOV.U32 R7, RZ, RZ, R14 ;  /* 0x000000ffff077224 */ /* 0x000fce00078e000e */
[----:B------:R-:W-:Y:S05]  /*e210*/  WARPSYNC.COLLECTIVE R15, `(.L_x_335) ;  /* 0x000000000f087348 */ /* 0x000fea0003c00000 */
[----:B------:R0:W1:Y:S02]  /*e220*/  SHFL.IDX P6, R14, R13, R12, R11 ;  /* 0x0000000c0d0e7389 */ /* 0x00006400000c000b */
[----:B01----:R-:W-:Y:S01]  /*e230*/  ENDCOLLECTIVE ;  /* 0x000000000000791b */ /* 0x003fe20003800000 */
.L_x_335:
[----:B------:R-:W-:-:S04]  /*e240*/  @P1 LEA R7, P0, R28, R7, 0x1 ;  /* 0x000000071c071211 */ /* 0x000fc800078008ff */
[----:B------:R-:W-:-:S04]  /*e250*/  @P1 IADD3.X R6, RZ, R6, RZ, P0, !PT ;  /* 0x00000006ff061210 */ /* 0x000fc800007fe4ff */
        /* <DEDUP_REMOVED lines=8> */
[----:B------:R-:W-:Y:S02]  /*e2e0*/  ISETP.GE.AND P1, PT, R4, 0x31, PT ;  /* 0x000000310400780c */ /* 0x000fe40003f26270 */
[----:B0-----:R-:W-:-:S11]  /*e2f0*/  MOV R6, R14 ;  /* 0x0000000e00067202 */ /* 0x001fd60000000f00 */
[----:B------:R-:W-:Y:S05]  /*e300*/  WARPSYNC.COLLECTIVE R15, `(.L_x_336) ;  /* 0x000000000f087348 */ /* 0x000fea0003c00000 */
[----:B------:R0:W1:Y:S02]  /*e310*/  SHFL.IDX P6, R14, R13, R12, R11 ;  /* 0x0000000c0d0e7389 */ /* 0x00006400000c000b */
[----:B01----:R-:W-:Y:S01]  /*e320*/  ENDCOLLECTIVE ;  /* 0x000000000000791b */ /* 0x003fe20003800000 */
.L_x_336:
[----:B------:R-:W-:Y:S01]  /*e330*/  @P1 LEA R8, R5, R22, 0x1 ;  /* 0x0000001605081211 */ /* 0x000fe200078e08ff */
[----:B------:R-:W-:Y:S02]  /*e340*/  IMAD.MOV.U32 R13, RZ, RZ, R2 ;  /* 0x000000ffff0d7224 */ /* 0x000fe400078e0002 */
[----:B------:R-:W-:Y:S02]  /*e350*/  IMAD.MOV.U32 R12, RZ, RZ, 0x4 ;  /* 0x00000004ff0c7424 */ /* 0x000fe400078e00ff */
[----:B------:R-:W-:-:S07]  /*e360*/  IMAD.MOV.U32 R7, RZ, RZ, R14 ;  /* 0x000000ffff077224 */ /* 0x000fce00078e000e */
[----:B------:R-:W-:Y:S05]  /*e370*/  WARPSYNC.COLLECTIVE R15, `(.L_x_337) ;  /* 0x000000000f087348 */ /* 0x000fea0003c00000 */
[----:B------:R0:W1:Y:S02]  /*e380*/  SHFL.IDX P6, R14, R13, R12, R11 ;  /* 0x0000000c0d0e7389 */ /* 0x00006400000c000b */
[----:B01----:R-:W-:Y:S01]  /*e390*/  ENDCOLLECTIVE ;  /* 0x000000000000791b */ /* 0x003fe20003800000 */
.L_x_337:
[----:B------:R-:W-:-:S05]  /*e3a0*/  @P1 LEA R7, P0, R28, R7, 0x1 ;  /* 0x000000071c071211 */ /* 0x000fca00078008ff */
[----:B------:R-:W-:-:S05]  /*e3b0*/  @P1 IMAD.X R6, RZ, RZ, R6, P0 ;  /* 0x000000ffff061224 */ /* 0x000fca00000e0606 */
        /* <DEDUP_REMOVED lines=13> */
.L_x_338:
[----:B------:R-:W-:Y:S01]  /*e490*/  @P1 IMAD R8, R5, 0x2, R22 ;  /* 0x0000000205081824 */ /* 0x000fe200078e0216 */
[----:B------:R-:W-:Y:S01]  /*e4a0*/  MOV R13, R2 ;  /* 0x00000002000d7202 */ /* 0x000fe20000000f00 */
[----:B------:R-:W-:Y:S02]  /*e4b0*/  IMAD.MOV.U32 R12, RZ, RZ, 0x5 ;  /* 0x00000005ff0c7424 */ /* 0x000fe400078e00ff */
[----:B------:R-:W-:-:S07]  /*e4c0*/  IMAD.MOV.U32 R7, RZ, RZ, R14 ;  /* 0x000000ffff077224 */ /* 0x000fce00078e000e */
[----:B------:R-:W-:Y:S05]  /*e4d0*/  WARPSYNC.COLLECTIVE R15, `(.L_x_339) ;  /* 0x000000000f087348 */ /* 0x000fea0003c00000 */
[----:B------:R0:W1:Y:S02]  /*e4e0*/  SHFL.IDX P6, R14, R13, R12, R11 ;  /* 0x0000000c0d0e7389 */ /* 0x00006400000c000b */
[----:B01----:R-:W-:Y:S01]  /*e4f0*/  ENDCOLLECTIVE ;  /* 0x000000000000791b */ /* 0x003fe20003800000 */
.L_x_339:
        /* <DEDUP_REMOVED lines=15> */
.L_x_340:
[----:B------:R-:W-:Y:S02]  /*e5f0*/  @P1 IMAD R8, R5, 0x2, R22 ;  /* 0x0000000205081824 */ /* 0x000fe400078e0216 */
[----:B------:R-:W-:Y:S01]  /*e600*/  IMAD.MOV.U32 R13, RZ, RZ, R2 ;  /* 0x000000ffff0d7224 */ /* 0x000fe200078e0002 */
[----:B------:R-:W-:Y:S02]  /*e610*/  MOV R12, 0x6 ;  /* 0x00000006000c7802 */ /* 0x000fe40000000f00 */
[----:B------:R-:W-:-:S07]  /*e620*/  MOV R7, R14 ;  /* 0x0000000e00077202 */ /* 0x000fce0000000f00 */
[----:B------:R-:W-:Y:S05]  /*e630*/  WARPSYNC.COLLECTIVE R15, `(.L_x_341) ;  /* 0x000000000f087348 */ /* 0x000fea0003c00000 */
[----:B------:R0:W1:Y:S02]  /*e640*/  SHFL.IDX P6, R14, R13, R12, R11 ;  /* 0x0000000c0d0e7389 */ /* 0x00006400000c000b */
[----:B01----:R-:W-:Y:S01]  /*e650*/  ENDCOLLECTIVE ;  /* 0x000000000000791b */ /* 0x003fe20003800000 */
.L_x_341:
        /* <DEDUP_REMOVED lines=15> */
.L_x_342:
[----:B------:R-:W-:Y:S02]  /*e750*/  @P1 IMAD R8, R5, 0x2, R22 ;  /* 0x0000000205081824 */ /* 0x000fe400078e0216 */
[----:B------:R-:W-:Y:S02]  /*e760*/  IMAD.MOV.U32 R13, RZ, RZ, R2 ;  /* 0x000000ffff0d7224 */ /* 0x000fe400078e0002 */
[----:B------:R-:W-:Y:S02]  /*e770*/  IMAD.MOV.U32 R12, RZ, RZ, 0x7 ;  /* 0x00000007ff0c7424 */ /* 0x000fe400078e00ff */
[----:B------:R-:W-:-:S07]  /*e780*/  IMAD.MOV.U32 R7, RZ, RZ, R14 ;  /* 0x000000ffff077224 */ /* 0x000fce00078e000e */
[----:B------:R-:W-:Y:S05]  /*e790*/  WARPSYNC.COLLECTIVE R15, `(.L_x_343) ;  /* 0x000000000f087348 */ /* 0x000fea0003c00000 */
[----:B------:R0:W1:Y:S02]  /*e7a0*/  SHFL.IDX P6, R14, R13, R12, R11 ;  /* 0x0000000c0d0e7389 */ /* 0x00006400000c000b */
[----:B01----:R-:W-:Y:S01]  /*e7b0*/  ENDCOLLECTIVE ;  /* 0x000000000000791b */ /* 0x003fe20003800000 */
.L_x_343:
[----:B------:R-:W-:-:S04]  /*e7c0*/  @P1 LEA R7, P0, R28, R7, 0x1 ;  /* 0x000000071c071211 */ /* 0x000fc800078008ff */
[----:B------:R-:W-:-:S04]  /*e7d0*/  @P1 IADD3.X R6, RZ, R6, RZ, P0, !PT ;  /* 0x00000006ff061210 */ /* 0x000fc800007fe4ff */
[----:B------:R-:W-:Y:S01]  /*e7e0*/  @P1 LOP3.LUT R7, R7, R6, RZ, 0x3c, !PT ;  /* 0x0000000607071212 */ /* 0x000fe200078e3cff */
[----:B------:R-:W-:-:S03]  /*e7f0*/  IMAD.MOV.U32 R13, RZ, RZ, R0 ;  /* 0x000000ffff0d7224 */ /* 0x000fc600078e0000 */
[----:B------:R-:W-:-:S04]  /*e800*/  @P1 LOP3.LUT R6, R7, R6, RZ, 0x3c, !PT ;  /* 0x0000000607061212 */ /* 0x000fc800078e3cff */
[----:B------:R-:W-:Y:S02]  /*e810*/  @P1 LOP3.LUT R7, R7, R6, RZ, 0x3c, !PT ;  /* 0x0000000607071212 */ /* 0x000fe400078e3cff */
[----:B------:R-:W-:-:S03]  /*e820*/  MOV R2, R14 ;  /* 0x0000000e00027202 */ /* 0x000fc60000000f00 */
[----:B------:R-:W-:Y:S01]  /*e830*/  @!PT LDS RZ, [RZ] ;  /* 0x00000000fffff984 */ /* 0x000fe20000000800 */
[----:B------:R-:W-:Y:S01]  /*e840*/  @!PT LDS RZ, [RZ] ;  /* 0x00000000fffff984 */ /* 0x000fe20000000800 */
[----:B------:R-:W-:Y:S01]  /*e850*/  @!PT LDS RZ, [RZ] ;  /* 0x00000000fffff984 */ /* 0x000fe20000000800 */
[----:B------:R0:W-:Y:S04]  /*e860*/  @P1 LDGSTS.E.BYPASS.LTC128B.128 [R8+0x11400], desc[UR50][R6.64], !P2 ;  /* 0x1140000006081fae */ /* 0x0001e8000d101d72 */
[----:B0-----:R-:W-:Y:S05]  /*e870*/  WARPSYNC.COLLECTIVE R15, `(.L_x_344) ;  /* 0x000000000f087348 */ /* 0x001fea0003c00000 */
[----:B------:R1:W2:Y:S02]  /*e880*/  SHFL.IDX P6, R14, R13, R12, R11 ;  /* 0x0000000c0d0e7389 */ /* 0x0002a400000c000b */
[----:B012---:R-:W-:Y:S01]  /*e890*/  ENDCOLLECTIVE ;  /* 0x000000000000791b */ /* 0x007fe20003800000 */
.L_x_344:
[----:B------:R-:W-:Y:S01]  /*e8a0*/  IMAD.MOV.U32 R0, RZ, RZ, R14 ;  /* 0x000000ffff007224 */ /* 0x000fe200078e000e */
[----:B------:R-:W-:Y:S06]  /*e8b0*/  BRA `(.L_x_345) ;  /* 0xffffffb800f47947 */ /* 0x000fec000383ffff */
.L_x_269:
[----:B------:R-:W-:Y:S01]  /*e8c0*/  IMAD.MOV.U32 R13, RZ, RZ, R4 ;  /* 0x000000ffff0d7224 */ /* 0x000fe200078e0004 */
[----:B------:R-:W-:Y:S01]  /*e8d0*/  MOV R12, RZ ;  /* 0x000000ff000c7202 */ /* 0x000fe20000000f00 */
[----:B------:R-:W-:Y:S02]  /*e8e0*/  IMAD.MOV.U32 R11, RZ, RZ, 0x181f ;  /* 0x0000181fff0b7424 */ /* 0x000fe400078e00ff */
[----:B------:R-:W-:Y:S02]  /*e8f0*/  IMAD.MOV.U32 R15, RZ, RZ, -0x1 ;  /* 0xffffffffff0f7424 */ /* 0x000fe400078e00ff */
[----:B-----5:R-:W-:Y:S02]  /*e900*/  IMAD R3, R21, R9, RZ ;  /* 0x0000000915037224 */ /* 0x020fe400078e02ff */
[----:B------:R-:W-:-:S07]  /*e910*/  IMAD R17, R17, 0xc0, R20 ;  /* 0x000000c011117824 */ /* 0x000fce00078e0214 */
[----:B------:R-:W-:Y:S05]  /*e920*/  WARPSYNC.COLLECTIVE R15, `(.L_x_346) ;  /* 0x000000000f087348 */ /* 0x000fea0003c00000 */
[----:B------:R0:W1:Y:S02]  /*e930*/  SHFL.IDX P6, R14, R13, R12, R11 ;  /* 0x0000000c0d0e7389 */ /* 0x00006400000c000b */
[----:B01----:R-:W-:Y:S01]  /*e940*/  ENDCOLLECTIVE ;  /* 0x000000000000791b */ /* 0x003fe20003800000 */
.L_x_346:
[C---:B------:R-:W-:Y:S01]  /*e950*/  VIADD R8, R17.reuse, 0x10 ;  /* 0x0000001011087836 */ /* 0x040fe20000000000 */
[----:B------:R-:W-:Y:S02]  /*e960*/  ISETP.GE.AND P2, PT, R17, R3, PT ;  /* 0x000000031100720c */ /* 0x000fe40003f46270 */
[----:B------:R-:W-:Y:S01]  /*e970*/  MOV R13, R0 ;  /* 0x00000000000d7202 */ /* 0x000fe20000000f00 */
[----:B------:R-:W-:-:S10]  /*e980*/  IMAD.MOV.U32 R6, RZ, RZ, R14 ;  /* 0x000000ffff067224 */ /* 0x000fd400078e000e */
[----:B------:R-:W-:Y:S05]  /*e990*/  WARPSYNC.COLLECTIVE R15, `(.L_x_347) ;  /* 0x000000000f087348 */ /* 0x000fea0003c00000 */
[----:B------:R0:W1:Y:S02]  /*e9a0*/  SHFL.IDX P6, R14, R13, R12, R11 ;  /* 0x0000000c0d0e7389 */ /* 0x00006400000c000b */
[----:B01----:R-:W-:Y:S01]  /*e9b0*/  ENDCOLLECTIVE ;  /* 0x000000000000791b */ /* 0x003fe20003800000 */
.L_x_347:
[----:B------:R-:W-:Y:S01]  /*e9c0*/  MOV R13, R4 ;  /* 0x00000004000d7202 */ /* 0x000fe20000000f00 */
[----:B------:R-:W-:Y:S02]  /*e9d0*/  IMAD.MOV.U32 R12, RZ, RZ, 0x1 ;  /* 0x00000001ff0c7424 */ /* 0x000fe400078e00ff */
[----:B------:R-:W-:-:S07]  /*e9e0*/  IMAD.MOV.U32 R7, RZ, RZ, R14 ;  /* 0x000000ffff077224 */ /* 0x000fce00078e000e */
[----:B------:R-:W-:Y:S05]  /*e9f0*/  WARPSYNC.COLLECTIVE R15, `(.L_x_348) ;  /* 0x000000000f087348 */ /* 0x000fea0003c00000 */
[----:B------:R0:W1:Y:S02]  /*ea00*/  SHFL.IDX P6, R14, R13, R12, R11 ;  /* 0x0000000c0d0e7389 */ /* 0x00006400000c000b */
[----:B01----:R-:W-:Y:S01]  /*ea10*/  ENDCOLLECTIVE ;  /* 0x000000000000791b */ /* 0x003fe20003800000 */
.L_x_348:
[----:B------:R-:W-:-:S05]  /*ea20*/  @!P2 LEA R7, P1, R28, R7, 0x1 ;  /* 0x000000071c07a211 */ /* 0x000fca00078208ff */
[----:B------:R-:W-:Y:S01]  /*ea30*/  @!P2 IMAD.X R6, RZ, RZ, R6, P1 ;  /* 0x000000ffff06a224 */ /* 0x000fe200008e0606 */
[----:B------:R-:W-:-:S04]  /*ea40*/  ISETP.GE.AND P1, PT, R8, R3, PT ;  /* 0x000000030800720c */ /* 0x000fc80003f26270 */
        /* <DEDUP_REMOVED lines=12> */
.L_x_349:
[----:B------:R-:W-:Y:S01]  /*eb10*/  IMAD.MOV.U32 R13, RZ, RZ, R4 ;  /* 0x000000ffff0d7224 */ /* 0x000fe200078e0004 */
[----:B------:R-:W-:Y:S02]  /*eb20*/  MOV R12, 0x2 ;  /* 0x00000002000c7802 */ /* 0x000fe40000000f00 */
[----:B------:R-:W-:-:S07]  /*eb30*/  MOV R7, R14 ;  /* 0x0000000e00077202 */ /* 0x000fce0000000f00 */
[----:B------:R-:W-:Y:S05]  /*eb40*/  WARPSYNC.COLLECTIVE R15, `(.L_x_350) ;  /* 0x000000000f087348 */ /* 0x000fea0003c00000 */
[----:B------:R0:W1:Y:S02]  /*eb50*/  SHFL.IDX P6, R14, R13, R12, R11 ;  /* 0x0000000c0d0e7389 */ /* 0x00006400000c000b */
[----:B01----:R-:W-:Y:S01]  /*eb60*/  ENDCOLLECTIVE ;  /* 0x000000000000791b */ /* 0x003fe20003800000 */
.L_x_350:
        /* <DEDUP_REMOVED lines=10> */
[----:B0-----:R-:W-:-:S05]  /*ec10*/  VIADD R6, R17, 0x20 ;  /* 0x0000002011067836 */ /* 0x001fca0000000000 */
[----:B------:R-:W-:Y:S01]  /*ec20*/  ISETP.GE.AND P1, PT, R6, R3, PT ;  /* 0x000000030600720c */ /* 0x000fe20003f26270 */
[----:B------:R-:W-:-:S12]  /*ec30*/  IMAD.MOV.U32 R6, RZ, RZ, R14 ;  /* 0x000000ffff067224 */ /* 0x000fd800078e000e */
[----:B------:R-:W-:Y:S05]  /*ec40*/  WARPSYNC.COLLECTIVE R15, `(.L_x_351) ;  /* 0x000000000f087348 */ /* 0x000fea0003c00000 */
[----:B------:R0:W1:Y:S02]  /*ec50*/  SHFL.IDX P6, R14, R13, R12, R11 ;  /* 0x0000000c0d0e7389 */ /* 0x00006400000c000b */
[----:B01----:R-:W-:Y:S01]  /*ec60*/  ENDCOLLECTIVE ;  /* 0x000000000000791b */ /* 0x003fe20003800000 */
.L_x_351:
[----:B------:R-:W-:Y:S02]  /*ec70*/  IMAD.MOV.U32 R13, RZ, RZ, R4 ;  /* 0x000000ffff0d7224 */ /* 0x000fe400078e0004 */
[----:B------:R-:W-:Y:S02]  /*ec80*/  IMAD.MOV.U32 R12, RZ, RZ, 0x3 ;  /* 0x00000003ff0c7424 */ /* 0x000fe400078e00ff */
[----:B------:R-:W-:-:S07]  /*ec90*/  IMAD.MOV.U32 R7, RZ, RZ, R14 ;  /* 0x000000ffff077224 */ /* 0x000fce00078e000e */
[----:B------:R-:W-:Y:S05]  /*eca0*/  WARPSYNC.COLLECTIVE R15, `(.L_x_352) ;  /* 0x000000000f087348 */ /* 0x000fea0003c00000 */
[----:B------:R0:W1:Y:S02]  /*ecb0*/  SHFL.IDX P6, R14, R13, R12, R11 ;  /* 0x0000000c0d0e7389 */ /* 0x00006400000c000b */
[----:B01----:R-:W-:Y:S01]  /*ecc0*/  ENDCOLLECTIVE ;  /* 0x000000000000791b */ /* 0x003fe20003800000 */
.L_x_352:
        /* <DEDUP_REMOVED lines=11> */
[----:B------:R-:W-:Y:S02]  /*ed80*/  ISETP.GE.AND P1, PT, R6, R3, PT ;  /* 0x000000030600720c */ /* 0x000fe40003f26270 */
[----:B------:R-:W-:-:S11]  /*ed90*/  MOV R6, R14 ;  /* 0x0000000e00067202 */ /* 0x000fd60000000f00 */
[----:B------:R-:W-:Y:S05]  /*eda0*/  WARPSYNC.COLLECTIVE R15, `(.L_x_353) ;  /* 0x000000000f087348 */ /* 0x000fea0003c00000 */
[----:B------:R0:W1:Y:S02]  /*edb0*/  SHFL.IDX P6, R14, R13, R12, R11 ;  /* 0x0000000c0d0e7389 */ /* 0x00006400000c000b */
[----:B01----:R-:W-:Y:S01]  /*edc0*/  ENDCOLLECTIVE ;  /* 0x000000000000791b */ /* 0x003fe20003800000 */
.L_x_353:
[----:B------:R-:W-:Y:S02]  /*edd0*/  IMAD.MOV.U32 R13, RZ, RZ, R4 ;  /* 0x000000ffff0d7224 */ /* 0x000fe400078e0004 */
[----:B------:R-:W-:Y:S02]  /*ede0*/  IMAD.MOV.U32 R12, RZ, RZ, 0x4 ;  /* 0x00000004ff0c7424 */ /* 0x000fe400078e00ff */
[----:B------:R-:W-:-:S07]  /*edf0*/  IMAD.MOV.U32 R7, RZ, RZ, R14 ;  /* 0x000000ffff077224 */ /* 0x000fce00078e000e */
[----:B------:R-:W-:Y:S05]  /*ee00*/  WARPSYNC.COLLECTIVE R15, `(.L_x_354) ;  /* 0x000000000f087348 */ /* 0x000fea0003c00000 */
[----:B------:R0:W1:Y:S02]  /*ee10*/  SHFL.IDX P6, R14, R13, R12, R11 ;  /* 0x0000000c0d0e7389 */ /* 0x00006400000c000b */
[----:B01----:R-:W-:Y:S01]  /*ee20*/  ENDCOLLECTIVE ;  /* 0x000000000000791b */ /* 0x003fe20003800000 */
.L_x_354:
[----:B------:R-:W-:-:S05]  /*ee30*/  @!P1 LEA R7, P2, R28, R7, 0x1 ;  /* 0x000000071c079211 */ /* 0x000fca00078408ff */
[----:B------:R-:W-:-:S05]  /*ee40*/  @!P1 IMAD.X R6, RZ, RZ, R6, P2 ;  /* 0x000000ffff069224 */ /* 0x000fca00010e0606 */
[----:B------:R-:W-:Y:S02]  /*ee50*/  @!P1 LOP3.LUT R7, R7, R6, RZ, 0x3c, !PT ;  /* 0x0000000607079212 */ /* 0x000fe400078e3cff */
[----:B------:R-:W-:Y:S02]  /*ee60*/  MOV R13, R0 ;  /* 0x00000000000d7202 */ /* 0x000fe40000000f00 */
[----:B------:R-:W-:-:S04]  /*ee70*/  @!P1 LOP3.LUT R6, R7, R6, RZ, 0x3c, !PT ;  /* 0x0000000607069212 */ /* 0x000fc800078e3cff */
[----:B------:R-:W-:-:S05]  /*ee80*/  @!P1 LOP3.LUT R7, R7, R6, RZ, 0x3c, !PT ;  /* 0x0000000607079212 */ /* 0x000fca00078e3cff */
[----:B------:R-:W-:Y:S01]  /*ee90*/  @!PT LDS RZ, [RZ] ;  /* 0x00000000fffff984 */ /* 0x000fe20000000800 */
[----:B------:R-:W-:Y:S01]  /*eea0*/  @!PT LDS RZ, [RZ] ;  /* 0x00000000fffff984 */ /* 0x000fe20000000800 */
[----:B------:R-:W-:Y:S01]  /*eeb0*/  @!PT LDS RZ, [RZ] ;  /* 0x00000000fffff984 */ /* 0x000fe20000000800 */
[----:B------:R0:W-:Y:S02]  /*eec0*/  @!P1 LDGSTS.E.BYPASS.LTC128B.128 [R10+0x9c00], desc[UR50][R6.64], !P0 ;  /* 0x09c00000060a9fae */ /* 0x0001e4000c101d72 */
[----:B0-----:R-:W-:-:S04]  /*eed0*/  IADD3 R6, R17, 0x40, RZ ;  /* 0x0000004011067810 */ /* 0x001fc80007ffe0ff */
[----:B------:R-:W-:Y:S01]  /*eee0*/  ISETP.GE.AND P1, PT, R6, R3, PT ;  /* 0x000000030600720c */ /* 0x000fe20003f26270 */
[----:B------:R-:W-:-:S12]  /*eef0*/  IMAD.MOV.U32 R6, RZ, RZ, R14 ;  /* 0x000000ffff067224 */ /* 0x000fd800078e000e */
[----:B------:R-:W-:Y:S05]  /*ef00*/  WARPSYNC.COLLECTIVE R15, `(.L_x_355) ;  /* 0x000000000f087348 */ /* 0x000fea0003c00000 */
[----:B------:R0:W1:Y:S02]  /*ef10*/  SHFL.IDX P6, R14, R13, R12, R11 ;  /* 0x0000000c0d0e7389 */ /* 0x00006400000c000b */
[----:B01----:R-:W-:Y:S01]  /*ef20*/  ENDCOLLECTIVE ;  /* 0x000000000000791b */ /* 0x003fe20003800000 */
.L_x_355:
[----:B------:R-:W-:Y:S01]  /*ef30*/  MOV R13, R4 ;  /* 0x00000004000d7202 */ /* 0x000fe20000000f00 */
[----:B------:R-:W-:Y:S02]  /*ef40*/  IMAD.MOV.U32 R12, RZ, RZ, 0x5 ;  /* 0x00000005ff0c7424 */ /* 0x000fe400078e00ff */
[----:B------:R-:W-:-:S07]  /*ef50*/  IMAD.MOV.U32 R7, RZ, RZ, R14 ;  /* 0x000000ffff077224 */ /* 0x000fce00078e000e */
[----:B------:R-:W-:Y:S05]  /*ef60*/  WARPSYNC.COLLECTIVE R15, `(.L_x_356) ;  /* 0x000000000f087348 */ /* 0x000fea0003c00000 */
[----:B------:R0:W1:Y:S02]  /*ef70*/  SHFL.IDX P6, R14, R13, R12, R11 ;  /* 0x0000000c0d0e7389 */ /* 0x00006400000c000b */
[----:B01----:R-:W-:Y:S01]  /*ef80*/  ENDCOLLECTIVE ;  /* 0x000000000000791b */ /* 0x003fe20003800000 */
.L_x_356:
        /* <DEDUP_REMOVED lines=16> */
.L_x_357:
[----:B------:R-:W-:Y:S01]  /*f090*/  IMAD.MOV.U32 R13, RZ, RZ, R4 ;  /* 0x000000ffff0d7224 */ /* 0x000fe200078e0004 */
[----:B------:R-:W-:Y:S02]  /*f0a0*/  MOV R12, 0x6 ;  /* 0x00000006000c7802 */ /* 0x000fe40000000f00 */
[----:B------:R-:W-:-:S07]  /*f0b0*/  MOV R7, R14 ;  /* 0x0000000e00077202 */ /* 0x000fce0000000f00 */
[----:B------:R-:W-:Y:S05]  /*f0c0*/  WARPSYNC.COLLECTIVE R15, `(.L_x_358) ;  /* 0x000000000f087348 */ /* 0x000fea0003c00000 */
[----:B------:R0:W1:Y:S02]  /*f0d0*/  SHFL.IDX P6, R14, R13, R12, R11 ;  /* 0x0000000c0d0e7389 */ /* 0x00006400000c000b */
[----:B01----:R-:W-:Y:S01]  /*f0e0*/  ENDCOLLECTIVE ;  /* 0x000000000000791b */ /* 0x003fe20003800000 */
.L_x_358:
        /* <DEDUP_REMOVED lines=16> */
.L_x_359:
[----:B------:R-:W-:Y:S02]  /*f1f0*/  IMAD.MOV.U32 R13, RZ, RZ, R4 ;  /* 0x000000ffff0d7224 */ /* 0x000fe400078e0004 */
[----:B------:R-:W-:Y:S02]  /*f200*/  IMAD.MOV.U32 R12, RZ, RZ, 0x7 ;  /* 0x00000007ff0c7424 */ /* 0x000fe400078e00ff */
[----:B------:R-:W-:-:S07]  /*f210*/  IMAD.MOV.U32 R7, RZ, RZ, R14 ;  /* 0x000000ffff077224 */ /* 0x000fce00078e000e */
[----:B------:R-:W-:Y:S05]  /*f220*/  WARPSYNC.COLLECTIVE R15, `(.L_x_360) ;  /* 0x000000000f087348 */ /* 0x000fea0003c00000 */
[----:B------:R0:W1:Y:S02]  /*f230*/  SHFL.IDX P6, R14, R13, R12, R11 ;  /* 0x0000000c0d0e7389 */ /* 0x00006400000c000b */
[----:B01----:R-:W-:Y:S01]  /*f240*/  ENDCOLLECTIVE ;  /* 0x000000000000791b */ /* 0x003fe20003800000 */
.L_x_360:
[----:B------:R-:W-:-:S04]  /*f250*/  @!P1 LEA R7, P2, R28, R7, 0x1 ;  /* 0x000000071c079211 */ /* 0x000fc800078408ff */
[----:B------:R-:W-:-:S04]  /*f260*/  @!P1 IADD3.X R6, RZ, R6, RZ, P2, !PT ;  /* 0x00000006ff069210 */ /* 0x000fc800017fe4ff */
[----:B------:R-:W-:Y:S02]  /*f270*/  @!P1 LOP3.LUT R7, R7, R6, RZ, 0x3c, !PT ;  /* 0x0000000607079212 */ /* 0x000fe400078e3cff */
[----:B------:R-:W-:Y:S01]  /*f280*/  MOV R13, R0 ;  /* 0x00000000000d7202 */ /* 0x000fe20000000f00 */
[----:B------:R-:W-:Y:S01]  /*f290*/  VIADD R0, R17, 0x70 ;  /* 0x0000007011007836 */ /* 0x000fe20000000000 */
[----:B------:R-:W-:-:S04]  /*f2a0*/  @!P1 LOP3.LUT R6, R7, R6, RZ, 0x3c, !PT ;  /* 0x0000000607069212 */ /* 0x000fc800078e3cff */
[----:B------:R-:W-:Y:S01]  /*f2b0*/  @!P1 LOP3.LUT R7, R7, R6, RZ, 0x3c, !PT ;  /* 0x0000000607079212 */ /* 0x000fe200078e3cff */
[----:B------:R-:W-:-:S04]  /*f2c0*/  IMAD.MOV.U32 R4, RZ, RZ, R14 ;  /* 0x000000ffff047224 */ /* 0x000fc800078e000e */
[----:B------:R-:W-:Y:S01]  /*f2d0*/  @!PT LDS RZ, [RZ] ;  /* 0x00000000fffff984 */ /* 0x000fe20000000800 */
[----:B------:R-:W-:Y:S01]  /*f2e0*/  @!PT LDS RZ, [RZ] ;  /* 0x00000000fffff984 */ /* 0x000fe20000000800 */
[----:B------:R-:W-:Y:S01]  /*f2f0*/  @!PT LDS RZ, [RZ] ;  /* 0x00000000fffff984 */ /* 0x000fe20000000800 */
[----:B------:R0:W-:Y:S01]  /*f300*/  @!P1 LDGSTS.E.BYPASS.LTC128B.128 [R10+0xb400], desc[UR50][R6.64], !P0 ;  /* 0x0b400000060a9fae */ /* 0x0001e2000c101d72 */
[----:B------:R-:W-:Y:S02]  /*f310*/  ISETP.GE.AND P1, PT, R0, R3, PT ;  /* 0x000000030000720c */ /* 0x000fe40003f26270 */
[----:B------:R-:W-:-:S11]  /*f320*/  IADD3 R0, R17, 0x80, RZ ;  /* 0x0000008011007810 */ /* 0x000fd60007ffe0ff */
[----:B0-----:R-:W-:Y:S05]  /*f330*/  WARPSYNC.COLLECTIVE R15, `(.L_x_361) ;  /* 0x000000000f087348 */ /* 0x001fea0003c00000 */
[----:B------:R1:W2:Y:S02]  /*f340*/  SHFL.IDX P6, R14, R13, R12, R11 ;  /* 0x0000000c0d0e7389 */ /* 0x0002a400000c000b */
[----:B012---:R-:W-:Y:S01]  /*f350*/  ENDCOLLECTIVE ;  /* 0x000000000000791b */ /* 0x007fe20003800000 */
.L_x_361:
[----:B------:R-:W-:Y:S02]  /*f360*/  IMAD.MOV.U32 R13, RZ, RZ, R2 ;  /* 0x000000ffff0d7224 */ /* 0x000fe400078e0002 */
[----:B------:R-:W-:Y:S02]  /*f370*/  IMAD.MOV.U32 R12, RZ, RZ, RZ ;  /* 0x000000ffff0c7224 */ /* 0x000fe400078e00ff */
[----:B------:R-:W-:-:S07]  /*f380*/  IMAD.MOV.U32 R6, RZ, RZ, R14 ;  /* 0x000000ffff067224 */ /* 0x000fce00078e000e */
[----:B------:R-:W-:Y:S05]  /*f390*/  WARPSYNC.COLLECTIVE R15, `(.L_x_362) ;  /* 0x000000000f087348 */ /* 0x000fea0003c00000 */
[----:B------:R0:W1:Y:S02]  /*f3a0*/  SHFL.IDX P6, R14, R13, R12, R11 ;  /* 0x0000000c0d0e7389 */ /* 0x00006400000c000b */
[----:B01----:R-:W-:Y:S01]  /*f3b0*/  ENDCOLLECTIVE ;  /* 0x000000000000791b */ /* 0x003fe20003800000 */
.L_x_362:
[----:B------:R-:W-:-:S05]  /*f3c0*/  @!P1 LEA R6, P3, R28, R6, 0x1 ;  /* 0x000000061c069211 */ /* 0x000fca00078608ff */
[----:B------:R-:W-:-:S05]  /*f3d0*/  @!P1 IMAD.X R7, RZ, RZ, R4, P3 ;  /* 0x000000ffff079224 */ /* 0x000fca00018e0604 */
[----:B------:R-:W-:Y:S01]  /*f3e0*/  @!PT LDS RZ, [RZ] ;  /* 0x00000000fffff984 */ /* 0x000fe20000000800 */
[----:B------:R-:W-:Y:S01]  /*f3f0*/  @!PT LDS RZ, [RZ] ;  /* 0x00000000fffff984 */ /* 0x000fe20000000800 */
[----:B------:R-:W-:Y:S01]  /*f400*/  @!PT LDS RZ, [RZ] ;  /* 0x00000000fffff984 */ /* 0x000fe20000000800 */
[----:B------:R0:W-:Y:S01]  /*f410*/  @!P1 LDGSTS.E.BYPASS.LTC128B.128 [R10+0xbc00], desc[UR50][R6.64], !P0 ;  /* 0x0bc00000060a9fae */ /* 0x0001e2000c101d72 */
[----:B------:R-:W-:Y:S02]  /*f420*/  MOV R13, R5 ;  /* 0x00000005000d7202 */ /* 0x000fe40000000f00 */
[----:B------:R-:W-:Y:S01]  /*f430*/  ISETP.GE.AND P1, PT, R0, R3, PT ;  /* 0x000000030000720c */ /* 0x000fe20003f26270 */
[----:B------:R-:W-:-:S12]  /*f440*/  IMAD.MOV.U32 R0, RZ, RZ, R14 ;  /* 0x000000ffff007224 */ /* 0x000fd800078e000e */
[----:B0-----:R-:W-:Y:S05]  /*f450*/  WARPSYNC.COLLECTIVE R15, `(.L_x_363) ;  /* 0x000000000f087348 */ /* 0x001fea0003c00000 */
[----:B------:R1:W2:Y:S02]  /*f460*/  SHFL.IDX P6, R14, R13, R12, R11 ;  /* 0x0000000c0d0e7389 */ /* 0x0002a400000c000b */
[----:B012---:R-:W-:Y:S01]  /*f470*/  ENDCOLLECTIVE ;  /* 0x000000000000791b */ /* 0x007fe20003800000 */
.L_x_363:
[----:B------:R-:W-:Y:S02]  /*f480*/  IMAD.MOV.U32 R13, RZ, RZ, R2 ;  /* 0x000000ffff0d7224 */ /* 0x000fe400078e0002 */
[----:B------:R-:W-:Y:S02]  /*f490*/  IMAD.MOV.U32 R12, RZ, RZ, 0x1 ;  /* 0x00000001ff0c7424 */ /* 0x000fe400078e00ff */
[----:B------:R-:W-:-:S07]  /*f4a0*/  IMAD.MOV.U32 R4, RZ, RZ, R14 ;  /* 0x000000ffff047224 */ /* 0x000fce00078e000e */
[----:B------:R-:W-:Y:S05]  /*f4b0*/  WARPSYNC.COLLECTIVE R15, `(.L_x_364) ;  /* 0x000000000f087348 */ /* 0x000fea0003c00000 */
[----:B------:R0:W1:Y:S02]  /*f4c0*/  SHFL.IDX P6, R14, R13, R12, R11 ;  /* 0x0000000c0d0e7389 */ /* 0x00006400000c000b */
[----:B01----:R-:W-:Y:S01]  /*f4d0*/  ENDCOLLECTIVE ;  /* 0x000000000000791b */ /* 0x003fe20003800000 */
.L_x_364:
[----:B------:R-:W-:-:S05]  /*f4e0*/  @!P1 LEA R4, P3, R28, R4, 0x1 ;  /* 0x000000041c049211 */ /* 0x000fca00078608ff */
[----:B------:R-:W-:Y:S02]  /*f4f0*/  @!P1 IMAD.X R0, RZ, RZ, R0, P3 ;  /* 0x000000ffff009224 */ /* 0x000fe400018e0600 */
[----:B------:R-:W-:Y:S02]  /*f500*/  @!P1 IMAD.MOV.U32 R6, RZ, RZ, R4 ;  /* 0x000000ffff069224 */ /* 0x000fe400078e0004 */
[C---:B------:R-:W-:Y:S01]  /*f510*/  VIADD R4, R17.reuse, 0xa0 ;  /* 0x000000a011047836 */ /* 0x040fe20000000000 */
[----:B------:R-:W-:Y:S01]  /*f520*/  @!P1 MOV R7, R0 ;  /* 0x0000000000079202 */ /* 0x000fe20000000f00 */
[----:B------:R-:W-:Y:S02]  /*f530*/  VIADD R0, R17, 0x90 ;  /* 0x0000009011007836 */ /* 0x000fe40000000000 */
[----:B------:R-:W-:Y:S02]  /*f540*/  IMAD.MOV.U32 R13, RZ, RZ, R5 ;  /* 0x000000ffff0d7224 */ /* 0x000fe400078e0005 */
[----:B------:R-:W-:Y:S01]  /*f550*/  @!PT LDS RZ, [RZ] ;  /* 0x00000000fffff984 */ /* 0x000fe20000000800 */
[----:B------:R-:W-:Y:S01]  /*f560*/  @!PT LDS RZ, [RZ] ;  /* 0x00000000fffff984 */ /* 0x000fe20000000800 */
[----:B------:R-:W-:Y:S01]  /*f570*/  @!PT LDS RZ, [RZ] ;  /* 0x00000000fffff984 */ /* 0x000fe20000000800 */
[----:B------:R0:W-:Y:S01]  /*f580*/  @!P1 LDGSTS.E.BYPASS.LTC128B.128 [R10+0xc400], desc[UR50][R6.64], !P0 ;  /* 0x0c400000060a9fae */ /* 0x0001e2000c101d72 */
[----:B------:R-:W-:-:S02]  /*f590*/  ISETP.GE.AND P1, PT, R0, R3, PT ;  /* 0x000000030000720c */ /* 0x000fc40003f26270 */
[----:B------:R-:W-:-:S11]  /*f5a0*/  MOV R0, R14 ;  /* 0x0000000e00007202 */ /* 0x000fd60000000f00 */
[----:B0-----:R-:W-:Y:S05]  /*f5b0*/  WARPSYNC.COLLECTIVE R15, `(.L_x_365) ;  /* 0x000000000f087348 */ /* 0x001fea0003c00000 */
[----:B------:R1:W2:Y:S02]  /*f5c0*/  SHFL.IDX P6, R14, R13, R12, R11 ;  /* 0x0000000c0d0e7389 */ /* 0x0002a400000c000b */
[----:B012---:R-:W-:Y:S01]  /*f5d0*/  ENDCOLLECTIVE ;  /* 0x000000000000791b */ /* 0x007fe20003800000 */
.L_x_365:
[----:B------:R-:W-:Y:S02]  /*f5e0*/  IMAD.MOV.U32 R13, RZ, RZ, R2 ;  /* 0x000000ffff0d7224 */ /* 0x000fe400078e0002 */
[----:B------:R-:W-:Y:S02]  /*f5f0*/  IMAD.MOV.U32 R12, RZ, RZ, 0x2 ;  /* 0x00000002ff0c7424 */ /* 0x000fe400078e00ff */
[----:B------:R-:W-:-:S07]  /*f600*/  IMAD.MOV.U32 R6, RZ, RZ, R14 ;  /* 0x000000ffff067224 */ /* 0x000fce00078e000e */
[----:B------:R-:W-:Y:S05]  /*f610*/  WARPSYNC.COLLECTIVE R15, `(.L_x_366) ;  /* 0x000000000f087348 */ /* 0x000fea0003c00000 */
[----:B------:R0:W1:Y:S02]  /*f620*/  SHFL.IDX P6, R14, R13, R12, R11 ;  /* 0x0000000c0d0e7389 */ /* 0x00006400000c000b */
[----:B01----:R-:W-:Y:S01]  /*f630*/  ENDCOLLECTIVE ;  /* 0x000000000000791b */ /* 0x003fe20003800000 */
.L_x_366:
[----:B------:R-:W-:-:S05]  /*f640*/  @!P1 LEA R6, P2, R28, R6, 0x1 ;  /* 0x000000061c069211 */ /* 0x000fca00078408ff */
[----:B------:R-:W-:Y:S01]  /*f650*/  @!P1 IMAD.X R0, RZ, RZ, R0, P2 ;  /* 0x000000ffff009224 */ /* 0x000fe200010e0600 */
[----:B------:R-:W-:-:S04]  /*f660*/  ISETP.GE.AND P2, PT, R4, R3, PT ;  /* 0x000000030400720c */ /* 0x000fc80003f46270 */
[----:B------:R-:W-:Y:S02]  /*f670*/  @!P1 MOV R7, R0 ;  /* 0x0000000000079202 */ /* 0x000fe40000000f00 */
[----:B------:R-:W-:-:S03]  /*f680*/  MOV R13, R5 ;  /* 0x00000005000d7202 */ /* 0x000fc60000000f00 */
[----:B------:R-:W-:Y:S01]  /*f690*/  @!PT LDS RZ, [RZ] ;  /* 0x00000000fffff984 */ /* 0x000fe20000000800 */
[----:B------:R-:W-:Y:S01]  /*f6a0*/  @!PT LDS RZ, [RZ] ;  /* 0x00000000fffff984 */ /* 0x000fe20000000800 */
[----:B------:R-:W-:Y:S01]  /*f6b0*/  @!PT LDS RZ, [RZ] ;  /* 0x00000000fffff984 */ /* 0x000fe20000000800 */
[----:B------:R0:W-:Y:S01]  /*f6c0*/  @!P1 LDGSTS.E.BYPASS.LTC128B.128 [R10+0xcc00], desc[UR50][R6.64], !P0 ;  /* 0x0cc00000060a9fae */ /* 0x0001e2000c101d72 */
[----:B------:R-:W-:-:S07]  /*f6d0*/  IMAD.MOV.U32 R0, RZ, RZ, R14 ;  /* 0x000000ffff007224 */ /* 0x000fce00078e000e */
[----:B0-----:R-:W-:Y:S05]  /*f6e0*/  WARPSYNC.COLLECTIVE R15, `(.L_x_367) ;  /* 0x000000000f087348 */ /* 0x001fea0003c00000 */
[----:B------:R1:W2:Y:S02]  /*f6f0*/  SHFL.IDX P6, R14, R13, R12, R11 ;  /* 0x0000000c0d0e7389 */ /* 0x0002a400000c000b */
[----:B012---:R-:W-:Y:S01]  /*f700*/  ENDCOLLECTIVE ;  /* 0x000000000000791b */ /* 0x007fe20003800000 */
.L_x_367:
[----:B------:R-:W-:Y:S02]  /*f710*/  IMAD.MOV.U32 R13, RZ, RZ, R2 ;  /* 0x000000ffff0d7224 */ /* 0x000fe400078e0002 */
[----:B------:R-:W-:Y:S02]  /*f720*/  IMAD.MOV.U32 R12, RZ, RZ, 0x3 ;  /* 0x00000003ff0c7424 */ /* 0x000fe400078e00ff */
[----:B------:R-:W-:-:S07]  /*f730*/  IMAD.MOV.U32 R6, RZ, RZ, R14 ;  /* 0x000000ffff067224 */ /* 0x000fce00078e000e */
[----:B------:R-:W-:Y:S05]  /*f740*/  WARPSYNC.COLLECTIVE R15, `(.L_x_368) ;  /* 0x000000000f087348 */ /* 0x000fea0003c00000 */
[----:B------:R0:W1:Y:S02]  /*f750*/  SHFL.IDX P6, R14, R13, R12, R11 ;  /* 0x0000000c0d0e7389 */ /* 0x00006400000c000b */
[----:B01----:R-:W-:Y:S01]  /*f760*/  ENDCOLLECTIVE ;  /* 0x000000000000791b */ /* 0x003fe20003800000 */
.L_x_368:
[----:B------:R-:W-:-:S05]  /*f770*/  @!P2 LEA R6, P1, R28, R6, 0x1 ;  /* 0x000000061c06a211 */ /* 0x000fca00078208ff */
[----:B------:R-:W-:-:S05]  /*f780*/  @!P2 IMAD.X R0, RZ, RZ, R0, P1 ;  /* 0x000000ffff00a224 */ /* 0x000fca00008e0600 */
        /* <DEDUP_REMOVED lines=10> */
.L_x_369:
[----:B------:R-:W-:Y:S01]  /*f830*/  IMAD.MOV.U32 R2, RZ, RZ, R14 ;  /* 0x000000ffff027224 */ /* 0x000fe200078e000e */
[----:B------:R-:W-:Y:S06]  /*f840*/  BRA `(.L_x_370) ;  /* 0xffffffb800dc7947 */ /* 0x000fec000383ffff */
.L_x_272:
[----:B0-----:R0:W1:Y:S02]  /*f850*/  SYNCS.PHASECHK.TRANS64.TRYWAIT P0, [R22+URZ+0x16820], R3 ;  /* 0x01682003160075a7 */ /* 0x001064000800017f */
[----:B-1----:R-:W-:Y:S05]  /*f860*/  @!P0 NANOSLEEP.SYNCS 0x989680 ;  /* 0x009896800000895d */ /* 0x002fea0003900000 */
[----:B------:R-:W1:Y:S02]  /*f870*/  @!P0 SYNCS.PHASECHK.TRANS64 P0, [R22+URZ+0x16820], R3 ;  /* 0x01682003160085a7 */ /* 0x000e64000800007f */
[----:B-1----:R-:W-:Y:S05]  /*f880*/  @!P0 BRA `(.L_x_272) ;  /* 0xfffffffc00f08947 */ /* 0x002fea000383ffff */
[----:B------:R-:W-:Y:S05]  /*f890*/  BRA `(.L_x_371) ;  /* 0xffffffbc00407947 */ /* 0x000fea000383ffff */
.L_x_277:
[----:B0-----:R0:W1:Y:S02]  /*f8a0*/  SYNCS.PHASECHK.TRANS64.TRYWAIT P0, [R5+URZ+0x16840], R2 ;  /* 0x01684002050075a7 */ /* 0x001064000800017f */
[----:B-1----:R-:W-:Y:S05]  /*f8b0*/  @!P0 NANOSLEEP.SYNCS 0x989680 ;  /* 0x009896800000895d */ /* 0x002fea0003900000 */
[----:B------:R-:W1:Y:S02]  /*f8c0*/  @!P0 SYNCS.PHASECHK.TRANS64 P0, [R5+URZ+0x16840], R2 ;  /* 0x01684002050085a7 */ /* 0x000e64000800007f */
[----:B-1----:R-:W-:Y:S05]  /*f8d0*/  @!P0 BRA `(.L_x_277) ;  /* 0xfffffffc00f08947 */ /* 0x002fea000383ffff */
[----:B------:R-:W-:Y:S05]  /*f8e0*/  BRA `(.L_x_372) ;  /* 0xffffffc000107947 */ /* 0x000fea000383ffff */
.L_x_278:
        /* <DEDUP_REMOVED lines=8> */
.L_x_374:
[----:B------:R-:W-:Y:S05]  /*f970*/  BSYNC B1 ;  /* 0x0000000000017941 */ /* 0x000fea0003800000 */
.L_x_373:
[----:B------:R-:W-:Y:S01]  /*f980*/  IMAD.MOV.U32 R13, RZ, RZ, R9 ;  /* 0x000000ffff0d7224 */ /* 0x000fe200078e0009 */
[----:B------:R-:W-:Y:S01]  /*f990*/  MOV R12, RZ ;  /* 0x000000ff000c7202 */ /* 0x000fe20000000f00 */
[----:B------:R-:W-:Y:S01]  /*f9a0*/  IMAD.MOV.U32 R11, RZ, RZ, 0x181f ;  /* 0x0000181fff0b7424 */ /* 0x000fe200078e00ff */
[----:B------:R-:W-:Y:S01]  /*f9b0*/  SHF.L.U32 R7, R28, 0x1, RZ ;  /* 0x000000011c077819 */ /* 0x000fe200000006ff */
[----:B------:R-:W-:Y:S02]  /*f9c0*/  IMAD.MOV.U32 R15, RZ, RZ, -0x1 ;  /* 0xffffffffff0f7424 */ /* 0x000fe400078e00ff */
[----:B------:R-:W-:Y:S02]  /*f9d0*/  IMAD.MOV.U32 R3, RZ, RZ, R14 ;  /* 0x000000ffff037224 */ /* 0x000fe400078e000e */
[----:B------:R-:W-:-:S07]  /*f9e0*/  IMAD R8, R8, 0x2, R22 ;  /* 0x0000000208087824 */ /* 0x000fce00078e0216 */
[----:B------:R-:W-:Y:S05]  /*f9f0*/  WARPSYNC.COLLECTIVE R15, `(.L_x_375) ;  /* 0x000000000f087348 */ /* 0x000fea0003c00000 */
[----:B------:R0:W1:Y:S02]  /*fa00*/  SHFL.IDX P6, R14, R13, R12, R11 ;  /* 0x0000000c0d0e7389 */ /* 0x00006400000c000b */
[----:B01----:R-:W-:Y:S01]  /*fa10*/  ENDCOLLECTIVE ;  /* 0x000000000000791b */ /* 0x003fe20003800000 */
.L_x_375:
[----:B------:R-:W-:Y:S01]  /*fa20*/  IMAD.MOV.U32 R13, RZ, RZ, R10 ;  /* 0x000000ffff0d7224 */ /* 0x000fe200078e000a */
[----:B------:R-:W-:Y:S01]  /*fa30*/  MOV R12, 0x1 ;  /* 0x00000001000c7802 */ /* 0x000fe20000000f00 */
[----:B------:R-:W-:-:S07]  /*fa40*/  IMAD.MOV.U32 R2, RZ, RZ, R14 ;  /* 0x000000ffff027224 */ /* 0x000fce00078e000e */
[----:B------:R-:W-:Y:S05]  /*fa50*/  WARPSYNC.COLLECTIVE R15, `(.L_x_376) ;  /* 0x000000000f087348 */ /* 0x000fea0003c00000 */
[----:B------:R0:W1:Y:S02]  /*fa60*/  SHFL.IDX P6, R14, R13, R12, R11 ;  /* 0x0000000c0d0e7389 */ /* 0x00006400000c000b */
[----:B01----:R-:W-:Y:S01]  /*fa70*/  ENDCOLLECTIVE ;  /* 0x000000000000791b */ /* 0x003fe20003800000 */
.L_x_376:
        /* <DEDUP_REMOVED lines=11> */
.L_x_377:
[----:B------:R-:W-:Y:S02]  /*fb30*/  IMAD.MOV.U32 R13, RZ, RZ, R10 ;  /* 0x000000ffff0d7224 */ /* 0x000fe400078e000a */
[----:B------:R-:W-:Y:S02]  /*fb40*/  IMAD.MOV.U32 R12, RZ, RZ, 0x2 ;  /* 0x00000002ff0c7424 */ /* 0x000fe400078e00ff */
[----:B------:R-:W-:-:S07]  /*fb50*/  IMAD.MOV.U32 R2, RZ, RZ, R14 ;  /* 0x000000ffff027224 */ /* 0x000fce00078e000e */
[----:B------:R-:W-:Y:S05]  /*fb60*/  WARPSYNC.COLLECTIVE R15, `(.L_x_378) ;  /* 0x000000000f087348 */ /* 0x000fea0003c00000 */
[----:B------:R0:W1:Y:S02]  /*fb70*/  SHFL.IDX P6, R14, R13, R12, R11 ;  /* 0x0000000c0d0e7389 */ /* 0x00006400000c000b */
[----:B01----:R-:W-:Y:S01]  /*fb80*/  ENDCOLLECTIVE ;  /* 0x000000000000791b */ /* 0x003fe20003800000 */
.L_x_378:
        /* <DEDUP_REMOVED lines=11> */
.L_x_379:
[----:B------:R-:W-:Y:S01]  /*fc40*/  IMAD.MOV.U32 R13, RZ, RZ, R10 ;  /* 0x000000ffff0d7224 */ /* 0x000fe200078e000a */
[----:B------:R-:W-:Y:S01]  /*fc50*/  MOV R12, 0x3 ;  /* 0x00000003000c7802 */ /* 0x000fe20000000f00 */
[----:B------:R-:W-:-:S07]  /*fc60*/  IMAD.MOV.U32 R2, RZ, RZ, R14 ;  /* 0x000000ffff027224 */ /* 0x000fce00078e000e */
[----:B------:R-:W-:Y:S05]  /*fc70*/  WARPSYNC.COLLECTIVE R15, `(.L_x_380) ;  /* 0x000000000f087348 */ /* 0x000fea0003c00000 */
[----:B------:R0:W1:Y:S02]  /*fc80*/  SHFL.IDX P6, R14, R13, R12, R11 ;  /* 0x0000000c0d0e7389 */ /* 0x00006400000c000b */
[----:B01----:R-:W-:Y:S01]  /*fc90*/  ENDCOLLECTIVE ;  /* 0x000000000000791b */ /* 0x003fe20003800000 */
.L_x_380:
        /* <DEDUP_REMOVED lines=11> */
.L_x_381:
[----:B------:R-:W-:Y:S02]  /*fd50*/  IMAD.MOV.U32 R13, RZ, RZ, R10 ;  /* 0x000000ffff0d7224 */ /* 0x000fe400078e000a */
[----:B------:R-:W-:Y:S02]  /*fd60*/  IMAD.MOV.U32 R12, RZ, RZ, 0x4 ;  /* 0x00000004ff0c7424 */ /* 0x000fe400078e00ff */
[----:B------:R-:W-:-:S07]  /*fd70*/  IMAD.MOV.U32 R2, RZ, RZ, R14 ;  /* 0x000000ffff027224 */ /* 0x000fce00078e000e */
[----:B------:R-:W-:Y:S05]  /*fd80*/  WARPSYNC.COLLECTIVE R15, `(.L_x_382) ;  /* 0x000000000f087348 */ /* 0x000fea0003c00000 */
[----:B------:R0:W1:Y:S02]  /*fd90*/  SHFL.IDX P6, R14, R13, R12, R11 ;  /* 0x0000000c0d0e7389 */ /* 0x00006400000c000b */
[----:B01----:R-:W-:Y:S01]  /*fda0*/  ENDCOLLECTIVE ;  /* 0x000000000000791b */ /* 0x003fe20003800000 */
.L_x_382:
        /* <DEDUP_REMOVED lines=11> */
.L_x_383:
[----:B------:R-:W-:Y:S01]  /*fe60*/  IMAD.MOV.U32 R13, RZ, RZ, R10 ;  /* 0x000000ffff0d7224 */ /* 0x000fe200078e000a */
[----:B------:R-:W-:Y:S01]  /*fe70*/  MOV R12, 0x5 ;  /* 0x00000005000c7802 */ /* 0x000fe20000000f00 */
[----:B------:R-:W-:-:S07]  /*fe80*/  IMAD.MOV.U32 R2, RZ, RZ, R14 ;  /* 0x000000ffff027224 */ /* 0x000fce00078e000e */
[----:B------:R-:W-:Y:S05]  /*fe90*/  WARPSYNC.COLLECTIVE R15, `(.L_x_384) ;  /* 0x000000000f087348 */ /* 0x000fea0003c00000 */
[----:B------:R0:W1:Y:S02]  /*fea0*/  SHFL.IDX P6, R14, R13, R12, R11 ;  /* 0x0000000c0d0e7389 */ /* 0x00006400000c000b */
[----:B01----:R-:W-:Y:S01]  /*feb0*/  ENDCOLLECTIVE ;  /* 0x000000000000791b */ /* 0x003fe20003800000 */
.L_x_384:
        /* <DEDUP_REMOVED lines=11> */
.L_x_385:
[----:B------:R-:W-:Y:S02]  /*ff70*/  IMAD.MOV.U32 R13, RZ, RZ, R10 ;  /* 0x000000ffff0d7224 */ /* 0x000fe400078e000a */
[----:B------:R-:W-:Y:S02]  /*ff80*/  IMAD.MOV.U32 R12, RZ, RZ, 0x6 ;  /* 0x00000006ff0c7424 */ /* 0x000fe400078e00ff */
[----:B------:R-:W-:-:S07]  /*ff90*/  IMAD.MOV.U32 R2, RZ, RZ, R14 ;  /* 0x000000ffff027224 */ /* 0x000fce00078e000e */
[----:B------:R-:W-:Y:S05]  /*ffa0*/  WARPSYNC.COLLECTIVE R15, `(.L_x_386) ;  /* 0x000000000f087348 */ /* 0x000fea0003c00000 */
[----:B------:R0:W1:Y:S02]  /*ffb0*/  SHFL.IDX P6, R14, R13, R12, R11 ;  /* 0x0000000c0d0e7389 */ /* 0x00006400000c000b */
[----:B01----:R-:W-:Y:S01]  /*ffc0*/  ENDCOLLECTIVE ;  /* 0x000000000000791b */ /* 0x003fe20003800000 */
.L_x_386:
        /* <DEDUP_REMOVED lines=11> */
.L_x_387:
[----:B------:R-:W-:Y:S01]  /*10080*/  IMAD.MOV.U32 R13, RZ, RZ, R10 ;  /* 0x000000ffff0d7224 */ /* 0x000fe200078e000a */
[----:B------:R-:W-:Y:S01]  /*10090*/  MOV R12, 0x7 ;  /* 0x00000007000c7802 */ /* 0x000fe20000000f00 */
[----:B------:R-:W-:-:S07]  /*100a0*/  IMAD.MOV.U32 R2, RZ, RZ, R14 ;  /* 0x000000ffff027224 */ /* 0x000fce00078e000e */
[----:B------:R-:W-:Y:S05]  /*100b0*/  WARPSYNC.COLLECTIVE R15, `(.L_x_388) ;  /* 0x000000000f087348 */ /* 0x000fea0003c00000 */
[----:B------:R0:W1:Y:S02]  /*100c0*/  SHFL.IDX P6, R14, R13, R12, R11 ;  /* 0x0000000c0d0e7389 */ /* 0x00006400000c000b */
[----:B01----:R-:W-:Y:S01]  /*100d0*/  ENDCOLLECTIVE ;  /* 0x000000000000791b */ /* 0x003fe20003800000 */
.L_x_388:
        /* <DEDUP_REMOVED lines=11> */
.L_x_389:
[----:B------:R-:W-:Y:S01]  /*10190*/  IMAD.MOV.U32 R2, RZ, RZ, R14 ;  /* 0x000000ffff027224 */ /* 0x000fe200078e000e */
[----:B------:R-:W-:Y:S06]  /*101a0*/  BRA `(.L_x_390) ;  /* 0xffffffbc00007947 */ /* 0x000fec000383ffff */
.L_x_283:
[----:B-1----:R1:W2:Y:S02]  /*101b0*/  SYNCS.PHASECHK.TRANS64.TRYWAIT P0, [R5+URZ+0x16860], R2 ;  /* 0x01686002050075a7 */ /* 0x0022a4000800017f */
[----:B--2---:R-:W-:Y:S05]  /*101c0*/  @!P0 NANOSLEEP.SYNCS 0x989680 ;  /* 0x009896800000895d */ /* 0x004fea0003900000 */
[----:B------:R-:W2:Y:S02]  /*101d0*/  @!P0 SYNCS.PHASECHK.TRANS64 P0, [R5+URZ+0x16860], R2 ;  /* 0x01686002050085a7 */ /* 0x000ea4000800007f */
[----:B--2---:R-:W-:Y:S05]  /*101e0*/  @!P0 BRA `(.L_x_283) ;  /* 0xfffffffc00f08947 */ /* 0x004fea000383ffff */
[----:B------:R-:W-:Y:S05]  /*101f0*/  BRA `(.L_x_391) ;  /* 0xffffffbc00587947 */ /* 0x000fea000383ffff */
.L_x_284:
[----:B------:R-:W-:Y:S01]  /*10200*/  BSSY B1, `(.L_x_392) ;  /* 0x0000008000017945 */ /* 0x000fe20003800000 */
[----:B------:R-:W-:Y:S01]  /*10210*/  MOV R13, R24 ;  /* 0x00000018000d7202 */ /* 0x000fe20000000f00 */
[----:B------:R-:W-:Y:S02]  /*10220*/  IMAD.MOV.U32 R12, RZ, RZ, RZ ;  /* 0x000000ffff0c7224 */ /* 0x000fe400078e00ff */
[----:B------:R-:W-:Y:S02]  /*10230*/  IMAD.MOV.U32 R11, RZ, RZ, 0x181f ;  /* 0x0000181fff0b7424 */ /* 0x000fe400078e00ff */
[----:B------:R-:W-:-:S07]  /*10240*/  IMAD.MOV.U32 R15, RZ, RZ, -0x1 ;  /* 0xffffffffff0f7424 */ /* 0x000fce00078e00ff */
[----:B-1----:R-:W-:Y:S05]  /*10250*/  WARPSYNC.COLLECTIVE R15, `(.L_x_393) ;  /* 0x000000000f087348 */ /* 0x002fea0003c00000 */
[----:B------:R0:W2:Y:S02]  /*10260*/  SHFL.IDX P6, R14, R13, R12, R11 ;  /* 0x0000000c0d0e7389 */ /* 0x0000a400000c000b */
[----:B012---:R-:W-:Y:S01]  /*10270*/  ENDCOLLECTIVE ;  /* 0x000000000000791b */ /* 0x007fe20003800000 */
.L_x_393:
[----:B------:R-:W-:Y:S05]  /*10280*/  BSYNC B1 ;  /* 0x0000000000017941 */ /* 0x000fea0003800000 */
.L_x_392:
[----:B------:R-:W-:Y:S01]  /*10290*/  IMAD.MOV.U32 R13, RZ, RZ, R23 ;  /* 0x000000ffff0d7224 */ /* 0x000fe200078e0017 */
[----:B------:R-:W-:Y:S01]  /*102a0*/  MOV R15, 0xffffffff ;  /* 0xffffffff000f7802 */ /* 0x000fe20000000f00 */
[----:B------:R-:W-:Y:S01]  /*102b0*/  IMAD.MOV.U32 R12, RZ, RZ, RZ ;  /* 0x000000ffff0c7224 */ /* 0x000fe200078e00ff */
[----:B------:R-:W-:Y:S01]  /*102c0*/  MOV R3, R14 ;  /* 0x0000000e00037202 */ /* 0x000fe20000000f00 */
[----:B------:R-:W-:Y:S01]  /*102d0*/  IMAD.MOV.U32 R11, RZ, RZ, 0x181f ;  /* 0x0000181fff0b7424 */ /* 0x000fe200078e00ff */
[----:B------:R-:W-:Y:S01]  /*102e0*/  ISETP.LT.OR P2, PT, R8, 0x1, P1 ;  /* 0x000000010800780c */ /* 0x000fe20000f41670 */
[----:B------:R-:W-:-:S12]  /*102f0*/  IMAD R6, R6, 0x2, R22 ;  /* 0x0000000206067824 */ /* 0x000fd800078e0216 */
[----:B------:R-:W-:Y:S05]  /*10300*/  WARPSYNC.COLLECTIVE R15, `(.L_x_394) ;  /* 0x000000000f087348 */ /* 0x000fea0003c00000 */
[----:B------:R0:W1:Y:S02]  /*10310*/  SHFL.IDX P6, R14, R13, R12, R11 ;  /* 0x0000000c0d0e7389 */ /* 0x00006400000c000b */
[----:B01----:R-:W-:Y:S01]  /*10320*/  ENDCOLLECTIVE ;  /* 0x000000000000791b */ /* 0x003fe20003800000 */
.L_x_394:
[----:B------:R-:W-:Y:S01]  /*10330*/  MOV R13, R24 ;  /* 0x00000018000d7202 */ /* 0x000fe20000000f00 */
[----:B------:R-:W-:Y:S02]  /*10340*/  IMAD.MOV.U32 R12, RZ, RZ, 0x1 ;  /* 0x00000001ff0c7424 */ /* 0x000fe400078e00ff */
[----:B------:R-:W-:-:S07]  /*10350*/  IMAD.MOV.U32 R2, RZ, RZ, R14 ;  /* 0x000000ffff027224 */ /* 0x000fce00078e000e */
[----:B------:R-:W-:Y:S05]  /*10360*/  WARPSYNC.COLLECTIVE R15, `(.L_x_395) ;  /* 0x000000000f087348 */ /* 0x000fea0003c00000 */
[----:B------:R0:W1:Y:S02]  /*10370*/  SHFL.IDX P6, R14, R13, R12, R11 ;  /* 0x0000000c0d0e7389 */ /* 0x00006400000c000b */
[----:B01----:R-:W-:Y:S01]  /*10380*/  ENDCOLLECTIVE ;  /* 0x000000000000791b */ /* 0x003fe20003800000 */
.L_x_395:
        /* <DEDUP_REMOVED lines=12> */
.L_x_396:
[----:B------:R-:W-:Y:S02]  /*10450*/  IMAD.MOV.U32 R13, RZ, RZ, R24 ;  /* 0x000000ffff0d7224 */ /* 0x000fe400078e0018 */
[----:B------:R-:W-:Y:S01]  /*10460*/  IMAD.MOV.U32 R12, RZ, RZ, 0x2 ;  /* 0x00000002ff0c7424 */ /* 0x000fe200078e00ff */
[----:B------:R-:W-:-:S07]  /*10470*/  MOV R2, R14 ;  /* 0x0000000e00027202 */ /* 0x000fce0000000f00 */
[----:B------:R-:W-:Y:S05]  /*10480*/  WARPSYNC.COLLECTIVE R15, `(.L_x_397) ;  /* 0x000000000f087348 */ /* 0x000fea0003c00000 */
[----:B------:R0:W1:Y:S02]  /*10490*/  SHFL.IDX P6, R14, R13, R12, R11 ;  /* 0x0000000c0d0e7389 */ /* 0x00006400000c000b */
[----:B01----:R-:W-:Y:S01]  /*104a0*/  ENDCOLLECTIVE ;  /* 0x000000000000791b */ /* 0x003fe20003800000 */
.L_x_397:
[----:B------:R-:W-:-:S05]  /*104b0*/  IADD3 R2, P0, R2, R7, RZ ;  /* 0x0000000702027210 */ /* 0x000fca0007f1e0ff */
[----:B------:R-:W-:-:S05]  /*104c0*/  IMAD.X R3, RZ, RZ, R3, P0 ;  /* 0x000000ffff037224 */ /* 0x000fca00000e0603 */
[----:B------:R-:W-:Y:S01]  /*104d0*/  @!PT LDS RZ, [RZ] ;  /* 0x00000000fffff984 */ /* 0x000fe20000000800 */
[----:B------:R-:W-:Y:S01]  /*104e0*/  @!PT LDS RZ, [RZ] ;  /* 0x00000000fffff984 */ /* 0x000fe20000000800 */
[----:B------:R-:W-:Y:S01]  /*104f0*/  @!PT LDS RZ, [RZ] ;  /* 0x00000000fffff984 */ /* 0x000fe20000000800 */
[----:B------:R0:W-:Y:S01]  /*10500*/  LDGSTS.E.BYPASS.LTC128B.128 [R6+0xc00], desc[UR50][R2.64], !P2 ;  /* 0x00c0000002067fae */ /* 0x0001e2000d101d72 */
[----:B------:R-:W-:Y:S01]  /*10510*/  ISETP.LT.OR P2, PT, R8, 0x21, P1 ;  /* 0x000000210800780c */ /* 0x000fe20000f41670 */
[----:B------:R-:W-:Y:S01]  /*10520*/  IMAD.MOV.U32 R13, RZ, RZ, R23 ;  /* 0x000000ffff0d7224 */ /* 0x000fe200078e0017 */
[----:B0-----:R-:W-:-:S11]  /*10530*/  MOV R3, R14 ;  /* 0x0000000e00037202 */ /* 0x001fd60000000f00 */
[----:B------:R-:W-:Y:S05]  /*10540*/  WARPSYNC.COLLECTIVE R15, `(.L_x_398) ;  /* 0x000000000f087348 */ /* 0x000fea0003c00000 */
[----:B------:R0:W1:Y:S02]  /*10550*/  SHFL.IDX P6, R14, R13, R12, R11 ;  /* 0x0000000c0d0e7389 */ /* 0x00006400000c000b */
[----:B01----:R-:W-:Y:S01]  /*10560*/  ENDCOLLECTIVE ;  /* 0x000000000000791b */ /* 0x003fe20003800000 */
.L_x_398:
[----:B------:R-:W-:Y:S01]  /*10570*/  MOV R13, R24 ;  /* 0x00000018000d7202 */ /* 0x000fe20000000f00 */
[----:B------:R-:W-:Y:S02]  /*10580*/  IMAD.MOV.U32 R12, RZ, RZ, 0x3 ;  /* 0x00000003ff0c7424 */ /* 0x000fe400078e00ff */
[----:B------:R-:W-:-:S07]  /*10590*/  IMAD.MOV.U32 R2, RZ, RZ, R14 ;  /* 0x000000ffff027224 */ /* 0x000fce00078e000e */
[----:B------:R-:W-:Y:S05]  /*105a0*/  WARPSYNC.COLLECTIVE R15, `(.L_x_399) ;  /* 0x000000000f087348 */ /* 0x000fea0003c00000 */
[----:B------:R0:W1:Y:S02]  /*105b0*/  SHFL.IDX P6, R14, R13, R12, R11 ;  /* 0x0000000c0d0e7389 */ /* 0x00006400000c000b */
[----:B01----:R-:W-:Y:S01]  /*105c0*/  ENDCOLLECTIVE ;  /* 0x000000000000791b */ /* 0x003fe20003800000 */
.L_x_399:
        /* <DEDUP_REMOVED lines=12> */
.L_x_400:
[----:B------:R-:W-:Y:S02]  /*10690*/  IMAD.MOV.U32 R13, RZ, RZ, R24 ;  /* 0x000000ffff0d7224 */ /* 0x000fe400078e0018 */
[----:B------:R-:W-:Y:S01]  /*106a0*/  IMAD.MOV.U32 R12, RZ, RZ, 0x4 ;  /* 0x00000004ff0c7424 */ /* 0x000fe200078e00ff */
[----:B------:R-:W-:-:S07]  /*106b0*/  MOV R2, R14 ;  /* 0x0000000e00027202 */ /* 0x000fce0000000f00 */
[----:B------:R-:W-:Y:S05]  /*106c0*/  WARPSYNC.COLLECTIVE R15, `(.L_x_401) ;  /* 0x000000000f087348 */ /* 0x000fea0003c00000 */
[----:B------:R0:W1:Y:S02]  /*106d0*/  SHFL.IDX P6, R14, R13, R12, R11 ;  /* 0x0000000c0d0e7389 */ /* 0x00006400000c000b */
[----:B01----:R-:W-:Y:S01]  /*106e0*/  ENDCOLLECTIVE ;  /* 0x000000000000791b */ /* 0x003fe20003800000 */
.L_x_401:
        /* <DEDUP_REMOVED lines=12> */
.L_x_402:
[----:B------:R-:W-:Y:S01]  /*107b0*/  MOV R13, R24 ;  /* 0x00000018000d7202 */ /* 0x000fe20000000f00 */
[----:B------:R-:W-:Y:S02]  /*107c0*/  IMAD.MOV.U32 R12, RZ, RZ, 0x5 ;  /* 0x00000005ff0c7424 */ /* 0x000fe400078e00ff */
[----:B------:R-:W-:-:S07]  /*107d0*/  IMAD.MOV.U32 R2, RZ, RZ, R14 ;  /* 0x000000ffff027224 */ /* 0x000fce00078e000e */
[----:B------:R-:W-:Y:S05]  /*107e0*/  WARPSYNC.COLLECTIVE R15, `(.L_x_403) ;  /* 0x000000000f087348 */ /* 0x000fea0003c00000 */
[----:B------:R0:W1:Y:S02]  /*107f0*/  SHFL.IDX P6, R14, R13, R12, R11 ;  /* 0x0000000c0d0e7389 */ /* 0x00006400000c000b */
[----:B01----:R-:W-:Y:S01]  /*10800*/  ENDCOLLECTIVE ;  /* 0x000000000000791b */ /* 0x003fe20003800000 */
.L_x_403:
        /* <DEDUP_REMOVED lines=12> */
.L_x_404:
[----:B------:R-:W-:Y:S02]  /*108d0*/  IMAD.MOV.U32 R13, RZ, RZ, R24 ;  /* 0x000000ffff0d7224 */ /* 0x000fe400078e0018 */
[----:B------:R-:W-:Y:S01]  /*108e0*/  IMAD.MOV.U32 R12, RZ, RZ, 0x6 ;  /* 0x00000006ff0c7424 */ /* 0x000fe200078e00ff */
[----:B------:R-:W-:-:S07]  /*108f0*/  MOV R2, R14 ;  /* 0x0000000e00027202 */ /* 0x000fce0000000f00 */
[----:B------:R-:W-:Y:S05]  /*10900*/  WARPSYNC.COLLECTIVE R15, `(.L_x_405) ;  /* 0x000000000f087348 */ /* 0x000fea0003c00000 */
[----:B------:R0:W1:Y:S02]  /*10910*/  SHFL.IDX P6, R14, R13, R12, R11 ;  /* 0x0000000c0d0e7389 */ /* 0x00006400000c000b */
[----:B01----:R-:W-:Y:S01]  /*10920*/  ENDCOLLECTIVE ;  /* 0x000000000000791b */ /* 0x003fe20003800000 */
.L_x_405:
        /* <DEDUP_REMOVED lines=12> */
.L_x_406:
[----:B------:R-:W-:Y:S01]  /*109f0*/  MOV R13, R24 ;  /* 0x00000018000d7202 */ /* 0x000fe20000000f00 */
[----:B------:R-:W-:Y:S02]  /*10a00*/  IMAD.MOV.U32 R12, RZ, RZ, 0x7 ;  /* 0x00000007ff0c7424 */ /* 0x000fe400078e00ff */
[----:B------:R-:W-:-:S07]  /*10a10*/  IMAD.MOV.U32 R2, RZ, RZ, R14 ;  /* 0x000000ffff027224 */ /* 0x000fce00078e000e */
[----:B------:R-:W-:Y:S05]  /*10a20*/  WARPSYNC.COLLECTIVE R15, `(.L_x_407) ;  /* 0x000000000f087348 */ /* 0x000fea0003c00000 */
[----:B------:R0:W1:Y:S02]  /*10a30*/  SHFL.IDX P6, R14, R13, R12, R11 ;  /* 0x0000000c0d0e7389 */ /* 0x00006400000c000b */
[----:B01----:R-:W-:Y:S01]  /*10a40*/  ENDCOLLECTIVE ;  /* 0x000000000000791b */ /* 0x003fe20003800000 */
.L_x_407:
        /* <DEDUP_REMOVED lines=11> */
.L_x_408:
[----:B------:R-:W-:Y:S01]  /*10b00*/  MOV R2, R14 ;  /* 0x0000000e00027202 */ /* 0x000fe20000000f00 */
[----:B------:R-:W-:Y:S06]  /*10b10*/  BRA `(.L_x_409) ;  /* 0xffffffb800047947 */ /* 0x000fec000383ffff */
.L_x_292:
[----:B0-----:R0:W1:Y:S02]  /*10b20*/  SYNCS.PHASECHK.TRANS64.TRYWAIT P0, [R0+URZ+0x16860], R3 ;  /* 0x01686003000075a7 */ /* 0x001064000800017f */
[----:B-1----:R-:W-:Y:S05]  /*10b30*/  @!P0 NANOSLEEP.SYNCS 0x989680 ;  /* 0x009896800000895d */ /* 0x002fea0003900000 */
[----:B------:R-:W1:Y:S02]  /*10b40*/  @!P0 SYNCS.PHASECHK.TRANS64 P0, [R0+URZ+0x16860], R3 ;  /* 0x01686003000085a7 */ /* 0x000e64000800007f */
[----:B-1----:R-:W-:Y:S05]  /*10b50*/  @!P0 BRA `(.L_x_292) ;  /* 0xfffffffc00f08947 */ /* 0x002fea000383ffff */
[----:B------:R-:W-:Y:S05]  /*10b60*/  BRA `(.L_x_410) ;  /* 0xffffffbc00207947 */ /* 0x000fea000383ffff */
.L_x_293:
[----:B------:R-:W-:Y:S01]  /*10b70*/  BSSY B0, `(.L_x_411) ;  /* 0x0000008000007945 */ /* 0x000fe20003800000 */
[----:B------:R-:W-:Y:S01]  /*10b80*/  IMAD.MOV.U32 R13, RZ, RZ, R24 ;  /* 0x000000ffff0d7224 */ /* 0x000fe200078e0018 */
[----:B------:R-:W-:Y:S01]  /*10b90*/  MOV R15, 0xffffffff ;  /* 0xffffffff000f7802 */ /* 0x000fe20000000f00 */
[----:B------:R-:W-:Y:S02]  /*10ba0*/  IMAD.MOV.U32 R12, RZ, RZ, RZ ;  /* 0x000000ffff0c7224 */ /* 0x000fe400078e00ff */
[----:B------:R-:W-:-:S07]  /*10bb0*/  IMAD.MOV.U32 R11, RZ, RZ, 0x181f ;  /* 0x0000181fff0b7424 */ /* 0x000fce00078e00ff */
[----:B0-----:R-:W-:Y:S05]  /*10bc0*/  WARPSYNC.COLLECTIVE R15, `(.L_x_412) ;  /* 0x000000000f087348 */ /* 0x001fea0003c00000 */
[----:B------:R1:W2:Y:S02]  /*10bd0*/  SHFL.IDX P6, R14, R13, R12, R11 ;  /* 0x0000000c0d0e7389 */ /* 0x0002a400000c000b */
[----:B012---:R-:W-:Y:S01]  /*10be0*/  ENDCOLLECTIVE ;  /* 0x000000000000791b */ /* 0x007fe20003800000 */
.L_x_412:
[----:B------:R-:W-:Y:S05]  /*10bf0*/  BSYNC B0 ;  /* 0x0000000000007941 */ /* 0x000fea0003800000 */
.L_x_411:
[----:B------:R-:W-:Y:S01]  /*10c00*/  IMAD.MOV.U32 R13, RZ, RZ, R23 ;  /* 0x000000ffff0d7224 */ /* 0x000fe200078e0017 */
[----:B------:R-:W-:Y:S01]  /*10c10*/  MOV R11, 0x181f ;  /* 0x0000181f000b7802 */ /* 0x000fe20000000f00 */
[----:B------:R-:W-:Y:S01]  /*10c20*/  IMAD.MOV.U32 R12, RZ, RZ, RZ ;  /* 0x000000ffff0c7224 */ /* 0x000fe200078e00ff */
[----:B------:R-:W-:Y:S01]  /*10c30*/  ISETP.LT.OR P2, PT, R6, 0x1, P0 ;  /* 0x000000010600780c */ /* 0x000fe20000741670 */
[----:B------:R-:W-:Y:S01]  /*10c40*/  IMAD.MOV.U32 R15, RZ, RZ, -0x1 ;  /* 0xffffffffff0f7424 */ /* 0x000fe200078e00ff */
[----:B------:R-:W-:Y:S01]  /*10c50*/  LEA R4, R4, R22, 0x1 ;  /* 0x0000001604047211 */ /* 0x000fe200078e08ff */
[----:B------:R-:W-:Y:S02]  /*10c60*/  IMAD.MOV.U32 R3, RZ, RZ, R14 ;  /* 0x000000ffff037224 */ /* 0x000fe400078e000e */
[----:B------:R-:W-:-:S08]  /*10c70*/  IMAD.SHL.U32 R5, R28, 0x2, RZ ;  /* 0x000000021c057824 */ /* 0x000fd000078e00ff */
[----:B------:R-:W-:Y:S05]  /*10c80*/  WARPSYNC.COLLECTIVE R15, `(.L_x_413) ;  /* 0x000000000f087348 */ /* 0x000fea0003c00000 */
[----:B------:R0:W1:Y:S02]  /*10c90*/  SHFL.IDX P6, R14, R13, R12, R11 ;  /* 0x0000000c0d0e7389 */ /* 0x00006400000c000b */
[----:B01----:R-:W-:Y:S01]  /*10ca0*/  ENDCOLLECTIVE ;  /* 0x000000000000791b */ /* 0x003fe20003800000 */
.L_x_413:
[----:B------:R-:W-:Y:S02]  /*10cb0*/  IMAD.MOV.U32 R13, RZ, RZ, R24 ;  /* 0x000000ffff0d7224 */ /* 0x000fe400078e0018 */
[----:B------:R-:W-:Y:S01]  /*10cc0*/  IMAD.MOV.U32 R12, RZ, RZ, 0x1 ;  /* 0x00000001ff0c7424 */ /* 0x000fe200078e00ff */
[----:B------:R-:W-:-:S13]  /*10cd0*/  IADD3 R2, P1, R14, R5, RZ ;  /* 0x000000050e027210 */ /* 0x000fda0007f3e0ff */
[----:B------:R-:W-:Y:S05]  /*10ce0*/  WARPSYNC.COLLECTIVE R15, `(.L_x_414) ;  /* 0x000000000f087348 */ /* 0x000fea0003c00000 */
[----:B------:R0:W1:Y:S02]  /*10cf0*/  SHFL.IDX P6, R14, R13, R12, R11 ;  /* 0x0000000c0d0e7389 */ /* 0x00006400000c000b */
[----:B01----:R-:W-:Y:S01]  /*10d00*/  ENDCOLLECTIVE ;  /* 0x000000000000791b */ /* 0x003fe20003800000 */
.L_x_414:
[----:B------:R-:W-:-:S05]  /*10d10*/  IMAD.X R3, RZ, RZ, R3, P1 ;  /* 0x000000ffff037224 */ /* 0x000fca00008e0603 */
        /* <DEDUP_REMOVED lines=10> */
.L_x_415:
[----:B------:R-:W-:Y:S01]  /*10dc0*/  IMAD.MOV.U32 R13, RZ, RZ, R24 ;  /* 0x000000ffff0d7224 */ /* 0x000fe200078e0018 */
[----:B------:R-:W-:Y:S01]  /*10dd0*/  MOV R12, 0x2 ;  /* 0x00000002000c7802 */ /* 0x000fe20000000f00 */
[----:B------:R-:W-:-:S07]  /*10de0*/  IMAD.MOV.U32 R9, RZ, RZ, R14 ;  /* 0x000000ffff097224 */ /* 0x000fce00078e000e */
[----:B------:R-:W-:Y:S05]  /*10df0*/  WARPSYNC.COLLECTIVE R15, `(.L_x_416) ;  /* 0x000000000f087348 */ /* 0x000fea0003c00000 */
[----:B------:R0:W1:Y:S02]  /*10e00*/  SHFL.IDX P6, R14, R13, R12, R11 ;  /* 0x0000000c0d0e7389 */ /* 0x00006400000c000b */
[----:B01----:R-:W-:Y:S01]  /*10e10*/  ENDCOLLECTIVE ;  /* 0x000000000000791b */ /* 0x003fe20003800000 */
.L_x_416:
        /* <DEDUP_REMOVED lines=12> */
.L_x_417:
[----:B------:R-:W-:Y:S02]  /*10ee0*/  IMAD.MOV.U32 R13, RZ, RZ, R24 ;  /* 0x000000ffff0d7224 */ /* 0x000fe400078e0018 */
[----:B------:R-:W-:Y:S02]  /*10ef0*/  IMAD.MOV.U32 R12, RZ, RZ, 0x3 ;  /* 0x00000003ff0c7424 */ /* 0x000fe400078e00ff */
[----:B------:R-:W-:-:S07]  /*10f00*/  IMAD.MOV.U32 R10, RZ, RZ, R14 ;  /* 0x000000ffff0a7224 */ /* 0x000fce00078e000e */
[----:B------:R-:W-:Y:S05]  /*10f10*/  WARPSYNC.COLLECTIVE R15, `(.L_x_418) ;  /* 0x000000000f087348 */ /* 0x000fea0003c00000 */
[----:B------:R0:W1:Y:S02]  /*10f20*/  SHFL.IDX P6, R14, R13, R12, R11 ;  /* 0x0000000c0d0e7389 */ /* 0x00006400000c000b */
[----:B01----:R-:W-:Y:S01]  /*10f30*/  ENDCOLLECTIVE ;  /* 0x000000000000791b */ /* 0x003fe20003800000 */
.L_x_418:
        /* <DEDUP_REMOVED lines=12> */
.L_x_419:
[----:B------:R-:W-:Y:S01]  /*11000*/  IMAD.MOV.U32 R13, RZ, RZ, R24 ;  /* 0x000000ffff0d7224 */ /* 0x000fe200078e0018 */
[----:B------:R-:W-:Y:S01]  /*11010*/  MOV R12, 0x4 ;  /* 0x00000004000c7802 */ /* 0x000fe20000000f00 */
[----:B------:R-:W-:-:S07]  /*11020*/  IMAD.MOV.U32 R9, RZ, RZ, R14 ;  /* 0x000000ffff097224 */ /* 0x000fce00078e000e */
[----:B------:R-:W-:Y:S05]  /*11030*/  WARPSYNC.COLLECTIVE R15, `(.L_x_420) ;  /* 0x000000000f087348 */ /* 0x000fea0003c00000 */
[----:B------:R0:W1:Y:S02]  /*11040*/  SHFL.IDX P6, R14, R13, R12, R11 ;  /* 0x0000000c0d0e7389 */ /* 0x00006400000c000b */
[----:B01----:R-:W-:Y:S01]  /*11050*/  ENDCOLLECTIVE ;  /* 0x000000000000791b */ /* 0x003fe20003800000 */
.L_x_420:
        /* <DEDUP_REMOVED lines=12> */
.L_x_421:
[----:B------:R-:W-:Y:S02]  /*11120*/  IMAD.MOV.U32 R13, RZ, RZ, R24 ;  /* 0x000000ffff0d7224 */ /* 0x000fe400078e0018 */
[----:B------:R-:W-:Y:S02]  /*11130*/  IMAD.MOV.U32 R12, RZ, RZ, 0x5 ;  /* 0x00000005ff0c7424 */ /* 0x000fe400078e00ff */
[----:B------:R-:W-:-:S07]  /*11140*/  IMAD.MOV.U32 R10, RZ, RZ, R14 ;  /* 0x000000ffff0a7224 */ /* 0x000fce00078e000e */
[----:B------:R-:W-:Y:S05]  /*11150*/  WARPSYNC.COLLECTIVE R15, `(.L_x_422) ;  /* 0x000000000f087348 */ /* 0x000fea0003c00000 */
[----:B------:R0:W1:Y:S02]  /*11160*/  SHFL.IDX P6, R14, R13, R12, R11 ;  /* 0x0000000c0d0e7389 */ /* 0x00006400000c000b */
[----:B01----:R-:W-:Y:S01]  /*11170*/  ENDCOLLECTIVE ;  /* 0x000000000000791b */ /* 0x003fe20003800000 */
.L_x_422:
        /* <DEDUP_REMOVED lines=12> */
.L_x_423:
[----:B------:R-:W-:Y:S01]  /*11240*/  IMAD.MOV.U32 R13, RZ, RZ, R24 ;  /* 0x000000ffff0d7224 */ /* 0x000fe200078e0018 */
[----:B------:R-:W-:Y:S01]  /*11250*/  MOV R12, 0x6 ;  /* 0x00000006000c7802 */ /* 0x000fe20000000f00 */
[----:B------:R-:W-:-:S07]  /*11260*/  IMAD.MOV.U32 R9, RZ, RZ, R14 ;  /* 0x000000ffff097224 */ /* 0x000fce00078e000e */
[----:B------:R-:W-:Y:S05]  /*11270*/  WARPSYNC.COLLECTIVE R15, `(.L_x_424) ;  /* 0x000000000f087348 */ /* 0x000fea0003c00000 */
[----:B------:R0:W1:Y:S02]  /*11280*/  SHFL.IDX P6, R14, R13, R12, R11 ;  /* 0x0000000c0d0e7389 */ /* 0x00006400000c000b */
[----:B01----:R-:W-:Y:S01]  /*11290*/  ENDCOLLECTIVE ;  /* 0x000000000000791b */ /* 0x003fe20003800000 */
.L_x_424:
        /* <DEDUP_REMOVED lines=12> */
.L_x_425:
[----:B------:R-:W-:Y:S01]  /*11360*/  MOV R13, R24 ;  /* 0x00000018000d7202 */ /* 0x000fe20000000f00 */
[----:B------:R-:W-:Y:S01]  /*11370*/  IMAD.MOV.U32 R12, RZ, RZ, 0x7 ;  /* 0x00000007ff0c7424 */ /* 0x000fe200078e00ff */
[----:B------:R-:W-:-:S13]  /*11380*/  IADD3 R2, P1, R14, R5, RZ ;  /* 0x000000050e027210 */ /* 0x000fda0007f3e0ff */
[----:B------:R-:W-:Y:S05]  /*11390*/  WARPSYNC.COLLECTIVE R15, `(.L_x_426) ;  /* 0x000000000f087348 */ /* 0x000fea0003c00000 */
[----:B------:R0:W1:Y:S02]  /*113a0*/  SHFL.IDX P6, R14, R13, R12, R11 ;  /* 0x0000000c0d0e7389 */ /* 0x00006400000c000b */
[----:B01----:R-:W-:Y:S01]  /*113b0*/  ENDCOLLECTIVE ;  /* 0x000000000000791b */ /* 0x003fe20003800000 */
.L_x_426:
        /* <DEDUP_REMOVED lines=10> */
.L_x_427:
[----:B------:R-:W-:Y:S05]  /*11460*/  BRA `(.L_x_428) ;  /* 0xffffffb400d47947 */ /* 0x000fea000383ffff */
.L_x_298:
        /* <DEDUP_REMOVED lines=8> */
.L_x_430:
[----:B------:R-:W-:Y:S05]  /*114f0*/  BSYNC B0 ;  /* 0x0000000000007941 */ /* 0x000fea0003800000 */
.L_x_429:
[----:B------:R-:W-:Y:S01]  /*11500*/  IMAD.MOV.U32 R13, RZ, RZ, R16 ;  /* 0x000000ffff0d7224 */ /* 0x000fe200078e0010 */
[----:B------:R-:W-:Y:S01]  /*11510*/  MOV R15, 0xffffffff ;  /* 0xffffffff000f7802 */ /* 0x000fe20000000f00 */
[----:B------:R-:W-:Y:S01]  /*11520*/  IMAD.MOV.U32 R12, RZ, RZ, 0x1 ;  /* 0x00000001ff0c7424 */ /* 0x000fe200078e00ff */
[----:B------:R-:W-:Y:S01]  /*11530*/  MOV R0, R14 ;  /* 0x0000000e00007202 */ /* 0x000fe20000000f00 */
[----:B------:R-:W-:Y:S02]  /*11540*/  IMAD.MOV.U32 R11, RZ, RZ, 0x1f ;  /* 0x0000001fff0b7424 */ /* 0x000fe400078e00ff */
[----:B------:R-:W-:-:S07]  /*11550*/  IMAD.IADD R5, R19, 0x1, R8 ;  /* 0x0000000113057824 */ /* 0x000fce00078e0208 */
[----:B------:R-:W-:Y:S05]  /*11560*/  WARPSYNC.COLLECTIVE R15, `(.L_x_431) ;  /* 0x000000000f087348 */ /* 0x000fea0003c00000 */
[----:B------:R0:W1:Y:S02]  /*11570*/  SHFL.IDX P6, R14, R13, R12, R11 ;  /* 0x0000000c0d0e7389 */ /* 0x00006400000c000b */
[----:B01----:R-:W-:Y:S01]  /*11580*/  ENDCOLLECTIVE ;  /* 0x000000000000791b */ /* 0x003fe20003800000 */
.L_x_431:
[----:B------:R-:W-:Y:S02]  /*11590*/  ULDC UR4, c[0x0][0xc3c] ;  /* 0x00030f0000047ab9 */ /* 0x000fe40000000800 */
[----:B------:R-:W-:-:S13]  /*115a0*/  ISETP.GE.OR P1, PT, R5, UR4, !P0 ;  /* 0x0000000405007c0c */ /* 0x000fda000c726670 */
[----:B------:R-:W0:Y:S01]  /*115b0*/  @!P1 LDC.64 R2, c[0x0][0xc80] ;  /* 0x00032000ff029b82 */ /* 0x000e220000000a00 */
[----:B------:R-:W-:Y:S02]  /*115c0*/  IMAD.MOV.U32 R11, RZ, RZ, RZ ;  /* 0x000000ffff0b7224 */ /* 0x000fe400078e00ff */
[----:B------:R-:W-:Y:S02]  /*115d0*/  IMAD.MOV.U32 R4, RZ, RZ, R14 ;  /* 0x000000ffff047224 */ /* 0x000fe400078e000e */
[----:B0-----:R-:W-:-:S06]  /*115e0*/  @!P1 IMAD.WIDE R2, R5, 0x4, R2 ;  /* 0x0000000405029825 */ /* 0x001fcc00078e0202 */
[----:B------:R-:W2:Y:S01]  /*115f0*/  @!P1 LDG.E R2, desc[UR50][R2.64] ;  /* 0x0000003202029981 */ /* 0x000ea2000c1e1900 */
[----:B------:R-:W-:Y:S01]  /*11600*/  IMAD.MOV.U32 R5, RZ, RZ, RZ ;  /* 0x000000ffff057224 */ /* 0x000fe200078e00ff */
[C---:B------:R-:W-:Y:S02]  /*11610*/  ISETP.GE.U32.AND P2, PT, R8.reuse, 0x2, PT ;  /* 0x000000020800780c */ /* 0x040fe40003f46070 */
[C---:B------:R-:W-:Y:S02]  /*11620*/  ISETP.GE.U32.AND P3, PT, R8.reuse, 0x4, PT ;  /* 0x000000040800780c */ /* 0x040fe40003f66070 */
[C---:B------:R-:W-:Y:S02]  /*11630*/  ISETP.GE.U32.AND P4, PT, R8.reuse, 0x8, PT ;  /* 0x000000080800780c */ /* 0x040fe40003f86070 */
[----:B------:R-:W-:Y:S02]  /*11640*/  ISETP.GE.U32.AND P5, PT, R8, 0x10, PT ;  /* 0x000000100800780c */ /* 0x000fe40003fa6070 */
[----:B--2---:R-:W-:-:S02]  /*11650*/  @!P1 MOV R5, R2 ;  /* 0x0000000200059202 */ /* 0x004fc40000000f00 */
[----:B------:R-:W-:-:S03]  /*11660*/  ISETP.NE.AND P1, PT, R8, RZ, PT ;  /* 0x000000ff0800720c */ /* 0x000fc60003f25270 */
[----:B------:R-:W-:-:S10]  /*11670*/  IMAD.MOV.U32 R13, RZ, RZ, R5 ;  /* 0x000000ffff0d7224 */ /* 0x000fd400078e0005 */
[----:B------:R-:W-:Y:S05]  /*11680*/  WARPSYNC.COLLECTIVE R15, `(.L_x_432) ;  /* 0x000000000f087348 */ /* 0x000fea0003c00000 */
[----:B------:R0:W1:Y:S02]  /*11690*/  SHFL.UP P6, R14, R13, R12, R11 ;  /* 0x0400000c0d0e7389 */ /* 0x00006400000c000b */
[----:B01----:R-:W-:Y:S01]  /*116a0*/  ENDCOLLECTIVE ;  /* 0x000000000000791b */ /* 0x003fe20003800000 */
.L_x_432:
[----:B------:R-:W-:Y:S01]  /*116b0*/  IMAD.MOV.U32 R12, RZ, RZ, 0x2 ;  /* 0x00000002ff0c7424 */ /* 0x000fe200078e00ff */
[----:B------:R-:W-:-:S05]  /*116c0*/  SEL R6, R14, RZ, P1 ;  /* 0x000000ff0e067207 */ /* 0x000fca0000800000 */
[----:B------:R-:W-:-:S05]  /*116d0*/  IMAD.IADD R6, R5, 0x1, R6 ;  /* 0x0000000105067824 */ /* 0x000fca00078e0206 */
[----:B------:R-:W-:-:S07]  /*116e0*/  MOV R13, R6 ;  /* 0x00000006000d7202 */ /* 0x000fce0000000f00 */
[----:B------:R-:W-:Y:S05]  /*116f0*/  WARPSYNC.COLLECTIVE R15, `(.L_x_433) ;  /* 0x000000000f087348 */ /* 0x000fea0003c00000 */
[----:B------:R0:W1:Y:S02]  /*11700*/  SHFL.UP P6, R14, R13, R12, R11 ;  /* 0x0400000c0d0e7389 */ /* 0x00006400000c000b */
[----:B01----:R-:W-:Y:S01]  /*11710*/  ENDCOLLECTIVE ;  /* 0x000000000000791b */ /* 0x003fe20003800000 */
.L_x_433:
[----:B------:R-:W-:Y:S02]  /*11720*/  MOV R12, 0x4 ;  /* 0x00000004000c7802 */ /* 0x000fe40000000f00 */
[----:B------:R-:W-:-:S05]  /*11730*/  SEL R7, R14, RZ, P2 ;  /* 0x000000ff0e077207 */ /* 0x000fca0001000000 */
[----:B------:R-:W-:-:S04]  /*11740*/  IMAD.IADD R7, R6, 0x1, R7 ;  /* 0x0000000106077824 */ /* 0x000fc800078e0207 */
[----:B------:R-:W-:-:S07]  /*11750*/  IMAD.MOV.U32 R13, RZ, RZ, R7 ;  /* 0x000000ffff0d7224 */ /* 0x000fce00078e0007 */
[----:B------:R-:W-:Y:S05]  /*11760*/  WARPSYNC.COLLECTIVE R15, `(.L_x_434) ;  /* 0x000000000f087348 */ /* 0x000fea0003c00000 */
[----:B------:R0:W1:Y:S02]  /*11770*/  SHFL.UP P6, R14, R13, R12, R11 ;  /* 0x0400000c0d0e7389 */ /* 0x00006400000c000b */
[----:B01----:R-:W-:Y:S01]  /*11780*/  ENDCOLLECTIVE ;  /* 0x000000000000791b */ /* 0x003fe20003800000 */
.L_x_434:
[----:B------:R-:W-:Y:S01]  /*11790*/  IMAD.MOV.U32 R12, RZ, RZ, 0x8 ;  /* 0x00000008ff0c7424 */ /* 0x000fe200078e00ff */
[----:B------:R-:W-:-:S05]  /*117a0*/  SEL R2, R14, RZ, P3 ;  /* 0x000000ff0e027207 */ /* 0x000fca0001800000 */
[----:B------:R-:W-:-:S04]  /*117b0*/  IMAD.IADD R2, R7, 0x1, R2 ;  /* 0x0000000107027824 */ /* 0x000fc800078e0202 */
[----:B------:R-:W-:-:S07]  /*117c0*/  IMAD.MOV.U32 R13, RZ, RZ, R2 ;  /* 0x000000ffff0d7224 */ /* 0x000fce00078e0002 */
[----:B------:R-:W-:Y:S05]  /*117d0*/  WARPSYNC.COLLECTIVE R15, `(.L_x_435) ;  /* 0x000000000f087348 */ /* 0x000fea0003c00000 */
[----:B------:R0:W1:Y:S02]  /*117e0*/  SHFL.UP P6, R14, R13, R12, R11 ;  /* 0x0400000c0d0e7389 */ /* 0x00006400000c000b */
[----:B01----:R-:W-:Y:S01]  /*117f0*/  ENDCOLLECTIVE ;  /* 0x000000000000791b */ /* 0x003fe20003800000 */
.L_x_435:
[----:B------:R-:W-:Y:S01]  /*11800*/  IMAD.MOV.U32 R12, RZ, RZ, 0x10 ;  /* 0x00000010ff0c7424 */ /* 0x000fe200078e00ff */
[----:B------:R-:W-:-:S04]  /*11810*/  SEL R3, R14, RZ, P4 ;  /* 0x000000ff0e037207 */ /* 0x000fc80002000000 */
[----:B------:R-:W-:-:S05]  /*11820*/  IADD3 R3, R2, R3, RZ ;  /* 0x0000000302037210 */ /* 0x000fca0007ffe0ff */
[----:B------:R-:W-:-:S07]  /*11830*/  IMAD.MOV.U32 R13, RZ, RZ, R3 ;  /* 0x000000ffff0d7224 */ /* 0x000fce00078e0003 */
[----:B------:R-:W-:Y:S05]  /*11840*/  WARPSYNC.COLLECTIVE R15, `(.L_x_436) ;  /* 0x000000000f087348 */ /* 0x000fea0003c00000 */
[----:B------:R0:W1:Y:S02]  /*11850*/  SHFL.UP P6, R14, R13, R12, R11 ;  /* 0x0400000c0d0e7389 */ /* 0x00006400000c000b */
[----:B01----:R-:W-:Y:S01]  /*11860*/  ENDCOLLECTIVE ;  /* 0x000000000000791b */ /* 0x003fe20003800000 */
.L_x_436:
[----:B------:R-:W-:Y:S02]  /*11870*/  IMAD.MOV.U32 R12, RZ, RZ, 0x1f ;  /* 0x0000001fff0c7424 */ /* 0x000fe400078e00ff */
[----:B------:R-:W-:Y:S01]  /*11880*/  IMAD.MOV.U32 R11, RZ, RZ, 0x1f ;  /* 0x0000001fff0b7424 */ /* 0x000fe200078e00ff */
[----:B------:R-:W-:-:S05]  /*11890*/  SEL R2, R14, RZ, P5 ;  /* 0x000000ff0e027207 */ /* 0x000fca0002800000 */
[----:B------:R-:W-:-:S05]  /*118a0*/  IMAD.IADD R2, R3, 0x1, R2 ;  /* 0x0000000103027824 */ /* 0x000fca00078e0202 */
[----:B------:R-:W-:-:S07]  /*118b0*/  MOV R13, R2 ;  /* 0x00000002000d7202 */ /* 0x000fce0000000f00 */
[----:B------:R-:W-:Y:S05]  /*118c0*/  WARPSYNC.COLLECTIVE R15, `(.L_x_437) ;  /* 0x000000000f087348 */ /* 0x000fea0003c00000 */
[----:B------:R0:W1:Y:S02]  /*118d0*/  SHFL.IDX P6, R14, R13, R12, R11 ;  /* 0x0000000c0d0e7389 */ /* 0x00006400000c000b */
[----:B01----:R-:W-:Y:S01]  /*118e0*/  ENDCOLLECTIVE ;  /* 0x000000000000791b */ /* 0x003fe20003800000 */
.L_x_437:
[----:B------:R-:W-:Y:S05]  /*118f0*/  BRA `(.L_x_438) ;  /* 0xffffffb400dc7947 */ /* 0x000fea000383ffff */
.L_x_303:
[----:B------:R-:W-:Y:S01]  /*11900*/  BSSY B0, `(.L_x_439) ;  /* 0x0000008000007945 */ /* 0x000fe20003800000 */
[----:B-----5:R-:W-:Y:S01]  /*11910*/  IMAD.MOV.U32 R13, RZ, RZ, R5 ;  /* 0x000000ffff0d7224 */ /* 0x020fe200078e0005 */
[----:B------:R-:W-:Y:S01]  /*11920*/  MOV R12, 0x1 ;  /* 0x00000001000c7802 */ /* 0x000fe20000000f00 */
[----:B------:R-:W-:Y:S02]  /*11930*/  IMAD.MOV.U32 R11, RZ, RZ, RZ ;  /* 0x000000ffff0b7224 */ /* 0x000fe400078e00ff */
[----:B------:R-:W-:-:S07]  /*11940*/  IMAD.MOV.U32 R15, RZ, RZ, -0x1 ;  /* 0xffffffffff0f7424 */ /* 0x000fce00078e00ff */
[----:B0-----:R-:W-:Y:S05]  /*11950*/  WARPSYNC.COLLECTIVE R15, `(.L_x_440) ;  /* 0x000000000f087348 */ /* 0x001fea0003c00000 */
[----:B------:R1:W2:Y:S02]  /*11960*/  SHFL.UP P6, R14, R13, R12, R11 ;  /* 0x0400000c0d0e7389 */ /* 0x0002a400000c000b */
[----:B012---:R-:W-:Y:S01]  /*11970*/  ENDCOLLECTIVE ;  /* 0x000000000000791b */ /* 0x007fe20003800000 */
.L_x_440:
[----:B------:R-:W-:Y:S05]  /*11980*/  BSYNC B0 ;  /* 0x0000000000007941 */ /* 0x000fea0003800000 */
.L_x_439:
[----:B------:R-:W-:Y:S01]  /*11990*/  SEL R14, R14, RZ, P1 ;  /* 0x000000ff0e0e7207 */ /* 0x000fe20000800000 */
[----:B------:R-:W-:Y:S01]  /*119a0*/  IMAD.MOV.U32 R11, RZ, RZ, RZ ;  /* 0x000000ffff0b7224 */ /* 0x000fe200078e00ff */
[----:B------:R-:W-:Y:S01]  /*119b0*/  MOV R12, 0x2 ;  /* 0x00000002000c7802 */ /* 0x000fe20000000f00 */
[----:B------:R-:W-:Y:S02]  /*119c0*/  IMAD.MOV.U32 R15, RZ, RZ, -0x1 ;  /* 0xffffffffff0f7424 */ /* 0x000fe400078e00ff */
[----:B------:R-:W-:-:S07]  /*119d0*/  IMAD.IADD R13, R5, 0x1, R14 ;  /* 0x00000001050d7824 */ /* 0x000fce00078e020e */
[----:B------:R-:W-:Y:S05]  /*119e0*/  WARPSYNC.COLLECTIVE R15, `(.L_x_441) ;  /* 0x000000000f087348 */ /* 0x000fea0003c00000 */
[----:B------:R0:W1:Y:S02]  /*119f0*/  SHFL.UP P6, R14, R13, R12, R11 ;  /* 0x0400000c0d0e7389 */ /* 0x00006400000c000b */
[----:B01----:R-:W-:Y:S01]  /*11a00*/  ENDCOLLECTIVE ;  /* 0x000000000000791b */ /* 0x003fe20003800000 */
.L_x_441:
[----:B------:R-:W-:Y:S01]  /*11a10*/  IMAD.MOV.U32 R12, RZ, RZ, 0x4 ;  /* 0x00000004ff0c7424 */ /* 0x000fe200078e00ff */
[----:B------:R-:W-:-:S05]  /*11a20*/  SEL R2, R14, RZ, P2 ;  /* 0x000000ff0e027207 */ /* 0x000fca0001000000 */
[----:B------:R-:W-:-:S05]  /*11a30*/  IMAD.IADD R2, R13, 0x1, R2 ;  /* 0x000000010d027824 */ /* 0x000fca00078e0202 */
[----:B------:R-:W-:-:S07]  /*11a40*/  MOV R13, R2 ;  /* 0x00000002000d7202 */ /* 0x000fce0000000f00 */
[----:B------:R-:W-:Y:S05]  /*11a50*/  WARPSYNC.COLLECTIVE R15, `(.L_x_442) ;  /* 0x000000000f087348 */ /* 0x000fea0003c00000 */
[----:B------:R0:W1:Y:S02]  /*11a60*/  SHFL.UP P6, R14, R13, R12, R11 ;  /* 0x0400000c0d0e7389 */ /* 0x00006400000c000b */
[----:B01----:R-:W-:Y:S01]  /*11a70*/  ENDCOLLECTIVE ;  /* 0x000000000000791b */ /* 0x003fe20003800000 */
.L_x_442:
[----:B------:R-:W-:Y:S02]  /*11a80*/  MOV R12, 0x8 ;  /* 0x00000008000c7802 */ /* 0x000fe40000000f00 */
[----:B------:R-:W-:-:S05]  /*11a90*/  SEL R3, R14, RZ, P3 ;  /* 0x000000ff0e037207 */ /* 0x000fca0001800000 */
[----:B------:R-:W-:-:S04]  /*11aa0*/  IMAD.IADD R3, R2, 0x1, R3 ;  /* 0x0000000102037824 */ /* 0x000fc800078e0203 */
[----:B------:R-:W-:-:S07]  /*11ab0*/  IMAD.MOV.U32 R13, RZ, RZ, R3 ;  /* 0x000000ffff0d7224 */ /* 0x000fce00078e0003 */
[----:B------:R-:W-:Y:S05]  /*11ac0*/  WARPSYNC.COLLECTIVE R15, `(.L_x_443) ;  /* 0x000000000f087348 */ /* 0x000fea0003c00000 */
[----:B------:R0:W1:Y:S02]  /*11ad0*/  SHFL.UP P6, R14, R13, R12, R11 ;  /* 0x0400000c0d0e7389 */ /* 0x00006400000c000b */
[----:B01----:R-:W-:Y:S01]  /*11ae0*/  ENDCOLLECTIVE ;  /* 0x000000000000791b */ /* 0x003fe20003800000 */
.L_x_443:
[----:B------:R-:W-:Y:S01]  /*11af0*/  IMAD.MOV.U32 R12, RZ, RZ, 0x10 ;  /* 0x00000010ff0c7424 */ /* 0x000fe200078e00ff */
[----:B------:R-:W-:-:S05]  /*11b00*/  SEL R4, R14, RZ, P4 ;  /* 0x000000ff0e047207 */ /* 0x000fca0002000000 */
[----:B------:R-:W-:-:S04]  /*11b10*/  IMAD.IADD R4, R3, 0x1, R4 ;  /* 0x0000000103047824 */ /* 0x000fc800078e0204 */
[----:B------:R-:W-:-:S07]  /*11b20*/  IMAD.MOV.U32 R13, RZ, RZ, R4 ;  /* 0x000000ffff0d7224 */ /* 0x000fce00078e0004 */
[----:B------:R-:W-:Y:S05]  /*11b30*/  WARPSYNC.COLLECTIVE R15, `(.L_x_444) ;  /* 0x000000000f087348 */ /* 0x000fea0003c00000 */
[----:B------:R0:W1:Y:S02]  /*11b40*/  SHFL.UP P6, R14, R13, R12, R11 ;  /* 0x0400000c0d0e7389 */ /* 0x00006400000c000b */
[----:B01----:R-:W-:Y:S01]  /*11b50*/  ENDCOLLECTIVE ;  /* 0x000000000000791b */ /* 0x003fe20003800000 */
.L_x_444:
[----:B------:R-:W-:Y:S02]  /*11b60*/  IMAD.MOV.U32 R12, RZ, RZ, 0x1f ;  /* 0x0000001fff0c7424 */ /* 0x000fe400078e00ff */
[----:B------:R-:W-:Y:S01]  /*11b70*/  IMAD.MOV.U32 R11, RZ, RZ, 0x1f ;  /* 0x0000001fff0b7424 */ /* 0x000fe200078e00ff */
[----:B------:R-:W-:-:S04]  /*11b80*/  SEL R3, R14, RZ, P5 ;  /* 0x000000ff0e037207 */ /* 0x000fc80002800000 */
[----:B------:R-:W-:-:S05]  /*11b90*/  IADD3 R2, R4, R3, RZ ;  /* 0x0000000304027210 */ /* 0x000fca0007ffe0ff */
[----:B------:R-:W-:-:S07]  /*11ba0*/  IMAD.MOV.U32 R13, RZ, RZ, R2 ;  /* 0x000000ffff0d7224 */ /* 0x000fce00078e0002 */
[----:B------:R-:W-:Y:S05]  /*11bb0*/  WARPSYNC.COLLECTIVE R15, `(.L_x_445) ;  /* 0x000000000f087348 */ /* 0x000fea0003c00000 */
[----:B------:R0:W1:Y:S02]  /*11bc0*/  SHFL.IDX P6, R14, R13, R12, R11 ;  /* 0x0000000c0d0e7389 */ /* 0x00006400000c000b */
[----:B01----:R-:W-:Y:S01]  /*11bd0*/  ENDCOLLECTIVE ;  /* 0x000000000000791b */ /* 0x003fe20003800000 */
.L_x_445:
[----:B------:R-:W-:Y:S05]  /*11be0*/  BRA `(.L_x_446) ;  /* 0xffffffb400bc7947 */ /* 0x000fea000383ffff */
.L_x_305:
[----:B------:R-:W-:Y:S01]  /*11bf0*/  BSSY B0, `(.L_x_447) ;  /* 0x0000006000007945 */ /* 0x000fe20003800000 */
[----:B------:R-:W-:Y:S02]  /*11c00*/  PLOP3.LUT P6, PT, P6, PT, PT, 0x8, 0x0 ;  /* 0x000000000000781c */ /* 0x000fe400037ce170 */
[----:B------:R-:W-:-:S11]  /*11c10*/  MOV R15, 0xffffffff ;  /* 0xffffffff000f7802 */ /* 0x000fd60000000f00 */
[----:B0-----:R-:W-:Y:S05]  /*11c20*/  WARPSYNC.COLLECTIVE R15, `(.L_x_448) ;  /* 0x000000000f087348 */ /* 0x001fea0003c00000 */
[----:B------:R-:W-:Y:S01]  /*11c30*/  VOTE.ANY R14, PT, P6 ;  /* 0x00000000000e7806 */ /* 0x000fe200030e0100 */
[----:B0-----:R-:W-:Y:S06]  /*11c40*/  ENDCOLLECTIVE ;  /* 0x000000000000791b */ /* 0x001fec0003800000 */
.L_x_448:
[----:B------:R-:W-:Y:S05]  /*11c50*/  BSYNC B0 ;  /* 0x0000000000007941 */ /* 0x000fea0003800000 */
.L_x_447:
[----:B------:R-:W-:Y:S01]  /*11c60*/  IMAD.MOV.U32 R3, RZ, RZ, R14 ;  /* 0x000000ffff037224 */ /* 0x000fe200078e000e */
[----:B------:R-:W-:Y:S01]  /*11c70*/  MOV R11, 0x1f ;  /* 0x0000001f000b7802 */ /* 0x000fe20000000f00 */
[----:B------:R-:W-:Y:S02]  /*11c80*/  IMAD.MOV.U32 R13, RZ, RZ, R5 ;  /* 0x000000ffff0d7224 */ /* 0x000fe400078e0005 */
[----:B------:R-:W0:Y:S01]  /*11c90*/  POPC R4, R3 ;  /* 0x0000000300047309 */ /* 0x000e220000000000 */
[----:B------:R-:W-:Y:S02]  /*11ca0*/  IMAD.MOV.U32 R15, RZ, RZ, -0x1 ;  /* 0xffffffffff0f7424 */ /* 0x000fe400078e00ff */
[----:B0-----:R-:W-:-:S07]  /*11cb0*/  IMAD.MOV.U32 R12, RZ, RZ, R4 ;  /* 0x000000ffff0c7224 */ /* 0x001fce00078e0004 */
[----:B------:R-:W-:Y:S05]  /*11cc0*/  WARPSYNC.COLLECTIVE R15, `(.L_x_449) ;  /* 0x000000000f087348 */ /* 0x000fea0003c00000 */
[----:B------:R0:W1:Y:S02]  /*11cd0*/  SHFL.IDX P6, R14, R13, R12, R11 ;  /* 0x0000000c0d0e7389 */ /* 0x00006400000c000b */
[----:B01----:R-:W-:Y:S01]  /*11ce0*/  ENDCOLLECTIVE ;  /* 0x000000000000791b */ /* 0x003fe20003800000 */
.L_x_449:
[----:B------:R-:W-:Y:S01]  /*11cf0*/  IMAD.MOV.U32 R5, RZ, RZ, R14 ;  /* 0x000000ffff057224 */ /* 0x000fe200078e000e */
[----:B------:R-:W-:Y:S06]  /*11d00*/  BRA `(.L_x_450) ;  /* 0xffffffb400ac7947 */ /* 0x000fec000383ffff */
.L_x_307:
[----:B------:R-:W-:Y:S01]  /*11d10*/  BSSY B0, `(.L_x_451) ;  /* 0x0000007000007945 */ /* 0x000fe20003800000 */
[----:B------:R-:W-:Y:S01]  /*11d20*/  IMAD.MOV.U32 R13, RZ, RZ, R2 ;  /* 0x000000ffff0d7224 */ /* 0x000fe200078e0002 */
[----:B------:R-:W-:Y:S01]  /*11d30*/  MOV R11, 0x1f ;  /* 0x0000001f000b7802 */ /* 0x000fe20000000f00 */
[----:B------:R-:W-:-:S07]  /*11d40*/  IMAD.MOV.U32 R15, RZ, RZ, -0x1 ;  /* 0xffffffffff0f7424 */ /* 0x000fce00078e00ff */
[----:B012---:R-:W-:Y:S05]  /*11d50*/  WARPSYNC.COLLECTIVE R15, `(.L_x_452) ;  /* 0x000000000f087348 */ /* 0x007fea0003c00000 */
[----:B------:R3:W4:Y:S02]  /*11d60*/  SHFL.IDX P6, R14, R13, R12, R11 ;  /* 0x0000000c0d0e7389 */ /* 0x00072400000c000b */
[----:B01234-:R-:W-:Y:S01]  /*11d70*/  ENDCOLLECTIVE ;  /* 0x000000000000791b */ /* 0x01ffe20003800000 */
.L_x_452:
[----:B------:R-:W-:Y:S05]  /*11d80*/  BSYNC B0 ;  /* 0x0000000000007941 */ /* 0x000fea0003800000 */
.L_x_451:
[----:B------:R-:W-:Y:S05]  /*11d90*/  BRA `(.L_x_306) ;  /* 0xffffffb400a47947 */ /* 0x000fea000383ffff */
.L_x_311:
[----:B0-----:R0:W3:Y:S02]  /*11da0*/  SYNCS.PHASECHK.TRANS64.TRYWAIT P0, [R5+URZ+0x16820], R0 ;  /* 0x01682000050075a7 */ /* 0x0010e4000800017f */
[----:B---3--:R-:W-:Y:S05]  /*11db0*/  @!P0 NANOSLEEP.SYNCS 0x989680 ;  /* 0x009896800000895d */ /* 0x008fea0003900000 */
[----:B------:R-:W3:Y:S02]  /*11dc0*/  @!P0 SYNCS.PHASECHK.TRANS64 P0, [R5+URZ+0x16820], R0 ;  /* 0x01682000050085a7 */ /* 0x000ee4000800007f */
[----:B---3--:R-:W-:Y:S05]  /*11dd0*/  @!P0 BRA `(.L_x_311) ;  /* 0xfffffffc00f08947 */ /* 0x008fea000383ffff */
[----:B------:R-:W-:Y:S05]  /*11de0*/  BRA `(.L_x_453) ;  /* 0xffffffb800907947 */ /* 0x000fea000383ffff */
.L_x_312:
[----:B------:R-:W3:Y:S01]  /*11df0*/  S2R R2, SR_TID.X ;  /* 0x0000000000027919 */ /* 0x000ee20000002100 */
[----:B------:R-:W-:Y:S01]  /*11e00*/  BSSY B0, `(.L_x_454) ;  /* 0x000000a000007945 */ /* 0x000fe20003800000 */
[----:B------:R-:W-:Y:S01]  /*11e10*/  IMAD.MOV.U32 R12, RZ, RZ, RZ ;  /* 0x000000ffff0c7224 */ /* 0x000fe200078e00ff */
[----:B------:R-:W-:Y:S01]  /*11e20*/  MOV R11, 0x1f ;  /* 0x0000001f000b7802 */ /* 0x000fe20000000f00 */
[----:B------:R-:W-:Y:S01]  /*11e30*/  IMAD.MOV.U32 R15, RZ, RZ, -0x1 ;  /* 0xffffffffff0f7424 */ /* 0x000fe200078e00ff */
[----:B---3--:R-:W-:-:S04]  /*11e40*/  SHF.R.U32.HI R2, RZ, 0x5, R2 ;  /* 0x00000005ff027819 */ /* 0x008fc80000011602 */
[----:B------:R-:W-:-:S05]  /*11e50*/  LOP3.LUT R2, R2, 0x3, RZ, 0xc0, !PT ;  /* 0x0000000302027812 */ /* 0x000fca00078ec0ff */
[----:B------:R-:W-:-:S07]  /*11e60*/  IMAD.MOV.U32 R13, RZ, RZ, R2 ;  /* 0x000000ffff0d7224 */ /* 0x000fce00078e0002 */
[----:B012---:R-:W-:Y:S05]  /*11e70*/  WARPSYNC.COLLECTIVE R15, `(.L_x_455) ;  /* 0x000000000f087348 */ /* 0x007fea0003c00000 */
[----:B------:R3:W4:Y:S02]  /*11e80*/  SHFL.IDX P6, R14, R13, R12, R11 ;  /* 0x0000000c0d0e7389 */ /* 0x00072400000c000b */
[----:B01234-:R-:W-:Y:S01]  /*11e90*/  ENDCOLLECTIVE ;  /* 0x000000000000791b */ /* 0x01ffe20003800000 */
.L_x_455:
[----:B------:R-:W-:Y:S05]  /*11ea0*/  BSYNC B0 ;  /* 0x0000000000007941 */ /* 0x000fea0003800000 */
.L_x_454:
[----:B------:R-:W-:Y:S05]  /*11eb0*/  BRA `(.L_x_456) ;  /* 0xffffffb800787947 */ /* 0x000fea000383ffff */
.L_x_315:
[----:B------:R-:W-:Y:S01]  /*11ec0*/  BSSY B1, `(.L_x_457) ;  /* 0x0000006000017945 */ /* 0x000fe20003800000 */
[----:B------:R-:W-:-:S07]  /*11ed0*/  IMAD.MOV.U32 R15, RZ, RZ, -0x1 ;  /* 0xffffffffff0f7424 */ /* 0x000fce00078e00ff */
[----:B012---:R-:W-:Y:S05]  /*11ee0*/  WARPSYNC.COLLECTIVE R15, `(.L_x_458) ;  /* 0x000000000f0c7348 */ /* 0x007fea0003c00000 */
[----:B------:R-:W-:Y:S02]  /*11ef0*/  ELECT P6, UR62, PT ;  /* 0x00000000003e782f */ /* 0x000fe400038c0000 */
[----:B------:R-:W-:Y:S01]  /*11f00*/  MOV R14, UR62 ;  /* 0x0000003e000e7c02 */ /* 0x000fe20008000f00 */
[----:B012---:R-:W-:Y:S10]  /*11f10*/  ENDCOLLECTIVE ;  /* 0x000000000000791b */ /* 0x007ff40003800000 */
.L_x_458:
[----:B------:R-:W-:Y:S05]  /*11f20*/  BSYNC B1 ;  /* 0x0000000000017941 */ /* 0x000fea0003800000 */
.L_x_457:
[----:B------:R-:W-:Y:S05]  /*11f30*/  BRA `(.L_x_459) ;  /* 0xffffffb800707947 */ /* 0x000fea000383ffff */
.L_x_317:
[----:B0-----:R0:W3:Y:S02]  /*11f40*/  SYNCS.PHASECHK.TRANS64.TRYWAIT P1, [R3+URZ+0x16840], R2 ;  /* 0x01684002030075a7 */ /* 0x0010e4000802017f */
[----:B---3--:R-:W-:Y:S05]  /*11f50*/  @!P1 NANOSLEEP.SYNCS 0x989680 ;  /* 0x009896800000995d */ /* 0x008fea0003900000 */
[----:B------:R-:W3:Y:S02]  /*11f60*/  @!P1 SYNCS.PHASECHK.TRANS64 P1, [R3+URZ+0x16840], R2 ;  /* 0x01684002030095a7 */ /* 0x000ee4000802007f */
[----:B---3--:R-:W-:Y:S05]  /*11f70*/  @!P1 BRA `(.L_x_317) ;  /* 0xfffffffc00f09947 */ /* 0x008fea000383ffff */
[----:B------:R-:W-:Y:S05]  /*11f80*/  BRA `(.L_x_460) ;  /* 0xffffffb800907947 */ /* 0x000fea000383ffff */
.L_x_319:
[----:B---3--:R3:W4:Y:S02]  /*11f90*/  SYNCS.PHASECHK.TRANS64.TRYWAIT P1, [R25+URZ+0x16840], R0 ;  /* 0x01684000190075a7 */ /* 0x008724000802017f */
[----:B----4-:R-:W-:Y:S05]  /*11fa0*/  @!P1 NANOSLEEP.SYNCS 0x989680 ;  /* 0x009896800000995d */ /* 0x010fea0003900000 */
[----:B------:R-:W4:Y:S02]  /*11fb0*/  @!P1 SYNCS.PHASECHK.TRANS64 P1, [R25+URZ+0x16840], R0 ;  /* 0x01684000190095a7 */ /* 0x000f24000802007f */
[----:B----4-:R-:W-:Y:S05]  /*11fc0*/  @!P1 BRA `(.L_x_319) ;  /* 0xfffffffc00f09947 */ /* 0x010fea000383ffff */
[----:B------:R-:W-:Y:S05]  /*11fd0*/  BRA `(.L_x_461) ;  /* 0xffffffb8009c7947 */ /* 0x000fea000383ffff */
.L_x_321:
[----:B----4-:R4:W0:Y:S02]  /*11fe0*/  SYNCS.PHASECHK.TRANS64.TRYWAIT P1, [R3+URZ+0x16860], R2 ;  /* 0x01686002030075a7 */ /* 0x010824000802017f */
[----:B0-----:R-:W-:Y:S05]  /*11ff0*/  @!P1 NANOSLEEP.SYNCS 0x989680 ;  /* 0x009896800000995d */ /* 0x001fea0003900000 */
[----:B------:R-:W0:Y:S02]  /*12000*/  @!P1 SYNCS.PHASECHK.TRANS64 P1, [R3+URZ+0x16860], R2 ;  /* 0x01686002030095a7 */ /* 0x000e24000802007f */
[----:B0-----:R-:W-:Y:S05]  /*12010*/  @!P1 BRA `(.L_x_321) ;  /* 0xfffffffc00f09947 */ /* 0x001fea000383ffff */
[----:B------:R-:W-:Y:S05]  /*12020*/  BRA `(.L_x_462) ;  /* 0xffffffb800987947 */ /* 0x000fea000383ffff */
.L_x_463:
        /* <DEDUP_REMOVED lines=13> */
.L_x_3106:


//--------------------- .text._ZN7cutlass13device_kernelIN5flash11enable_sm90INS1_16FlashAttnFwdSm90INS1_25CollectiveMainloopFwdSm90ILi2EN4cute5tupleIJNS5_1CILi1EEES8_S8_EEENS6_IJNS7_ILi192EEENS7_ILi128EEENS7_ILi64EEEEEELi64ENS_6half_tEfNS_4arch4Sm90ELb0ELb0ELb1ELb1ELb1ELb1ELb0ELb1ELb1ELb1ELb0ELb0EEENS1_21CollectiveEpilogueFwdINS6_IJSA_SC_SB_EEES9_SE_SG_Li384ELb1ELb1ELb0ELb0EEENS1_36VarlenDynamicPersistentTileSchedulerILi192ELi128ELi384ELi128ELb0ELb1ELb1ELb0ELb1ELb1EEEEEEEEEvNT_6ParamsE --------------------------
	.section	.text._ZN7cutlass13device_kernelIN5flash11enable_sm90INS1_16FlashAttnFwdSm90INS1_25CollectiveMainloopFwdSm90ILi2EN4cute5tupleIJNS5_1CILi1EEES8_S8_EEENS6_IJNS7_ILi192EEENS7_ILi128EEENS7_ILi64EEEEEELi64ENS_6half_tEfNS_4arch4Sm90ELb0ELb0ELb1ELb1ELb1ELb1ELb0ELb1ELb1ELb1ELb0ELb0EEENS1_21CollectiveEpilogueFwdINS6_IJSA_SC_SB_EEES9_SE_SG_Li384ELb1ELb1ELb0ELb0EEENS1_36VarlenDynamicPersistentTileSchedulerILi192ELi128ELi384ELi128ELb0ELb1ELb1ELb0ELb1ELb1EEEEEEEEEvNT_6ParamsE,"ax",@progbits
	.align	128
.text._ZN7cutlass13device_kernelIN5flash11enable_sm90INS1_16FlashAttnFwdSm90INS1_25CollectiveMainloopFwdSm90ILi2EN4cute5tupleIJNS5_1CILi1EEES8_S8_EEENS6_IJNS7_ILi192EEENS7_ILi128EEENS7_ILi64EEEEEELi64ENS_6half_tEfNS_4arch4Sm90ELb0ELb0ELb1ELb1ELb1ELb1ELb0ELb1ELb1ELb1ELb0ELb0EEENS1_21CollectiveEpilogueFwdINS6_IJSA_SC_SB_EEES9_SE_SG_Li384ELb1ELb1ELb0ELb0EEENS1_36VarlenDynamicPersistentTileSchedulerILi192ELi128ELi384ELi128ELb0ELb1ELb1ELb0ELb1ELb1EEEEEEEEEvNT_6ParamsE:
        .type           _ZN7cutlass13device_kernelIN5flash11enable_sm90INS1_16FlashAttnFwdSm90INS1_25CollectiveMainloopFwdSm90ILi2EN4cute5tupleIJNS5_1CILi1EEES8_S8_EEENS6_IJNS7_ILi192EEENS7_ILi128EEENS7_ILi64EEEEEELi64ENS_6half_tEfNS_4arch4Sm90ELb0ELb0ELb1ELb1ELb1ELb1ELb0ELb1ELb1ELb1ELb0ELb0EEENS1_21CollectiveEpilogueFwdINS6_IJSA_SC_SB_EEES9_SE_SG_Li384ELb1ELb1ELb0ELb0EEENS1_36VarlenDynamicPersistentTileSchedulerILi192ELi128ELi384ELi128ELb0ELb1ELb1ELb0ELb1ELb1EEEEEEEEEvNT_6ParamsE,@function
        .size           _ZN7cutlass13device_kernelIN5flash11enable_sm90INS1_16FlashAttnFwdSm90INS1_25CollectiveMainloopFwdSm90ILi2EN4cute5tupleIJNS5_1CILi1EEES8_S8_EEENS6_IJNS7_ILi192EEENS7_ILi128EEENS7_ILi64EEEEEELi64ENS_6half_tEfNS_4arch4Sm90ELb0ELb0ELb1ELb1ELb1ELb1ELb0ELb1ELb1ELb1ELb0ELb0EEENS1_21CollectiveEpilogueFwdINS6_IJSA_SC_SB_EEES9_SE_SG_Li384ELb1ELb1ELb0ELb0EEENS1_36VarlenDynamicPersistentTileSchedulerILi192ELi128ELi384ELi128ELb0ELb1ELb1ELb0ELb1ELb1EEEEEEEEEvNT_6ParamsE,(.L_x_3107 - _ZN7cutlass13device_kernelIN5flash11enable_sm90INS1_16FlashAttnFwdSm90INS1_25CollectiveMainloopFwdSm90ILi2EN4cute5tupleIJNS5_1CILi1EEES8_S8_EEENS6_IJNS7_ILi192EEENS7_ILi128EEENS7_ILi64EEEEEELi64ENS_6half_tEfNS_4arch4Sm90ELb0ELb0ELb1ELb1ELb1ELb1ELb0ELb1ELb1ELb1ELb0ELb0EEENS1_21CollectiveEpilogueFwdINS6_IJSA_SC_SB_EEES9_SE_SG_Li384ELb1ELb1ELb0ELb0EEENS1_36VarlenDynamicPersistentTileSchedulerILi192ELi128ELi384ELi128ELb0ELb1ELb1ELb0ELb1ELb1EEEEEEEEEvNT_6ParamsE)
        .other          _ZN7cutlass13device_kernelIN5flash11enable_sm90INS1_16FlashAttnFwdSm90INS1_25CollectiveMainloopFwdSm90ILi2EN4cute5tupleIJNS5_1CILi1EEES8_S8_EEENS6_IJNS7_ILi192EEENS7_ILi128EEENS7_ILi64EEEEEELi64ENS_6half_tEfNS_4arch4Sm90ELb0ELb0ELb1ELb1ELb1ELb1ELb0ELb1ELb1ELb1ELb0ELb0EEENS1_21CollectiveEpilogueFwdINS6_IJSA_SC_SB_EEES9_SE_SG_Li384ELb1ELb1ELb0ELb0EEENS1_36VarlenDynamicPersistentTileSchedulerILi192ELi128ELi384ELi128ELb0ELb1ELb1ELb0ELb1ELb1EEEEEEEEEvNT_6ParamsE,@"STO_CUDA_ENTRY STV_DEFAULT"
_ZN7cutlass13device_kernelIN5flash11enable_sm90INS1_16FlashAttnFwdSm90INS1_25CollectiveMainloopFwdSm90ILi2EN4cute5tupleIJNS5_1CILi1EEES8_S8_EEENS6_IJNS7_ILi192EEENS7_ILi128EEENS7_ILi64EEEEEELi64ENS_6half_tEfNS_4arch4Sm90ELb0ELb0ELb1ELb1ELb1ELb1ELb0ELb1ELb1ELb1ELb0ELb0EEENS1_21CollectiveEpilogueFwdINS6_IJSA_SC_SB_EEES9_SE_SG_Li384ELb1ELb1ELb0ELb0EEENS1_36VarlenDynamicPersistentTileSchedulerILi192ELi128ELi384ELi128ELb0ELb1ELb1ELb0ELb1ELb1EEEEEEEEEvNT_6ParamsE:
[----:B------:R-:W0:Y:S02]  /*0000*/  LDC R1, c[0x0][0x28] ;  /* 0x00000a00ff017b82 */ /* 0x000e240000000800 */
[----:B0-----:R-:W-:Y:S01]  /*0010*/  VIADD R1, R1, 0xffffff98 ;  /* 0xffffff9801017836 */ /* 0x001fe20000000000 */
[----:B------:R-:W0:Y:S01]  /*0020*/  S2R R3, SR_TID.X ;  /* 0x0000000000037919 */ /* 0x000e220000002100 */
[----:B------:R-:W-:Y:S01]  /*0030*/  ELECT P0, URZ, PT ;  /* 0x00000000003f782f */ /* 0x000fe20003800000 */
[----:B------:R-:W-:Y:S01]  /*0040*/  BSSY B0, `(.L_x_464) ;  /* 0x000000e000007945 */ /* 0x000fe20003800000 */
[--C-:B0-----:R-:W-:Y:S02]  /*0050*/  SHF.R.U32.HI R0, RZ, 0x5, R3.reuse ;  /* 0x00000005ff007819 */ /* 0x101fe40000011603 */
[----:B------:R-:W-:-:S03]  /*0060*/  SHF.R.U32.HI R3, RZ, 0x7, R3 ;  /* 0x00000007ff037819 */ /* 0x000fc60000011603 */
[----:B------:R-:W0:Y:S02]  /*0070*/  SHFL.IDX PT, R2, R0, RZ, 0x1f ;  /* 0x00001fff00027589 */ /* 0x000e2400000e0000 */
[----:B0-----:R-:W-:-:S13]  /*0080*/  ISETP.EQ.AND P0, PT, R2, RZ, P0 ;  /* 0x000000ff0200720c */ /* 0x001fda0000702270 */
[----:B------:R-:W-:Y:S05]  /*0090*/  @!P0 BRA `(.L_x_465) ;  /* 0x0000000000208947 */ /* 0x000fea0003800000 */
[----:B------:R-:W-:Y:S02]  /*00a0*/  ULDC.64 UR4, c[0x0][0x198] ;  /* 0x0000660000047ab9 */ /* 0x000fe40000000a00 */
[----:B------:R-:W-:Y:S02]  /*00b0*/  UIADD3 UR6, UP0, UR4, 0x570, URZ ;  /* 0x0000057004067890 */ /* 0x000fe4000ff1e03f */
[----:B------:R-:W-:Y:S02]  /*00c0*/  UIADD3 UR4, UP1, UR4, 0x670, URZ ;  /* 0x0000067004047890 */ /* 0x000fe4000ff3e03f */
[----:B------:R-:W-:Y:S02]  /*00d0*/  UIADD3.X UR7, URZ, UR5, URZ, UP0, !UPT ;  /* 0x000000053f077290 */ /* 0x000fe400087fe43f */
[----:B------:R-:W-:-:S07]  /*00e0*/  UIADD3.X UR5, URZ, UR5, URZ, UP1, !UPT ;  /* 0x000000053f057290 */ /* 0x000fce0008ffe43f */
[----:B------:R0:W-:Y:S02]  /*00f0*/  UTMACCTL.PF [UR6] ;  /* 0x00000000060079b9 */ /* 0x0001e40008040000 */
[----:B------:R0:W-:Y:S02]  /*0100*/  UTMACCTL.PF [UR4] ;  /* 0x00000000040079b9 */ /* 0x0001e40008040000 */
[----:B0-----:R-:W-:Y:S01]  /*0110*/  NOP ;  /* 0x0000000000007918 */ /* 0x001fe20000000000 */
.L_x_465:
[----:B------:R-:W-:Y:S05]  /*0120*/  BSYNC B0 ;  /* 0x0000000000007941 */ /* 0x000fea0003800000 */
.L_x_464:
[----:B------:R-:W-:Y:S01]  /*0130*/  VOTEU.ANY UP0, P0 ;  /* 0x00000000003f7886 */ /* 0x000fe20000000100 */
[----:B------:R-:W0:Y:S01]  /*0140*/  SHFL.IDX PT, R3, R3, RZ, 0x1f ;  /* 0x00001fff03037589 */ /* 0x000e2200000e0000 */
[----:B------:R-:W-:Y:S01]  /*0150*/  UMOV UR4, 0x80 ;  /* 0x0000008000047882 */ /* 0x000fe20000000000 */
[----:B------:R-:W-:Y:S01]  /*0160*/  UMOV UR7, 0x180 ;  /* 0x0000018000077882 */ /* 0x000fe20000000000 */
[----:B------:R-:W-:Y:S01]  /*0170*/  VOTEU.ANY UP1, P0 ;  /* 0x00000000003f7886 */ /* 0x000fe20000020100 */
[----:B------:R-:W1:Y:S01]  /*0180*/  @UP0 S2UR UR8, SR_CgaCtaId ;  /* 0x00000000000809c3 */ /* 0x000e620000008800 */
[----:B------:R-:W2:Y:S01]  /*0190*/  SHFL.IDX PT, R2, R0, RZ, 0x1f ;  /* 0x00001fff00027589 */ /* 0x000ea200000e0000 */
[----:B------:R-:W-:Y:S01]  /*01a0*/  @UP0 UMOV UR6, 0x400 ;  /* 0x0000040000060882 */ /* 0x000fe20000000000 */
[----:B------:R-:W-:-:S04]  /*01b0*/  @UP0 UIADD3 UR4, -UR4, 0x100000, URZ ;  /* 0x0010000004040890 */ /* 0x000fc8000fffe13f */
[----:B------:R-:W-:Y:S02]  /*01c0*/  @UP0 USHF.L.U32 UR5, UR4, 0xb, URZ ;  /* 0x0000000b04050899 */ /* 0x000fe4000800063f */
[----:B------:R-:W-:Y:S01]  /*01d0*/  @UP0 USHF.L.U32 UR4, UR4, 0x1, URZ ;  /* 0x0000000104040899 */ /* 0x000fe2000800063f */
[----:B------:R-:W-:Y:S01]  /*01e0*/  VOTEU.ANY UP2, P0 ;  /* 0x00000000003f7886 */ /* 0x000fe20000040100 */
[----:B0-----:R-:W-:Y:S01]  /*01f0*/  R2UR UR9, R3 ;  /* 0x00000000030972ca */ /* 0x001fe200000e0000 */
[----:B-1----:R-:W-:Y:S01]  /*0200*/  @UP0 ULEA UR8, UR8, UR6, 0x18 ;  /* 0x0000000608080291 */ /* 0x002fe2000f8ec03f */
[----:B--2---:R-:W-:Y:S01]  /*0210*/  ISETP.NE.AND P1, PT, R2, RZ, PT ;  /* 0x000000ff0200720c */ /* 0x004fe20003f25270 */
[----:B------:R-:W-:-:S04]  /*0220*/  @UP0 UIADD3 UR6, -UR7, 0x100000, URZ ;  /* 0x0010000007060890 */ /* 0x000fc8000fffe13f */
[----:B------:R-:W-:Y:S02]  /*0230*/  @UP0 USHF.L.U32 UR7, UR6, 0xb, URZ ;  /* 0x0000000b06070899 */ /* 0x000fe4000800063f */
[----:B------:R-:W-:-:S04]  /*0240*/  @UP0 USHF.L.U32 UR6, UR6, 0x1, URZ ;  /* 0x0000000106060899 */ /* 0x000fc8000800063f */
[----:B------:R-:W-:Y:S01]  /*0250*/  UISETP.NE.AND UP0, UPT, UR9, URZ, UPT ;  /* 0x0000003f0900728c */ /* 0x000fe2000bf05270 */
[----:B------:R-:W0:Y:S02]  /*0260*/  FENCE.VIEW.ASYNC.S ;  /* 0x00000000000073c6 */ /* 0x000e240000000000 */
[----:B0-----:R0:W1:Y:S05]  /*0270*/  @UP1 SYNCS.EXCH.64 URZ, [UR8+0x16800], UR4 ;  /* 0x01680004083f15b2 */ /* 0x00106a0008000100 */
[----:B------:R0:W2:Y:S01]  /*0280*/  @UP2 SYNCS.EXCH.64 URZ, [UR8+0x16820], UR6 ;  /* 0x01682006083f25b2 */ /* 0x0000a20008000100 */
[----:B------:R-:W-:Y:S05]  /*0290*/  @P1 BRA `(.L_x_466) ;  /* 0x0000000000481947 */ /* 0x000fea0003800000 */
[----:B0-----:R-:W0:Y:S01]  /*02a0*/  S2UR UR5, SR_CgaCtaId ;  /* 0x00000000000579c3 */ /* 0x001e220000008800 */
[----:B------:R-:W-:Y:S01]  /*02b0*/  UMOV UR4, 0x400 ;  /* 0x0000040000047882 */ /* 0x000fe20000000000 */
[----:B------:R-:W-:Y:S01]  /*02c0*/  UMOV UR6, 0x80 ;  /* 0x0000008000067882 */ /* 0x000fe20000000000 */
[----:B------:R-:W-:Y:S01]  /*02d0*/  UMOV UR7, 0x180 ;  /* 0x0000018000077882 */ /* 0x000fe20000000000 */
[----:B------:R-:W-:Y:S01]  /*02e0*/  ELECT P0, URZ, PT ;  /* 0x00000000003f782f */ /* 0x000fe20003800000 */
[----:B0-----:R-:W-:Y:S02]  /*02f0*/  ULEA UR8, UR5, UR4, 0x18 ;  /* 0x0000000405087291 */ /* 0x001fe4000f8ec03f */
[----:B------:R-:W-:-:S04]  /*0300*/  UIADD3 UR4, -UR6, 0x100000, URZ ;  /* 0x0010000006047890 */ /* 0x000fc8000fffe13f */
[----:B------:R-:W-:Y:S02]  /*0310*/  USHF.L.U32 UR5, UR4, 0xb, URZ ;  /* 0x0000000b04057899 */ /* 0x000fe4000800063f */
[----:B------:R-:W-:Y:S02]  /*0320*/  USHF.L.U32 UR4, UR4, 0x1, URZ ;  /* 0x0000000104047899 */ /* 0x000fe4000800063f */
[----:B------:R-:W-:-:S04]  /*0330*/  UIADD3 UR6, -UR7, 0x100000, URZ ;  /* 0x0010000007067890 */ /* 0x000fc8000fffe13f */
[----:B------:R-:W-:Y:S02]  /*0340*/  USHF.L.U32 UR7, UR6, 0xb, URZ ;  /* 0x0000000b06077899 */ /* 0x000fe4000800063f */
[----:B------:R-:W-:Y:S01]  /*0350*/  USHF.L.U32 UR6, UR6, 0x1, URZ ;  /* 0x0000000106067899 */ /* 0x000fe2000800063f */
[----:B------:R-:W0:Y:S03]  /*0360*/  FENCE.VIEW.ASYNC.S ;  /* 0x00000000000073c6 */ /* 0x000e260000000000 */
[----:B0-----:R3:W4:Y:S08]  /*0370*/  SYNCS.EXCH.64 URZ, [UR8+0x16830], UR4 ;  /* 0x01683004083f75b2 */ /* 0x0017300008000100 */
[----:B------:R3:W0:Y:S01]  /*0380*/  SYNCS.EXCH.64 URZ, [UR8+0x16840], UR6 ;  /* 0x01684006083f75b2 */ /* 0x0006220008000100 */
[----:B------:R3:W0:Y:S01]  /*0390*/  SYNCS.EXCH.64 URZ, [UR8+0x16838], UR4 ;  /* 0x01683804083f75b2 */ /* 0x0006220008000100 */
[----:B------:R3:W0:Y:S02]  /*03a0*/  SYNCS.EXCH.64 URZ, [UR8+0x16848], UR6 ;  /* 0x01684806083f75b2 */ /* 0x0006240008000100 */
[----:B---3--:R-:W-:Y:S01]  /*03b0*/  NOP ;  /* 0x0000000000007918 */ /* 0x008fe20000000000 */
.L_x_466:
[----:B------:R-:W3:Y:S01]  /*03c0*/  SHFL.IDX PT, R2, R0, RZ, 0x1f ;  /* 0x00001fff00027589 */ /* 0x000ee200000e0000 */
[----:B------:R-:W-:Y:S01]  /*03d0*/  NOP ;  /* 0x0000000000007918 */ /* 0x000fe20000000000 */
[----:B---3--:R-:W-:-:S13]  /*03e0*/  ISETP.NE.AND P0, PT, R2, RZ, PT ;  /* 0x000000ff0200720c */ /* 0x008fda0003f05270 */
        /* <DEDUP_REMOVED lines=14> */
[----:B0-----:R3:W0:Y:S08]  /*04d0*/  SYNCS.EXCH.64 URZ, [UR8+0x16850], UR4 ;  /* 0x01685004083f75b2 */ /* 0x0016300008000100 */
[----:B------:R3:W0:Y:S01]  /*04e0*/  SYNCS.EXCH.64 URZ, [UR8+0x16860], UR6 ;  /* 0x01686006083f75b2 */ /* 0x0006220008000100 */
[----:B------:R3:W0:Y:S01]  /*04f0*/  SYNCS.EXCH.64 URZ, [UR8+0x16858], UR4 ;  /* 0x01685804083f75b2 */ /* 0x0006220008000100 */
[----:B------:R3:W0:Y:S02]  /*0500*/  SYNCS.EXCH.64 URZ, [UR8+0x16868], UR6 ;  /* 0x01686806083f75b2 */ /* 0x0006240008000100 */
[----:B---3--:R-:W-:Y:S01]  /*0510*/  NOP ;  /* 0x0000000000007918 */ /* 0x008fe20000000000 */
.L_x_467:
[----:B------:R-:W3:Y:S01]  /*0520*/  SHFL.IDX PT, R2, R0, RZ, 0x1f ;  /* 0x00001fff00027589 */ /* 0x000ee200000e0000 */
[----:B------:R-:W-:Y:S01]  /*0530*/  NOP ;  /* 0x0000000000007918 */ /* 0x000fe20000000000 */
[----:B---3--:R-:W-:-:S13]  /*0540*/  ISETP.NE.AND P0, PT, R2, RZ, PT ;  /* 0x000000ff0200720c */ /* 0x008fda0003f05270 */
[----:B------:R-:W-:Y:S05]  /*0550*/  @P0 BRA `(.L_x_468) ;  /* 0x0000000000380947 */ /* 0x000fea0003800000 */
[----:B0-----:R-:W0:Y:S01]  /*0560*/  S2UR UR5, SR_CgaCtaId ;  /* 0x00000000000579c3 */ /* 0x001e220000008800 */
[----:B------:R-:W-:Y:S01]  /*0570*/  UMOV UR4, 0x400 ;  /* 0x0000040000047882 */ /* 0x000fe20000000000 */
[----:B------:R-:W-:Y:S01]  /*0580*/  UMOV UR7, 0x80 ;  /* 0x0000008000077882 */ /* 0x000fe20000000000 */
[----:B------:R-:W-:Y:S01]  /*0590*/  ELECT P0, URZ, PT ;  /* 0x00000000003f782f */ /* 0x000fe20003800000 */
[----:B0-----:R-:W-:Y:S02]  /*05a0*/  ULEA UR6, UR5, UR4, 0x18 ;  /* 0x0000000405067291 */ /* 0x001fe4000f8ec03f */
[----:B------:R-:W-:-:S04]  /*05b0*/  UIADD3 UR4, -UR7, 0x100000, URZ ;  /* 0x0010000007047890 */ /* 0x000fc8000fffe13f */
[----:B------:R-:W-:Y:S02]  /*05c0*/  USHF.L.U32 UR5, UR4, 0xb, URZ ;  /* 0x0000000b04057899 */ /* 0x000fe4000800063f */
[----:B------:R-:W-:Y:S01]  /*05d0*/  USHF.L.U32 UR4, UR4, 0x1, URZ ;  /* 0x0000000104047899 */ /* 0x000fe2000800063f */
[----:B------:R-:W0:Y:S11]  /*05e0*/  FENCE.VIEW.ASYNC.S ;  /* 0x00000000000073c6 */ /* 0x000e360000000000 */
[----:B0-----:R3:W0:Y:S01]  /*05f0*/  SYNCS.EXCH.64 URZ, [UR6+0x16870], UR4 ;  /* 0x01687004063f75b2 */ /* 0x0016220008000100 */
[----:B------:R3:W0:Y:S01]  /*0600*/  SYNCS.EXCH.64 URZ, [UR6+0x16880], UR4 ;  /* 0x01688004063f75b2 */ /* 0x0006220008000100 */
[----:B------:R3:W0:Y:S01]  /*0610*/  SYNCS.EXCH.64 URZ, [UR6+0x16878], UR4 ;  /* 0x01687804063f75b2 */ /* 0x0006220008000100 */
[----:B------:R3:W0:Y:S02]  /*0620*/  SYNCS.EXCH.64 URZ, [UR6+0x16888], UR4 ;  /* 0x01688804063f75b2 */ /* 0x0006240008000100 */
[----:B---3--:R-:W-:Y:S01]  /*0630*/  NOP ;  /* 0x0000000000007918 */ /* 0x008fe20000000000 */
.L_x_468:
        /* <DEDUP_REMOVED lines=22> */
.L_x_469:
        /* <DEDUP_REMOVED lines=22> */
.L_x_470:
[----:B------:R-:W-:Y:S01]  /*0900*/  PLOP3.LUT P0, PT, PT, PT, UP0, 0x80, 0x0 ;  /* 0x000000000000781c */ /* 0x000fe20003f0f008 */
[----:B------:R-:W-:Y:S01]  /*0910*/  UMOV UR36, 0x1 ;  /* 0x0000000100247882 */ /* 0x000fe20000000000 */
[----:B------:R-:W-:Y:S01]  /*0920*/  NOP ;  /* 0x0000000000007918 */ /* 0x000fe20000000000 */
[----:B------:R-:W-:Y:S01]  /*0930*/  USEL UR36, UR36, 0x2, !UP0 ;  /* 0x0000000224247887 */ /* 0x000fe2000c000000 */
[----:B------:R-:W-:Y:S01]  /*0940*/  BSSY B9, `(.L_x_471) ;  /* 0x000151c000097945 */ /* 0x000fe20003800000 */
[----:B------:R-:W-:Y:S01]  /*0950*/  ULDC.64 UR42, c[0x0][0x208] ;  /* 0x00008200002a7ab9 */ /* 0x000fe20000000a00 */
[----:B012-4-:R-:W-:Y:S07]  /*0960*/  BAR.SYNC.DEFER_BLOCKING 0x0 ;  /* 0x0000000000007b1d */ /* 0x017fee0000010000 */
[----:B------:R-:W-:Y:S05]  /*0970*/  @!P0 BRA `(.L_x_472) ;  /* 0x000000e800c48947 */ /* 0x000fea0003800000 */
.L_x_473:
[----:B------:R-:W-:-:S08]  /*0980*/  NOP ;  /* 0x0000000000007918 */ /* 0x000fd00000000000 */
[----:B------:R-:W0:Y:S02]  /*0990*/  USETMAXREG.TRY_ALLOC.CTAPOOL UP0, 0xa0 ;  /* 0x000000a0000079c8 */ /* 0x000e240008000600 */
[----:B0-----:R-:W-:-:S13]  /*09a0*/  PLOP3.LUT P0, PT, PT, PT, UP0, 0x80, 0x0 ;  /* 0x000000000000781c */ /* 0x001fda0003f0f008 */
[----:B------:R-:W-:Y:S05]  /*09b0*/  @!P0 BRA `(.L_x_473) ;  /* 0xfffffffc00f08947 */ /* 0x000fea000383ffff */
[----:B------:R-:W2:Y:S01]  /*09c0*/  LDL.LU R0, [R1] ;  /* 0x0000000001007983 */ /* 0x000ea20000300800 */
[----:B------:R-:W0:Y:S01]  /*09d0*/  S2R R2, SR_TID.X ;  /* 0x0000000000027919 */ /* 0x000e220000002100 */
[----:B------:R-:W1:Y:S01]  /*09e0*/  S2UR UR38, SR_CgaCtaId ;  /* 0x00000000002679c3 */ /* 0x000e620000008800 */
[----:B------:R-:W-:Y:S01]  /*09f0*/  UMOV UR4, 0x400 ;  /* 0x0000040000047882 */ /* 0x000fe20000000000 */
[----:B0-----:R-:W-:-:S06]  /*0a00*/  SHF.R.U32.HI R2, RZ, 0x7, R2 ;  /* 0x00000007ff027819 */ /* 0x001fcc0000011602 */
[----:B------:R-:W-:Y:S06]  /*0a10*/  BAR.ARV 0x8, 0x200 ;  /* 0x0208000000007b1d */ /* 0x000fec0000002000 */
[----:B------:R-:W-:-:S13]  /*0a20*/  ISETP.NE.AND P0, PT, R2, 0x1, PT ;  /* 0x000000010200780c */ /* 0x000fda0003f05270 */
[----:B------:R-:W-:Y:S08]  /*0a30*/  @!P0 BAR.ARV 0x9, 0x100 ;  /* 0x0244000000008b1d */ /* 0x000ff00000002000 */
[----:B------:R-:W-:Y:S01]  /*0a40*/  BAR.SYNC.DEFER_BLOCKING 0x5, 0x200 ;  /* 0x0148000000007b1d */ /* 0x000fe20000010000 */
[----:B-1----:R-:W-:-:S06]  /*0a50*/  ULEA UR4, UR38, UR4, 0x18 ;  /* 0x0000000426047291 */ /* 0x002fcc000f8ec03f */
[----:B------:R-:W-:Y:S01]  /*0a60*/  IMAD.U32 R18, RZ, RZ, UR4 ;  /* 0x00000004ff127e24 */ /* 0x000fe2000f8e00ff */
[----:B------:R-:W-:-:S04]  /*0a70*/  ULDC UR4, c[0x0][0xc3c] ;  /* 0x00030f0000047ab9 */ /* 0x000fc80000000800 */
[----:B------:R-:W0:Y:S01]  /*0a80*/  LDS.128 R32, [R18+0x168d0] ;  /* 0x0168d00012207984 */ /* 0x000e220000000c00 */
[----:B------:R-:W-:Y:S06]  /*0a90*/  BAR.ARV 0x4, 0x200 ;  /* 0x0108000000007b1d */ /* 0x000fec0000002000 */
[----:B--2---:R-:W-:-:S04]  /*0aa0*/  LOP3.LUT R0, R0, 0xfffffffb, RZ, 0xc0, !PT ;  /* 0xfffffffb00007812 */ /* 0x004fc800078ec0ff */
[----:B------:R-:W-:-:S05]  /*0ab0*/  @P0 LOP3.LUT R0, R0, 0x4, RZ, 0xfc, !PT ;  /* 0x0000000400000812 */ /* 0x000fca00078efcff */
[----:B------:R4:W-:Y:S01]  /*0ac0*/  STL [R1], R0 ;  /* 0x0000000001007387 */ /* 0x0009e20000100800 */
[----:B0-----:R-:W-:-:S13]  /*0ad0*/  ISETP.GE.AND P0, PT, R35, UR4, PT ;  /* 0x0000000423007c0c */ /* 0x001fda000bf06270 */
[----:B----4-:R-:W-:Y:S05]  /*0ae0*/  @P0 BRA `(.L_x_474) ;  /* 0x0000015000040947 */ /* 0x010fea0003800000 */
[----:B------:R-:W0:Y:S01]  /*0af0*/  S2R R0, SR_TID.X ;  /* 0x0000000000007919 */ /* 0x000e220000002100 */
[----:B------:R-:W-:Y:S01]  /*0b00*/  IMAD.MOV.U32 R19, RZ, RZ, RZ ;  /* 0x000000ffff137224 */ /* 0x000fe200078e00ff */
[----:B------:R-:W-:Y:S01]  /*0b10*/  CS2R R154, SRZ ;  /* 0x00000000009a7805 */ /* 0x000fe2000001ff00 */
[----:B------:R-:W-:Y:S01]  /*0b20*/  IMAD.MOV.U32 R157, RZ, RZ, RZ ;  /* 0x000000ffff9d7224 */ /* 0x000fe200078e00ff */
[----:B------:R-:W-:Y:S01]  /*0b30*/  ULOP3.LUT UR39, UR36, 0x1, URZ, 0xfc, !UPT ;  /* 0x0000000124277892 */ /* 0x000fe2000f8efc3f */
[----:B------:R-:W-:Y:S01]  /*0b40*/  UMOV UR37, URZ ;  /* 0x0000003f00257c82 */ /* 0x000fe20008000000 */
[----:B0-----:R-:W-:-:S05]  /*0b50*/  VIADD R10, R0, 0xffffff80 ;  /* 0xffffff80000a7836 */ /* 0x001fca0000000000 */
[----:B------:R-:W-:-:S04]  /*0b60*/  SHF.R.S32.HI R0, RZ, 0x1f, R10 ;  /* 0x0000001fff007819 */ /* 0x000fc8000001140a */
[----:B------:R-:W-:-:S04]  /*0b70*/  LEA.HI R2, R0, R10, RZ, 0x7 ;  /* 0x0000000a00027211 */ /* 0x000fc800078f38ff */
[----:B------:R-:W-:Y:S02]  /*0b80*/  LOP3.LUT R3, R2, 0xffffff80, RZ, 0xc0, !PT ;  /* 0xffffff8002037812 */ /* 0x000fe400078ec0ff */
[----:B------:R-:W-:Y:S02]  /*0b90*/  SHF.R.S32.HI R11, RZ, 0x7, R2 ;  /* 0x00000007ff0b7819 */ /* 0x000fe40000011402 */
[----:B------:R-:W-:Y:S02]  /*0ba0*/  IADD3 R12, R10, -R3, RZ ;  /* 0x800000030a0c7210 */ /* 0x000fe40007ffe0ff */
[----:B------:R-:W-:Y:S02]  /*0bb0*/  LEA.HI R3, R0, R10, RZ, 0x4 ;  /* 0x0000000a00037211 */ /* 0x000fe400078f20ff */
[----:B------:R-:W-:Y:S02]  /*0bc0*/  SHF.R.S32.HI R6, RZ, 0x1f, R12 ;  /* 0x0000001fff067819 */ /* 0x000fe4000001140c */
[----:B------:R-:W-:-:S02]  /*0bd0*/  SHF.R.S32.HI R4, RZ, 0x4, R3 ;  /* 0x00000004ff047819 */ /* 0x000fc40000011403 */
[----:B------:R-:W-:Y:S02]  /*0be0*/  LEA.HI R7, R6, R12, RZ, 0x2 ;  /* 0x0000000c06077211 */ /* 0x000fe400078f10ff */
[----:B------:R-:W-:Y:S02]  /*0bf0*/  LEA.HI R5, R3, R4, RZ, 0x1 ;  /* 0x0000000403057211 */ /* 0x000fe400078f08ff */
[--C-:B------:R-:W-:Y:S02]  /*0c00*/  SHF.R.S32.HI R8, RZ, 0x2, R7.reuse ;  /* 0x00000002ff087819 */ /* 0x100fe40000011407 */
[----:B------:R-:W-:Y:S02]  /*0c10*/  SHF.R.S32.HI R9, RZ, 0x1f, R7 ;  /* 0x0000001fff097819 */ /* 0x000fe40000011407 */
[----:B------:R-:W-:Y:S02]  /*0c20*/  LEA.HI R2, R0, R10, RZ, 0x5 ;  /* 0x0000000a00027211 */ /* 0x000fe400078f28ff */
[----:B------:R-:W-:-:S02]  /*0c30*/  LEA.HI R9, R9, R8, RZ, 0x3 ;  /* 0x0000000809097211 */ /* 0x000fc400078f18ff */
[----:B------:R-:W-:Y:S02]  /*0c40*/  LOP3.LUT R3, R3, 0x3fffff0, RZ, 0xc0, !PT ;  /* 0x03fffff003037812 */ /* 0x000fe400078ec0ff */
[----:B------:R-:W-:Y:S02]  /*0c50*/  LOP3.LUT R5, R5, 0x1ffffffe, RZ, 0xc0, !PT ;  /* 0x1ffffffe05057812 */ /* 0x000fe400078ec0ff */
[----:B------:R-:W-:Y:S01]  /*0c60*/  LOP3.LUT R9, R9, 0xfffffff8, RZ, 0xc0, !PT ;  /* 0xfffffff809097812 */ /* 0x000fe200078ec0ff */
[----:B------:R-:W-:Y:S01]  /*0c70*/  IMAD.IADD R3, R10, 0x1, -R3 ;  /* 0x000000010a037824 */ /* 0x000fe200078e0a03 */
[----:B------:R-:W-:Y:S01]  /*0c80*/  SHF.R.S32.HI R13, RZ, 0x5, R2 ;  /* 0x00000005ff0d7819 */ /* 0x000fe20000011402 */
[----:B------:R-:W-:Y:S01]  /*0c90*/  IMAD.IADD R5, R4, 0x1, -R5 ;  /* 0x0000000104057824 */ /* 0x000fe200078e0a05 */
[----:B------:R-:W-:Y:S01]  /*0ca0*/  LOP3.LUT R7, R7, 0x7ffffffc, RZ, 0xc0, !PT ;  /* 0x7ffffffc07077812 */ /* 0x000fe200078ec0ff */
[----:B------:R-:W-:Y:S01]  /*0cb0*/  IMAD.IADD R9, R8, 0x1, -R9 ;  /* 0x0000000108097824 */ /* 0x000fe200078e0a09 */
[----:B------:R-:W-:Y:S01]  /*0cc0*/  MOV R8, 0xfffffffe ;  /* 0xfffffffe00087802 */ /* 0x000fe20000000f00 */
[----:B------:R-:W-:Y:S01]  /*0cd0*/  IMAD R2, R13, 0x10, R3 ;  /* 0x000000100d027824 */ /* 0x000fe200078e0203 */
[----:B------:R-:W-:Y:S01]  /*0ce0*/  LEA.HI R6, R6, R12, RZ, 0x5 ;  /* 0x0000000c06067211 */ /* 0x000fe200078f28ff */
[----:B------:R-:W-:-:S02]  /*0cf0*/  IMAD.IADD R7, R12, 0x1, -R7 ;  /* 0x000000010c077824 */ /* 0x000fc400078e0a07 */
[----:B------:R-:W-:Y:S01]  /*0d00*/  IMAD.HI R4, R11, 0x55555556, RZ ;  /* 0x555555560b047827 */ /* 0x000fe200078e02ff */
[----:B------:R-:W-:Y:S02]  /*0d10*/  LEA R5, R2, R5, 0x3 ;  /* 0x0000000502057211 */ /* 0x000fe400078e18ff */
[----:B------:R-:W-:Y:S01]  /*0d20*/  SHF.R.S32.HI R6, RZ, 0x5, R6 ;  /* 0x00000005ff067819 */ /* 0x000fe20000011406 */
[----:B------:R-:W-:Y:S01]  /*0d30*/  IMAD R2, R7, R8, 0x80 ;  /* 0x0000008007027424 */ /* 0x000fe200078e0208 */
[----:B------:R-:W-:Y:S01]  /*0d40*/  LEA.HI R4, R4, R4, RZ, 0x1 ;  /* 0x0000000404047211 */ /* 0x000fe200078f08ff */
[----:B------:R-:W-:Y:S02]  /*0d50*/  IMAD.SHL.U32 R5, R5, 0x8, RZ ;  /* 0x0000000805057824 */ /* 0x000fe400078e00ff */
[----:B------:R-:W-:Y:S01]  /*0d60*/  IMAD R9, R6, 0x10, R9 ;  /* 0x0000001006097824 */ /* 0x000fe200078e0209 */
[----:B------:R0:W-:Y:S01]  /*0d70*/  STL [R1+0x58], R2 ;  /* 0x0000580201007387 */ /* 0x0001e20000100800 */
[----:B------:R-:W-:-:S04]  /*0d80*/  IMAD R4, R4, -0x3, R11 ;  /* 0xfffffffd04047824 */ /* 0x000fc800078e020b */
[----:B------:R-:W-:Y:S01]  /*0d90*/  IMAD R6, R4, 0x40, R9 ;  /* 0x0000004004067824 */ /* 0x000fe200078e0209 */
[----:B0-----:R-:W-:-:S04]  /*0da0*/  LEA.HI R2, R0, R10, RZ, 0x2 ;  /* 0x0000000a00027211 */ /* 0x001fc800078f10ff */
[----:B------:R-:W-:Y:S01]  /*0db0*/  STL [R1+0x54], R6 ;  /* 0x0000540601007387 */ /* 0x000fe20000100800 */
[----:B------:R-:W-:Y:S02]  /*0dc0*/  LEA.HI R0, R0, R10, RZ, 0x3 ;  /* 0x0000000a00007211 */ /* 0x000fe400078f18ff */
[--C-:B------:R-:W-:Y:S02]  /*0dd0*/  SHF.R.S32.HI R152, RZ, 0x2, R2.reuse ;  /* 0x00000002ff987819 */ /* 0x100fe40000011402 */
[----:B------:R-:W-:Y:S02]  /*0de0*/  SHF.R.S32.HI R3, RZ, 0x1f, R2 ;  /* 0x0000001fff037819 */ /* 0x000fe40000011402 */
[----:B------:R-:W-:Y:S01]  /*0df0*/  SHF.R.S32.HI R4, RZ, 0x3, R0 ;  /* 0x00000003ff047819 */ /* 0x000fe20000011400 */
[----:B------:R-:W-:Y:S01]  /*0e00*/  VIADD R9, R152, 0x60 ;  /* 0x0000006098097836 */ /* 0x000fe20000000000 */
[----:B------:R-:W-:Y:S02]  /*0e10*/  LOP3.LUT R0, R0, 0xfffffff8, RZ, 0xc0, !PT ;  /* 0xfffffff800007812 */ /* 0x000fe400078ec0ff */
[----:B------:R-:W-:-:S02]  /*0e20*/  LEA.HI R3, R3, R152, RZ, 0x3 ;  /* 0x0000009803037211 */ /* 0x000fc400078f18ff */
[----:B------:R-:W-:Y:S01]  /*0e30*/  LOP3.LUT R2, R2, 0xfffffffc, RZ, 0xc0, !PT ;  /* 0xfffffffc02027812 */ /* 0x000fe200078ec0ff */
[----:B------:R-:W-:Y:S01]  /*0e40*/  IMAD.IADD R8, R10, 0x1, -R0 ;  /* 0x000000010a087824 */ /* 0x000fe200078e0a00 */
[----:B------:R-:W-:Y:S02]  /*0e50*/  LOP3.LUT R3, R3, 0xfffffff8, RZ, 0xc0, !PT ;  /* 0xfffffff803037812 */ /* 0x000fe400078ec0ff */
[----:B------:R-:W-:Y:S01]  /*0e60*/  SHF.R.S32.HI R4, RZ, 0x1f, R9 ;  /* 0x0000001fff047819 */ /* 0x000fe20000011409 */
[----:B------:R-:W-:Y:S01]  /*0e70*/  IMAD.SHL.U32 R8, R8, 0x8, RZ ;  /* 0x0000000808087824 */ /* 0x000fe200078e00ff */
[----:B------:R-:W-:Y:S01]  /*0e80*/  IADD3 R7, R10, -R2, RZ ;  /* 0x800000020a077210 */ /* 0x000fe20007ffe0ff */
[----:B------:R-:W-:Y:S01]  /*0e90*/  IMAD.IADD R3, R152, 0x1, -R3 ;  /* 0x0000000198037824 */ /* 0x000fe200078e0a03 */
[----:B------:R-:W-:Y:S01]  /*0ea0*/  LEA.HI R4, R4, R9, RZ, 0x3 ;  /* 0x0000000904047211 */ /* 0x000fe200078f18ff */
[----:B------:R-:W-:Y:S01]  /*0eb0*/  IMAD.SHL.U32 R2, R9, 0x40, RZ ;  /* 0x0000004009027824 */ /* 0x000fe200078e00ff */
[----:B------:R-:W-:Y:S01]  /*0ec0*/  STL [R1+0x3c], R8 ;  /* 0x00003c0801007387 */ /* 0x000fe20000100800 */
[C---:B------:R-:W-:Y:S01]  /*0ed0*/  LEA.HI R0, R7.reuse, R7, RZ, 0x1 ;  /* 0x0000000707007211 */ /* 0x040fe200078f08ff */
[C---:B------:R-:W-:Y:S01]  /*0ee0*/  IMAD.SHL.U32 R22, R7.reuse, 0x4, RZ ;  /* 0x0000000407167824 */ /* 0x040fe200078e00ff */
[----:B------:R-:W-:Y:S01]  /*0ef0*/  SHF.L.U32 R16, R7, 0x3, RZ ;  /* 0x0000000307107819 */ /* 0x000fe200000006ff */
[----:B------:R0:W-:Y:S01]  /*0f00*/  STL [R1+0x14], R3 ;  /* 0x0000140301007387 */ /* 0x0001e20000100800 */
[----:B------:R-:W-:Y:S01]  /*0f10*/  IMAD.SHL.U32 R4, R4, 0x40, RZ ;  /* 0x0000004004047824 */ /* 0x000fe200078e00ff */
[----:B------:R-:W-:-:S02]  /*0f20*/  LOP3.LUT R0, R0, 0x1ffffffe, RZ, 0xc0, !PT ;  /* 0x1ffffffe00007812 */ /* 0x000fc400078ec0ff */
[----:B------:R-:W-:Y:S02]  /*0f30*/  IADD3 R156, R22, 0x10, RZ ;  /* 0x00000010169c7810 */ /* 0x000fe40007ffe0ff */
[----:B------:R-:W-:Y:S01]  /*0f40*/  LOP3.LUT R4, R4, 0xfffffe00, RZ, 0xc0, !PT ;  /* 0xfffffe0004047812 */ /* 0x000fe200078ec0ff */
[----:B------:R-:W-:Y:S01]  /*0f50*/  IMAD.IADD R0, R7, 0x1, -R0 ;  /* 0x0000000107007824 */ /* 0x000fe200078e0a00 */
[----:B------:R-:W-:Y:S02]  /*0f60*/  SHF.R.S32.HI R7, RZ, 0x1f, R156 ;  /* 0x0000001fff077819 */ /* 0x000fe4000001149c */
[----:B0-----:R-:W-:Y:S01]  /*0f70*/  LOP3.LUT R3, R2, 0x1c0, RZ, 0xc0, !PT ;  /* 0x000001c002037812 */ /* 0x001fe200078ec0ff */
[----:B------:R-:W-:Y:S01]  /*0f80*/  IMAD R0, R0, 0x8, R6 ;  /* 0x0000000800007824 */ /* 0x000fe200078e0206 */
[----:B------:R-:W-:Y:S02]  /*0f90*/  SHF.R.S32.HI R2, RZ, 0x1f, R8 ;  /* 0x0000001fff027819 */ /* 0x000fe40000011408 */
[----:B------:R-:W-:-:S02]  /*0fa0*/  SHF.R.U32.HI R8, RZ, 0x3, R3 ;  /* 0x00000003ff087819 */ /* 0x000fc40000011603 */
[--C-:B------:R-:W-:Y:S01]  /*0fb0*/  LOP3.LUT R3, R3, 0x38, R16.reuse, 0xf8, !PT ;  /* 0x0000003803037812 */ /* 0x100fe200078ef810 */
[----:B------:R0:W-:Y:S01]  /*0fc0*/  STL [R1+0x64], R2 ;  /* 0x0000640201007387 */ /* 0x0001e20000100800 */
[----:B------:R-:W-:Y:S02]  /*0fd0*/  SHF.R.S32.HI R17, RZ, 0x1f, R16 ;  /* 0x0000001fff117819 */ /* 0x000fe40000011410 */
[----:B------:R-:W-:Y:S01]  /*0fe0*/  LOP3.LUT R3, R4, R3, R8, 0xf6, !PT ;  /* 0x0000000304037212 */ /* 0x000fe200078ef608 */
[----:B------:R1:W-:Y:S01]  /*0ff0*/  STL [R1+0x20], R4 ;  /* 0x0000200401007387 */ /* 0x0003e20000100800 */
[----:B------:R-:W-:-:S03]  /*1000*/  SHF.L.U32 R8, R156, 0x1, RZ ;  /* 0x000000019c087819 */ /* 0x000fc600000006ff */
[----:B------:R-:W-:Y:S02]  /*1010*/  IMAD R3, R3, 0x2, R18 ;  /* 0x0000000203037824 */ /* 0x000fe400078e0212 */
[----:B------:R2:W-:Y:S01]  /*1020*/  STL [R1+0x4c], R8 ;  /* 0x00004c0801007387 */ /* 0x0005e20000100800 */
[----:B0-----:R-:W-:Y:S01]  /*1030*/  VIADD R2, R16, 0x20 ;  /* 0x0000002010027836 */ /* 0x001fe20000000000 */
[----:B-1----:R-:W-:Y:S02]  /*1040*/  SHF.L.U64.HI R4, R156, 0x1, R7 ;  /* 0x000000019c047819 */ /* 0x002fe40000010207 */
[----:B------:R2:W-:Y:S02]  /*1050*/  STL [R1+0x60], R5 ;  /* 0x0000600501007387 */ /* 0x0005e40000100800 */
[----:B------:R-:W-:Y:S02]  /*1060*/  SHF.R.S32.HI R153, RZ, 0x1f, R2 ;  /* 0x0000001fff997819 */ /* 0x000fe40000011402 */
[----:B------:R2:W-:Y:S04]  /*1070*/  STL [R1+0x48], R4 ;  /* 0x0000480401007387 */ /* 0x0005e80000100800 */
[----:B------:R2:W-:Y:S04]  /*1080*/  STL [R1+0x50], R3 ;  /* 0x0000500301007387 */ /* 0x0005e80000100800 */
[----:B------:R2:W-:Y:S02]  /*1090*/  STL [R1+0x5c], R0 ;  /* 0x00005c0001007387 */ /* 0x0005e40000100800 */
.L_x_603:
[----:B0-2--5:R-:W0:Y:S02]  /*10a0*/  LDC.64 R4, c[0x0][0xc88] ;  /* 0x00032200ff047b82 */ /* 0x025e240000000a00 */
[----:B0-----:R-:W-:-:S05]  /*10b0*/  IMAD.WIDE R4, R35, 0x4, R4 ;  /* 0x0000000423047825 */ /* 0x001fca00078e0204 */
[----:B------:R-:W2:Y:S01]  /*10c0*/  LDG.E R3, desc[UR42][R4.64] ;  /* 0x0000002a04037981 */ /* 0x000ea2000c1e1900 */
[----:B------:R-:W-:Y:S05]  /*10d0*/  YIELD ;  /* 0x0000000000007946 */ /* 0x000fea0003800000 */
[----:B------:R-:W-:Y:S01]  /*10e0*/  ULDC.64 UR4, c[0x0][0xa28] ;  /* 0x00028a0000047ab9 */ /* 0x000fe20000000a00 */
[----:B------:R-:W-:Y:S01]  /*10f0*/  ULDC.64 UR8, c[0x0][0xa18] ;  /* 0x0002860000087ab9 */ /* 0x000fe20000000a00 */
[----:B------:R-:W-:Y:S01]  /*1100*/  ISETP.NE.U32.AND P1, PT, RZ, UR4, PT ;  /* 0x00000004ff007c0c */ /* 0x000fe2000bf25070 */
[----:B------:R-:W-:Y:S01]  /*1110*/  ULDC.64 UR6, c[0x0][0xa08] ;  /* 0x0002820000067ab9 */ /* 0x000fe20000000a00 */
[----:B------:R-:W-:Y:S01]  /*1120*/  IMAD.MOV.U32 R70, RZ, RZ, RZ ;  /* 0x000000ffff467224 */ /* 0x000fe200078e00ff */
[----:B------:R-:W-:-:S02]  /*1130*/  ISETP.NE.U32.AND P0, PT, RZ, UR6, PT ;  /* 0x00000006ff007c0c */ /* 0x000fc4000bf05070 */
[----:B------:R-:W-:Y:S02]  /*1140*/  ISETP.NE.AND.EX P1, PT, RZ, UR5, PT, P1 ;  /* 0x00000005ff007c0c */ /* 0x000fe4000bf25310 */
[----:B------:R-:W-:Y:S02]  /*1150*/  ISETP.NE.AND.EX P0, PT, RZ, UR7, PT, P0 ;  /* 0x00000007ff007c0c */ /* 0x000fe4000bf05300 */
[----:B--2---:R-:W-:Y:S01]  /*1160*/  SHF.R.S32.HI R0, RZ, 0x1f, R3 ;  /* 0x0000001fff007819 */ /* 0x004fe20000011403 */
[----:B------:R-:W-:Y:S08]  /*1170*/  STL [R1+0x34], R3 ;  /* 0x0000340301007387 */ /* 0x000ff00000100800 */
[----:B------:R-:W-:-:S02]  /*1180*/  @P1 LEA R6, P2, R3, UR4, 0x2 ;  /* 0x0000000403061c11 */ /* 0x000fc4000f8410ff */
[C-C-:B------:R-:W-:Y:S01]  /*1190*/  SHF.L.U64.HI R32, R3.reuse, 0x2, R0.reuse ;  /* 0x0000000203207819 */ /* 0x140fe20000010200 */
[----:B------:R0:W-:Y:S01]  /*11a0*/  STL [R1+0x44], R0 ;  /* 0x0000440001007387 */ /* 0x0001e20000100800 */
[C---:B------:R-:W-:Y:S02]  /*11b0*/  @P1 LEA.HI.X R7, R3.reuse, UR5, R0, 0x2, P2 ;  /* 0x0000000503071c11 */ /* 0x040fe400090f1400 */
[----:B------:R-:W-:Y:S02]  /*11c0*/  ISETP.NE.U32.AND P2, PT, RZ, UR8, PT ;  /* 0x00000008ff007c0c */ /* 0x000fe4000bf45070 */
[----:B------:R-:W-:Y:S02]  /*11d0*/  SHF.L.U32 R36, R3, 0x2, RZ ;  /* 0x0000000203247819 */ /* 0x000fe400000006ff */
[----:B------:R-:W-:Y:S01]  /*11e0*/  ISETP.NE.AND.EX P2, PT, RZ, UR9, PT, P2 ;  /* 0x00000009ff007c0c */ /* 0x000fe2000bf45320 */
[----:B------:R-:W-:Y:S01]  /*11f0*/  ULDC UR4, c[0x0][0x288] ;  /* 0x0000a20000047ab9 */ /* 0x000fe20000000800 */
[----:B------:R-:W-:Y:S01]  /*1200*/  IADD3 R8, P3, R36, UR6, RZ ;  /* 0x0000000624087c10 */ /* 0x000fe2000ff7e0ff */
[----:B0-----:R-:W-:Y:S01]  /*1210*/  IMAD.MOV.U32 R0, RZ, RZ, RZ ;  /* 0x000000ffff007224 */ /* 0x001fe200078e00ff */
[----:B------:R0:W-:Y:S01]  /*1220*/  STL [R1+0x28], R36 ;  /* 0x0000282401007387 */ /* 0x0001e20000100800 */
[----:B------:R-:W-:Y:S01]  /*1230*/  IMAD.U32 R25, RZ, RZ, UR4 ;  /* 0x00000004ff197e24 */ /* 0x000fe2000f8e00ff */
[----:B------:R-:W-:Y:S01]  /*1240*/  IADD3.X R9, R32, UR7, RZ, P3, !PT ;  /* 0x0000000720097c10 */ /* 0x000fe20009ffe4ff */
[----:B------:R-:W-:Y:S01]  /*1250*/  ULDC.64 UR4, c[0x0][0x418] ;  /* 0x0001060000047ab9 */ /* 0x000fe20000000a00 */
[----:B------:R0:W-:Y:S04]  /*1260*/  STL [R1+0x2c], R32 ;  /* 0x00002c2001007387 */ /* 0x0001e80000100800 */
[----:B------:R0:W5:Y:S01]  /*1270*/  @P1 LDG.E R0, desc[UR42][R6.64] ;  /* 0x0000002a06001981 */ /* 0x000162000c1e1900 */
[----:B------:R-:W-:-:S03]  /*1280*/  @P2 IADD3 R4, P1, R36, UR8, RZ ;  /* 0x0000000824042c10 */ /* 0x000fc6000ff3e0ff */
[----:B------:R0:W5:Y:S01]  /*1290*/  @P0 LDG.E R70, desc[UR42][R8.64] ;  /* 0x0000002a08460981 */ /* 0x000162000c1e1900 */
[----:B------:R-:W-:-:S05]  /*12a0*/  @P2 IADD3.X R5, R32, UR9, RZ, P1, !PT ;  /* 0x0000000920052c10 */ /* 0x000fca0008ffe4ff */
[----:B------:R0:W5:Y:S01]  /*12b0*/  @P2 LDG.E R25, desc[UR42][R4.64] ;  /* 0x0000002a04192981 */ /* 0x000162000c1e1900 */
[----:B------:R-:W-:Y:S01]  /*12c0*/  UISETP.NE.U32.AND UP0, UPT, UR4, URZ, UPT ;  /* 0x0000003f0400728c */ /* 0x000fe2000bf05070 */
[----:B------:R-:W-:Y:S02]  /*12d0*/  IMAD.MOV.U32 R29, RZ, RZ, R3 ;  /* 0x000000ffff1d7224 */ /* 0x000fe400078e0003 */
[----:B------:R-:W-:Y:S01]  /*12e0*/  ULDC UR4, c[0x0][0x424] ;  /* 0x0001090000047ab9 */ /* 0x000fe20000000800 */
[----:B------:R-:W-:-:S03]  /*12f0*/  UISETP.NE.AND.EX UP0, UPT, UR5, URZ, UPT, UP0 ;  /* 0x0000003f0500728c */ /* 0x000fc6000bf05300 */
[----:B------:R-:W-:Y:S01]  /*1300*/  ULDC UR5, c[0x0][0x2f0] ;  /* 0x0000bc0000057ab9 */ /* 0x000fe20000000800 */
[----:B------:R-:W-:-:S04]  /*1310*/  USEL UR4, UR4, 0x1, UP0 ;  /* 0x0000000104047887 */ /* 0x000fc80008000000 */
[----:B------:R-:W-:-:S03]  /*1320*/  UIMAD UR4, UR4, UR5, URZ ;  /* 0x00000005040472a4 */ /* 0x000fc6000f8e023f */
[----:B------:R-:W-:Y:S02]  /*1330*/  ULDC UR5, c[0x0][0x348] ;  /* 0x0000d20000057ab9 */ /* 0x000fe40000000800 */
[----:B------:R-:W-:Y:S01]  /*1340*/  MOV R30, UR5 ;  /* 0x00000005001e7c02 */ /* 0x000fe20008000f00 */
[----:B------:R-:W-:Y:S01]  /*1350*/  IMAD.U32 R31, RZ, RZ, UR4 ;  /* 0x00000004ff1f7e24 */ /* 0x000fe2000f8e00ff */
[----:B01----:R-:W-:Y:S06]  /*1360*/  @P2 BRA `(.L_x_475) ;  /* 0x0000000000242947 */ /* 0x003fec0003800000 */
[----:B------:R-:W-:Y:S02]  /*1370*/  ULDC.64 UR4, c[0x0][0xa00] ;  /* 0x0002800000047ab9 */ /* 0x000fe40000000a00 */
[----:B------:R-:W-:-:S04]  /*1380*/  ISETP.NE.U32.AND P1, PT, RZ, UR4, PT ;  /* 0x00000004ff007c0c */ /* 0x000fc8000bf25070 */
[----:B------:R-:W-:-:S13]  /*1390*/  ISETP.NE.AND.EX P1, PT, RZ, UR5, PT, P1 ;  /* 0x00000005ff007c0c */ /* 0x000fda000bf25310 */
[----:B------:R-:W-:Y:S05]  /*13a0*/  @!P1 BRA `(.L_x_475) ;  /* 0x0000000000149947 */ /* 0x000fea0003800000 */
[----:B------:R-:W0:Y:S02]  /*13b0*/  LDC.64 R4, c[0x0][0xa00] ;  /* 0x00028000ff047b82 */ /* 0x000e240000000a00 */
[----:B0-----:R-:W-:-:S05]  /*13c0*/  IMAD.WIDE R4, R29, 0x4, R4 ;  /* 0x000000041d047825 */ /* 0x001fca00078e0204 */
[----:B-----5:R-:W2:Y:S04]  /*13d0*/  LDG.E R25, desc[UR42][R4.64] ;  /* 0x0000002a04197981 */ /* 0x020ea8000c1e1900 */
[----:B------:R-:W2:Y:S02]  /*13e0*/  LDG.E R6, desc[UR42][R4.64+0x4] ;  /* 0x0000042a04067981 */ /* 0x000ea4000c1e1900 */
[----:B--2---:R-:W-:-:S07]  /*13f0*/  IMAD.IADD R25, R6, 0x1, -R25 ;  /* 0x0000000106197824 */ /* 0x004fce00078e0a19 */
.L_x_475:
[----:B------:R-:W-:Y:S01]  /*1400*/  ULDC.64 UR4, c[0x0][0xa20] ;  /* 0x0002880000047ab9 */ /* 0x000fe20000000a00 */
[----:B------:R0:W-:Y:S01]  /*1410*/  STL [R1+0x38], R33 ;  /* 0x0000382101007387 */ /* 0x0001e20000100800 */
[----:B------:R-:W-:-:S03]  /*1420*/  ISETP.NE.U32.AND P1, PT, RZ, UR4, PT ;  /* 0x00000004ff007c0c */ /* 0x000fc6000bf25070 */
[----:B------:R0:W-:Y:S01]  /*1430*/  STL [R1+0x24], R34 ;  /* 0x0000242201007387 */ /* 0x0001e20000100800 */
[----:B------:R-:W-:-:S13]  /*1440*/  ISETP.NE.AND.EX P1, PT, RZ, UR5, PT, P1 ;  /* 0x00000005ff007c0c */ /* 0x000fda000bf25310 */
[----:B0-----:R-:W-:Y:S05]  /*1450*/  @!P1 BRA `(.L_x_476) ;  /* 0x0000000000109947 */ /* 0x001fea0003800000 */
[----:B------:R-:W-:-:S04]  /*1460*/  IADD3 R4, P0, R36, UR4, RZ ;  /* 0x0000000424047c10 */ /* 0x000fc8000ff1e0ff */
[----:B------:R-:W-:-:S05]  /*1470*/  IADD3.X R5, R32, UR5, RZ, P0, !PT ;  /* 0x0000000520057c10 */ /* 0x000fca00087fe4ff */
[----:B------:R0:W5:Y:S01]  /*1480*/  LDG.E R31, desc[UR42][R4.64] ;  /* 0x0000002a041f7981 */ /* 0x000162000c1e1900 */
[----:B------:R-:W-:Y:S05]  /*1490*/  BRA `(.L_x_477) ;  /* 0x0000000000107947 */ /* 0x000fea0003800000 */
.L_x_476:
[----:B------:R-:W-:Y:S05]  /*14a0*/  @!P0 BRA `(.L_x_477) ;  /* 0x00000000000c8947 */ /* 0x000fea0003800000 */
[----:B------:R-:W2:Y:S04]  /*14b0*/  LDG.E R4, desc[UR42][R8.64] ;  /* 0x0000002a08047981 */ /* 0x000ea8000c1e1900 */
[----:B------:R-:W2:Y:S02]  /*14c0*/  LDG.E R31, desc[UR42][R8.64+0x4] ;  /* 0x0000042a081f7981 */ /* 0x000ea4000c1e1900 */
[----:B--2---:R-:W-:-:S07]  /*14d0*/  IADD3 R31, -R4, R31, RZ ;  /* 0x0000001f041f7210 */ /* 0x004fce0007ffe1ff */
.L_x_477:
[----:B------:R-:W-:Y:S02]  /*14e0*/  ULDC.64 UR4, c[0x0][0xa10] ;  /* 0x0002840000047ab9 */ /* 0x000fe40000000a00 */
[----:B------:R-:W-:-:S04]  /*14f0*/  ISETP.NE.U32.AND P0, PT, RZ, UR4, PT ;  /* 0x00000004ff007c0c */ /* 0x000fc8000bf05070 */
[----:B------:R-:W-:Y:S01]  /*1500*/  ISETP.NE.AND.EX P0, PT, RZ, UR5, PT, P0 ;  /* 0x00000005ff007c0c */ /* 0x000fe2000bf05300 */
[----:B-----5:R-:W-:Y:S01]  /*1510*/  IMAD.IADD R9, R31, 0x1, -R0 ;  /* 0x000000011f097824 */ /* 0x020fe200078e0a00 */
[----:B------:R-:W-:-:S11]  /*1520*/  ULDC.64 UR4, c[0x0][0xa30] ;  /* 0x00028c0000047ab9 */ /* 0x000fd60000000a00 */
[----:B0-----:R-:W0:Y:S02]  /*1530*/  @P0 LDC.64 R4, c[0x0][0xa10] ;  /* 0x00028400ff040b82 */ /* 0x001e240000000a00 */
[----:B0-----:R-:W-:-:S05]  /*1540*/  @P0 IMAD.WIDE R4, R29, 0x4, R4 ;  /* 0x000000041d040825 */ /* 0x001fca00078e0204 */
[----:B------:R-:W2:Y:S04]  /*1550*/  @P0 LDG.E R3, desc[UR42][R4.64] ;  /* 0x0000002a04030981 */ /* 0x000ea8000c1e1900 */
[----:B------:R-:W2:Y:S01]  /*1560*/  @P0 LDG.E R8, desc[UR42][R4.64+0x4] ;  /* 0x0000042a04080981 */ /* 0x000ea2000c1e1900 */
[----:B------:R-:W-:Y:S01]  /*1570*/  IMAD.MOV R28, RZ, RZ, -R9 ;  /* 0x000000ffff1c7224 */ /* 0x000fe200078e0a09 */
[----:B------:R-:W-:Y:S01]  /*1580*/  ISETP.NE.U32.AND P1, PT, RZ, UR4, PT ;  /* 0x00000004ff007c0c */ /* 0x000fe2000bf25070 */
[----:B------:R-:W-:-:S03]  /*1590*/  IMAD.MOV.U32 R24, RZ, RZ, R31 ;  /* 0x000000ffff187224 */ /* 0x000fc600078e001f */
[----:B------:R-:W-:Y:S02]  /*15a0*/  VIMNMX R28, RZ, R28, !PT ;  /* 0x0000001cff1c7248 */ /* 0x000fe40007fe0100 */
[----:B------:R-:W-:-:S13]  /*15b0*/  ISETP.NE.AND.EX P1, PT, RZ, UR5, PT, P1 ;  /* 0x00000005ff007c0c */ /* 0x000fda000bf25310 */
[----:B------:R-:W-:-:S04]  /*15c0*/  @P1 IADD3 R6, P2, R36, UR4, RZ ;  /* 0x0000000424061c10 */ /* 0x000fc8000ff5e0ff */
[----:B------:R-:W-:-:S05]  /*15d0*/  @P1 IADD3.X R7, R32, UR5, RZ, P2, !PT ;  /* 0x0000000520071c10 */ /* 0x000fca00097fe4ff */
[----:B------:R0:W5:Y:S01]  /*15e0*/  @P1 LDG.E R24, desc[UR42][R6.64] ;  /* 0x0000002a06181981 */ /* 0x000162000c1e1900 */
[----:B--2---:R-:W-:-:S05]  /*15f0*/  @P0 IMAD.IADD R30, R8, 0x1, -R3 ;  /* 0x00000001081e0824 */ /* 0x004fca00078e0a03 */
[----:B------:R-:W-:-:S05]  /*1600*/  IADD3 R88, R9, R30, RZ ;  /* 0x0000001e09587210 */ /* 0x000fca0007ffe0ff */
[----:B------:R-:W-:-:S05]  /*1610*/  VIADD R0, R88, 0x7f ;  /* 0x0000007f58007836 */ /* 0x000fca0000000000 */
[----:B------:R-:W-:-:S04]  /*1620*/  SHF.R.S32.HI R3, RZ, 0x1f, R0 ;  /* 0x0000001fff037819 */ /* 0x000fc80000011400 */
[----:B------:R-:W-:-:S04]  /*1630*/  LEA.HI R3, R3, R0, RZ, 0x7 ;  /* 0x0000000003037211 */ /* 0x000fc800078f38ff */
[----:B------:R-:W-:-:S04]  /*1640*/  LOP3.LUT R5, R3, 0xffffff80, RZ, 0xc0, !PT ;  /* 0xffffff8003057812 */ /* 0x000fc800078ec0ff */
[----:B------:R-:W-:-:S04]  /*1650*/  VIADDMNMX R5, R5, -R9, R30, PT ;  /* 0x8000000905057246 */ /* 0x000fc8000380011e */
[----:B------:R-:W-:Y:S02]  /*1660*/  ISETP.GT.AND P0, PT, R5, R28, PT ;  /* 0x0000001c0500720c */ /* 0x000fe40003f04270 */
[----:B------:R-:W-:-:S04]  /*1670*/  SHF.R.U32.HI R28, RZ, 0x7, R28 ;  /* 0x00000007ff1c7819 */ /* 0x000fc8000001161c */
[----:B------:R-:W-:-:S07]  /*1680*/  MOV R27, R28 ;  /* 0x0000001c001b7202 */ /* 0x000fce0000000f00 */
[----:B------:R-:W-:-:S05]  /*1690*/  @P0 VIADD R0, R5, 0x7f ;  /* 0x0000007f05000836 */ /* 0x000fca0000000000 */
[----:B------:R-:W-:-:S04]  /*16a0*/  @P0 SHF.R.S32.HI R5, RZ, 0x1f, R0 ;  /* 0x0000001fff050819 */ /* 0x000fc80000011400 */
[----:B------:R-:W-:Y:S02]  /*16b0*/  @P0 LEA.HI R5, R5, R0, RZ, 0x7 ;  /* 0x0000000005050211 */ /* 0x000fe400078f38ff */
[----:B------:R-:W-:Y:S02]  /*16c0*/  SHF.R.S32.HI R0, RZ, 0x7, R3 ;  /* 0x00000007ff007819 */ /* 0x000fe40000011403 */
[----:B------:R-:W-:Y:S02]  /*16d0*/  @P0 SHF.R.S32.HI R27, RZ, 0x7, R5 ;  /* 0x00000007ff1b0819 */ /* 0x000fe40000011405 */
[----:B------:R-:W-:Y:S01]  /*16e0*/  PLOP3.LUT P0, PT, PT, PT, PT, 0x80, 0x0 ;  /* 0x000000000000781c */ /* 0x000fe20003f0f070 */
[----:B------:R0:W-:Y:S01]  /*16f0*/  STL [R1+0x40], R0 ;  /* 0x0000400001007387 */ /* 0x0001e20000100800 */
[----:B------:R-:W-:-:S13]  /*1700*/  ISETP.GT.AND P1, PT, R27, R28, PT ;  /* 0x0000001c1b00720c */ /* 0x000fda0003f24270 */
[----:B0-----:R-:W-:Y:S05]  /*1710*/  @!P1 BRA `(.L_x_478) ;  /* 0x00000040002c9947 */ /* 0x001fea0003800000 */
[----:B------:R-:W-:Y:S01]  /*1720*/  VIADD R0, R18, 0xe400 ;  /* 0x0000e40012007836 */ /* 0x000fe20000000000 */
[----:B------:R-:W-:Y:S04]  /*1730*/  BSSY B6, `(.L_x_479) ;  /* 0x0000013000067945 */ /* 0x000fe80003800000 */
[----:B------:R-:W-:-:S13]  /*1740*/  LOP3.LUT P0, RZ, R0, 0x3ff, RZ, 0xc0, !PT ;  /* 0x000003ff00ff7812 */ /* 0x000fda000780c0ff */
[----:B------:R-:W-:Y:S05]  /*1750*/  @!P0 BRA `(.L_x_480) ;  /* 0x0000000000408947 */ /* 0x000fea0003800000 */
        /* <DEDUP_REMOVED lines=15> */
[----:B-1---5:R-:W-:Y:S05]  /*1850*/  CALL.ABS.NOINC R14 ;  /* 0x000000000e007343 */ /* 0x022fea0003c00000 */
.L_x_480:
[----:B------:R-:W-:Y:S05]  /*1860*/  BSYNC B6 ;  /* 0x0000000000067941 */ /* 0x000fea0003800000 */
.L_x_479:
[----:B------:R-:W-:Y:S01]  /*1870*/  VIADD R26, R18, 0x400 ;  /* 0x00000400121a7836 */ /* 0x000fe20000000000 */
[----:B------:R-:W-:Y:S04]  /*1880*/  BSSY B6, `(.L_x_481) ;  /* 0x0000013000067945 */ /* 0x000fe80003800000 */
[----:B------:R-:W-:-:S13]  /*1890*/  LOP3.LUT P0, RZ, R26, 0x3ff, RZ, 0xc0, !PT ;  /* 0x000003ff1aff7812 */ /* 0x000fda000780c0ff */
[----:B------:R-:W-:Y:S05]  /*18a0*/  @!P0 BRA `(.L_x_482) ;  /* 0x0000000000408947 */ /* 0x000fea0003800000 */
[----:B------:R-:W-:Y:S01]  /*18b0*/  MOV R0, 0x0 ;  /* 0x0000000000007802 */ /* 0x000fe20000000f00 */
[----:B------:R-:W-:Y:S01]  /*18c0*/  ULDC.64 UR4, c[0x4][0x88] ;  /* 0x0100220000047ab9 */ /* 0x000fe20000000a00 */
[----:B------:R-:W-:Y:S01]  /*18d0*/  ULDC.64 UR6, c[0x4][0x18] ;  /* 0x0100060000067ab9 */ /* 0x000fe20000000a00 */
[----:B------:R-:W-:Y:S01]  /*18e0*/  MOV R4, UR4 ;  /* 0x0000000400047c02 */ /* 0x000fe20008000f00 */
[----:B------:R0:W1:Y:S01]  /*18f0*/  LDC.64 R14, c[0x4][R0] ;  /* 0x01000000000e7b82 */ /* 0x0000620000000a00 */
[----:B------:R-:W-:Y:S01]  /*1900*/  IMAD.U32 R5, RZ, RZ, UR5 ;  /* 0x00000005ff057e24 */ /* 0x000fe2000f8e00ff */
[----:B------:R-:W-:Y:S01]  /*1910*/  ULDC.64 UR4, c[0x4][0x90] ;  /* 0x0100240000047ab9 */ /* 0x000fe20000000a00 */
[----:B------:R-:W-:Y:S01]  /*1920*/  MOV R10, UR6 ;  /* 0x00000006000a7c02 */ /* 0x000fe20008000f00 */
[----:B------:R-:W-:Y:S01]  /*1930*/  IMAD.U32 R6, RZ, RZ, UR4 ;  /* 0x00000004ff067e24 */ /* 0x000fe2000f8e00ff */
[----:B------:R-:W-:Y:S01]  /*1940*/  MOV R13, RZ ;  /* 0x000000ff000d7202 */ /* 0x000fe20000000f00 */
[----:B------:R-:W-:-:S02]  /*1950*/  IMAD.U32 R7, RZ, RZ, UR5 ;  /* 0x00000005ff077e24 */ /* 0x000fc4000f8e00ff */
[----:B------:R-:W-:Y:S02]  /*1960*/  IMAD.U32 R11, RZ, RZ, UR7 ;  /* 0x00000007ff0b7e24 */ /* 0x000fe4000f8e00ff */
[----:B------:R-:W-:Y:S02]  /*1970*/  IMAD.MOV.U32 R8, RZ, RZ, 0x70 ;  /* 0x00000070ff087424 */ /* 0x000fe400078e00ff */
[----:B0-----:R-:W-:-:S07]  /*1980*/  IMAD.MOV.U32 R12, RZ, RZ, 0x1 ;  /* 0x00000001ff0c7424 */ /* 0x001fce00078e00ff */
[----:B------:R-:W-:-:S07]  /*1990*/  LEPC R20, `(.L_x_482) ;  /* 0x000000001014794e */ /* 0x000fce0000000000 */
[----:B-1---5:R-:W-:Y:S05]  /*19a0*/  CALL.ABS.NOINC R14 ;  /* 0x000000000e007343 */ /* 0x022fea0003c00000 */
.L_x_482:
[----:B------:R-:W-:Y:S05]  /*19b0*/  BSYNC B6 ;  /* 0x0000000000067941 */ /* 0x000fea0003800000 */
.L_x_481:
[----:B------:R-:W-:Y:S01]  /*19c0*/  ULDC.64 UR4, c[0x0][0x9f8] ;  /* 0x00027e0000047ab9 */ /* 0x000fe20000000a00 */
[----:B------:R-:W2:Y:S01]  /*19d0*/  LDL R38, [R1+0x14] ;  /* 0x0000140001267983 */ /* 0x000ea20000100800 */
[----:B------:R-:W-:Y:S01]  /*19e0*/  ISETP.NE.U32.AND P0, PT, RZ, UR4, PT ;  /* 0x00000004ff007c0c */ /* 0x000fe2000bf05070 */
[----:B------:R-:W0:Y:S03]  /*19f0*/  LDC.64 R4, c[0x0][0x3f8] ;  /* 0x0000fe00ff047b82 */ /* 0x000e260000000a00 */
[----:B------:R-:W-:-:S05]  /*1a00*/  ISETP.NE.AND.EX P0, PT, RZ, UR5, PT, P0 ;  /* 0x00000005ff007c0c */ /* 0x000fca000bf05300 */
[----:B------:R-:W1:Y:S08]  /*1a10*/  LDC.64 R64, c[0x0][0x408] ;  /* 0x00010200ff407b82 */ /* 0x000e700000000a00 */
[----:B------:R-:W-:Y:S01]  /*1a20*/  @P0 IADD3 R6, P1, R36, UR4, RZ ;  /* 0x0000000424060c10 */ /* 0x000fe2000ff3e0ff */
[----:B------:R-:W3:Y:S03]  /*1a30*/  LDC R37, c[0x0][0x3f4] ;  /* 0x0000fd00ff257b82 */ /* 0x000ee60000000800 */
[----:B------:R-:W-:-:S02]  /*1a40*/  @P0 IADD3.X R7, R32, UR5, RZ, P1, !PT ;  /* 0x0000000520070c10 */ /* 0x000fc40008ffe4ff */
[----:B------:R-:W4:Y:S04]  /*1a50*/  LDL.LU R32, [R1] ;  /* 0x0000000001207983 */ /* 0x000f280000300800 */
[----:B------:R-:W4:Y:S04]  /*1a60*/  LDL R14, [R1+0x20] ;  /* 0x00002000010e7983 */ /* 0x000f280000100800 */
[----:B------:R1:W4:Y:S01]  /*1a70*/  @P0 LDG.E R29, desc[UR42][R6.64] ;  /* 0x0000002a061d0981 */ /* 0x000322000c1e1900 */
[----:B------:R-:W1:Y:S01]  /*1a80*/  S2R R36, SR_TID.X ;  /* 0x0000000000247919 */ /* 0x000e620000002100 */
[----:B------:R-:W-:-:S02]  /*1a90*/  SHF.R.S32.HI R3, RZ, 0x1f, R152 ;  /* 0x0000001fff037819 */ /* 0x000fc40000011498 */
[----:B------:R-:W-:-:S03]  /*1aa0*/  SHF.R.S32.HI R23, RZ, 0x1f, R22 ;  /* 0x0000001fff177819 */ /* 0x000fc60000011416 */
[-C--:B0-----:R-:W-:Y:S02]  /*1ab0*/  IMAD R0, R3, R4.reuse, RZ ;  /* 0x0000000403007224 */ /* 0x081fe400078e02ff */
[----:B------:R-:W-:-:S04]  /*1ac0*/  IMAD.WIDE.U32 R8, R152, R4, R22 ;  /* 0x0000000498087225 */ /* 0x000fc800078e0016 */
[C---:B------:R-:W-:Y:S02]  /*1ad0*/  IMAD R13, R152.reuse, R5, R0 ;  /* 0x00000005980d7224 */ /* 0x040fe400078e0200 */
[----:B------:R-:W-:Y:S01]  /*1ae0*/  IMAD.WIDE.U32 R10, R152, R4, R16 ;  /* 0x00000004980a7225 */ /* 0x000fe200078e0010 */
[----:B---3--:R-:W-:-:S03]  /*1af0*/  ISETP.GE.AND P0, PT, R16, R37, PT ;  /* 0x000000251000720c */ /* 0x008fc60003f06270 */
[----:B-1----:R-:W-:Y:S02]  /*1b00*/  IMAD R3, R3, R64, RZ ;  /* 0x0000004003037224 */ /* 0x002fe400078e02ff */
[----:B------:R-:W-:Y:S02]  /*1b10*/  IMAD.IADD R9, R9, 0x1, R13 ;  /* 0x0000000109097824 */ /* 0x000fe400078e020d */
[----:B------:R-:W-:Y:S01]  /*1b20*/  IMAD.IADD R11, R13, 0x1, R11 ;  /* 0x000000010d0b7824 */ /* 0x000fe200078e020b */
[----:B-----5:R-:W-:Y:S01]  /*1b30*/  SHF.R.S32.HI R13, RZ, 0x1f, R24 ;  /* 0x0000001fff0d7819 */ /* 0x020fe20000011418 */
[----:B------:R-:W-:Y:S01]  /*1b40*/  IMAD R15, R152, R65, R3 ;  /* 0x00000041980f7224 */ /* 0x000fe200078e0203 */
[----:B------:R-:W-:-:S03]  /*1b50*/  SEL R3, R37, RZ, P0 ;  /* 0x000000ff25037207 */ /* 0x000fc60000000000 */
[C---:B------:R-:W-:Y:S02]  /*1b60*/  IMAD R12, R13.reuse, R4, RZ ;  /* 0x000000040d0c7224 */ /* 0x040fe400078e02ff */
[----:B------:R-:W-:Y:S02]  /*1b70*/  VIADD R39, R36, 0xffffff80 ;  /* 0xffffff8024277836 */ /* 0x000fe40000000000 */
[----:B------:R-:W-:Y:S02]  /*1b80*/  IMAD R13, R13, R64, RZ ;  /* 0x000000400d0d7224 */ /* 0x000fe400078e02ff */
[----:B------:R-:W-:Y:S01]  /*1b90*/  IMAD.IADD R3, R16, 0x1, R3 ;  /* 0x0000000110037824 */ /* 0x000fe200078e0203 */
[----:B------:R-:W-:Y:S01]  /*1ba0*/  SHF.L.U64.HI R68, R4, 0x7, R5 ;  /* 0x0000000704447819 */ /* 0x000fe20000010205 */
[-C--:B------:R-:W-:Y:S01]  /*1bb0*/  IMAD.WIDE.U32 R20, R24, R4.reuse, R8 ;  /* 0x0000000418147225 */ /* 0x080fe200078e0008 */
[----:B------:R-:W-:Y:S02]  /*1bc0*/  SHF.L.U32 R67, R4, 0x7, RZ ;  /* 0x0000000704437819 */ /* 0x000fe400000006ff */
[----:B------:R-:W-:Y:S01]  /*1bd0*/  SHF.L.U64.HI R66, R64, 0x7, R65 ;  /* 0x0000000740427819 */ /* 0x000fe20000010241 */
[----:B------:R-:W-:Y:S01]  /*1be0*/  IMAD.WIDE.U32 R52, R24, R4, R10 ;  /* 0x0000000418347225 */ /* 0x000fe200078e000a */
[----:B------:R-:W-:-:S03]  /*1bf0*/  SHF.R.S32.HI R0, RZ, 0x1f, R3 ;  /* 0x0000001fff007819 */ /* 0x000fc60000011403 */
[----:B------:R-:W-:Y:S02]  /*1c00*/  IMAD R13, R24, R65, R13 ;  /* 0x00000041180d7224 */ /* 0x000fe400078e020d */
[----:B------:R-:W-:Y:S01]  /*1c10*/  IMAD.WIDE.U32 R6, R152, R64, R16 ;  /* 0x0000004098067225 */ /* 0x000fe200078e0010 */
[----:B------:R-:W-:-:S03]  /*1c20*/  LEA.HI R0, R0, R3, RZ, 0x3 ;  /* 0x0000000300007211 */ /* 0x000fc600078f18ff */
[----:B------:R-:W-:Y:S02]  /*1c30*/  IMAD.IADD R7, R15, 0x1, R7 ;  /* 0x000000010f077824 */ /* 0x000fe400078e0207 */
[-C--:B------:R-:W-:Y:S01]  /*1c40*/  IMAD.WIDE.U32 R56, R24, R64.reuse, R6 ;  /* 0x0000004018387225 */ /* 0x080fe200078e0006 */
[----:B------:R-:W-:Y:S02]  /*1c50*/  SHF.R.S32.HI R7, RZ, 0x3, R0 ;  /* 0x00000003ff077819 */ /* 0x000fe40000011400 */
[----:B------:R-:W-:Y:S01]  /*1c60*/  LOP3.LUT R6, R0, 0xfffffff8, RZ, 0xc0, !PT ;  /* 0xfffffff800067812 */ /* 0x000fe200078ec0ff */
[----:B------:R-:W-:-:S05]  /*1c70*/  IMAD.WIDE.U32 R54, R152, R64, R22 ;  /* 0x0000004098367225 */ /* 0x000fca00078e0016 */
[----:B------:R-:W-:Y:S01]  /*1c80*/  IADD3 R55, R55, R15, RZ ;  /* 0x0000000f37377210 */ /* 0x000fe20007ffe0ff */
[C---:B------:R-:W-:Y:S02]  /*1c90*/  IMAD R35, R24.reuse, R5, R12 ;  /* 0x0000000518237224 */ /* 0x040fe400078e020c */
[----:B------:R-:W-:Y:S01]  /*1ca0*/  IMAD.WIDE.U32 R54, R24, R64, R54 ;  /* 0x0000004018367225 */ /* 0x000fe200078e0036 */
[----:B------:R-:W-:-:S03]  /*1cb0*/  SHF.R.S32.HI R63, RZ, 0x1f, R34 ;  /* 0x0000001fff3f7819 */ /* 0x000fc60000011422 */
[----:B------:R-:W-:Y:S02]  /*1cc0*/  IMAD.IADD R70, R70, 0x1, R31 ;  /* 0x0000000146467824 */ /* 0x000fe400078e021f */
[----:B------:R-:W-:Y:S01]  /*1cd0*/  IMAD.IADD R58, R21, 0x1, R35 ;  /* 0x00000001153a7824 */ /* 0x000fe200078e0223 */
[----:B------:R-:W-:Y:S01]  /*1ce0*/  IADD3 R35, R35, R53, RZ ;  /* 0x0000003523237210 */ /* 0x000fe20007ffe0ff */
[----:B------:R-:W-:Y:S02]  /*1cf0*/  IMAD.SHL.U32 R64, R64, 0x80, RZ ;  /* 0x0000008040407824 */ /* 0x000fe400078e00ff */
[----:B------:R-:W-:Y:S02]  /*1d00*/  IMAD.SHL.U32 R60, R37, 0x2, RZ ;  /* 0x00000002253c7824 */ /* 0x000fe400078e00ff */
[----:B------:R-:W-:Y:S02]  /*1d10*/  IMAD.IADD R31, R13, 0x1, R57 ;  /* 0x000000010d1f7824 */ /* 0x000fe400078e0239 */
[C---:B--2---:R-:W-:Y:S01]  /*1d20*/  IMAD.SHL.U32 R69, R38.reuse, 0x40, RZ ;  /* 0x0000004026457824 */ /* 0x044fe200078e00ff */
[----:B------:R-:W-:-:S02]  /*1d30*/  LOP3.LUT P1, RZ, R38, 0x4, RZ, 0xc0, !PT ;  /* 0x0000000426ff7812 */ /* 0x000fc4000782c0ff */
[----:B------:R-:W-:Y:S02]  /*1d40*/  SHF.R.U32.HI R38, RZ, 0x7, R36 ;  /* 0x00000007ff267819 */ /* 0x000fe40000011624 */
[----:B------:R-:W-:Y:S02]  /*1d50*/  LOP3.LUT R69, R69, 0x1c0, RZ, 0xc0, !PT ;  /* 0x000001c045457812 */ /* 0x000fe400078ec0ff */
[----:B------:R-:W-:Y:S01]  /*1d60*/  SHF.R.S32.HI R36, RZ, 0x1f, R39 ;  /* 0x0000001fff247819 */ /* 0x000fe20000011427 */
[C---:B------:R-:W-:Y:S01]  /*1d70*/  VIADD R62, R38.reuse, 0x8 ;  /* 0x00000008263e7836 */ /* 0x040fe20000000000 */
[----:B------:R-:W-:Y:S01]  /*1d80*/  ISETP.NE.AND P6, PT, R38, 0x1, PT ;  /* 0x000000012600780c */ /* 0x000fe20003fc5270 */
[----:B------:R-:W-:Y:S01]  /*1d90*/  VIADD R38, R152, 0x60 ;  /* 0x0000006098267836 */ /* 0x000fe20000000000 */
[----:B------:R-:W-:Y:S02]  /*1da0*/  SHF.R.U32.HI R65, RZ, 0x3, R69 ;  /* 0x00000003ff417819 */ /* 0x000fe40000011645 */
[----:B------:R-:W-:-:S02]  /*1db0*/  LOP3.LUT R4, R69, 0x18, R16, 0xf8, !PT ;  /* 0x0000001845047812 */ /* 0x000fc400078ef810 */
[----:B------:R-:W-:Y:S02]  /*1dc0*/  LEA.HI R36, R36, R39, RZ, 0x5 ;  /* 0x0000002724247211 */ /* 0x000fe400078f28ff */
[----:B------:R-:W-:Y:S02]  /*1dd0*/  SHF.L.U32 R38, R38, 0x6, RZ ;  /* 0x0000000626267819 */ /* 0x000fe400000006ff */
[----:B------:R-:W-:Y:S02]  /*1de0*/  LOP3.LUT R4, R4, R65, RZ, 0x3c, !PT ;  /* 0x0000004104047212 */ /* 0x000fe400078e3cff */
[----:B------:R-:W-:Y:S02]  /*1df0*/  SHF.R.S32.HI R36, RZ, 0x5, R36 ;  /* 0x00000005ff247819 */ /* 0x000fe40000011424 */
[----:B----4-:R-:W-:Y:S02]  /*1e00*/  LOP3.LUT R32, R32, 0xfffffffd, RZ, 0xc0, !PT ;  /* 0xfffffffd20207812 */ /* 0x010fe400078ec0ff */
[----:B------:R-:W-:Y:S01]  /*1e10*/  LOP3.LUT R38, R38, 0x1c0, RZ, 0xc0, !PT ;  /* 0x000001c026267812 */ /* 0x000fe200078ec0ff */
[----:B------:R-:W-:Y:S01]  /*1e20*/  IMAD R59, R36, 0x200, R4 ;  /* 0x00000200243b7824 */ /* 0x000fe200078e0204 */
[----:B------:R-:W-:-:S02]  /*1e30*/  @P1 LOP3.LUT R32, R32, 0x2, RZ, 0xfc, !PT ;  /* 0x0000000220201812 */ /* 0x000fc400078efcff */
[--C-:B------:R-:W-:Y:S01]  /*1e40*/  LOP3.LUT R4, R69, 0x38, R0.reuse, 0xf8, !PT ;  /* 0x0000003845047812 */ /* 0x100fe200078ef800 */
[----:B------:R-:W-:Y:S05]  /*1e50*/  @!P6 WARPSYNC.ALL ;  /* 0x000000000000e948 */ /* 0x000fea0003800000 */
[----:B------:R-:W-:Y:S01]  /*1e60*/  LOP3.LUT R0, R38, 0x38, R0, 0xf8, !PT ;  /* 0x0000003826007812 */ /* 0x000fe200078ef800 */
[----:B------:R-:W-:Y:S01]  /*1e70*/  VIADD R38, R152, 0x60 ;  /* 0x0000006098267836 */ /* 0x000fe20000000000 */
[----:B------:R0:W-:Y:S01]  /*1e80*/  STL [R1], R32 ;  /* 0x0000002001007387 */ /* 0x0001e20000100800 */
[----:B------:R-:W-:Y:S01]  /*1e90*/  LOP3.LUT R3, R4, R65, RZ, 0x3c, !PT ;  /* 0x0000004104037212 */ /* 0x000fe200078e3cff */
[----:B------:R-:W-:Y:S01]  /*1ea0*/  ULDC UR4, c[0x0][0x2f4] ;  /* 0x0000bd0000047ab9 */ /* 0x000fe20000000800 */
[----:B------:R-:W-:Y:S01]  /*1eb0*/  IMAD.SHL.U32 R38, R38, 0x40, RZ ;  /* 0x0000004026267824 */ /* 0x000fe200078e00ff */
[----:B0-----:R-:W-:-:S04]  /*1ec0*/  SHF.R.S32.HI R32, RZ, 0x1f, R39 ;  /* 0x0000001fff207819 */ /* 0x001fc80000011427 */
[----:B------:R-:W-:Y:S02]  /*1ed0*/  LOP3.LUT R38, R38, 0x1c0, RZ, 0xc0, !PT ;  /* 0x000001c026267812 */ /* 0x000fe400078ec0ff */
[----:B------:R-:W-:Y:S02]  /*1ee0*/  LEA.HI R32, R32, R39, RZ, 0x2 ;  /* 0x0000002720207211 */ /* 0x000fe400078f10ff */
[----:B------:R-:W-:Y:S02]  /*1ef0*/  SHF.R.U32.HI R38, RZ, 0x3, R38 ;  /* 0x00000003ff267819 */ /* 0x000fe40000011626 */
[----:B------:R-:W-:Y:S02]  /*1f00*/  LOP3.LUT R32, R32, 0xfffffffc, RZ, 0xc0, !PT ;  /* 0xfffffffc20207812 */ /* 0x000fe400078ec0ff */
[----:B------:R-:W-:Y:S02]  /*1f10*/  LOP3.LUT R0, R0, R38, RZ, 0x3c, !PT ;  /* 0x0000002600007212 */ /* 0x000fe400078e3cff */
[----:B------:R-:W-:Y:S01]  /*1f20*/  IADD3 R32, R39, -R32, RZ ;  /* 0x8000002027207210 */ /* 0x000fe20007ffe0ff */
[----:B------:R-:W-:Y:S01]  /*1f30*/  IMAD R3, R36, 0x200, R3 ;  /* 0x0000020024037824 */ /* 0x000fe200078e0203 */
[----:B------:R-:W-:Y:S01]  /*1f40*/  @!P6 BAR.SYNC.DEFER_BLOCKING 0x9, 0x100 ;  /* 0x024400000000eb1d */ /* 0x000fe20000010000 */
[----:B------:R-:W-:-:S02]  /*1f50*/  ISETP.GE.AND P1, PT, R16, UR4, PT ;  /* 0x0000000410007c0c */ /* 0x000fc4000bf26270 */
[----:B------:R-:W-:Y:S01]  /*1f60*/  IMAD R61, R32, 0x60, R152 ;  /* 0x00000060203d7824 */ /* 0x000fe200078e0298 */
[----:B------:R-:W-:Y:S01]  /*1f70*/  ISETP.GE.AND P2, PT, R2, UR4, PT ;  /* 0x0000000402007c0c */ /* 0x000fe2000bf46270 */
[----:B------:R-:W-:Y:S01]  /*1f80*/  IMAD.IADD R32, R55, 0x1, R13 ;  /* 0x0000000137207824 */ /* 0x000fe200078e020d */
[----:B------:R-:W-:Y:S02]  /*1f90*/  SHF.R.S32.HI R5, RZ, 0x1f, R29 ;  /* 0x0000001fff057819 */ /* 0x000fe4000001141d */
[----:B------:R-:W-:Y:S02]  /*1fa0*/  SHF.R.S32.HI R4, RZ, 0x1f, R6 ;  /* 0x0000001fff047819 */ /* 0x000fe40000011406 */
[----:B------:R-:W-:-:S07]  /*1fb0*/  IADD3 R0, R14, R0, RZ ;  /* 0x000000000e007210 */ /* 0x000fce0007ffe0ff */
.L_x_538:
[----:B--2---:R-:W2:Y:S01]  /*1fc0*/  LDL R38, [R1+0x14] ;  /* 0x0000140001267983 */ /* 0x004ea20000100800 */
[----:B------:R-:W0:Y:S03]  /*1fd0*/  LDC R75, c[0x0][0x430] ;  /* 0x00010c00ff4b7b82 */ /* 0x000e260000000800 */
[----:B----4-:R-:W3:Y:S01]  /*1fe0*/  LDL.LU R37, [R1] ;  /* 0x0000000001257983 */ /* 0x010ee20000300800 */
[----:B------:R-:W-:Y:S02]  /*1ff0*/  VIADD R27, R27, 0xffffffff ;  /* 0xffffffff1b1b7836 */ /* 0x000fe40000000000 */
[----:B------:R-:W-:Y:S02]  /*2000*/  IMAD.MOV.U32 R74, RZ, RZ, RZ ;  /* 0x000000ffff4a7224 */ /* 0x000fe400078e00ff */
[----:B------:R-:W-:Y:S01]  /*2010*/  IMAD R9, R27, 0x80, R61 ;  /* 0x000000801b097824 */ /* 0x000fe200078e023d */
[----:B------:R-:W1:Y:S03]  /*2020*/  LDC R80, c[0x0][0x3f4] ;  /* 0x0000fd00ff507b82 */ /* 0x000e660000000800 */
[----:B------:R-:W-:Y:S01]  /*2030*/  IMAD.IADD R36, R70, 0x1, R9 ;  /* 0x0000000146247824 */ /* 0x000fe200078e0209 */
[----:B------:R-:W-:-:S04]  /*2040*/  ISETP.GE.AND P3, PT, R9, R30, PT ;  /* 0x0000001e0900720c */ /* 0x000fc80003f66270 */
[----:B------:R-:W-:Y:S02]  /*2050*/  ISETP.GT.OR P3, PT, R61, 0x7f, P3 ;  /* 0x0000007f3d00780c */ /* 0x000fe40001f64670 */
[----:B------:R-:W-:Y:S02]  /*2060*/  MOV R12, R36 ;  /* 0x00000024000c7202 */ /* 0x000fe40000000f00 */
[----:B0-----:R-:W-:-:S09]  /*2070*/  ISETP.NE.AND P4, PT, R75, 0x1, PT ;  /* 0x000000014b00780c */ /* 0x001fd20003f85270 */
[----:B------:R-:W0:Y:S08]  /*2080*/  @!P3 LDC.64 R10, c[0x0][0x428] ;  /* 0x00010a00ff0abb82 */ /* 0x000e300000000a00 */
[----:B------:R-:W4:Y:S08]  /*2090*/  @P4 LDC R13, c[0x0][0x434] ;  /* 0x00010d00ff0d4b82 */ /* 0x000f300000000800 */
[----:B------:R-:W1:Y:S08]  /*20a0*/  @P4 LDC R14, c[0x0][0x438] ;  /* 0x00010e00ff0e4b82 */ /* 0x000e700000000800 */
[----:B------:R-:W0:Y:S01]  /*20b0*/  @!P3 LDC.64 R8, c[0x0][0x418] ;  /* 0x00010600ff08bb82 */ /* 0x000e220000000a00 */
[----:B----4-:R-:W-:-:S05]  /*20c0*/  @P4 IMAD.HI.U32 R13, R36, R13, RZ ;  /* 0x0000000d240d4227 */ /* 0x010fca00078e00ff */
[----:B-1----:R-:W-:Y:S01]  /*20d0*/  @P4 SHF.R.U32.HI R12, RZ, R14, R13 ;  /* 0x0000000eff0c4219 */ /* 0x002fe2000001160d */
[----:B0-----:R-:W-:-:S03]  /*20e0*/  @!P3 IMAD R14, R5, R10, RZ ;  /* 0x0000000a050eb224 */ /* 0x001fc600078e02ff */
[----:B------:R-:W-:Y:S01]  /*20f0*/  @!P3 SHF.R.S32.HI R13, RZ, 0x1f, R12 ;  /* 0x0000001fff0db819 */ /* 0x000fe2000001140c */
[C---:B------:R-:W-:Y:S02]  /*2100*/  @!P3 IMAD R15, R29.reuse, R11, R14 ;  /* 0x0000000b1d0fb224 */ /* 0x040fe400078e020e */
[----:B------:R-:W-:-:S04]  /*2110*/  @!P3 IMAD.WIDE.U32 R10, R29, R10, R12 ;  /* 0x0000000a1d0ab225 */ /* 0x000fc800078e000c */
[----:B------:R-:W-:Y:S01]  /*2120*/  @!P3 IMAD.IADD R11, R11, 0x1, R15 ;  /* 0x000000010b0bb824 */ /* 0x000fe200078e020f */
[----:B------:R-:W-:-:S04]  /*2130*/  @!P3 LEA R8, P4, R10, R8, 0x2 ;  /* 0x000000080a08b211 */ /* 0x000fc800078810ff */
[----:B------:R-:W-:-:S05]  /*2140*/  @!P3 LEA.HI.X R9, R10, R9, R11, 0x2, P4 ;  /* 0x000000090a09b211 */ /* 0x000fca00020f140b */
[----:B------:R0:W5:Y:S01]  /*2150*/  @!P3 LDG.E R74, desc[UR42][R8.64] ;  /* 0x0000002a084ab981 */ /* 0x000162000c1e1900 */
[----:B------:R-:W-:Y:S01]  /*2160*/  ISETP.GT.AND P3, PT, R27, R28, PT ;  /* 0x0000001c1b00720c */ /* 0x000fe20003f64270 */
[----:B------:R-:W-:Y:S01]  /*2170*/  IMAD R73, R19, 0x2000, R59 ;  /* 0x0000200013497824 */ /* 0x000fe200078e023b */
[----:B------:R-:W-:Y:S01]  /*2180*/  IADD3 R10, -R12, RZ, RZ ;  /* 0x000000ff0c0a7210 */ /* 0x000fe20007ffe1ff */
[----:B------:R-:W-:Y:S05]  /*2190*/  YIELD ;  /* 0x0000000000007946 */ /* 0x000fea0003800000 */
[----:B------:R-:W-:Y:S01]  /*21a0*/  VIADD R11, R73, 0x20 ;  /* 0x00000020490b7836 */ /* 0x000fe20000000000 */
[----:B------:R-:W-:Y:S01]  /*21b0*/  BSSY B0, `(.L_x_483) ;  /* 0x0000301000007945 */ /* 0x000fe20003800000 */
[----:B------:R-:W-:Y:S01]  /*21c0*/  IMAD R75, R75, R10, R36 ;  /* 0x0000000a4b4b7224 */ /* 0x000fe200078e0224 */
[----:B--2---:R-:W-:-:S02]  /*21d0*/  LOP3.LUT P5, RZ, R38, 0x4, RZ, 0xc0, !PT ;  /* 0x0000000426ff7812 */ /* 0x004fc400078ac0ff */
[----:B---3--:R-:W-:-:S04]  /*21e0*/  LOP3.LUT R37, R37, 0xfffffffe, RZ, 0xc0, !PT ;  /* 0xfffffffe25257812 */ /* 0x008fc800078ec0ff */
[----:B------:R-:W-:Y:S02]  /*21f0*/  @P3 LOP3.LUT R37, R37, 0x1, RZ, 0xfc, !PT ;  /* 0x0000000125253812 */ /* 0x000fe400078efcff */
[----:B------:R-:W-:-:S03]  /*2200*/  ISETP.GE.AND P3, PT, R80, 0x1, PT ;  /* 0x000000015000780c */ /* 0x000fc60003f66270 */
[----:B------:R0:W-:Y:S02]  /*2210*/  STL [R1], R37 ;  /* 0x0000002501007387 */ /* 0x0001e40000100800 */
[C---:B------:R-:W-:Y:S02]  /*2220*/  @P5 VIADD R11, R73.reuse, 0xffffffe0 ;  /* 0xffffffe0490b5836 */ /* 0x040fe40000000000 */
[----:B------:R-:W-:-:S03]  /*2230*/  IMAD R73, R73, 0x2, R26 ;  /* 0x0000000249497824 */ /* 0x000fc600078e021a */
[----:B------:R-:W-:-:S03]  /*2240*/  LEA R72, R11, R26, 0x1 ;  /* 0x0000001a0b487211 */ /* 0x000fc600078e08ff */
[----:B0-----:R-:W-:Y:S05]  /*2250*/  @!P3 BRA `(.L_x_484) ;  /* 0x0000002800c4b947 */ /* 0x001fea0003800000 */
[----:B------:R-:W-:Y:S01]  /*2260*/  SHF.R.S32.HI R76, RZ, 0x1f, R75 ;  /* 0x0000001fff4c7819 */ /* 0x000fe2000001144b */
[----:B------:R-:W-:Y:S01]  /*2270*/  ULDC.64 UR4, c[0x0][0x300] ;  /* 0x0000c00000047ab9 */ /* 0x000fe20000000a00 */
[----:B-----5:R-:W-:Y:S01]  /*2280*/  SHF.R.S32.HI R77, RZ, 0x1f, R74 ;  /* 0x0000001fff4d7819 */ /* 0x020fe2000001144a */
[----:B------:R-:W-:-:S04]  /*2290*/  IMAD.WIDE.U32 R8, R75, UR4, RZ ;  /* 0x000000044b087c25 */ /* 0x000fc8000f8e00ff */
[----:B------:R-:W-:Y:S02]  /*22a0*/  IMAD R10, R76, UR4, RZ ;  /* 0x000000044c0a7c24 */ /* 0x000fe4000f8e02ff */
[----:B------:R-:W-:Y:S02]  /*22b0*/  IMAD R12, R68, R27, RZ ;  /* 0x0000001b440c7224 */ /* 0x000fe400078e02ff */
[----:B------:R-:W-:Y:S01]  /*22c0*/  IMAD R11, R75, UR5, R10 ;  /* 0x000000054b0b7c24 */ /* 0x000fe2000f8e020a */
[----:B------:R-:W-:Y:S01]  /*22d0*/  ULDC.64 UR4, c[0x0][0x310] ;  /* 0x0000c40000047ab9 */ /* 0x000fe20000000a00 */
[----:B------:R-:W-:Y:S01]  /*22e0*/  SHF.R.S32.HI R10, RZ, 0x1f, R27 ;  /* 0x0000001fff0a7819 */ /* 0x000fe2000001141b */
[----:B------:R-:W-:Y:S02]  /*22f0*/  IMAD R13, R77, UR4, RZ ;  /* 0x000000044d0d7c24 */ /* 0x000fe4000f8e02ff */
[----:B------:R-:W-:Y:S02]  /*2300*/  IMAD.IADD R9, R9, 0x1, R11 ;  /* 0x0000000109097824 */ /* 0x000fe400078e020b */
[----:B------:R-:W-:-:S02]  /*2310*/  IMAD R13, R74, UR5, R13 ;  /* 0x000000054a0d7c24 */ /* 0x000fc4000f8e020d */
[----:B------:R-:W-:Y:S01]  /*2320*/  IMAD.WIDE.U32 R8, R74, UR4, R8 ;  /* 0x000000044a087c25 */ /* 0x000fe2000f8e0008 */
[----:B------:R-:W-:-:S03]  /*2330*/  ULDC.64 UR4, c[0x0][0x308] ;  /* 0x0000c20000047ab9 */ /* 0x000fc60000000a00 */
[----:B------:R-:W-:Y:S02]  /*2340*/  IMAD R11, R63, UR4, RZ ;  /* 0x000000043f0b7c24 */ /* 0x000fe4000f8e02ff */
[----:B------:R-:W-:Y:S02]  /*2350*/  IMAD.IADD R9, R9, 0x1, R13 ;  /* 0x0000000109097824 */ /* 0x000fe400078e020d */
[C---:B------:R-:W-:Y:S02]  /*2360*/  IMAD R11, R34.reuse, UR5, R11 ;  /* 0x00000005220b7c24 */ /* 0x040fe4000f8e020b */
[----:B------:R-:W-:Y:S01]  /*2370*/  IMAD.WIDE.U32 R8, R34, UR4, R8 ;  /* 0x0000000422087c25 */ /* 0x000fe2000f8e0008 */
[----:B------:R-:W-:-:S03]  /*2380*/  ULDC.64 UR4, c[0x0][0x2e8] ;  /* 0x0000ba0000047ab9 */ /* 0x000fc60000000a00 */
[----:B------:R-:W-:Y:S01]  /*2390*/  IMAD.IADD R85, R9, 0x1, R11 ;  /* 0x0000000109557824 */ /* 0x000fe200078e020b */
[----:B------:R-:W-:Y:S01]  /*23a0*/  LEA R84, P3, R8, UR4, 0x1 ;  /* 0x0000000408547c11 */ /* 0x000fe2000f8608ff */
[----:B------:R-:W-:Y:S01]  /*23b0*/  ULDC.U8 UR4, c[0x0][0x410] ;  /* 0x0001040000047ab9 */ /* 0x000fe20000000000 */
[----:B------:R-:W-:Y:S02]  /*23c0*/  IMAD R13, R66, R27, RZ ;  /* 0x0000001b420d7224 */ /* 0x000fe400078e02ff */
[----:B------:R-:W-:Y:S01]  /*23d0*/  LEA.HI.X R85, R8, UR5, R85, 0x1, P3 ;  /* 0x0000000508557c11 */ /* 0x000fe200098f0c55 */
[C---:B------:R-:W-:Y:S01]  /*23e0*/  IMAD R79, R10.reuse, R67, R12 ;  /* 0x000000430a4f7224 */ /* 0x040fe200078e020c */
[----:B------:R-:W-:Y:S01]  /*23f0*/  ISETP.NE.AND P3, PT, RZ, UR4, PT ;  /* 0x00000004ff007c0c */ /* 0x000fe2000bf65270 */
[----:B------:R-:W-:Y:S02]  /*2400*/  IMAD R13, R10, R64, R13 ;  /* 0x000000400a0d7224 */ /* 0x000fe400078e020d */
[----:B------:R-:W-:-:S02]  /*2410*/  IMAD R78, R27, -0x80, R30 ;  /* 0xffffff801b4e7824 */ /* 0x000fc400078e021e */
[----:B------:R-:W-:-:S03]  /*2420*/  IMAD.WIDE.U32 R10, R67, R27, RZ ;  /* 0x0000001b430a7225 */ /* 0x000fc600078e00ff */
[----:B------:R-:W-:Y:S01]  /*2430*/  VIMNMX R78, R78, 0x80, PT ;  /* 0x000000804e4e7848 */ /* 0x000fe20003fe0100 */
[----:B------:R-:W-:Y:S01]  /*2440*/  IMAD.WIDE.U32 R8, R64, R27, RZ ;  /* 0x0000001b40087225 */ /* 0x000fe200078e00ff */
[----:B------:R-:W-:-:S03]  /*2450*/  IADD3 R79, R11, R79, RZ ;  /* 0x0000004f0b4f7210 */ /* 0x000fc60007ffe0ff */
[----:B------:R-:W-:Y:S01]  /*2460*/  IMAD.IADD R71, R9, 0x1, R13 ;  /* 0x0000000109477824 */ /* 0x000fe200078e020d */
[----:B------:R-:W-:Y:S06]  /*2470*/  @!P3 BRA `(.L_x_485) ;  /* 0x0000001000f0b947 */ /* 0x000fec0003800000 */
[----:B------:R-:W-:Y:S01]  /*2480*/  ISETP.GE.AND P3, PT, R152, R78, PT ;  /* 0x0000004e9800720c */ /* 0x000fe20003f66270 */
[----:B------:R-:W-:Y:S01]  /*2490*/  BSSY B1, `(.L_x_486) ;  /* 0x000001e000017945 */ /* 0x000fe20003800000 */
[----:B------:R-:W-:Y:S02]  /*24a0*/  CS2R R36, SRZ ;  /* 0x0000000000247805 */ /* 0x000fe4000001ff00 */
[----:B------:R-:W-:Y:S02]  /*24b0*/  CS2R R44, SRZ ;  /* 0x00000000002c7805 */ /* 0x000fe4000001ff00 */
[----:B------:R-:W-:Y:S02]  /*24c0*/  CS2R R48, SRZ ;  /* 0x0000000000307805 */ /* 0x000fe4000001ff00 */
[----:B------:R-:W-:Y:S02]  /*24d0*/  CS2R R46, SRZ ;  /* 0x00000000002e7805 */ /* 0x000fe4000001ff00 */
[----:B------:R-:W-:-:S02]  /*24e0*/  CS2R R40, SRZ ;  /* 0x0000000000287805 */ /* 0x000fc4000001ff00 */
[----:B------:R-:W-:Y:S02]  /*24f0*/  CS2R R38, SRZ ;  /* 0x0000000000267805 */ /* 0x000fe4000001ff00 */
[----:B------:R-:W-:Y:S02]  /*2500*/  CS2R R42, SRZ ;  /* 0x00000000002a7805 */ /* 0x000fe4000001ff00 */
[----:B------:R-:W-:Y:S01]  /*2510*/  CS2R R50, SRZ ;  /* 0x0000000000327805 */ /* 0x000fe2000001ff00 */
[----:B------:R-:W-:Y:S06]  /*2520*/  @P3 BRA `(.L_x_487) ;  /* 0x0000000000503947 */ /* 0x000fec0003800000 */
[----:B------:R-:W-:Y:S01]  /*2530*/  IADD3 R13, P4, R20, R10, RZ ;  /* 0x0000000a140d7210 */ /* 0x000fe20007f9e0ff */
[----:B------:R-:W-:Y:S01]  /*2540*/  ULDC.64 UR4, c[0x0][0x3e8] ;  /* 0x0000fa0000047ab9 */ /* 0x000fe20000000a00 */
[----:B------:R-:W-:Y:S02]  /*2550*/  CS2R R48, SRZ ;  /* 0x0000000000307805 */ /* 0x000fe4000001ff00 */
[----:B------:R-:W-:Y:S01]  /*2560*/  CS2R R50, SRZ ;  /* 0x0000000000327805 */ /* 0x000fe2000001ff00 */
[----:B------:R-:W-:Y:S01]  /*2570*/  IMAD.X R14, R79, 0x1, R58, P4 ;  /* 0x000000014f0e7824 */ /* 0x000fe200020e063a */
[----:B------:R-:W-:-:S05]  /*2580*/  IADD3 R15, P4, R54, R8, RZ ;  /* 0x00000008360f7210 */ /* 0x000fca0007f9e0ff */
[----:B------:R-:W-:Y:S01]  /*2590*/  IMAD.X R44, R71, 0x1, R32, P4 ;  /* 0x00000001472c7824 */ /* 0x000fe200020e0620 */
[----:B------:R-:W-:-:S04]  /*25a0*/  LEA R12, P4, R13, UR4, 0x1 ;  /* 0x000000040d0c7c11 */ /* 0x000fc8000f8808ff */
[----:B------:R-:W-:Y:S01]  /*25b0*/  LEA.HI.X R13, R13, UR5, R14, 0x1, P4 ;  /* 0x000000050d0d7c11 */ /* 0x000fe2000a0f0c0e */
[----:B------:R-:W-:Y:S02]  /*25c0*/  ULDC.64 UR4, c[0x0][0x400] ;  /* 0x0001000000047ab9 */ /* 0x000fe40000000a00 */
[----:B------:R-:W-:-:S04]  /*25d0*/  LEA R14, P4, R15, UR4, 0x1 ;  /* 0x000000040f0e7c11 */ /* 0x000fc8000f8808ff */
[----:B------:R-:W-:Y:S02]  /*25e0*/  LEA.HI.X R15, R15, UR5, R44, 0x1, P4 ;  /* 0x000000050f0f7c11 */ /* 0x000fe4000a0f0c2c */
[----:B------:R-:W-:Y:S02]  /*25f0*/  ISETP.GE.AND P4, PT, R22, R80, PT ;  /* 0x000000501600720c */ /* 0x000fe40003f86270 */
[----:B------:R-:W-:Y:S02]  /*2600*/  CS2R R44, SRZ ;  /* 0x00000000002c7805 */ /* 0x000fe4000001ff00 */
[----:B------:R-:W-:-:S09]  /*2610*/  CS2R R46, SRZ ;  /* 0x00000000002e7805 */ /* 0x000fd2000001ff00 */
[----:B------:R0:W5:Y:S04]  /*2620*/  @!P4 LDG.E.64 R48, desc[UR42][R12.64] ;  /* 0x0000002a0c30c981 */ /* 0x000168000c1e1b00 */
[----:B------:R0:W5:Y:S01]  /*2630*/  @!P4 LDG.E.64 R50, desc[UR42][R14.64] ;  /* 0x0000002a0e32c981 */ /* 0x000162000c1e1b00 */
[----:B------:R-:W-:-:S13]  /*2640*/  ISETP.GE.AND P4, PT, R156, R80, PT ;  /* 0x000000509c00720c */ /* 0x000fda0003f86270 */
[----:B------:R0:W5:Y:S04]  /*2650*/  @!P4 LDG.E.64 R44, desc[UR42][R12.64+0x20] ;  /* 0x0000202a0c2cc981 */ /* 0x000168000c1e1b00 */
[----:B------:R0:W5:Y:S02]  /*2660*/  @!P4 LDG.E.64 R46, desc[UR42][R14.64+0x20] ;  /* 0x0000202a0e2ec981 */ /* 0x000164000c1e1b00 */
.L_x_487:
[----:B------:R-:W-:Y:S05]  /*2670*/  BSYNC B1 ;  /* 0x0000000000017941 */ /* 0x000fea0003800000 */
.L_x_486:
[----:B0-----:R-:W-:Y:S01]  /*2680*/  IADD3 R12, R152, 0x60, RZ ;  /* 0x00000060980c7810 */ /* 0x001fe20007ffe0ff */
[----:B------:R-:W-:Y:S01]  /*2690*/  BSSY B1, `(.L_x_488) ;  /* 0x0000021000017945 */ /* 0x000fe20003800000 */
[----:B-----5:R-:W-:Y:S02]  /*26a0*/  IMAD.MOV.U32 R81, RZ, RZ, R44 ;  /* 0x000000ffff517224 */ /* 0x020fe400078e002c */
[----:B------:R-:W-:Y:S01]  /*26b0*/  ISETP.GE.AND P4, PT, R12, R78, PT ;  /* 0x0000004e0c00720c */ /* 0x000fe20003f86270 */
[----:B------:R-:W-:-:S12]  /*26c0*/  IMAD.MOV.U32 R82, RZ, RZ, R45 ;  /* 0x000000ffff527224 */ /* 0x000fd800078e002d */
[----:B------:R-:W-:Y:S05]  /*26d0*/  @P4 BRA `(.L_x_489) ;  /* 0x0000000000704947 */ /* 0x000fea0003800000 */
[----:B------:R-:W0:Y:S01]  /*26e0*/  LDC.64 R12, c[0x0][0x3f8] ;  /* 0x0000fe00ff0c7b82 */ /* 0x000e220000000a00 */
[----:B------:R-:W-:Y:S01]  /*26f0*/  IMAD.MOV.U32 R11, RZ, RZ, R79 ;  /* 0x000000ffff0b7224 */ /* 0x000fe200078e004f */
[----:B------:R-:W-:Y:S01]  /*2700*/  ULDC.64 UR4, c[0x0][0x3e8] ;  /* 0x0000fa0000047ab9 */ /* 0x000fe20000000a00 */
[----:B------:R-:W-:Y:S02]  /*2710*/  CS2R R40, SRZ ;  /* 0x0000000000287805 */ /* 0x000fe4000001ff00 */
[----:B------:R-:W-:Y:S01]  /*2720*/  CS2R R42, SRZ ;  /* 0x00000000002a7805 */ /* 0x000fe2000001ff00 */
[----:B0-----:R-:W-:-:S04]  /*2730*/  IMAD.WIDE.U32 R10, R12, 0x60, R10 ;  /* 0x000000600c0a7825 */ /* 0x001fc800078e000a */
[----:B------:R-:W-:Y:S01]  /*2740*/  IMAD R9, R13, 0x60, RZ ;  /* 0x000000600d097824 */ /* 0x000fe200078e02ff */
[----:B------:R-:W-:-:S04]  /*2750*/  IADD3 R13, P5, R20, R10, RZ ;  /* 0x0000000a140d7210 */ /* 0x000fc80007fbe0ff */
[----:B------:R-:W-:Y:S02]  /*2760*/  IADD3.X R14, R58, R11, R9, P5, !PT ;  /* 0x0000000b3a0e7210 */ /* 0x000fe40002ffe409 */
[----:B------:R-:W0:Y:S01]  /*2770*/  LDC.64 R10, c[0x0][0x408] ;  /* 0x00010200ff0a7b82 */ /* 0x000e220000000a00 */
[----:B------:R-:W-:-:S03]  /*2780*/  MOV R9, R71 ;  /* 0x0000004700097202 */ /* 0x000fc60000000f00 */
[----:B0-----:R-:W-:-:S04]  /*2790*/  IMAD.WIDE.U32 R8, R10, 0x60, R8 ;  /* 0x000000600a087825 */ /* 0x001fc800078e0008 */
[----:B------:R-:W-:Y:S01]  /*27a0*/  IMAD R15, R11, 0x60, RZ ;  /* 0x000000600b0f7824 */ /* 0x000fe200078e02ff */
[----:B------:R-:W-:-:S04]  /*27b0*/  IADD3 R11, P5, R54, R8, RZ ;  /* 0x00000008360b7210 */ /* 0x000fc80007fbe0ff */
[----:B------:R-:W-:Y:S02]  /*27c0*/  IADD3.X R12, R32, R9, R15, P5, !PT ;  /* 0x00000009200c7210 */ /* 0x000fe40002ffe40f */
        /* <DEDUP_REMOVED lines=13> */
.L_x_489:
[----:B------:R-:W-:Y:S05]  /*28a0*/  BSYNC B1 ;  /* 0x0000000000017941 */ /* 0x000fea0003800000 */
.L_x_488:
[----:B0-----:R-:W-:Y:S01]  /*28b0*/  IMAD.MOV.U32 R8, RZ, RZ, R48 ;  /* 0x000000ffff087224 */ /* 0x001fe200078e0030 */
[----:B------:R-:W-:Y:S01]  /*28c0*/  UISETP.NE.AND UP0, UPT, UR39, 0x3, UPT ;  /* 0x000000032700788c */ /* 0x000fe2000bf05270 */
[----:B------:R-:W-:Y:S01]  /*28d0*/  IMAD.MOV.U32 R9, RZ, RZ, R49 ;  /* 0x000000ffff097224 */ /* 0x000fe200078e0031 */
[----:B------:R-:W-:Y:S01]  /*28e0*/  PRMT R89, R82, 0x5410, R81 ;  /* 0x0000541052597816 */ /* 0x000fe20000000051 */
[----:B------:R-:W-:Y:S02]  /*28f0*/  IMAD.MOV.U32 R10, RZ, RZ, R50 ;  /* 0x000000ffff0a7224 */ /* 0x000fe400078e0032 */
[----:B------:R-:W-:Y:S01]  /*2900*/  IMAD.MOV.U32 R11, RZ, RZ, R51 ;  /* 0x000000ffff0b7224 */ /* 0x000fe200078e0033 */
[----:B------:R-:W-:Y:S01]  /*2910*/  PRMT R91, R8, 0x5410, R9 ;  /* 0x00005410085b7816 */ /* 0x000fe20000000009 */
[----:B------:R-:W-:Y:S01]  /*2920*/  IMAD.MOV.U32 R8, RZ, RZ, R46 ;  /* 0x000000ffff087224 */ /* 0x000fe200078e002e */
[----:B------:R-:W-:Y:S02]  /*2930*/  MOV R9, R47 ;  /* 0x0000002f00097202 */ /* 0x000fe40000000f00 */
[----:B------:R-:W-:-:S02]  /*2940*/  PLOP3.LUT P5, PT, PT, PT, UP0, 0x80, 0x0 ;  /* 0x000000000000781c */ /* 0x000fc40003faf008 */
[----:B------:R-:W-:Y:S01]  /*2950*/  PRMT R90, R9, 0x5410, R8 ;  /* 0x00005410095a7816 */ /* 0x000fe20000000008 */
[----:B-----5:R-:W-:Y:S01]  /*2960*/  IMAD.MOV.U32 R8, RZ, RZ, R36 ;  /* 0x000000ffff087224 */ /* 0x020fe200078e0024 */
[----:B------:R-:W-:Y:S01]  /*2970*/  PRMT R93, R10, 0x5410, R11 ;  /* 0x000054100a5d7816 */ /* 0x000fe2000000000b */
[----:B------:R-:W-:Y:S01]  /*2980*/  IMAD.MOV.U32 R10, RZ, RZ, R40 ;  /* 0x000000ffff0a7224 */ /* 0x000fe200078e0028 */
[----:B------:R-:W-:Y:S01]  /*2990*/  MOV R9, R37 ;  /* 0x0000002500097202 */ /* 0x000fe20000000f00 */
[----:B------:R-:W-:-:S03]  /*29a0*/  IMAD.MOV.U32 R11, RZ, RZ, R41 ;  /* 0x000000ffff0b7224 */ /* 0x000fc600078e0029 */
[----:B------:R-:W-:Y:S01]  /*29b0*/  PRMT R82, R8, 0x5410, R9 ;  /* 0x0000541008527816 */ /* 0x000fe20000000009 */
[----:B------:R-:W-:Y:S01]  /*29c0*/  IMAD.MOV.U32 R8, RZ, RZ, R38 ;  /* 0x000000ffff087224 */ /* 0x000fe200078e0026 */
[----:B------:R-:W-:Y:S01]  /*29d0*/  PRMT R86, R10, 0x5410, R11 ;  /* 0x000054100a567816 */ /* 0x000fe2000000000b */
[----:B------:R-:W-:Y:S01]  /*29e0*/  IMAD.MOV.U32 R10, RZ, RZ, R42 ;  /* 0x000000ffff0a7224 */ /* 0x000fe200078e002a */
[----:B------:R-:W-:Y:S01]  /*29f0*/  MOV R9, R39 ;  /* 0x0000002700097202 */ /* 0x000fe20000000f00 */
[----:B------:R-:W-:-:S03]  /*2a00*/  IMAD.MOV.U32 R11, RZ, RZ, R43 ;  /* 0x000000ffff0b7224 */ /* 0x000fc600078e002b */
[----:B------:R-:W-:Y:S02]  /*2a10*/  PRMT R83, R8, 0x5410, R9 ;  /* 0x0000541008537816 */ /* 0x000fe40000000009 */
[----:B------:R-:W-:Y:S01]  /*2a20*/  PRMT R87, R10, 0x5410, R11 ;  /* 0x000054100a577816 */ /* 0x000fe2000000000b */
[----:B------:R-:W-:Y:S06]  /*2a30*/  @!P5 BRA `(.L_x_490) ;  /* 0x000000000004d947 */ /* 0x000fec0003800000 */
[----:B------:R-:W-:Y:S01]  /*2a40*/  BPT.TRAP 0x1 ;  /* 0x000000040000795c */ /* 0x000fe20000300000 */
.L_x_490:
[----:B------:R-:W-:Y:S01]  /*2a50*/  IMAD R71, R19, 0x8, R18 ;  /* 0x0000000813477824 */ /* 0x000fe200078e0212 */
[----:B------:R-:W-:Y:S01]  /*2a60*/  SHF.L.U32 R79, R154, 0x1f, RZ ;  /* 0x0000001f9a4f7819 */ /* 0x000fe200000006ff */
[----:B------:R-:W-:Y:S03]  /*2a70*/  BSSY B1, `(.L_x_491) ;  /* 0x0000003000017945 */ /* 0x000fe60003800000 */
[----:B------:R-:W0:Y:S02]  /*2a80*/  SYNCS.PHASECHK.TRANS64.TRYWAIT P6, [R71+URZ+0x16890], R79 ;  /* 0x0168904f470075a7 */ /* 0x000e2400080c017f */
[----:B0-----:R-:W-:Y:S05]  /*2a90*/  @!P6 BRA `(.L_x_492) ;  /* 0x000001300020e947 */ /* 0x001fea0003800000 */
.L_x_718:
[----:B------:R-:W-:Y:S05]  /*2aa0*/  BSYNC B1 ;  /* 0x0000000000017941 */ /* 0x000fea0003800000 */
.L_x_491:
[----:B------:R-:W-:-:S03]  /*2ab0*/  UMOV UR4, 0xffffffff ;  /* 0xffffffff00047882 */ /* 0x000fc60000000000 */
[----:B------:R-:W-:Y:S05]  /*2ac0*/  BRA.DIV UR4, `(.L_x_493) ;  /* 0x0000013204287947 */ /* 0x000fea000b800000 */
[----:B------:R1:W2:Y:S04]  /*2ad0*/  SHFL.IDX PT, R81, R85, RZ, 0x1c1f ;  /* 0x001c1fff55517589 */ /* 0x0002a800000e0000 */
[----:B------:R1:W3:Y:S02]  /*2ae0*/  SHFL.IDX PT, R14, R84, RZ, 0x1c1f ;  /* 0x001c1fff540e7589 */ /* 0x0002e400000e0000 */
.L_x_722:
[----:B------:R-:W-:Y:S04]  /*2af0*/  BSSY B1, `(.L_x_494) ;  /* 0x0000068000017945 */ /* 0x000fe80003800000 */
[----:B------:R-:W-:Y:S05]  /*2b00*/  @P3 BRA `(.L_x_495) ;  /* 0x0000000400983947 */ /* 0x000fea0003800000 */
[----:B------:R-:W-:Y:S04]  /*2b10*/  BSSY B2, `(.L_x_496) ;  /* 0x0000033000027945 */ /* 0x000fe80003800000 */
[----:B------:R-:W-:Y:S05]  /*2b20*/  @P1 BRA `(.L_x_497) ;  /* 0x0000000000c41947 */ /* 0x000fea0003800000 */
[----:B------:R4:W0:Y:S01]  /*2b30*/  LDS.128 R8, [R73+0xe000] ;  /* 0x00e0000049087984 */ /* 0x0008220000000c00 */
[C---:B---3--:R-:W-:Y:S01]  /*2b40*/  LEA R12, P3, R16.reuse, R14, 0x1 ;  /* 0x0000000e100c7211 */ /* 0x048fe200078608ff */
[----:B------:R-:W-:Y:S03]  /*2b50*/  BSSY B3, `(.L_x_498) ;  /* 0x000002d000037945 */ /* 0x000fe60003800000 */
[----:B--2---:R-:W-:Y:S02]  /*2b60*/  LEA.HI.X R13, R16, R81, R17, 0x1, P3 ;  /* 0x00000051100d7211 */ /* 0x004fe400018f0c11 */
[----:B------:R-:W-:-:S13]  /*2b70*/  ISETP.GE.AND P3, PT, R22, R80, PT ;  /* 0x000000501600720c */ /* 0x000fda0003f66270 */
[----:B----4-:R-:W-:Y:S05]  /*2b80*/  @P3 BRA `(.L_x_499) ;  /* 0x0000000000a43947 */ /* 0x010fea0003800000 */
[----:B------:R-:W-:Y:S02]  /*2b90*/  SHF.R.U64 R48, R48, 0x10, R49 ;  /* 0x0000001030307819 */ /* 0x000fe40000001231 */
[--C-:B------:R-:W-:Y:S02]  /*2ba0*/  SHF.R.U64 R92, R50, 0x10, R51.reuse ;  /* 0x00000010325c7819 */ /* 0x100fe40000001233 */
[----:B------:R-:W-:Y:S01]  /*2bb0*/  SHF.R.U32.HI R51, RZ, 0x10, R51 ;  /* 0x00000010ff337819 */ /* 0x000fe20000011633 */
[----:B------:R-:W-:Y:S01]  /*2bc0*/  HADD2.F32 R50, -RZ, R48.H0_H0 ;  /* 0x20000030ff327230 */ /* 0x000fe20000004100 */
[----:B0-----:R-:W-:Y:S01]  /*2bd0*/  MOV R15, R11 ;  /* 0x0000000b000f7202 */ /* 0x001fe20000000f00 */
[----:B------:R-:W-:Y:S01]  /*2be0*/  HADD2.F32 R92, -RZ, R92.H0_H0 ;  /* 0x2000005cff5c7230 */ /* 0x000fe20000004100 */
[----:B------:R-:W-:Y:S01]  /*2bf0*/  SHF.R.U32.HI R49, RZ, 0x10, R49 ;  /* 0x00000010ff317819 */ /* 0x000fe20000011631 */
[----:B------:R-:W-:Y:S02]  /*2c00*/  HADD2.F32 R11, -RZ, R9.H1_H1 ;  /* 0x30000009ff0b7230 */ /* 0x000fe40000004100 */
[----:B------:R-:W-:-:S02]  /*2c10*/  HADD2.F32 R51, -RZ, R51.H0_H0 ;  /* 0x20000033ff337230 */ /* 0x000fc40000004100 */
[----:B------:R-:W-:Y:S02]  /*2c20*/  HADD2.F32 R9, -RZ, R9.H0_H0 ;  /* 0x20000009ff097230 */ /* 0x000fe40000004100 */
[-C--:B------:R-:W-:Y:S01]  /*2c30*/  FMUL.FTZ R94, R11, R92.reuse ;  /* 0x0000005c0b5e7220 */ /* 0x080fe20000410000 */
[--C-:B------:R-:W-:Y:S02]  /*2c40*/  HADD2.F32 R48, -RZ, R15.reuse.H1_H1 ;  /* 0x3000000fff307230 */ /* 0x100fe40000004100 */
[----:B------:R-:W-:Y:S02]  /*2c50*/  HADD2.F32 R15, -RZ, R15.H0_H0 ;  /* 0x2000000fff0f7230 */ /* 0x000fe40000004100 */
[C---:B------:R-:W-:Y:S01]  /*2c60*/  FMUL.FTZ R92, R9.reuse, R92 ;  /* 0x0000005c095c7220 */ /* 0x040fe20000410000 */
[----:B------:R-:W-:Y:S02]  /*2c70*/  HADD2.F32 R49, -RZ, R49.H0_H0 ;  /* 0x20000031ff317230 */ /* 0x000fe40000004100 */
[-C--:B------:R-:W-:Y:S01]  /*2c80*/  FMUL.FTZ R96, R48, R51.reuse ;  /* 0x0000003330607220 */ /* 0x080fe20000410000 */
[-C--:B------:R-:W-:Y:S01]  /*2c90*/  FFMA.FTZ R9, R9, R50.reuse, -R94 ;  /* 0x0000003209097223 */ /* 0x080fe2000001085e */
[----:B------:R-:W-:Y:S01]  /*2ca0*/  FMUL.FTZ R51, R15, R51 ;  /* 0x000000330f337220 */ /* 0x000fe20000410000 */
[----:B------:R-:W-:Y:S01]  /*2cb0*/  FFMA.FTZ R92, R11, R50, R92 ;  /* 0x000000320b5c7223 */ /* 0x000fe2000001005c */
[----:B------:R-:W-:Y:S01]  /*2cc0*/  FFMA.FTZ R96, R15, R49, -R96 ;  /* 0x000000310f607223 */ /* 0x000fe20000010860 */
[----:B------:R-:W-:-:S02]  /*2cd0*/  HADD2.F32 R50, -RZ, R93.H0_H0 ;  /* 0x2000005dff327230 */ /* 0x000fc40000004100 */
[----:B------:R-:W-:Y:S01]  /*2ce0*/  FFMA.FTZ R95, R48, R49, R51 ;  /* 0x00000031305f7223 */ /* 0x000fe20000010033 */
[----:B------:R-:W-:Y:S01]  /*2cf0*/  HADD2.F32 R11, -RZ, R8.H1_H1 ;  /* 0x30000008ff0b7230 */ /* 0x000fe20000004100 */
[----:B------:R-:W-:Y:S01]  /*2d00*/  F2FP.F16.F32.PACK_AB R9, R92, R9 ;  /* 0x000000095c09723e */ /* 0x000fe200000000ff */
[----:B------:R-:W-:Y:S02]  /*2d10*/  HADD2.F32 R15, -RZ, R10.H1_H1 ;  /* 0x3000000aff0f7230 */ /* 0x000fe40000004100 */
[----:B------:R-:W-:Y:S02]  /*2d20*/  HADD2.F32 R51, -RZ, R93.H1_H1 ;  /* 0x3000005dff337230 */ /* 0x000fe40000004100 */
[----:B------:R-:W-:Y:S02]  /*2d30*/  HADD2.F32 R8, -RZ, R8.H0_H0 ;  /* 0x20000008ff087230 */ /* 0x000fe40000004100 */
[----:B------:R-:W-:Y:S02]  /*2d40*/  HADD2.F32 R10, -RZ, R10.H0_H0 ;  /* 0x2000000aff0a7230 */ /* 0x000fe40000004100 */
[----:B------:R-:W-:Y:S01]  /*2d50*/  FMUL.FTZ R93, R15, R51 ;  /* 0x000000330f5d7220 */ /* 0x000fe20000410000 */
[----:B------:R-:W-:-:S02]  /*2d60*/  HADD2.F32 R48, -RZ, R91.H0_H0 ;  /* 0x2000005bff307230 */ /* 0x000fc40000004100 */
[----:B------:R-:W-:Y:S02]  /*2d70*/  HADD2.F32 R49, -RZ, R91.H1_H1 ;  /* 0x3000005bff317230 */ /* 0x000fe40000004100 */
[CC--:B------:R-:W-:Y:S01]  /*2d80*/  FMUL.FTZ R91, R11.reuse, R50.reuse ;  /* 0x000000320b5b7220 */ /* 0x0c0fe20000410000 */
[----:B------:R-:W-:Y:S01]  /*2d90*/  FMUL.FTZ R50, R8, R50 ;  /* 0x0000003208327220 */ /* 0x000fe20000410000 */
[----:B------:R-:W-:Y:S02]  /*2da0*/  FMUL.FTZ R94, R10, R51 ;  /* 0x000000330a5e7220 */ /* 0x000fe40000410000 */
[-C--:B------:R-:W-:Y:S01]  /*2db0*/  FFMA.FTZ R91, R8, R48.reuse, -R91 ;  /* 0x00000030085b7223 */ /* 0x080fe2000001085b */
[----:B------:R-:W-:Y:S01]  /*2dc0*/  FFMA.FTZ R50, R11, R48, R50 ;  /* 0x000000300b327223 */ /* 0x000fe20000010032 */
[-C--:B------:R-:W-:Y:S01]  /*2dd0*/  FFMA.FTZ R93, R10, R49.reuse, -R93 ;  /* 0x000000310a5d7223 */ /* 0x080fe2000001085d */
[----:B------:R-:W-:Y:S01]  /*2de0*/  FFMA.FTZ R94, R15, R49, R94 ;  /* 0x000000310f5e7223 */ /* 0x000fe2000001005e */
[----:B------:R-:W-:-:S02]  /*2df0*/  F2FP.F16.F32.PACK_AB R11, R95, R96 ;  /* 0x000000605f0b723e */ /* 0x000fc400000000ff */
[----:B------:R-:W-:Y:S02]  /*2e00*/  F2FP.F16.F32.PACK_AB R8, R50, R91 ;  /* 0x0000005b3208723e */ /* 0x000fe400000000ff */
[----:B------:R-:W-:-:S07]  /*2e10*/  F2FP.F16.F32.PACK_AB R10, R94, R93 ;  /* 0x0000005d5e0a723e */ /* 0x000fce00000000ff */
.L_x_499:
[----:B------:R-:W-:Y:S05]  /*2e20*/  BSYNC B3 ;  /* 0x0000000000037941 */ /* 0x000fea0003800000 */
.L_x_498:
[----:B0-----:R4:W-:Y:S02]  /*2e30*/  ST.E.128 desc[UR42][R12.64], R8 ;  /* 0x000000080c007985 */ /* 0x0019e4000c101d2a */
.L_x_497:
[----:B------:R-:W-:Y:S05]  /*2e40*/  BSYNC B2 ;  /* 0x0000000000027941 */ /* 0x000fea0003800000 */
.L_x_496:
[----:B------:R-:W-:Y:S05]  /*2e50*/  @P2 BRA `(.L_x_495) ;  /* 0x0000000000c42947 */ /* 0x000fea0003800000 */
[----:B----4-:R4:W0:Y:S01]  /*2e60*/  LDS.128 R8, [R72+0xe000] ;  /* 0x00e0000048087984 */ /* 0x0108220000000c00 */
[C---:B---3--:R-:W-:Y:S01]  /*2e70*/  LEA R12, P3, R2.reuse, R14, 0x1 ;  /* 0x0000000e020c7211 */ /* 0x048fe200078608ff */
[----:B------:R-:W-:Y:S03]  /*2e80*/  BSSY B2, `(.L_x_500) ;  /* 0x000002d000027945 */ /* 0x000fe60003800000 */
[----:B--2---:R-:W-:Y:S02]  /*2e90*/  LEA.HI.X R13, R2, R81, R153, 0x1, P3 ;  /* 0x00000051020d7211 */ /* 0x004fe400018f0c99 */
[----:B------:R-:W-:-:S13]  /*2ea0*/  ISETP.GE.AND P3, PT, R156, R80, PT ;  /* 0x000000509c00720c */ /* 0x000fda0003f66270 */
[----:B----4-:R-:W-:Y:S05]  /*2eb0*/  @P3 BRA `(.L_x_501) ;  /* 0x0000000000a43947 */ /* 0x010fea0003800000 */
[--C-:B------:R-:W-:Y:S01]  /*2ec0*/  SHF.R.U64 R44, R44, 0x10, R45.reuse ;  /* 0x000000102c2c7819 */ /* 0x100fe2000000122d */
[----:B0-----:R-:W-:Y:S01]  /*2ed0*/  IMAD.MOV.U32 R14, RZ, RZ, R10 ;  /* 0x000000ffff0e7224 */ /* 0x001fe200078e000a */
[----:B------:R-:W-:Y:S01]  /*2ee0*/  SHF.R.U32.HI R49, RZ, 0x10, R45 ;  /* 0x00000010ff317819 */ /* 0x000fe2000001162d */
[----:B------:R-:W-:Y:S01]  /*2ef0*/  HADD2.F32 R10, -RZ, R9.H1_H1 ;  /* 0x30000009ff0a7230 */ /* 0x000fe20000004100 */
[--C-:B------:R-:W-:Y:S01]  /*2f00*/  SHF.R.U64 R45, R46, 0x10, R47.reuse ;  /* 0x000000102e2d7819 */ /* 0x100fe2000000122f */
[--C-:B------:R-:W-:Y:S01]  /*2f10*/  HADD2.F32 R15, -RZ, R11.reuse.H1_H1 ;  /* 0x3000000bff0f7230 */ /* 0x100fe20000004100 */
[----:B------:R-:W-:Y:S01]  /*2f20*/  SHF.R.U32.HI R48, RZ, 0x10, R47 ;  /* 0x00000010ff307819 */ /* 0x000fe2000001162f */
[----:B------:R-:W-:Y:S02]  /*2f30*/  HADD2.F32 R11, -RZ, R11.H0_H0 ;  /* 0x2000000bff0b7230 */ /* 0x000fe40000004100 */
[----:B------:R-:W-:Y:S02]  /*2f40*/  HADD2.F32 R45, -RZ, R45.H0_H0 ;  /* 0x2000002dff2d7230 */ /* 0x000fe40000004100 */
[----:B------:R-:W-:-:S02]  /*2f50*/  HADD2.F32 R48, -RZ, R48.H0_H0 ;  /* 0x20000030ff307230 */ /* 0x000fc40000004100 */
[----:B------:R-:W-:Y:S02]  /*2f60*/  HADD2.F32 R9, -RZ, R9.H0_H0 ;  /* 0x20000009ff097230 */ /* 0x000fe40000004100 */
[-C--:B------:R-:W-:Y:S01]  /*2f70*/  FMUL.FTZ R50, R10, R45.reuse ;  /* 0x0000002d0a327220 */ /* 0x080fe20000410000 */
[----:B------:R-:W-:Y:S02]  /*2f80*/  HADD2.F32 R44, -RZ, R44.H0_H0 ;  /* 0x2000002cff2c7230 */ /* 0x000fe40000004100 */
[-C--:B------:R-:W-:Y:S01]  /*2f90*/  FMUL.FTZ R92, R15, R48.reuse ;  /* 0x000000300f5c7220 */ /* 0x080fe20000410000 */
[----:B------:R-:W-:Y:S02]  /*2fa0*/  HADD2.F32 R46, -RZ, R49.H0_H0 ;  /* 0x20000031ff2e7230 */ /* 0x000fe40000004100 */
[----:B------:R-:W-:Y:S01]  /*2fb0*/  FMUL.FTZ R48, R11, R48 ;  /* 0x000000300b307220 */ /* 0x000fe20000410000 */
[C---:B------:R-:W-:Y:S01]  /*2fc0*/  FMUL.FTZ R45, R9.reuse, R45 ;  /* 0x0000002d092d7220 */ /* 0x040fe20000410000 */
[----:B------:R-:W-:Y:S01]  /*2fd0*/  FFMA.FTZ R50, R9, R44, -R50 ;  /* 0x0000002c09327223 */ /* 0x000fe20000010832 */
[----:B------:R-:W-:-:S02]  /*2fe0*/  HADD2.F32 R9, -RZ, R8.H1_H1 ;  /* 0x30000008ff097230 */ /* 0x000fc40000004100 */
[----:B------:R-:W-:Y:S01]  /*2ff0*/  FFMA.FTZ R51, R15, R46, R48 ;  /* 0x0000002e0f337223 */ /* 0x000fe20000010030 */
[----:B------:R-:W-:Y:S01]  /*3000*/  FFMA.FTZ R49, R10, R44, R45 ;  /* 0x0000002c0a317223 */ /* 0x000fe2000001002d */
[----:B------:R-:W-:Y:S02]  /*3010*/  HADD2.F32 R15, -RZ, R90.H1_H1 ;  /* 0x3000005aff0f7230 */ /* 0x000fe40000004100 */
[----:B------:R-:W-:Y:S01]  /*3020*/  FFMA.FTZ R92, R11, R46, -R92 ;  /* 0x0000002e0b5c7223 */ /* 0x000fe2000001085c */
[----:B------:R-:W-:Y:S02]  /*3030*/  HADD2.F32 R8, -RZ, R8.H0_H0 ;  /* 0x20000008ff087230 */ /* 0x000fe40000004100 */
[----:B------:R-:W-:Y:S02]  /*3040*/  HADD2.F32 R45, -RZ, R90.H0_H0 ;  /* 0x2000005aff2d7230 */ /* 0x000fe40000004100 */
[----:B------:R-:W-:Y:S01]  /*3050*/  FMUL.FTZ R47, R9, R15 ;  /* 0x0000000f092f7220 */ /* 0x000fe20000410000 */
[----:B------:R-:W-:-:S02]  /*3060*/  HADD2.F32 R10, -RZ, R14.H1_H1 ;  /* 0x3000000eff0a7230 */ /* 0x000fc40000004100 */
[----:B------:R-:W-:Y:S01]  /*3070*/  FMUL.FTZ R44, R8, R15 ;  /* 0x0000000f082c7220 */ /* 0x000fe20000410000 */
[----:B------:R-:W-:Y:S02]  /*3080*/  HADD2.F32 R14, -RZ, R14.H0_H0 ;  /* 0x2000000eff0e7230 */ /* 0x000fe40000004100 */
[--C-:B------:R-:W-:Y:S02]  /*3090*/  HADD2.F32 R11, -RZ, R89.reuse.H1_H1 ;  /* 0x30000059ff0b7230 */ /* 0x100fe40000004100 */
[-C--:B------:R-:W-:Y:S01]  /*30a0*/  FMUL.FTZ R15, R10, R45.reuse ;  /* 0x0000002d0a0f7220 */ /* 0x080fe20000410000 */
[----:B------:R-:W-:Y:S02]  /*30b0*/  HADD2.F32 R89, -RZ, R89.H0_H0 ;  /* 0x20000059ff597230 */ /* 0x000fe40000004100 */
[----:B------:R-:W-:Y:S01]  /*30c0*/  FMUL.FTZ R45, R14, R45 ;  /* 0x0000002d0e2d7220 */ /* 0x000fe20000410000 */
[-C--:B------:R-:W-:Y:S01]  /*30d0*/  FFMA.FTZ R47, R8, R11.reuse, -R47 ;  /* 0x0000000b082f7223 */ /* 0x080fe2000001082f */
[----:B------:R-:W-:Y:S01]  /*30e0*/  FFMA.FTZ R44, R9, R11, R44 ;  /* 0x0000000b092c7223 */ /* 0x000fe2000001002c */
[-C--:B------:R-:W-:Y:S01]  /*30f0*/  FFMA.FTZ R15, R14, R89.reuse, -R15 ;  /* 0x000000590e0f7223 */ /* 0x080fe2000001080f */
[----:B------:R-:W-:Y:S01]  /*3100*/  FFMA.FTZ R10, R10, R89, R45 ;  /* 0x000000590a0a7223 */ /* 0x000fe2000001002d */
[----:B------:R-:W-:-:S02]  /*3110*/  F2FP.F16.F32.PACK_AB R9, R49, R50 ;  /* 0x000000323109723e */ /* 0x000fc400000000ff */
[----:B------:R-:W-:Y:S02]  /*3120*/  F2FP.F16.F32.PACK_AB R11, R51, R92 ;  /* 0x0000005c330b723e */ /* 0x000fe400000000ff */
[----:B------:R-:W-:Y:S02]  /*3130*/  F2FP.F16.F32.PACK_AB R8, R44, R47 ;  /* 0x0000002f2c08723e */ /* 0x000fe400000000ff */
[----:B------:R-:W-:-:S07]  /*3140*/  F2FP.F16.F32.PACK_AB R10, R10, R15 ;  /* 0x0000000f0a0a723e */ /* 0x000fce00000000ff */
.L_x_501:
[----:B------:R-:W-:Y:S05]  /*3150*/  BSYNC B2 ;  /* 0x0000000000027941 */ /* 0x000fea0003800000 */
.L_x_500:
[----:B0-----:R0:W-:Y:S02]  /*3160*/  ST.E.128 desc[UR42][R12.64], R8 ;  /* 0x000000080c007985 */ /* 0x0011e4000c101d2a */
.L_x_495:
[----:B------:R-:W-:Y:S05]  /*3170*/  BSYNC B1 ;  /* 0x0000000000017941 */ /* 0x000fea0003800000 */
.L_x_494:
[----:B------:R-:W-:-:S03]  /*3180*/  UMOV UR4, 0xffffffff ;  /* 0xffffffff00047882 */ /* 0x000fc60000000000 */
[----:B------:R-:W-:Y:S05]  /*3190*/  BRA.DIV UR4, `(.L_x_502) ;  /* 0x0000012a04bc7947 */ /* 0x000fea000b800000 */
[----:B-1----:R-:W1:Y:S04]  /*31a0*/  SHFL.IDX PT, R85, R85, 0x1, 0x1c1f ;  /* 0x003c1f0055557f89 */ /* 0x002e6800000e0000 */
[----:B---3--:R3:W0:Y:S02]  /*31b0*/  SHFL.IDX PT, R14, R84, 0x1, 0x1c1f ;  /* 0x003c1f00540e7f89 */ /* 0x00862400000e0000 */
.L_x_726:
[----:B------:R-:W-:Y:S05]  /*31c0*/  @P4 BRA `(.L_x_503) ;  /* 0x0000001c00fc4947 */ /* 0x000fea0003800000 */
[----:B------:R-:W-:Y:S04]  /*31d0*/  BSSY B1, `(.L_x_504) ;  /* 0x0000033000017945 */ /* 0x000fe80003800000 */
[----:B------:R-:W-:Y:S05]  /*31e0*/  @P1 BRA `(.L_x_505) ;  /* 0x0000000000c41947 */ /* 0x000fea0003800000 */
[----:B0---4-:R0:W4:Y:S01]  /*31f0*/  LDS.128 R8, [R73+0x11000] ;  /* 0x0110000049087984 */ /* 0x0111220000000c00 */
[C---:B------:R-:W-:Y:S01]  /*3200*/  LEA R12, P3, R16.reuse, R14, 0x1 ;  /* 0x0000000e100c7211 */ /* 0x040fe200078608ff */
[----:B------:R-:W-:Y:S03]  /*3210*/  BSSY B2, `(.L_x_506) ;  /* 0x000002d000027945 */ /* 0x000fe60003800000 */
[----:B-1----:R-:W-:Y:S02]  /*3220*/  LEA.HI.X R13, R16, R85, R17, 0x1, P3 ;  /* 0x00000055100d7211 */ /* 0x002fe400018f0c11 */
[----:B------:R-:W-:-:S13]  /*3230*/  ISETP.GE.AND P3, PT, R22, R80, PT ;  /* 0x000000501600720c */ /* 0x000fda0003f66270 */
[----:B0-----:R-:W-:Y:S05]  /*3240*/  @P3 BRA `(.L_x_507) ;  /* 0x0000000000a43947 */ /* 0x001fea0003800000 */
[----:B------:R-:W-:Y:S01]  /*3250*/  SHF.R.U64 R46, R40, 0x10, R41 ;  /* 0x00000010282e7819 */ /* 0x000fe20000001229 */
[----:B----4-:R-:W-:Y:S01]  /*3260*/  IMAD.MOV.U32 R15, RZ, RZ, R10 ;  /* 0x000000ffff0f7224 */ /* 0x010fe200078e000a */
[--C-:B------:R-:W-:Y:S01]  /*3270*/  SHF.R.U64 R40, R42, 0x10, R43.reuse ;  /* 0x000000102a287819 */ /* 0x100fe2000000122b */
[--C-:B------:R-:W-:Y:S01]  /*3280*/  HADD2.F32 R10, -RZ, R9.reuse.H1_H1 ;  /* 0x30000009ff0a7230 */ /* 0x100fe20000004100 */
[----:B------:R-:W-:Y:S01]  /*3290*/  SHF.R.U32.HI R44, RZ, 0x10, R43 ;  /* 0x00000010ff2c7819 */ /* 0x000fe2000001162b */
[----:B------:R-:W-:Y:S01]  /*32a0*/  HADD2.F32 R9, -RZ, R9.H0_H0 ;  /* 0x20000009ff097230 */ /* 0x000fe20000004100 */
[----:B------:R-:W-:Y:S01]  /*32b0*/  SHF.R.U32.HI R45, RZ, 0x10, R41 ;  /* 0x00000010ff2d7819 */ /* 0x000fe20000011629 */
[----:B------:R-:W-:Y:S02]  /*32c0*/  HADD2.F32 R43, -RZ, R40.H0_H0 ;  /* 0x20000028ff2b7230 */ /* 0x000fe40000004100 */
[----:B------:R-:W-:Y:S02]  /*32d0*/  HADD2.F32 R40, -RZ, R11.H1_H1 ;  /* 0x3000000bff287230 */ /* 0x000fe40000004100 */
[----:B------:R-:W-:-:S02]  /*32e0*/  HADD2.F32 R44, -RZ, R44.H0_H0 ;  /* 0x2000002cff2c7230 */ /* 0x000fc40000004100 */
[----:B------:R-:W-:Y:S02]  /*32f0*/  HADD2.F32 R11, -RZ, R11.H0_H0 ;  /* 0x2000000bff0b7230 */ /* 0x000fe40000004100 */
[----:B------:R-:W-:Y:S02]  /*3300*/  HADD2.F32 R41, -RZ, R46.H0_H0 ;  /* 0x2000002eff297230 */ /* 0x000fe40000004100 */
[-C--:B------:R-:W-:Y:S01]  /*3310*/  FMUL.FTZ R46, R10, R43.reuse ;  /* 0x0000002b0a2e7220 */ /* 0x080fe20000410000 */
[----:B------:R-:W-:Y:S02]  /*3320*/  HADD2.F32 R42, -RZ, R45.H0_H0 ;  /* 0x2000002dff2a7230 */ /* 0x000fe40000004100 */
[-C--:B------:R-:W-:Y:S01]  /*3330*/  FMUL.FTZ R45, R11, R44.reuse ;  /* 0x0000002c0b2d7220 */ /* 0x080fe20000410000 */
[C---:B------:R-:W-:Y:S01]  /*3340*/  FMUL.FTZ R43, R9.reuse, R43 ;  /* 0x0000002b092b7220 */ /* 0x040fe20000410000 */
[C---:B------:R-:W-:Y:S01]  /*3350*/  FMUL.FTZ R48, R40.reuse, R44 ;  /* 0x0000002c28307220 */ /* 0x040fe20000410000 */
[-C--:B------:R-:W-:Y:S01]  /*3360*/  FFMA.FTZ R46, R9, R41.reuse, -R46 ;  /* 0x00000029092e7223 */ /* 0x080fe2000001082e */
[----:B------:R-:W-:Y:S01]  /*3370*/  FFMA.FTZ R45, R40, R42, R45 ;  /* 0x0000002a282d7223 */ /* 0x000fe2000001002d */
[----:B------:R-:W-:Y:S01]  /*3380*/  FFMA.FTZ R43, R10, R41, R43 ;  /* 0x000000290a2b7223 */ /* 0x000fe2000001002b */
[----:B------:R-:W-:-:S02]  /*3390*/  HADD2.F32 R40, -RZ, R87.H0_H0 ;  /* 0x20000057ff287230 */ /* 0x000fc40000004100 */
[----:B------:R-:W-:Y:S01]  /*33a0*/  FFMA.FTZ R48, R11, R42, -R48 ;  /* 0x0000002a0b307223 */ /* 0x000fe20000010830 */
[----:B------:R-:W-:Y:S02]  /*33b0*/  HADD2.F32 R87, -RZ, R87.H1_H1 ;  /* 0x30000057ff577230 */ /* 0x000fe40000004100 */
[--C-:B------:R-:W-:Y:S02]  /*33c0*/  HADD2.F32 R9, -RZ, R8.reuse.H1_H1 ;  /* 0x30000008ff097230 */ /* 0x100fe40000004100 */
[--C-:B------:R-:W-:Y:S02]  /*33d0*/  HADD2.F32 R10, -RZ, R15.reuse.H1_H1 ;  /* 0x3000000fff0a7230 */ /* 0x100fe40000004100 */
[----:B------:R-:W-:Y:S02]  /*33e0*/  HADD2.F32 R8, -RZ, R8.H0_H0 ;  /* 0x20000008ff087230 */ /* 0x000fe40000004100 */
[----:B------:R-:W-:Y:S01]  /*33f0*/  FMUL.FTZ R41, R9, R40 ;  /* 0x0000002809297220 */ /* 0x000fe20000410000 */
[----:B------:R-:W-:-:S02]  /*3400*/  HADD2.F32 R15, -RZ, R15.H0_H0 ;  /* 0x2000000fff0f7230 */ /* 0x000fc40000004100 */
[-C--:B------:R-:W-:Y:S01]  /*3410*/  FMUL.FTZ R42, R10, R87.reuse ;  /* 0x000000570a2a7220 */ /* 0x080fe20000410000 */
[--C-:B------:R-:W-:Y:S02]  /*3420*/  HADD2.F32 R11, -RZ, R86.reuse.H0_H0 ;  /* 0x20000056ff0b7230 */ /* 0x100fe40000004100 */
[C---:B------:R-:W-:Y:S01]  /*3430*/  FMUL.FTZ R40, R8.reuse, R40 ;  /* 0x0000002808287220 */ /* 0x040fe20000410000 */
[----:B------:R-:W-:Y:S02]  /*3440*/  HADD2.F32 R86, -RZ, R86.H1_H1 ;  /* 0x30000056ff567230 */ /* 0x000fe40000004100 */
        /* <DEDUP_REMOVED lines=9> */
.L_x_507:
[----:B------:R-:W-:Y:S05]  /*34e0*/  BSYNC B2 ;  /* 0x0000000000027941 */ /* 0x000fea0003800000 */
.L_x_506:
[----:B----4-:R0:W-:Y:S02]  /*34f0*/  ST.E.128 desc[UR42][R12.64], R8 ;  /* 0x000000080c007985 */ /* 0x0101e4000c101d2a */
.L_x_505:
[----:B------:R-:W-:Y:S05]  /*3500*/  BSYNC B1 ;  /* 0x0000000000017941 */ /* 0x000fea0003800000 */
.L_x_504:
[----:B------:R-:W-:Y:S05]  /*3510*/  @P2 BRA `(.L_x_503) ;  /* 0x0000001c00282947 */ /* 0x000fea0003800000 */
[----:B0---4-:R0:W4:Y:S01]  /*3520*/  LDS.128 R8, [R72+0x11000] ;  /* 0x0110000048087984 */ /* 0x0111220000000c00 */
[C---:B------:R-:W-:Y:S01]  /*3530*/  LEA R12, P3, R2.reuse, R14, 0x1 ;  /* 0x0000000e020c7211 */ /* 0x040fe200078608ff */
[----:B------:R-:W-:Y:S03]  /*3540*/  BSSY B1, `(.L_x_508) ;  /* 0x000002d000017945 */ /* 0x000fe60003800000 */
[----:B-1----:R-:W-:Y:S02]  /*3550*/  LEA.HI.X R13, R2, R85, R153, 0x1, P3 ;  /* 0x00000055020d7211 */ /* 0x002fe400018f0c99 */
[----:B------:R-:W-:-:S13]  /*3560*/  ISETP.GE.AND P3, PT, R156, R80, PT ;  /* 0x000000509c00720c */ /* 0x000fda0003f66270 */
[----:B0-----:R-:W-:Y:S05]  /*3570*/  @P3 BRA `(.L_x_509) ;  /* 0x0000000000a43947 */ /* 0x001fea0003800000 */
[--C-:B------:R-:W-:Y:S01]  /*3580*/  SHF.R.U64 R36, R36, 0x10, R37.reuse ;  /* 0x0000001024247819 */ /* 0x100fe20000001225 */
[----:B----4-:R-:W-:Y:S01]  /*3590*/  IMAD.MOV.U32 R14, RZ, RZ, R10 ;  /* 0x000000ffff0e7224 */ /* 0x010fe200078e000a */
[----:B------:R-:W-:Y:S01]  /*35a0*/  SHF.R.U32.HI R41, RZ, 0x10, R37 ;  /* 0x00000010ff297819 */ /* 0x000fe20000011625 */
[--C-:B------:R-:W-:Y:S01]  /*35b0*/  HADD2.F32 R10, -RZ, R9.reuse.H1_H1 ;  /* 0x30000009ff0a7230 */ /* 0x100fe20000004100 */
[--C-:B------:R-:W-:Y:S01]  /*35c0*/  SHF.R.U64 R37, R38, 0x10, R39.reuse ;  /* 0x0000001026257819 */ /* 0x100fe20000001227 */
[----:B------:R-:W-:Y:S01]  /*35d0*/  HADD2.F32 R9, -RZ, R9.H0_H0 ;  /* 0x20000009ff097230 */ /* 0x000fe20000004100 */
[----:B------:R-:W-:Y:S01]  /*35e0*/  SHF.R.U32.HI R40, RZ, 0x10, R39 ;  /* 0x00000010ff287819 */ /* 0x000fe20000011627 */
[----:B------:R-:W-:Y:S02]  /*35f0*/  HADD2.F32 R36, -RZ, R36.H0_H0 ;  /* 0x20000024ff247230 */ /* 0x000fe40000004100 */
[----:B------:R-:W-:Y:S02]  /*3600*/  HADD2.F32 R37, -RZ, R37.H0_H0 ;  /* 0x20000025ff257230 */ /* 0x000fe40000004100 */
[----:B------:R-:W-:-:S02]  /*3610*/  HADD2.F32 R40, -RZ, R40.H0_H0 ;  /* 0x20000028ff287230 */ /* 0x000fc40000004100 */
[--C-:B------:R-:W-:Y:S02]  /*3620*/  HADD2.F32 R15, -RZ, R11.reuse.H1_H1 ;  /* 0x3000000bff0f7230 */ /* 0x100fe40000004100 */
[CC--:B------:R-:W-:Y:S01]  /*3630*/  FMUL.FTZ R42, R10.reuse, R37.reuse ;  /* 0x000000250a2a7220 */ /* 0x0c0fe20000410000 */
[C---:B------:R-:W-:Y:S01]  /*3640*/  FMUL.FTZ R37, R9.reuse, R37 ;  /* 0x0000002509257220 */ /* 0x040fe20000410000 */
[----:B------:R-:W-:Y:S02]  /*3650*/  HADD2.F32 R11, -RZ, R11.H0_H0 ;  /* 0x2000000bff0b7230 */ /* 0x000fe40000004100 */
[-C--:B------:R-:W-:Y:S01]  /*3660*/  FFMA.FTZ R42, R9, R36.reuse, -R42 ;  /* 0x00000024092a7223 */ /* 0x080fe2000001082a */
[----:B------:R-:W-:Y:S01]  /*3670*/  FFMA.FTZ R39, R10, R36, R37 ;  /* 0x000000240a277223 */ /* 0x000fe20000010025 */
[----:B------:R-:W-:Y:S02]  /*3680*/  HADD2.F32 R38, -RZ, R41.H0_H0 ;  /* 0x20000029ff267230 */ /* 0x000fe40000004100 */
[----:B------:R-:W-:Y:S01]  /*3690*/  FMUL.FTZ R44, R15, R40 ;  /* 0x000000280f2c7220 */ /* 0x000fe20000410000 */
[----:B------:R-:W-:-:S02]  /*36a0*/  HADD2.F32 R36, -RZ, R83.H0_H0 ;  /* 0x20000053ff247230 */ /* 0x000fc40000004100 */
[C---:B------:R-:W-:Y:S01]  /*36b0*/  FMUL.FTZ R40, R11.reuse, R40 ;  /* 0x000000280b287220 */ /* 0x040fe20000410000 */
[----:B------:R-:W-:Y:S02]  /*36c0*/  HADD2.F32 R83, -RZ, R83.H1_H1 ;  /* 0x30000053ff537230 */ /* 0x000fe40000004100 */
[-C--:B------:R-:W-:Y:S01]  /*36d0*/  FFMA.FTZ R44, R11, R38.reuse, -R44 ;  /* 0x000000260b2c7223 */ /* 0x080fe2000001082c */
[----:B------:R-:W-:Y:S02]  /*36e0*/  HADD2.F32 R9, -RZ, R8.H1_H1 ;  /* 0x30000008ff097230 */ /* 0x000fe40000004100 */
[----:B------:R-:W-:Y:S01]  /*36f0*/  FFMA.FTZ R43, R15, R38, R40 ;  /* 0x000000260f2b7223 */ /* 0x000fe20000010028 */
[----:B------:R-:W-:Y:S02]  /*3700*/  HADD2.F32 R10, -RZ, R14.H1_H1 ;  /* 0x3000000eff0a7230 */ /* 0x000fe40000004100 */
[----:B------:R-:W-:Y:S02]  /*3710*/  HADD2.F32 R8, -RZ, R8.H0_H0 ;  /* 0x20000008ff087230 */ /* 0x000fe40000004100 */
[----:B------:R-:W-:Y:S01]  /*3720*/  FMUL.FTZ R37, R9, R36 ;  /* 0x0000002409257220 */ /* 0x000fe20000410000 */
[----:B------:R-:W-:-:S02]  /*3730*/  HADD2.F32 R14, -RZ, R14.H0_H0 ;  /* 0x2000000eff0e7230 */ /* 0x000fc40000004100 */
[-C--:B------:R-:W-:Y:S01]  /*3740*/  FMUL.FTZ R41, R10, R83.reuse ;  /* 0x000000530a297220 */ /* 0x080fe20000410000 */
[--C-:B------:R-:W-:Y:S02]  /*3750*/  HADD2.F32 R11, -RZ, R82.reuse.H0_H0 ;  /* 0x20000052ff0b7230 */ /* 0x100fe40000004100 */
[----:B------:R-:W-:Y:S01]  /*3760*/  FMUL.FTZ R36, R8, R36 ;  /* 0x0000002408247220 */ /* 0x000fe20000410000 */
        /* <DEDUP_REMOVED lines=10> */
.L_x_509:
[----:B------:R-:W-:Y:S05]  /*3810*/  BSYNC B1 ;  /* 0x0000000000017941 */ /* 0x000fea0003800000 */
.L_x_508:
[----:B----4-:R0:W-:Y:S01]  /*3820*/  ST.E.128 desc[UR42][R12.64], R8 ;  /* 0x000000080c007985 */ /* 0x0101e2000c101d2a */
[----:B------:R-:W-:Y:S05]  /*3830*/  BRA `(.L_x_503) ;  /* 0x0000001800607947 */ /* 0x000fea0003800000 */
.L_x_485:
[C---:B------:R-:W-:Y:S01]  /*3840*/  ISETP.GE.AND P3, PT, R152.reuse, R78, PT ;  /* 0x0000004e9800720c */ /* 0x040fe20003f66270 */
[----:B------:R-:W-:Y:S01]  /*3850*/  VIADD R44, R152, 0x60 ;  /* 0x00000060982c7836 */ /* 0x000fe20000000000 */
[----:B------:R-:W-:Y:S02]  /*3860*/  CS2R R38, SRZ ;  /* 0x0000000000267805 */ /* 0x000fe4000001ff00 */
[----:B------:R-:W-:Y:S02]  /*3870*/  CS2R R42, SRZ ;  /* 0x00000000002a7805 */ /* 0x000fe4000001ff00 */
[----:B------:R-:W-:Y:S02]  /*3880*/  ISETP.GE.OR P3, PT, R16, R80, P3 ;  /* 0x000000501000720c */ /* 0x000fe40001f66670 */
[----:B------:R-:W-:-:S11]  /*3890*/  CS2R R40, SRZ ;  /* 0x0000000000287805 */ /* 0x000fd6000001ff00 */
[----:B------:R-:W0:Y:S01]  /*38a0*/  @!P3 LDC.64 R12, c[0x0][0x3e8] ;  /* 0x0000fa00ff0cbb82 */ /* 0x000e220000000a00 */
[----:B------:R-:W-:-:S04]  /*38b0*/  @!P3 IADD3 R14, P4, R52, R10, RZ ;  /* 0x0000000a340eb210 */ /* 0x000fc80007f9e0ff */
[----:B------:R-:W-:Y:S02]  /*38c0*/  @!P3 IADD3.X R15, R79, R35, RZ, P4, !PT ;  /* 0x000000234f0fb210 */ /* 0x000fe400027fe4ff */
[----:B------:R-:W-:-:S05]  /*38d0*/  @!P3 IADD3 R36, P4, R56, R8, RZ ;  /* 0x000000083824b210 */ /* 0x000fca0007f9e0ff */
[----:B------:R-:W-:Y:S01]  /*38e0*/  @!P3 IMAD.X R37, R71, 0x1, R31, P4 ;  /* 0x000000014725b824 */ /* 0x000fe200020e061f */
[----:B0-----:R-:W-:-:S04]  /*38f0*/  @!P3 LEA R12, P4, R14, R12, 0x1 ;  /* 0x0000000c0e0cb211 */ /* 0x001fc800078808ff */
[----:B------:R-:W-:Y:S02]  /*3900*/  @!P3 LEA.HI.X R13, R14, R13, R15, 0x1, P4 ;  /* 0x0000000d0e0db211 */ /* 0x000fe400020f0c0f */
[----:B------:R-:W0:Y:S01]  /*3910*/  @!P3 LDC.64 R14, c[0x0][0x400] ;  /* 0x00010000ff0ebb82 */ /* 0x000e220000000a00 */
[----:B------:R-:W-:Y:S01]  /*3920*/  BSSY B1, `(.L_x_510) ;  /* 0x0000022000017945 */ /* 0x000fe20003800000 */
[----:B0-----:R-:W-:-:S04]  /*3930*/  @!P3 LEA R14, P4, R36, R14, 0x1 ;  /* 0x0000000e240eb211 */ /* 0x001fc800078808ff */
[----:B------:R-:W-:Y:S02]  /*3940*/  @!P3 LEA.HI.X R15, R36, R15, R37, 0x1, P4 ;  /* 0x0000000f240fb211 */ /* 0x000fe400020f0c25 */
[----:B------:R-:W-:Y:S02]  /*3950*/  CS2R R36, SRZ ;  /* 0x0000000000247805 */ /* 0x000fe4000001ff00 */
[----:B------:R-:W-:Y:S02]  /*3960*/  ISETP.GE.AND P4, PT, R44, R78, PT ;  /* 0x0000004e2c00720c */ /* 0x000fe40003f86270 */
[----:B------:R-:W-:Y:S02]  /*3970*/  CS2R R46, SRZ ;  /* 0x00000000002e7805 */ /* 0x000fe4000001ff00 */
[----:B------:R-:W-:Y:S01]  /*3980*/  CS2R R50, SRZ ;  /* 0x0000000000327805 */ /* 0x000fe2000001ff00 */
[----:B------:R0:W5:Y:S01]  /*3990*/  @!P3 LDG.E.128 R40, desc[UR42][R14.64] ;  /* 0x0000002a0e28b981 */ /* 0x000162000c1e1d00 */
[----:B------:R-:W-:-:S02]  /*39a0*/  ISETP.GE.OR P4, PT, R16, R80, P4 ;  /* 0x000000501000720c */ /* 0x000fc40002786670 */
[----:B------:R-:W-:Y:S02]  /*39b0*/  CS2R R44, SRZ ;  /* 0x00000000002c7805 */ /* 0x000fe4000001ff00 */
[----:B------:R-:W-:Y:S01]  /*39c0*/  CS2R R48, SRZ ;  /* 0x0000000000307805 */ /* 0x000fe2000001ff00 */
[----:B------:R0:W5:Y:S01]  /*39d0*/  @!P3 LDG.E.128 R36, desc[UR42][R12.64] ;  /* 0x0000002a0c24b981 */ /* 0x000162000c1e1d00 */
[----:B------:R-:W-:-:S07]  /*39e0*/  ISETP.GE.AND P3, PT, R16, R80, PT ;  /* 0x000000501000720c */ /* 0x000fce0003f66270 */
[----:B------:R-:W-:Y:S06]  /*39f0*/  @P4 BRA `(.L_x_511) ;  /* 0x0000000000504947 */ /* 0x000fec0003800000 */
[----:B0-----:R-:W0:Y:S01]  /*3a00*/  LDC.64 R12, c[0x0][0x3f8] ;  /* 0x0000fe00ff0c7b82 */ /* 0x001e220000000a00 */
[----:B------:R-:W-:Y:S01]  /*3a10*/  IMAD.MOV.U32 R11, RZ, RZ, R79 ;  /* 0x000000ffff0b7224 */ /* 0x000fe200078e004f */
[----:B------:R-:W-:Y:S01]  /*3a20*/  MOV R9, R71 ;  /* 0x0000004700097202 */ /* 0x000fe20000000f00 */
[----:B------:R-:W-:Y:S01]  /*3a30*/  ULDC.64 UR4, c[0x0][0x3e8] ;  /* 0x0000fa0000047ab9 */ /* 0x000fe20000000a00 */
[----:B0-----:R-:W-:-:S04]  /*3a40*/  IMAD.WIDE.U32 R10, R12, 0x60, R10 ;  /* 0x000000600c0a7825 */ /* 0x001fc800078e000a */
[----:B------:R-:W-:Y:S01]  /*3a50*/  IMAD R13, R13, 0x60, RZ ;  /* 0x000000600d0d7824 */ /* 0x000fe200078e02ff */
[----:B------:R-:W-:-:S04]  /*3a60*/  IADD3 R12, P4, R52, R10, RZ ;  /* 0x0000000a340c7210 */ /* 0x000fc80007f9e0ff */
[----:B------:R-:W-:Y:S02]  /*3a70*/  IADD3.X R13, R35, R11, R13, P4, !PT ;  /* 0x0000000b230d7210 */ /* 0x000fe400027fe40d */
[----:B------:R-:W0:Y:S02]  /*3a80*/  LDC.64 R10, c[0x0][0x408] ;  /* 0x00010200ff0a7b82 */ /* 0x000e240000000a00 */
[----:B0-----:R-:W-:-:S04]  /*3a90*/  IMAD.WIDE.U32 R8, R10, 0x60, R8 ;  /* 0x000000600a087825 */ /* 0x001fc800078e0008 */
[----:B------:R-:W-:Y:S01]  /*3aa0*/  IMAD R11, R11, 0x60, RZ ;  /* 0x000000600b0b7824 */ /* 0x000fe200078e02ff */
[----:B------:R-:W-:-:S04]  /*3ab0*/  IADD3 R8, P4, R56, R8, RZ ;  /* 0x0000000838087210 */ /* 0x000fc80007f9e0ff */
[----:B------:R-:W-:Y:S02]  /*3ac0*/  IADD3.X R9, R31, R9, R11, P4, !PT ;  /* 0x000000091f097210 */ /* 0x000fe400027fe40b */
[----:B------:R-:W-:-:S04]  /*3ad0*/  LEA R44, P4, R12, UR4, 0x1 ;  /* 0x000000040c2c7c11 */ /* 0x000fc8000f8808ff */
[----:B------:R-:W-:Y:S01]  /*3ae0*/  LEA.HI.X R45, R12, UR5, R13, 0x1, P4 ;  /* 0x000000050c2d7c11 */ /* 0x000fe2000a0f0c0d */
[----:B------:R-:W-:Y:S02]  /*3af0*/  ULDC.64 UR4, c[0x0][0x400] ;  /* 0x0001000000047ab9 */ /* 0x000fe40000000a00 */
[----:B------:R-:W-:-:S03]  /*3b00*/  LEA R48, P4, R8, UR4, 0x1 ;  /* 0x0000000408307c11 */ /* 0x000fc6000f8808ff */
[----:B------:R-:W5:Y:S01]  /*3b10*/  LDG.E.128 R44, desc[UR42][R44.64] ;  /* 0x0000002a2c2c7981 */ /* 0x000f62000c1e1d00 */
[----:B------:R-:W-:-:S06]  /*3b20*/  LEA.HI.X R49, R8, UR5, R9, 0x1, P4 ;  /* 0x0000000508317c11 */ /* 0x000fcc000a0f0c09 */
[----:B------:R-:W5:Y:S03]  /*3b30*/  LDG.E.128 R48, desc[UR42][R48.64] ;  /* 0x0000002a30307981 */ /* 0x000f66000c1e1d00 */
.L_x_511:
[----:B------:R-:W-:Y:S05]  /*3b40*/  BSYNC B1 ;  /* 0x0000000000017941 */ /* 0x000fea0003800000 */
.L_x_510:
[----:B-----5:R-:W-:Y:S01]  /*3b50*/  IMAD.MOV.U32 R8, RZ, RZ, R46 ;  /* 0x000000ffff087224 */ /* 0x020fe200078e002e */
[----:B------:R-:W-:Y:S01]  /*3b60*/  UISETP.NE.AND UP0, UPT, UR39, 0x3, UPT ;  /* 0x000000032700788c */ /* 0x000fe2000bf05270 */
[----:B------:R-:W-:Y:S01]  /*3b70*/  IMAD.MOV.U32 R9, RZ, RZ, R47 ;  /* 0x000000ffff097224 */ /* 0x000fe200078e002f */
[----:B------:R-:W-:Y:S01]  /*3b80*/  MOV R11, R45 ;  /* 0x0000002d000b7202 */ /* 0x000fe20000000f00 */
[----:B------:R-:W-:Y:S01]  /*3b90*/  IMAD.MOV.U32 R10, RZ, RZ, R44 ;  /* 0x000000ffff0a7224 */ /* 0x000fe200078e002c */
[----:B------:R-:W-:Y:S01]  /*3ba0*/  PRMT R91, R91, 0x5410, R8 ;  /* 0x000054105b5b7816 */ /* 0x000fe20000000008 */
[----:B------:R-:W-:Y:S01]  /*3bb0*/  IMAD.MOV.U32 R8, RZ, RZ, R50 ;  /* 0x000000ffff087224 */ /* 0x000fe200078e0032 */
[----:B------:R-:W-:Y:S02]  /*3bc0*/  PRMT R93, R11, 0x7610, R93 ;  /* 0x000076100b5d7816 */ /* 0x000fe4000000005d */
[----:B------:R-:W-:Y:S01]  /*3bd0*/  PRMT R90, R10, 0x5410, R9 ;  /* 0x000054100a5a7816 */ /* 0x000fe20000000009 */
[----:B------:R-:W-:Y:S01]  /*3be0*/  IMAD.MOV.U32 R9, RZ, RZ, R51 ;  /* 0x000000ffff097224 */ /* 0x000fe200078e0033 */
[----:B------:R-:W-:Y:S01]  /*3bf0*/  PLOP3.LUT P5, PT, PT, PT, UP0, 0x80, 0x0 ;  /* 0x000000000000781c */ /* 0x000fe20003faf008 */
[----:B------:R-:W-:Y:S01]  /*3c00*/  IMAD.MOV.U32 R10, RZ, RZ, R48 ;  /* 0x000000ffff0a7224 */ /* 0x000fe200078e0030 */
[----:B------:R-:W-:-:S02]  /*3c10*/  MOV R11, R49 ;  /* 0x00000031000b7202 */ /* 0x000fc40000000f00 */
[----:B------:R-:W-:Y:S01]  /*3c20*/  PRMT R92, R9, 0x5410, R8 ;  /* 0x00005410095c7816 */ /* 0x000fe20000000008 */
[----:B------:R-:W-:Y:S01]  /*3c30*/  IMAD.MOV.U32 R8, RZ, RZ, R38 ;  /* 0x000000ffff087224 */ /* 0x000fe200078e0026 */
[----:B------:R-:W-:Y:S01]  /*3c40*/  PRMT R91, R10, 0x7610, R91 ;  /* 0x000076100a5b7816 */ /* 0x000fe2000000005b */
[----:B------:R-:W-:Y:S01]  /*3c50*/  IMAD.MOV.U32 R9, RZ, RZ, R39 ;  /* 0x000000ffff097224 */ /* 0x000fe200078e0027 */
[----:B------:R-:W-:Y:S01]  /*3c60*/  PRMT R93, R93, 0x5410, R11 ;  /* 0x000054105d5d7816 */ /* 0x000fe2000000000b */
[----:B------:R-:W-:Y:S01]  /*3c70*/  IMAD.MOV.U32 R10, RZ, RZ, R36 ;  /* 0x000000ffff0a7224 */ /* 0x000fe200078e0024 */
[----:B------:R-:W-:Y:S02]  /*3c80*/  MOV R11, R37 ;  /* 0x00000025000b7202 */ /* 0x000fe40000000f00 */
[----:B------:R-:W-:Y:S01]  /*3c90*/  PRMT R94, R8, 0x7610, R94 ;  /* 0x00007610085e7816 */ /* 0x000fe2000000005e */
[----:B------:R-:W-:Y:S01]  /*3ca0*/  IMAD.MOV.U32 R8, RZ, RZ, R42 ;  /* 0x000000ffff087224 */ /* 0x000fe200078e002a */
[----:B------:R-:W-:Y:S01]  /*3cb0*/  PRMT R98, R98, 0x5410, R9 ;  /* 0x0000541062627816 */ /* 0x000fe20000000009 */
[----:B------:R-:W-:Y:S01]  /*3cc0*/  IMAD.MOV.U32 R9, RZ, RZ, R43 ;  /* 0x000000ffff097224 */ /* 0x000fe200078e002b */
[----:B------:R-:W-:Y:S01]  /*3cd0*/  PRMT R97, R97, 0x5410, R10 ;  /* 0x0000541061617816 */ /* 0x000fe2000000000a */
[----:B------:R-:W-:Y:S01]  /*3ce0*/  IMAD.MOV.U32 R10, RZ, RZ, R40 ;  /* 0x000000ffff0a7224 */ /* 0x000fe200078e0028 */
[----:B------:R-:W-:-:S02]  /*3cf0*/  PRMT R100, R11, 0x7610, R100 ;  /* 0x000076100b647816 */ /* 0x000fc40000000064 */
[----:B------:R-:W-:Y:S02]  /*3d00*/  MOV R11, R41 ;  /* 0x00000029000b7202 */ /* 0x000fe40000000f00 */
[----:B------:R-:W-:Y:S02]  /*3d10*/  PRMT R94, R94, 0x5410, R8 ;  /* 0x000054105e5e7816 */ /* 0x000fe40000000008 */
[----:B------:R-:W-:Y:S02]  /*3d20*/  PRMT R98, R9, 0x7610, R98 ;  /* 0x0000761009627816 */ /* 0x000fe40000000062 */
[----:B------:R-:W-:Y:S02]  /*3d30*/  PRMT R97, R10, 0x7610, R97 ;  /* 0x000076100a617816 */ /* 0x000fe40000000061 */
[----:B------:R-:W-:Y:S01]  /*3d40*/  PRMT R101, R11, 0x7610, R101 ;  /* 0x000076100b657816 */ /* 0x000fe20000000065 */
[----:B------:R-:W-:Y:S06]  /*3d50*/  @!P5 BRA `(.L_x_512) ;  /* 0x000000000004d947 */ /* 0x000fec0003800000 */
[----:B------:R-:W-:Y:S01]  /*3d60*/  BPT.TRAP 0x1 ;  /* 0x000000040000795c */ /* 0x000fe20000300000 */
.L_x_512:
[----:B------:R-:W-:Y:S01]  /*3d70*/  IMAD R71, R19, 0x8, R18 ;  /* 0x0000000813477824 */ /* 0x000fe200078e0212 */
[----:B------:R-:W-:Y:S01]  /*3d80*/  SHF.L.U32 R79, R154, 0x1f, RZ ;  /* 0x0000001f9a4f7819 */ /* 0x000fe200000006ff */
[----:B------:R-:W1:Y:S01]  /*3d90*/  LDC R87, c[0x0][0x2f4] ;  /* 0x0000bd00ff577b82 */ /* 0x000e620000000800 */
[----:B------:R-:W-:Y:S02]  /*3da0*/  BSSY B1, `(.L_x_513) ;  /* 0x0000003000017945 */ /* 0x000fe40003800000 */
[----:B------:R-:W2:Y:S02]  /*3db0*/  SYNCS.PHASECHK.TRANS64.TRYWAIT P4, [R71+URZ+0x16890], R79 ;  /* 0x0168904f470075a7 */ /* 0x000ea4000808017f */
[----:B--2---:R-:W-:Y:S05]  /*3dc0*/  @!P4 BRA `(.L_x_514) ;  /* 0x0000011c00f8c947 */ /* 0x004fea0003800000 */
.L_x_727:
[----:B------:R-:W-:Y:S05]  /*3dd0*/  BSYNC B1 ;  /* 0x0000000000017941 */ /* 0x000fea0003800000 */
.L_x_513:
[----:B------:R-:W-:Y:S01]  /*3de0*/  UMOV UR4, 0xffffffff ;  /* 0xffffffff00047882 */ /* 0x000fe20000000000 */
[----:B-1----:R-:W-:Y:S02]  /*3df0*/  IMAD.IADD R89, R87, 0x1, -R60 ;  /* 0x0000000157597824 */ /* 0x002fe400078e0a3c */
[----:B------:R-:W-:Y:S05]  /*3e00*/  BRA.DIV UR4, `(.L_x_515) ;  /* 0x0000011e04fc7947 */ /* 0x000fea000b800000 */
[----:B------:R1:W3:Y:S04]  /*3e10*/  SHFL.IDX PT, R83, R85, RZ, 0x1c1f ;  /* 0x001c1fff55537589 */ /* 0x0002e800000e0000 */
[----:B------:R1:W4:Y:S02]  /*3e20*/  SHFL.IDX PT, R82, R84, RZ, 0x1c1f ;  /* 0x001c1fff54527589 */ /* 0x00032400000e0000 */
.L_x_731:
[----:B------:R-:W-:Y:S01]  /*3e30*/  ISETP.GE.OR P4, PT, R152, R78, P1 ;  /* 0x0000004e9800720c */ /* 0x000fe20000f86670 */
[----:B------:R-:W-:-:S12]  /*3e40*/  BSSY B1, `(.L_x_516) ;  /* 0x0000071000017945 */ /* 0x000fd80003800000 */
[----:B------:R-:W-:Y:S05]  /*3e50*/  @P4 BRA `(.L_x_517) ;  /* 0x0000000400bc4947 */ /* 0x000fea0003800000 */
[----:B------:R-:W5:Y:S01]  /*3e60*/  S2R R9, SR_TID.X ;  /* 0x0000000000097919 */ /* 0x000f620000002100 */
[----:B------:R-:W-:Y:S01]  /*3e70*/  SEL R8, R60, R89, !P0 ;  /* 0x000000593c087207 */ /* 0x000fe20004000000 */
[----:B------:R-:W-:Y:S01]  /*3e80*/  BSSY B2, `(.L_x_518) ;  /* 0x0000068000027945 */ /* 0x000fe20003800000 */
[----:B----4-:R-:W-:-:S04]  /*3e90*/  LEA R80, P4, R6, R82, 0x1 ;  /* 0x0000005206507211 */ /* 0x010fc800078808ff */
[----:B---3--:R-:W-:Y:S01]  /*3ea0*/  LEA.HI.X R81, R6, R83, R4, 0x1, P4 ;  /* 0x0000005306517211 */ /* 0x008fe200020f0c04 */
[----:B-----5:R-:W-:Y:S01]  /*3eb0*/  VIADD R11, R9, 0xffffff80 ;  /* 0xffffff80090b7836 */ /* 0x020fe20000000000 */
[----:B------:R-:W-:-:S04]  /*3ec0*/  SHF.R.S32.HI R9, RZ, 0x1f, R8 ;  /* 0x0000001fff097819 */ /* 0x000fc80000011408 */
[----:B------:R-:W-:Y:S01]  /*3ed0*/  LEA.HI R8, R9, R8, RZ, 0x4 ;  /* 0x0000000809087211 */ /* 0x000fe200078f20ff */
[----:B------:R-:W-:Y:S01]  /*3ee0*/  IMAD R9, R19, 0x2000, R3 ;  /* 0x0000200013097824 */ /* 0x000fe200078e0203 */
[----:B------:R-:W-:Y:S02]  /*3ef0*/  SHF.R.S32.HI R10, RZ, 0x1f, R11 ;  /* 0x0000001fff0a7819 */ /* 0x000fe4000001140b */
[----:B------:R-:W-:Y:S02]  /*3f00*/  LEA.HI.SX32 R8, R8, R7, 0x1c ;  /* 0x0000000708087211 */ /* 0x000fe400078fe2ff */
[----:B------:R-:W-:Y:S02]  /*3f10*/  LEA.HI R10, R10, R11, RZ, 0x5 ;  /* 0x0000000b0a0a7211 */ /* 0x000fe400078f28ff */
[----:B------:R-:W-:Y:S02]  /*3f20*/  SHF.L.U32 R86, R8, 0x3, RZ ;  /* 0x0000000308567819 */ /* 0x000fe400000006ff */
[----:B------:R-:W-:-:S02]  /*3f30*/  SHF.R.S32.HI R10, RZ, 0x5, R10 ;  /* 0x00000005ff0a7819 */ /* 0x000fc4000001140a */
[----:B------:R-:W-:Y:S02]  /*3f40*/  LOP3.LUT R8, R69, 0x38, R86, 0xf8, !PT ;  /* 0x0000003845087812 */ /* 0x000fe400078ef856 */
[----:B------:R-:W-:Y:S02]  /*3f50*/  LEA R9, R9, R18, 0x1 ;  /* 0x0000001209097211 */ /* 0x000fe400078e08ff */
[----:B------:R-:W-:-:S05]  /*3f60*/  LOP3.LUT R8, R8, R65, RZ, 0x3c, !PT ;  /* 0x0000004108087212 */ /* 0x000fca00078e3cff */
[----:B------:R-:W-:-:S04]  /*3f70*/  IMAD R8, R10, 0x200, R8 ;  /* 0x000002000a087824 */ /* 0x000fc800078e0208 */
[----:B------:R-:W-:-:S04]  /*3f80*/  IMAD R11, R19, 0x2000, R8 ;  /* 0x00002000130b7824 */ /* 0x000fc800078e0208 */
[----:B0-----:R-:W-:Y:S02]  /*3f90*/  IMAD R12, R11, 0x2, R18 ;  /* 0x000000020b0c7824 */ /* 0x001fe400078e0212 */
[----:B------:R-:W0:Y:S04]  /*3fa0*/  LDS.128 R8, [R9+0xe400] ;  /* 0x00e4000009087984 */ /* 0x000e280000000c00 */
[----:B------:R-:W3:Y:S01]  /*3fb0*/  LDS.128 R12, [R12+0xe400] ;  /* 0x00e400000c0c7984 */ /* 0x000ee20000000c00 */
[----:B------:R-:W-:Y:S05]  /*3fc0*/  @P3 BRA `(.L_x_519) ;  /* 0x00000004004c3947 */ /* 0x000fea0003800000 */
[--C-:B------:R-:W-:Y:S01]  /*3fd0*/  SHF.R.U64 R36, R36, 0x10, R37.reuse ;  /* 0x0000001024247819 */ /* 0x100fe20000001225 */
[----:B------:R-:W-:Y:S01]  /*3fe0*/  HADD2.F32 R101, -RZ, R101.H0_H0 ;  /* 0x20000065ff657230 */ /* 0x000fe20000004100 */
[----:B------:R-:W-:Y:S01]  /*3ff0*/  SHF.R.U32.HI R95, RZ, 0x10, R37 ;  /* 0x00000010ff5f7819 */ /* 0x000fe20000011625 */
[----:B------:R-:W-:Y:S01]  /*4000*/  HADD2.F32 R100, -RZ, R100.H0_H0 ;  /* 0x20000064ff647230 */ /* 0x000fe20000004100 */
[----:B------:R-:W-:Y:S01]  /*4010*/  SHF.R.U64 R37, R38, 0x10, R39 ;  /* 0x0000001026257819 */ /* 0x000fe20000001227 */
[----:B------:R-:W-:Y:S01]  /*4020*/  HADD2.F32 R36, -RZ, R36.H0_H0 ;  /* 0x20000024ff247230 */ /* 0x000fe20000004100 */
[----:B------:R-:W-:Y:S01]  /*4030*/  SHF.R.U64 R38, R42, 0x10, R43 ;  /* 0x000000102a267819 */ /* 0x000fe2000000122b */
[----:B---3--:R-:W-:Y:S01]  /*4040*/  IMAD.MOV.U32 R42, RZ, RZ, R13 ;  /* 0x000000ffff2a7224 */ /* 0x008fe200078e000d */
[----:B------:R-:W-:Y:S01]  /*4050*/  SHF.R.U64 R40, R40, 0x10, R41 ;  /* 0x0000001028287819 */ /* 0x000fe20000001229 */
[----:B0-----:R-:W-:Y:S01]  /*4060*/  IMAD.MOV.U32 R13, RZ, RZ, R11 ;  /* 0x000000ffff0d7224 */ /* 0x001fe200078e000b */
[----:B------:R-:W-:Y:S01]  /*4070*/  SHF.R.U32.HI R41, RZ, 0x10, R41 ;  /* 0x00000010ff297819 */ /* 0x000fe20000011629 */
[----:B------:R-:W-:Y:S01]  /*4080*/  HADD2.F32 R11, -RZ, R9.H0_H0 ;  /* 0x20000009ff0b7230 */ /* 0x000fe20000004100 */
[----:B------:R-:W-:Y:S01]  /*4090*/  SHF.R.U32.HI R43, RZ, 0x10, R43 ;  /* 0x00000010ff2b7819 */ /* 0x000fe2000001162b */
[--C-:B------:R-:W-:Y:S01]  /*40a0*/  HADD2.F32 R96, -RZ, R42.reuse.H0_H0 ;  /* 0x2000002aff607230 */ /* 0x100fe20000004100 */
[----:B------:R-:W-:Y:S01]  /*40b0*/  SHF.R.U32.HI R39, RZ, 0x10, R39 ;  /* 0x00000010ff277819 */ /* 0x000fe20000011627 */
[----:B------:R-:W-:-:S02]  /*40c0*/  HADD2.F32 R99, -RZ, R42.H1_H1 ;  /* 0x3000002aff637230 */ /* 0x000fc40000004100 */
[----:B------:R-:W-:Y:S02]  /*40d0*/  HADD2.F32 R41, -RZ, R41.H0_H0 ;  /* 0x20000029ff297230 */ /* 0x000fe40000004100 */
[-C--:B------:R-:W-:Y:S01]  /*40e0*/  FMUL.FTZ R102, R96, R101.reuse ;  /* 0x0000006560667220 */ /* 0x080fe20000410000 */
[----:B------:R-:W-:Y:S02]  /*40f0*/  HADD2.F32 R42, -RZ, R9.H1_H1 ;  /* 0x30000009ff2a7230 */ /* 0x000fe40000004100 */
[C---:B------:R-:W-:Y:S01]  /*4100*/  FMUL.FTZ R101, R11.reuse, R101 ;  /* 0x000000650b657220 */ /* 0x040fe20000410000 */
[----:B------:R-:W-:Y:S02]  /*4110*/  HADD2.F32 R95, -RZ, R95.H0_H0 ;  /* 0x2000005fff5f7230 */ /* 0x000fe40000004100 */
[-C--:B------:R-:W-:Y:S01]  /*4120*/  FFMA.FTZ R9, R11, R100.reuse, -R102 ;  /* 0x000000640b097223 */ /* 0x080fe20000010866 */
[-C--:B------:R-:W-:Y:S01]  /*4130*/  FMUL.FTZ R103, R99, R41.reuse ;  /* 0x0000002963677220 */ /* 0x080fe20000410000 */
[----:B------:R-:W-:Y:S01]  /*4140*/  FMUL.FTZ R104, R42, R41 ;  /* 0x000000292a687220 */ /* 0x000fe20000410000 */
[----:B------:R-:W-:Y:S01]  /*4150*/  FFMA.FTZ R11, R96, R100, R101 ;  /* 0x00000064600b7223 */ /* 0x000fe20000010065 */
[----:B------:R-:W-:-:S02]  /*4160*/  HADD2.F32 R41, -RZ, R15.H0_H0 ;  /* 0x2000000fff297230 */ /* 0x000fc40000004100 */
[-C--:B------:R-:W-:Y:S01]  /*4170*/  FFMA.FTZ R42, R42, R95.reuse, -R103 ;  /* 0x0000005f2a2a7223 */ /* 0x080fe20000010867 */
[----:B------:R-:W-:Y:S01]  /*4180*/  FFMA.FTZ R96, R99, R95, R104 ;  /* 0x0000005f63607223 */ /* 0x000fe20000010068 */
[--C-:B------:R-:W-:Y:S02]  /*4190*/  HADD2.F32 R104, -RZ, R98.reuse.H0_H0 ;  /* 0x20000062ff687230 */ /* 0x100fe40000004100 */
[----:B------:R-:W-:Y:S01]  /*41a0*/  HADD2.F32 R100, -RZ, R15.H1_H1 ;  /* 0x3000000fff647230 */ /* 0x000fe20000004100 */
[----:B------:R-:W-:Y:S01]  /*41b0*/  F2FP.F16.F32.PACK_AB R9, R42, R9 ;  /* 0x000000092a09723e */ /* 0x000fe200000000ff */
[----:B------:R-:W-:Y:S02]  /*41c0*/  HADD2.F32 R102, -RZ, R98.H1_H1 ;  /* 0x30000062ff667230 */ /* 0x000fe40000004100 */
[----:B------:R-:W-:Y:S01]  /*41d0*/  FMUL.FTZ R106, R41, R104 ;  /* 0x00000068296a7220 */ /* 0x000fe20000410000 */
[----:B------:R-:W-:Y:S02]  /*41e0*/  HADD2.F32 R15, -RZ, R13.H0_H0 ;  /* 0x2000000dff0f7230 */ /* 0x000fe40000004100 */
[----:B------:R-:W-:-:S02]  /*41f0*/  HADD2.F32 R43, -RZ, R43.H0_H0 ;  /* 0x2000002bff2b7230 */ /* 0x000fc40000004100 */
[----:B------:R-:W-:Y:S02]  /*4200*/  HADD2.F32 R98, -RZ, R13.H1_H1 ;  /* 0x3000000dff627230 */ /* 0x000fe40000004100 */
[C---:B------:R-:W-:Y:S01]  /*4210*/  FMUL.FTZ R104, R15.reuse, R104 ;  /* 0x000000680f687220 */ /* 0x040fe20000410000 */
[----:B------:R-:W-:Y:S02]  /*4220*/  HADD2.F32 R39, -RZ, R39.H0_H0 ;  /* 0x20000027ff277230 */ /* 0x000fe40000004100 */
[-C--:B------:R-:W-:Y:S01]  /*4230*/  FMUL.FTZ R95, R100, R43.reuse ;  /* 0x0000002b645f7220 */ /* 0x080fe20000410000 */
[-C--:B------:R-:W-:Y:S01]  /*4240*/  FFMA.FTZ R13, R15, R102.reuse, -R106 ;  /* 0x000000660f0d7223 */ /* 0x080fe2000001086a */
[C---:B------:R-:W-:Y:S01]  /*4250*/  FMUL.FTZ R43, R98.reuse, R43 ;  /* 0x0000002b622b7220 */ /* 0x040fe20000410000 */
[----:B------:R-:W-:Y:S01]  /*4260*/  FFMA.FTZ R15, R41, R102, R104 ;  /* 0x00000066290f7223 */ /* 0x000fe20000010068 */
[----:B------:R-:W-:Y:S01]  /*4270*/  FFMA.FTZ R98, R98, R39, -R95 ;  /* 0x0000002762627223 */ /* 0x000fe2000001085f */
[----:B------:R-:W-:-:S02]  /*4280*/  HADD2.F32 R104, -RZ, R97.H0_H0 ;  /* 0x20000061ff687230 */ /* 0x000fc40000004100 */
[----:B------:R-:W-:Y:S01]  /*4290*/  FFMA.FTZ R100, R100, R39, R43 ;  /* 0x0000002764647223 */ /* 0x000fe2000001002b */
[----:B------:R-:W-:Y:S02]  /*42a0*/  HADD2.F32 R41, -RZ, R12.H0_H0 ;  /* 0x2000000cff297230 */ /* 0x000fe40000004100 */
[----:B------:R-:W-:Y:S01]  /*42b0*/  HADD2.F32 R95, -RZ, R40.H0_H0 ;  /* 0x20000028ff5f7230 */ /* 0x000fe20000004100 */
[----:B------:R-:W-:Y:S01]  /*42c0*/  F2FP.F16.F32.PACK_AB R98, R98, R13 ;  /* 0x0000000d6262723e */ /* 0x000fe200000000ff */
[----:B------:R-:W-:Y:S01]  /*42d0*/  HADD2.F32 R39, -RZ, R8.H0_H0 ;  /* 0x20000008ff277230 */ /* 0x000fe20000004100 */
[----:B------:R-:W-:Y:S01]  /*42e0*/  F2FP.F16.F32.PACK_AB R13, R96, R11 ;  /* 0x0000000b600d723e */ /* 0x000fe200000000ff */
[----:B------:R-:W-:Y:S01]  /*42f0*/  HADD2.F32 R43, -RZ, R12.H1_H1 ;  /* 0x3000000cff2b7230 */ /* 0x000fe20000004100 */
[----:B------:R-:W-:Y:S01]  /*4300*/  F2FP.F16.F32.PACK_AB R15, R100, R15 ;  /* 0x0000000f640f723e */ /* 0x000fe200000000ff */
[----:B------:R-:W-:Y:S02]  /*4310*/  HADD2.F32 R40, -RZ, R8.H1_H1 ;  /* 0x30000008ff287230 */ /* 0x000fe40000004100 */
[----:B------:R-:W-:Y:S01]  /*4320*/  FMUL.FTZ R8, R41, R104 ;  /* 0x0000006829087220 */ /* 0x000fe20000410000 */
[----:B------:R-:W-:-:S02]  /*4330*/  HADD2.F32 R102, -RZ, R97.H1_H1 ;  /* 0x30000061ff667230 */ /* 0x000fc40000004100 */
[----:B------:R-:W-:Y:S01]  /*4340*/  FMUL.FTZ R12, R39, R104 ;  /* 0x00000068270c7220 */ /* 0x000fe20000410000 */
[-C--:B------:R-:W-:Y:S01]  /*4350*/  FMUL.FTZ R97, R43, R95.reuse ;  /* 0x0000005f2b617220 */ /* 0x080fe20000410000 */
[C---:B------:R-:W-:Y:S01]  /*4360*/  FMUL.FTZ R104, R40.reuse, R95 ;  /* 0x0000005f28687220 */ /* 0x040fe20000410000 */
[----:B------:R-:W-:Y:S02]  /*4370*/  HADD2.F32 R95, -RZ, R38.H0_H0 ;  /* 0x20000026ff5f7230 */ /* 0x000fe40000004100 */
[----:B------:R-:W-:Y:S01]  /*4380*/  FFMA.FTZ R8, R39, R102, -R8 ;  /* 0x0000006627087223 */ /* 0x000fe20000010808 */
[-C--:B------:R-:W-:Y:S01]  /*4390*/  FFMA.FTZ R39, R40, R36.reuse, -R97 ;  /* 0x0000002428277223 */ /* 0x080fe20000010861 */
[----:B------:R-:W-:Y:S01]  /*43a0*/  FFMA.FTZ R97, R43, R36, R104 ;  /* 0x000000242b617223 */ /* 0x000fe20000010068 */
[----:B------:R-:W-:Y:S02]  /*43b0*/  HADD2.F32 R38, -RZ, R14.H0_H0 ;  /* 0x2000000eff267230 */ /* 0x000fe40000004100 */
[----:B------:R-:W-:Y:S01]  /*43c0*/  FFMA.FTZ R12, R41, R102, R12 ;  /* 0x00000066290c7223 */ /* 0x000fe2000001000c */
[----:B------:R-:W-:Y:S01]  /*43d0*/  HADD2.F32 R43, -RZ, R94.H1_H1 ;  /* 0x3000005eff2b7230 */ /* 0x000fe20000004100 */
[----:B------:R-:W-:Y:S01]  /*43e0*/  F2FP.F16.F32.PACK_AB R8, R39, R8 ;  /* 0x000000082708723e */ /* 0x000fe200000000ff */
[----:B------:R-:W-:Y:S01]  /*43f0*/  HADD2.F32 R36, -RZ, R10.H0_H0 ;  /* 0x2000000aff247230 */ /* 0x000fe20000004100 */
[----:B------:R-:W-:Y:S01]  /*4400*/  MOV R11, R98 ;  /* 0x00000062000b7202 */ /* 0x000fe20000000f00 */
[----:B------:R-:W-:-:S02]  /*4410*/  HADD2.F32 R14, -RZ, R14.H1_H1 ;  /* 0x3000000eff0e7230 */ /* 0x000fc40000004100 */
[-C--:B------:R-:W-:Y:S01]  /*4420*/  FMUL.FTZ R99, R38, R43.reuse ;  /* 0x0000002b26637220 */ /* 0x080fe20000410000 */
[----:B------:R-:W-:Y:S02]  /*4430*/  HADD2.F32 R10, -RZ, R10.H1_H1 ;  /* 0x3000000aff0a7230 */ /* 0x000fe40000004100 */
[----:B------:R-:W-:Y:S01]  /*4440*/  FMUL.FTZ R43, R36, R43 ;  /* 0x0000002b242b7220 */ /* 0x000fe20000410000 */
[----:B------:R-:W-:Y:S02]  /*4450*/  HADD2.F32 R41, -RZ, R94.H0_H0 ;  /* 0x2000005eff297230 */ /* 0x000fe40000004100 */
[-C--:B------:R-:W-:Y:S01]  /*4460*/  FMUL.FTZ R101, R14, R95.reuse ;  /* 0x0000005f0e657220 */ /* 0x080fe20000410000 */
[----:B------:R-:W-:Y:S02]  /*4470*/  HADD2.F32 R37, -RZ, R37.H0_H0 ;  /* 0x20000025ff257230 */ /* 0x000fe40000004100 */
[----:B------:R-:W-:Y:S01]  /*4480*/  FMUL.FTZ R95, R10, R95 ;  /* 0x0000005f0a5f7220 */ /* 0x000fe20000410000 */
[----:B------:R-:W-:Y:S01]  /*4490*/  F2FP.F16.F32.PACK_AB R12, R97, R12 ;  /* 0x0000000c610c723e */ /* 0x000fe200000000ff */
[-C--:B------:R-:W-:Y:S01]  /*44a0*/  FFMA.FTZ R99, R36, R41.reuse, -R99 ;  /* 0x0000002924637223 */ /* 0x080fe20000010863 */
[----:B------:R-:W-:Y:S01]  /*44b0*/  FFMA.FTZ R43, R38, R41, R43 ;  /* 0x00000029262b7223 */ /* 0x000fe2000001002b */
[-C--:B------:R-:W-:Y:S01]  /*44c0*/  FFMA.FTZ R10, R10, R37.reuse, -R101 ;  /* 0x000000250a0a7223 */ /* 0x080fe20000010865 */
[----:B------:R-:W-:-:S04]  /*44d0*/  FFMA.FTZ R14, R14, R37, R95 ;  /* 0x000000250e0e7223 */ /* 0x000fc8000001005f */
[----:B------:R-:W-:Y:S02]  /*44e0*/  F2FP.F16.F32.PACK_AB R10, R10, R99 ;  /* 0x000000630a0a723e */ /* 0x000fe400000000ff */
[----:B------:R-:W-:-:S07]  /*44f0*/  F2FP.F16.F32.PACK_AB R14, R14, R43 ;  /* 0x0000002b0e0e723e */ /* 0x000fce00000000ff */
.L_x_519:
[----:B------:R-:W-:Y:S05]  /*4500*/  BSYNC B2 ;  /* 0x0000000000027941 */ /* 0x000fea0003800000 */
.L_x_518:
[----:B------:R-:W-:Y:S01]  /*4510*/  ISETP.GE.AND P4, PT, R86, R87, PT ;  /* 0x000000575600720c */ /* 0x000fe20003f86270 */
[----:B0-----:R0:W-:-:S12]  /*4520*/  ST.E.128 desc[UR42][R80.64], R8 ;  /* 0x0000000850007985 */ /* 0x0011d8000c101d2a */
[----:B------:R-:W-:-:S05]  /*4530*/  @!P4 IMAD.WIDE R82, R86, 0x2, R82 ;  /* 0x000000025652c825 */ /* 0x000fca00078e0252 */
[----:B---3--:R0:W-:Y:S02]  /*4540*/  @!P4 ST.E.128 desc[UR42][R82.64], R12 ;  /* 0x0000000c5200c985 */ /* 0x0081e4000c101d2a */
.L_x_517:
[----:B------:R-:W-:Y:S05]  /*4550*/  BSYNC B1 ;  /* 0x0000000000017941 */ /* 0x000fea0003800000 */
.L_x_516:
[----:B------:R-:W-:-:S03]  /*4560*/  UMOV UR4, 0xffffffff ;  /* 0xffffffff00047882 */ /* 0x000fc60000000000 */
[----:B------:R-:W-:Y:S05]  /*4570*/  BRA.DIV UR4, `(.L_x_520) ;  /* 0x0000011a046c7947 */ /* 0x000fea000b800000 */
[----:B-1----:R-:W1:Y:S04]  /*4580*/  SHFL.IDX PT, R85, R85, 0x1, 0x1c1f ;  /* 0x003c1f0055557f89 */ /* 0x002e6800000e0000 */
[----:B------:R-:W0:Y:S02]  /*4590*/  SHFL.IDX PT, R84, R84, 0x1, 0x1c1f ;  /* 0x003c1f0054547f89 */ /* 0x000e2400000e0000 */
.L_x_735:
[----:B0-----:R-:W-:-:S05]  /*45a0*/  VIADD R8, R152, 0x60 ;  /* 0x0000006098087836 */ /* 0x001fca0000000000 */
[----:B------:R-:W-:-:S13]  /*45b0*/  ISETP.GE.OR P4, PT, R8, R78, P1 ;  /* 0x0000004e0800720c */ /* 0x000fda0000f86670 */
[----:B------:R-:W-:Y:S05]  /*45c0*/  @P4 BRA `(.L_x_503) ;  /* 0x0000000800fc4947 */ /* 0x000fea0003800000 */
[----:B------:R-:W5:Y:S01]  /*45d0*/  LDL R9, [R1+0x20] ;  /* 0x0000200001097983 */ /* 0x000f620000100800 */
[----:B------:R-:W-:Y:S01]  /*45e0*/  SEL R89, R60, R89, !P0 ;  /* 0x000000593c597207 */ /* 0x000fe20004000000 */
[C---:B------:R-:W-:Y:S01]  /*45f0*/  VIADD R10, R152.reuse, 0x60 ;  /* 0x00000060980a7836 */ /* 0x040fe20000000000 */
[----:B------:R-:W-:Y:S01]  /*4600*/  IADD3 R11, R152, 0x60, RZ ;  /* 0x00000060980b7810 */ /* 0x000fe20007ffe0ff */
[----:B------:R-:W-:Y:S01]  /*4610*/  BSSY B1, `(.L_x_521) ;  /* 0x000006d000017945 */ /* 0x000fe20003800000 */
[----:B------:R-:W-:Y:S01]  /*4620*/  SHF.R.S32.HI R8, RZ, 0x1f, R89 ;  /* 0x0000001fff087819 */ /* 0x000fe20000011459 */
[----:B------:R-:W-:Y:S01]  /*4630*/  IMAD.SHL.U32 R10, R10, 0x40, RZ ;  /* 0x000000400a0a7824 */ /* 0x000fe200078e00ff */
[----:B------:R-:W-:Y:S01]  /*4640*/  LEA R36, P4, R6, R84, 0x1 ;  /* 0x0000005406247211 */ /* 0x000fe200078808ff */
[----:B------:R-:W-:Y:S01]  /*4650*/  IMAD.SHL.U32 R11, R11, 0x40, RZ ;  /* 0x000000400b0b7824 */ /* 0x000fe200078e00ff */
[----:B------:R-:W-:Y:S02]  /*4660*/  LEA.HI R8, R8, R89, RZ, 0x4 ;  /* 0x0000005908087211 */ /* 0x000fe400078f20ff */
[----:B------:R-:W-:-:S02]  /*4670*/  LOP3.LUT R10, R10, 0x1c0, RZ, 0xc0, !PT ;  /* 0x000001c00a0a7812 */ /* 0x000fc400078ec0ff */
[----:B------:R-:W-:Y:S02]  /*4680*/  LEA.HI.SX32 R8, R8, R7, 0x1c ;  /* 0x0000000708087211 */ /* 0x000fe400078fe2ff */
[----:B------:R-:W-:Y:S02]  /*4690*/  LOP3.LUT R11, R11, 0x1c0, RZ, 0xc0, !PT ;  /* 0x000001c00b0b7812 */ /* 0x000fe400078ec0ff */
[----:B------:R-:W-:Y:S01]  /*46a0*/  SHF.R.U32.HI R10, RZ, 0x3, R10 ;  /* 0x00000003ff0a7819 */ /* 0x000fe2000001160a */
[----:B------:R-:W-:Y:S01]  /*46b0*/  IMAD.SHL.U32 R38, R8, 0x8, RZ ;  /* 0x0000000808267824 */ /* 0x000fe200078e00ff */
[----:B-1----:R-:W-:-:S04]  /*46c0*/  LEA.HI.X R37, R6, R85, R4, 0x1, P4 ;  /* 0x0000005506257211 */ /* 0x002fc800020f0c04 */
[----:B------:R-:W-:-:S04]  /*46d0*/  LOP3.LUT R8, R11, 0x38, R38, 0xf8, !PT ;  /* 0x000000380b087812 */ /* 0x000fc800078ef826 */
[----:B------:R-:W-:-:S05]  /*46e0*/  LOP3.LUT R8, R8, R10, RZ, 0x3c, !PT ;  /* 0x0000000a08087212 */ /* 0x000fca00078e3cff */
[----:B-----5:R-:W-:Y:S01]  /*46f0*/  IMAD.IADD R8, R9, 0x1, R8 ;  /* 0x0000000109087824 */ /* 0x020fe200078e0208 */
[----:B------:R-:W-:-:S03]  /*4700*/  LEA R9, R19, R0, 0xd ;  /* 0x0000000013097211 */ /* 0x000fc600078e68ff */
[----:B------:R-:W-:Y:S02]  /*4710*/  IMAD R11, R19, 0x2000, R8 ;  /* 0x00002000130b7824 */ /* 0x000fe400078e0208 */
[--C-:B------:R-:W-:Y:S02]  /*4720*/  IMAD R9, R9, 0x2, R18.reuse ;  /* 0x0000000209097824 */ /* 0x100fe400078e0212 */
[----:B------:R-:W-:-:S04]  /*4730*/  IMAD R12, R11, 0x2, R18 ;  /* 0x000000020b0c7824 */ /* 0x000fc800078e0212 */
[----:B------:R-:W0:Y:S04]  /*4740*/  LDS.128 R8, [R9+0xe400] ;  /* 0x00e4000009087984 */ /* 0x000e280000000c00 */
[----:B------:R-:W1:Y:S01]  /*4750*/  LDS.128 R12, [R12+0xe400] ;  /* 0x00e400000c0c7984 */ /* 0x000e620000000c00 */
[----:B------:R-:W-:Y:S05]  /*4760*/  @P3 BRA `(.L_x_522) ;  /* 0x00000004005c3947 */ /* 0x000fea0003800000 */
[----:B0-----:R-:W-:Y:S01]  /*4770*/  MOV R43, R8 ;  /* 0x00000008002b7202 */ /* 0x001fe20000000f00 */
[----:B-1----:R-:W-:Y:S01]  /*4780*/  IMAD.MOV.U32 R8, RZ, RZ, R13 ;  /* 0x000000ffff087224 */ /* 0x002fe200078e000d */
[----:B------:R-:W-:Y:S01]  /*4790*/  SHF.R.U64 R42, R48, 0x10, R49 ;  /* 0x00000010302a7819 */ /* 0x000fe20000001231 */
[----:B------:R-:W-:Y:S01]  /*47a0*/  IMAD.MOV.U32 R13, RZ, RZ, R11 ;  /* 0x000000ffff0d7224 */ /* 0x000fe200078e000b */
[----:B------:R-:W-:Y:S01]  /*47b0*/  SHF.R.U32.HI R48, RZ, 0x10, R49 ;  /* 0x00000010ff307819 */ /* 0x000fe20000011631 */
[----:B------:R-:W-:Y:S01]  /*47c0*/  HADD2.F32 R11, -RZ, R9.H1_H1 ;  /* 0x30000009ff0b7230 */ /* 0x000fe20000004100 */
[--C-:B------:R-:W-:Y:S01]  /*47d0*/  SHF.R.U64 R40, R44, 0x10, R45.reuse ;  /* 0x000000102c287819 */ /* 0x100fe2000000122d */
[----:B------:R-:W-:Y:S01]  /*47e0*/  IMAD.MOV.U32 R44, RZ, RZ, R12 ;  /* 0x000000ffff2c7224 */ /* 0x000fe200078e000c */
[----:B----4-:R-:W-:Y:S01]  /*47f0*/  SHF.R.U32.HI R82, RZ, 0x10, R45 ;  /* 0x00000010ff527819 */ /* 0x010fe2000001162d */
[----:B------:R-:W-:Y:S01]  /*4800*/  HADD2.F32 R12, -RZ, R8.H0_H0 ;  /* 0x20000008ff0c7230 */ /* 0x000fe20000004100 */
[--C-:B------:R-:W-:Y:S01]  /*4810*/  SHF.R.U64 R39, R46, 0x10, R47.reuse ;  /* 0x000000102e277819 */ /* 0x100fe2000000122f */
[----:B------:R-:W-:Y:S01]  /*4820*/  HADD2.F32 R48, -RZ, R48.H0_H0 ;  /* 0x20000030ff307230 */ /* 0x000fe20000004100 */
[----:B------:R-:W-:Y:S01]  /*4830*/  SHF.R.U32.HI R81, RZ, 0x10, R47 ;  /* 0x00000010ff517819 */ /* 0x000fe2000001162f */
[--C-:B------:R-:W-:Y:S01]  /*4840*/  HADD2.F32 R47, -RZ, R93.reuse.H0_H0 ;  /* 0x2000005dff2f7230 */ /* 0x100fe20000004100 */
[----:B------:R-:W-:Y:S01]  /*4850*/  MOV R45, R15 ;  /* 0x0000000f002d7202 */ /* 0x000fe20000000f00 */
[----:B------:R-:W-:Y:S01]  /*4860*/  HADD2.F32 R93, -RZ, R93.H1_H1 ;  /* 0x3000005dff5d7230 */ /* 0x000fe20000004100 */
[--C-:B------:R-:W-:Y:S01]  /*4870*/  SHF.R.U64 R41, R50, 0x10, R51.reuse ;  /* 0x0000001032297819 */ /* 0x100fe20000001233 */
[----:B------:R-:W-:Y:S01]  /*4880*/  HADD2.F32 R15, -RZ, R8.H1_H1 ;  /* 0x30000008ff0f7230 */ /* 0x000fe20000004100 */
[----:B------:R-:W-:Y:S01]  /*4890*/  SHF.R.U32.HI R80, RZ, 0x10, R51 ;  /* 0x00000010ff507819 */ /* 0x000fe20000011633 */
[----:B------:R-:W-:-:S02]  /*48a0*/  HADD2.F32 R8, -RZ, R9.H0_H0 ;  /* 0x20000009ff087230 */ /* 0x000fc40000004100 */
[-C--:B------:R-:W-:Y:S01]  /*48b0*/  FMUL.FTZ R9, R12, R93.reuse ;  /* 0x0000005d0c097220 */ /* 0x080fe20000410000 */
[----:B------:R-:W-:Y:S02]  /*48c0*/  HADD2.F32 R46, -RZ, R82.H0_H0 ;  /* 0x20000052ff2e7230 */ /* 0x000fe40000004100 */
[-C--:B------:R-:W-:Y:S01]  /*48d0*/  FMUL.FTZ R50, R15, R48.reuse ;  /* 0x000000300f327220 */ /* 0x080fe20000410000 */
[C---:B------:R-:W-:Y:S01]  /*48e0*/  FMUL.FTZ R48, R11.reuse, R48 ;  /* 0x000000300b307220 */ /* 0x040fe20000410000 */
[C---:B------:R-:W-:Y:S01]  /*48f0*/  FMUL.FTZ R93, R8.reuse, R93 ;  /* 0x0000005d085d7220 */ /* 0x040fe20000410000 */
[-C--:B------:R-:W-:Y:S01]  /*4900*/  FFMA.FTZ R8, R8, R47.reuse, -R9 ;  /* 0x0000002f08087223 */ /* 0x080fe20000010809 */
[-C--:B------:R-:W-:Y:S01]  /*4910*/  FFMA.FTZ R11, R11, R46.reuse, -R50 ;  /* 0x0000002e0b0b7223 */ /* 0x080fe20000010832 */
[----:B------:R-:W-:Y:S02]  /*4920*/  HADD2.F32 R80, -RZ, R80.H0_H0 ;  /* 0x20000050ff507230 */ /* 0x000fe40000004100 */
[----:B------:R-:W-:Y:S01]  /*4930*/  FFMA.FTZ R9, R12, R47, R93 ;  /* 0x0000002f0c097223 */ /* 0x000fe2000001005d */
[----:B------:R-:W-:Y:S01]  /*4940*/  FFMA.FTZ R12, R15, R46, R48 ;  /* 0x0000002e0f0c7223 */ /* 0x000fe20000010030 */
[--C-:B------:R-:W-:Y:S01]  /*4950*/  HADD2.F32 R46, -RZ, R45.reuse.H0_H0 ;  /* 0x2000002dff2e7230 */ /* 0x100fe20000004100 */
[----:B------:R-:W-:Y:S01]  /*4960*/  F2FP.F16.F32.PACK_AB R11, R11, R8 ;  /* 0x000000080b0b723e */ /* 0x000fe200000000ff */
[----:B------:R-:W-:-:S02]  /*4970*/  HADD2.F32 R47, -RZ, R45.H1_H1 ;  /* 0x3000002dff2f7230 */ /* 0x000fc40000004100 */
[----:B------:R-:W-:Y:S02]  /*4980*/  HADD2.F32 R45, -RZ, R13.H1_H1 ;  /* 0x3000000dff2d7230 */ /* 0x000fe40000004100 */
[----:B------:R-:W-:Y:S02]  /*4990*/  HADD2.F32 R50, -RZ, R81.H0_H0 ;  /* 0x20000051ff327230 */ /* 0x000fe40000004100 */
[-C--:B------:R-:W-:Y:S01]  /*49a0*/  FMUL.FTZ R86, R47, R80.reuse ;  /* 0x000000502f567220 */ /* 0x080fe20000410000 */
[----:B------:R-:W-:Y:S02]  /*49b0*/  HADD2.F32 R49, -RZ, R92.H0_H0 ;  /* 0x2000005cff317230 */ /* 0x000fe40000004100 */
[C---:B------:R-:W-:Y:S01]  /*49c0*/  FMUL.FTZ R80, R45.reuse, R80 ;  /* 0x000000502d507220 */ /* 0x040fe20000410000 */
[----:B------:R-:W-:Y:S02]  /*49d0*/  HADD2.F32 R15, -RZ, R13.H0_H0 ;  /* 0x2000000dff0f7230 */ /* 0x000fe40000004100 */
[----:B------:R-:W-:Y:S01]  /*49e0*/  FFMA.FTZ R86, R45, R50, -R86 ;  /* 0x000000322d567223 */ /* 0x000fe20000010856 */
[----:B------:R-:W-:-:S02]  /*49f0*/  HADD2.F32 R48, -RZ, R90.H1_H1 ;  /* 0x3000005aff307230 */ /* 0x000fc40000004100 */
[CC--:B------:R-:W-:Y:S01]  /*4a00*/  FMUL.FTZ R82, R46.reuse, R49.reuse ;  /* 0x000000312e527220 */ /* 0x0c0fe20000410000 */
[----:B------:R-:W-:Y:S01]  /*4a10*/  FFMA.FTZ R80, R47, R50, R80 ;  /* 0x000000322f507223 */ /* 0x000fe20000010050 */
[----:B------:R-:W-:Y:S02]  /*4a20*/  HADD2.F32 R45, -RZ, R44.H0_H0 ;  /* 0x2000002cff2d7230 */ /* 0x000fe40000004100 */
[C---:B------:R-:W-:Y:S01]  /*4a30*/  FMUL.FTZ R49, R15.reuse, R49 ;  /* 0x000000310f317220 */ /* 0x040fe20000410000 */
[----:B------:R-:W-:Y:S02]  /*4a40*/  HADD2.F32 R47, -RZ, R42.H0_H0 ;  /* 0x2000002aff2f7230 */ /* 0x000fe40000004100 */
[-C--:B------:R-:W-:Y:S01]  /*4a50*/  FFMA.FTZ R13, R15, R48.reuse, -R82 ;  /* 0x000000300f0d7223 */ /* 0x080fe20000010852 */
[----:B------:R-:W-:Y:S02]  /*4a60*/  HADD2.F32 R44, -RZ, R44.H1_H1 ;  /* 0x3000002cff2c7230 */ /* 0x000fe40000004100 */
[----:B------:R-:W-:Y:S01]  /*4a70*/  FFMA.FTZ R15, R46, R48, R49 ;  /* 0x000000302e0f7223 */ /* 0x000fe20000010031 */
[----:B------:R-:W-:-:S02]  /*4a80*/  HADD2.F32 R42, -RZ, R43.H0_H0 ;  /* 0x2000002bff2a7230 */ /* 0x000fc40000004100 */
[----:B------:R-:W-:Y:S02]  /*4a90*/  HADD2.F32 R43, -RZ, R43.H1_H1 ;  /* 0x3000002bff2b7230 */ /* 0x000fe40000004100 */
[----:B------:R-:W-:Y:S01]  /*4aa0*/  FMUL.FTZ R48, R44, R47 ;  /* 0x0000002f2c307220 */ /* 0x000fe20000410000 */
[----:B------:R-:W-:Y:S01]  /*4ab0*/  HADD2.F32 R40, -RZ, R40.H0_H0 ;  /* 0x20000028ff287230 */ /* 0x000fe20000004100 */
[----:B------:R-:W-:Y:S01]  /*4ac0*/  F2FP.F16.F32.PACK_AB R86, R86, R13 ;  /* 0x0000000d5656723e */ /* 0x000fe200000000ff */
[----:B------:R-:W-:Y:S02]  /*4ad0*/  HADD2.F32 R46, -RZ, R91.H0_H0 ;  /* 0x2000005bff2e7230 */ /* 0x000fe40000004100 */
[C---:B------:R-:W-:Y:S01]  /*4ae0*/  FMUL.FTZ R47, R43.reuse, R47 ;  /* 0x0000002f2b2f7220 */ /* 0x040fe20000410000 */
[----:B------:R-:W-:Y:S02]  /*4af0*/  HADD2.F32 R90, -RZ, R90.H0_H0 ;  /* 0x2000005aff5a7230 */ /* 0x000fe40000004100 */
[----:B------:R-:W-:Y:S01]  /*4b00*/  FFMA.FTZ R48, R43, R40, -R48 ;  /* 0x000000282b307223 */ /* 0x000fe20000010830 */
[----:B------:R-:W-:-:S02]  /*4b10*/  HADD2.F32 R43, -RZ, R41.H0_H0 ;  /* 0x20000029ff2b7230 */ /* 0x000fc40000004100 */
[C---:B------:R-:W-:Y:S01]  /*4b20*/  FMUL.FTZ R49, R45.reuse, R46 ;  /* 0x0000002e2d317220 */ /* 0x040fe20000410000 */
[----:B------:R-:W-:Y:S01]  /*4b30*/  FFMA.FTZ R47, R44, R40, R47 ;  /* 0x000000282c2f7223 */ /* 0x000fe2000001002f */
[----:B------:R-:W-:Y:S02]  /*4b40*/  HADD2.F32 R41, -RZ, R14.H0_H0 ;  /* 0x2000000eff297230 */ /* 0x000fe40000004100 */
[C---:B------:R-:W-:Y:S01]  /*4b50*/  FMUL.FTZ R46, R42.reuse, R46 ;  /* 0x0000002e2a2e7220 */ /* 0x040fe20000410000 */
[----:B------:R-:W-:Y:S02]  /*4b60*/  HADD2.F32 R92, -RZ, R92.H1_H1 ;  /* 0x3000005cff5c7230 */ /* 0x000fe40000004100 */
[-C--:B------:R-:W-:Y:S01]  /*4b70*/  FFMA.FTZ R49, R42, R90.reuse, -R49 ;  /* 0x0000005a2a317223 */ /* 0x080fe20000010831 */
[----:B------:R-:W-:Y:S02]  /*4b80*/  HADD2.F32 R40, -RZ, R10.H0_H0 ;  /* 0x2000000aff287230 */ /* 0x000fe40000004100 */
[----:B------:R-:W-:Y:S01]  /*4b90*/  FFMA.FTZ R46, R45, R90, R46 ;  /* 0x0000005a2d2e7223 */ /* 0x000fe2000001002e */
[----:B------:R-:W-:-:S02]  /*4ba0*/  HADD2.F32 R14, -RZ, R14.H1_H1 ;  /* 0x3000000eff0e7230 */ /* 0x000fc40000004100 */
[CC--:B------:R-:W-:Y:S01]  /*4bb0*/  FMUL.FTZ R45, R41.reuse, R92.reuse ;  /* 0x0000005c292d7220 */ /* 0x0c0fe20000410000 */
[----:B------:R-:W-:Y:S02]  /*4bc0*/  HADD2.F32 R10, -RZ, R10.H1_H1 ;  /* 0x3000000aff0a7230 */ /* 0x000fe40000004100 */
[----:B------:R-:W-:Y:S01]  /*4bd0*/  FMUL.FTZ R92, R40, R92 ;  /* 0x0000005c285c7220 */ /* 0x000fe20000410000 */
[----:B------:R-:W-:Y:S02]  /*4be0*/  HADD2.F32 R91, -RZ, R91.H1_H1 ;  /* 0x3000005bff5b7230 */ /* 0x000fe40000004100 */
[-C--:B------:R-:W-:Y:S01]  /*4bf0*/  FMUL.FTZ R51, R14, R43.reuse ;  /* 0x0000002b0e337220 */ /* 0x080fe20000410000 */
[----:B------:R-:W-:Y:S02]  /*4c00*/  HADD2.F32 R39, -RZ, R39.H0_H0 ;  /* 0x20000027ff277230 */ /* 0x000fe40000004100 */
[----:B------:R-:W-:Y:S01]  /*4c10*/  FMUL.FTZ R43, R10, R43 ;  /* 0x0000002b0a2b7220 */ /* 0x000fe20000410000 */
[----:B------:R-:W-:Y:S01]  /*4c20*/  F2FP.F16.F32.PACK_AB R13, R12, R9 ;  /* 0x000000090c0d723e */ /* 0x000fe200000000ff */
[-C--:B------:R-:W-:Y:S01]  /*4c30*/  FFMA.FTZ R45, R40, R91.reuse, -R45 ;  /* 0x0000005b282d7223 */ /* 0x080fe2000001082d */
[----:B------:R-:W-:Y:S01]  /*4c40*/  FFMA.FTZ R92, R41, R91, R92 ;  /* 0x0000005b295c7223 */ /* 0x000fe2000001005c */
[-C--:B------:R-:W-:Y:S01]  /*4c50*/  FFMA.FTZ R10, R10, R39.reuse, -R51 ;  /* 0x000000270a0a7223 */ /* 0x080fe20000010833 */
[----:B------:R-:W-:Y:S01]  /*4c60*/  FFMA.FTZ R43, R14, R39, R43 ;  /* 0x000000270e2b7223 */ /* 0x000fe2000001002b */
[----:B------:R-:W-:Y:S01]  /*4c70*/  IMAD.MOV.U32 R9, RZ, RZ, R11 ;  /* 0x000000ffff097224 */ /* 0x000fe200078e000b */
[----:B------:R-:W-:Y:S01]  /*4c80*/  F2FP.F16.F32.PACK_AB R15, R80, R15 ;  /* 0x0000000f500f723e */ /* 0x000fe200000000ff */
[----:B------:R-:W-:Y:S01]  /*4c90*/  IMAD.MOV.U32 R11, RZ, RZ, R86 ;  /* 0x000000ffff0b7224 */ /* 0x000fe200078e0056 */
[----:B------:R-:W-:-:S02]  /*4ca0*/  F2FP.F16.F32.PACK_AB R8, R48, R49 ;  /* 0x000000313008723e */ /* 0x000fc400000000ff */
[----:B------:R-:W-:Y:S02]  /*4cb0*/  F2FP.F16.F32.PACK_AB R12, R47, R46 ;  /* 0x0000002e2f0c723e */ /* 0x000fe400000000ff */
[----:B------:R-:W-:Y:S02]  /*4cc0*/  F2FP.F16.F32.PACK_AB R10, R10, R45 ;  /* 0x0000002d0a0a723e */ /* 0x000fe400000000ff */
[----:B------:R-:W-:-:S07]  /*4cd0*/  F2FP.F16.F32.PACK_AB R14, R43, R92 ;  /* 0x0000005c2b0e723e */ /* 0x000fce00000000ff */
.L_x_522:
[----:B------:R-:W-:Y:S05]  /*4ce0*/  BSYNC B1 ;  /* 0x0000000000017941 */ /* 0x000fea0003800000 */
.L_x_521:
[----:B------:R-:W-:Y:S01]  /*4cf0*/  ISETP.GE.AND P3, PT, R38, R87, PT ;  /* 0x000000572600720c */ /* 0x000fe20003f66270 */
[----:B0-----:R0:W-:Y:S02]  /*4d00*/  ST.E.128 desc[UR42][R36.64], R8 ;  /* 0x0000000824007985 */ /* 0x0011e4000c101d2a */
[----:B0-----:R-:W-:Y:S01]  /*4d10*/  IMAD.MOV.U32 R8, RZ, RZ, R84 ;  /* 0x000000ffff087224 */ /* 0x001fe200078e0054 */
[----:B------:R-:W-:-:S09]  /*4d20*/  MOV R9, R85 ;  /* 0x0000005500097202 */ /* 0x000fd20000000f00 */
[----:B------:R-:W-:Y:S05]  /*4d30*/  @P3 BRA `(.L_x_503) ;  /* 0x0000000400203947 */ /* 0x000fea0003800000 */
[----:B------:R-:W-:-:S05]  /*4d40*/  IMAD.WIDE R8, R38, 0x2, R8 ;  /* 0x0000000226087825 */ /* 0x000fca00078e0208 */
[----:B-1----:R0:W-:Y:S01]  /*4d50*/  ST.E.128 desc[UR42][R8.64], R12 ;  /* 0x0000000c08007985 */ /* 0x0021e2000c101d2a */
[----:B------:R-:W-:Y:S05]  /*4d60*/  BRA `(.L_x_503) ;  /* 0x0000000400147947 */ /* 0x000fea0003800000 */
.L_x_484:
[----:B------:R-:W-:-:S06]  /*4d70*/  UISETP.NE.AND UP0, UPT, UR39, 0x3, UPT ;  /* 0x000000032700788c */ /* 0x000fcc000bf05270 */
[----:B------:R-:W-:-:S13]  /*4d80*/  PLOP3.LUT P5, PT, PT, PT, UP0, 0x80, 0x0 ;  /* 0x000000000000781c */ /* 0x000fda0003faf008 */
[----:B------:R-:W-:Y:S05]  /*4d90*/  @!P5 BRA `(.L_x_523) ;  /* 0x000000000004d947 */ /* 0x000fea0003800000 */
[----:B------:R-:W-:Y:S01]  /*4da0*/  BPT.TRAP 0x1 ;  /* 0x000000040000795c */ /* 0x000fe20000300000 */
.L_x_523:
[----:B------:R-:W-:Y:S01]  /*4db0*/  IMAD R71, R19, 0x8, R18 ;  /* 0x0000000813477824 */ /* 0x000fe200078e0212 */
[----:B------:R-:W-:Y:S01]  /*4dc0*/  SHF.L.U32 R79, R154, 0x1f, RZ ;  /* 0x0000001f9a4f7819 */ /* 0x000fe200000006ff */
[----:B------:R-:W-:Y:S01]  /*4dd0*/  BSSY B1, `(.L_x_524) ;  /* 0x0000004000017945 */ /* 0x000fe20003800000 */
[----:B------:R-:W-:Y:S02]  /*4de0*/  SHF.R.S32.HI R76, RZ, 0x1f, R75 ;  /* 0x0000001fff4c7819 */ /* 0x000fe4000001144b */
[----:B------:R-:W0:Y:S02]  /*4df0*/  SYNCS.PHASECHK.TRANS64.TRYWAIT P3, [R71+URZ+0x16890], R79 ;  /* 0x0168904f470075a7 */ /* 0x000e24000806017f */
[----:B0-----:R-:W-:Y:S05]  /*4e00*/  @!P3 BRA `(.L_x_525) ;  /* 0x000001100094b947 */ /* 0x001fea0003800000 */
.L_x_736:
[----:B------:R-:W-:Y:S05]  /*4e10*/  BSYNC B1 ;  /* 0x0000000000017941 */ /* 0x000fea0003800000 */
.L_x_524:
[----:B------:R-:W-:Y:S01]  /*4e20*/  ULDC.64 UR4, c[0x0][0x300] ;  /* 0x0000c00000047ab9 */ /* 0x000fe20000000a00 */
[----:B-----5:R-:W-:Y:S01]  /*4e30*/  SHF.R.S32.HI R77, RZ, 0x1f, R74 ;  /* 0x0000001fff4d7819 */ /* 0x020fe2000001144a */
[----:B------:R-:W-:Y:S02]  /*4e40*/  IMAD R10, R76, UR4, RZ ;  /* 0x000000044c0a7c24 */ /* 0x000fe4000f8e02ff */
[----:B------:R-:W-:-:S04]  /*4e50*/  IMAD.WIDE.U32 R8, R75, UR4, RZ ;  /* 0x000000044b087c25 */ /* 0x000fc8000f8e00ff */
[----:B------:R-:W-:Y:S01]  /*4e60*/  IMAD R11, R75, UR5, R10 ;  /* 0x000000054b0b7c24 */ /* 0x000fe2000f8e020a */
[----:B------:R-:W-:Y:S01]  /*4e70*/  ULDC.64 UR4, c[0x0][0x310] ;  /* 0x0000c40000047ab9 */ /* 0x000fe20000000a00 */
[----:B------:R-:W-:Y:S02]  /*4e80*/  IMAD R78, R27, -0x80, R30 ;  /* 0xffffff801b4e7824 */ /* 0x000fe400078e021e */
[----:B------:R-:W-:Y:S02]  /*4e90*/  IMAD R13, R77, UR4, RZ ;  /* 0x000000044d0d7c24 */ /* 0x000fe4000f8e02ff */
[----:B------:R-:W-:Y:S01]  /*4ea0*/  IMAD.IADD R9, R9, 0x1, R11 ;  /* 0x0000000109097824 */ /* 0x000fe200078e020b */
[----:B------:R-:W-:Y:S01]  /*4eb0*/  VIMNMX R78, R78, 0x80, PT ;  /* 0x000000804e4e7848 */ /* 0x000fe20003fe0100 */
[C---:B------:R-:W-:Y:S02]  /*4ec0*/  IMAD R13, R74.reuse, UR5, R13 ;  /* 0x000000054a0d7c24 */ /* 0x040fe4000f8e020d */
[----:B------:R-:W-:Y:S01]  /*4ed0*/  IMAD.WIDE.U32 R8, R74, UR4, R8 ;  /* 0x000000044a087c25 */ /* 0x000fe2000f8e0008 */
[----:B------:R-:W-:-:S03]  /*4ee0*/  ULDC.64 UR4, c[0x0][0x308] ;  /* 0x0000c20000047ab9 */ /* 0x000fc60000000a00 */
[----:B------:R-:W-:Y:S02]  /*4ef0*/  IMAD R11, R63, UR4, RZ ;  /* 0x000000043f0b7c24 */ /* 0x000fe4000f8e02ff */
[----:B------:R-:W-:Y:S02]  /*4f00*/  IMAD.IADD R9, R9, 0x1, R13 ;  /* 0x0000000109097824 */ /* 0x000fe400078e020d */
[C---:B------:R-:W-:Y:S02]  /*4f10*/  IMAD R11, R34.reuse, UR5, R11 ;  /* 0x00000005220b7c24 */ /* 0x040fe4000f8e020b */
[----:B------:R-:W-:Y:S01]  /*4f20*/  IMAD.WIDE.U32 R8, R34, UR4, R8 ;  /* 0x0000000422087c25 */ /* 0x000fe2000f8e0008 */
[----:B------:R-:W-:-:S03]  /*4f30*/  ULDC.64 UR4, c[0x0][0x2e8] ;  /* 0x0000ba0000047ab9 */ /* 0x000fc60000000a00 */
[----:B------:R-:W-:Y:S01]  /*4f40*/  IMAD.IADD R39, R78, 0x1, -R152 ;  /* 0x000000014e277824 */ /* 0x000fe200078e0a98 */
[----:B------:R-:W-:Y:S02]  /*4f50*/  IADD3 R11, R9, R11, RZ ;  /* 0x0000000b090b7210 */ /* 0x000fe40007ffe0ff */
[----:B------:R-:W-:Y:S01]  /*4f60*/  LEA R36, P3, R8, UR4, 0x1 ;  /* 0x0000000408247c11 */ /* 0x000fe2000f8608ff */
[----:B------:R-:W-:-:S03]  /*4f70*/  UMOV UR4, 0xffffffff ;  /* 0xffffffff00047882 */ /* 0x000fc60000000000 */
[----:B------:R-:W-:Y:S02]  /*4f80*/  LEA.HI.X R38, R8, UR5, R11, 0x1, P3 ;  /* 0x0000000508267c11 */ /* 0x000fe400098f0c0b */
[----:B------:R-:W-:Y:S01]  /*4f90*/  ISETP.GE.AND P3, PT, R39, 0x1, PT ;  /* 0x000000012700780c */ /* 0x000fe20003f66270 */
[----:B------:R-:W-:-:S12]  /*4fa0*/  BRA.DIV UR4, `(.L_x_526) ;  /* 0x0000011204407947 */ /* 0x000fd8000b800000 */
[----:B------:R1:W2:Y:S04]  /*4fb0*/  SHFL.IDX PT, R9, R38, RZ, 0x1c1f ;  /* 0x001c1fff26097589 */ /* 0x0002a800000e0000 */
[----:B------:R1:W3:Y:S02]  /*4fc0*/  SHFL.IDX PT, R37, R36, RZ, 0x1c1f ;  /* 0x001c1fff24257589 */ /* 0x0002e400000e0000 */
.L_x_740:
[----:B------:R-:W-:Y:S04]  /*4fd0*/  BSSY B1, `(.L_x_527) ;  /* 0x000000d000017945 */ /* 0x000fe80003800000 */
[----:B------:R-:W-:Y:S05]  /*4fe0*/  @!P3 BRA `(.L_x_528) ;  /* 0x00000000002cb947 */ /* 0x000fea0003800000 */
[----:B------:R-:W-:Y:S02]  /*4ff0*/  ULDC UR4, c[0x0][0x2f4] ;  /* 0x0000bd0000047ab9 */ /* 0x000fe40000000800 */
[----:B------:R-:W-:-:S13]  /*5000*/  ISETP.GE.AND P3, PT, R16, UR4, PT ;  /* 0x0000000410007c0c */ /* 0x000fda000bf66270 */
[----:B---3--:R-:W-:-:S04]  /*5010*/  @!P3 LEA R14, P4, R16, R37, 0x1 ;  /* 0x00000025100eb211 */ /* 0x008fc800078808ff */
[----:B--2---:R-:W-:Y:S02]  /*5020*/  @!P3 LEA.HI.X R15, R16, R9, R17, 0x1, P4 ;  /* 0x00000009100fb211 */ /* 0x004fe400020f0c11 */
[----:B------:R-:W-:-:S13]  /*5030*/  ISETP.GE.AND P4, PT, R2, UR4, PT ;  /* 0x0000000402007c0c */ /* 0x000fda000bf86270 */
[----:B------:R-:W-:-:S04]  /*5040*/  @!P4 LEA R12, P6, R2, R37, 0x1 ;  /* 0x00000025020cc211 */ /* 0x000fc800078c08ff */
[----:B------:R-:W-:Y:S02]  /*5050*/  @!P4 LEA.HI.X R13, R2, R9, R153, 0x1, P6 ;  /* 0x00000009020dc211 */ /* 0x000fe400030f0c99 */
[----:B------:R-:W2:Y:S04]  /*5060*/  @!P3 LDS.128 R8, [R73+0xe000] ;  /* 0x00e000004908b984 */ /* 0x000ea80000000c00 */
[----:B--2---:R-:W-:Y:S04]  /*5070*/  @!P3 ST.E.128 desc[UR42][R14.64], R8 ;  /* 0x000000080e00b985 */ /* 0x004fe8000c101d2a */
[----:B------:R-:W2:Y:S04]  /*5080*/  @!P4 LDS.128 R8, [R72+0xe000] ;  /* 0x00e000004808c984 */ /* 0x000ea80000000c00 */
[----:B--2---:R4:W-:Y:S02]  /*5090*/  @!P4 ST.E.128 desc[UR42][R12.64], R8 ;  /* 0x000000080c00c985 */ /* 0x0049e4000c101d2a */
.L_x_528:
[----:B------:R-:W-:Y:S05]  /*50a0*/  BSYNC B1 ;  /* 0x0000000000017941 */ /* 0x000fea0003800000 */
.L_x_527:
[----:B------:R-:W-:-:S03]  /*50b0*/  UMOV UR4, 0xffffffff ;  /* 0xffffffff00047882 */ /* 0x000fc60000000000 */
[----:B------:R-:W-:Y:S05]  /*50c0*/  BRA.DIV UR4, `(.L_x_529) ;  /* 0x0000011204447947 */ /* 0x000fea000b800000 */
[----:B--2-4-:R2:W4:Y:S04]  /*50d0*/  SHFL.IDX PT, R9, R38, 0x1, 0x1c1f ;  /* 0x003c1f0026097f89 */ /* 0x01452800000e0000 */
[----:B---3--:R2:W3:Y:S02]  /*50e0*/  SHFL.IDX PT, R37, R36, 0x1, 0x1c1f ;  /* 0x003c1f0024257f89 */ /* 0x0084e400000e0000 */
.L_x_744:
[----:B------:R-:W-:-:S13]  /*50f0*/  ISETP.GE.AND P3, PT, R39, 0x61, PT ;  /* 0x000000612700780c */ /* 0x000fda0003f66270 */
[----:B------:R-:W-:Y:S05]  /*5100*/  @!P3 BRA `(.L_x_503) ;  /* 0x00000000002cb947 */ /* 0x000fea0003800000 */
[----:B------:R-:W-:Y:S02]  /*5110*/  ULDC UR4, c[0x0][0x2f4] ;  /* 0x0000bd0000047ab9 */ /* 0x000fe40000000800 */
[----:B------:R-:W-:-:S13]  /*5120*/  ISETP.GE.AND P3, PT, R16, UR4, PT ;  /* 0x0000000410007c0c */ /* 0x000fda000bf66270 */
[----:B---3--:R-:W-:-:S04]  /*5130*/  @!P3 LEA R14, P4, R16, R37, 0x1 ;  /* 0x00000025100eb211 */ /* 0x008fc800078808ff */
[----:B----4-:R-:W-:Y:S02]  /*5140*/  @!P3 LEA.HI.X R15, R16, R9, R17, 0x1, P4 ;  /* 0x00000009100fb211 */ /* 0x010fe400020f0c11 */
[----:B------:R-:W-:-:S13]  /*5150*/  ISETP.GE.AND P4, PT, R2, UR4, PT ;  /* 0x0000000402007c0c */ /* 0x000fda000bf86270 */
[----:B------:R-:W-:-:S04]  /*5160*/  @!P4 LEA R12, P6, R2, R37, 0x1 ;  /* 0x00000025020cc211 */ /* 0x000fc800078c08ff */
[----:B------:R-:W-:Y:S02]  /*5170*/  @!P4 LEA.HI.X R13, R2, R9, R153, 0x1, P6 ;  /* 0x00000009020dc211 */ /* 0x000fe400030f0c99 */
[----:B------:R-:W3:Y:S04]  /*5180*/  @!P3 LDS.128 R8, [R73+0x11000] ;  /* 0x011000004908b984 */ /* 0x000ee80000000c00 */
[----:B---3--:R-:W-:Y:S04]  /*5190*/  @!P3 ST.E.128 desc[UR42][R14.64], R8 ;  /* 0x000000080e00b985 */ /* 0x008fe8000c101d2a */
[----:B------:R-:W3:Y:S04]  /*51a0*/  @!P4 LDS.128 R8, [R72+0x11000] ;  /* 0x011000004808c984 */ /* 0x000ee80000000c00 */
[----:B---3--:R3:W-:Y:S02]  /*51b0*/  @!P4 ST.E.128 desc[UR42][R12.64], R8 ;  /* 0x000000080c00c985 */ /* 0x0087e4000c101d2a */
.L_x_503:
[----:B------:R-:W-:Y:S05]  /*51c0*/  BSYNC B0 ;  /* 0x0000000000007941 */ /* 0x000fea0003800000 */
.L_x_483:
[----:B0--34-:R-:W0:Y:S01]  /*51d0*/  S2R R8, SR_TID.X ;  /* 0x0000000000087919 */ /* 0x019e220000002100 */
[----:B------:R-:W-:Y:S01]  /*51e0*/  @!PT LDS RZ, [RZ] ;  /* 0x00000000fffff984 */ /* 0x000fe20000000800 */
[----:B------:R-:W-:Y:S01]  /*51f0*/  @!PT LDS RZ, [RZ] ;  /* 0x00000000fffff984 */ /* 0x000fe20000000800 */
[----:B------:R-:W-:Y:S01]  /*5200*/  @!PT LDS RZ, [RZ] ;  /* 0x00000000fffff984 */ /* 0x000fe20000000800 */
[----:B------:R-:W-:Y:S01]  /*5210*/  @!PT LDS RZ, [RZ] ;  /* 0x00000000fffff984 */ /* 0x000fe20000000800 */
[----:B------:R3:W-:Y:S06]  /*5220*/  MEMBAR.ALL.CTA ;  /* 0x0000000000007992 */ /* 0x0007ec0000008000 */
[----:B---3--:R-:W3:Y:S01]  /*5230*/  FENCE.VIEW.ASYNC.S ;  /* 0x00000000000073c6 */ /* 0x008ee20000000000 */
[----:B------:R-:W-:Y:S05]  /*5240*/  WARPSYNC.ALL ;  /* 0x0000000000007948 */ /* 0x000fea0003800000 */
[----:B------:R-:W-:Y:S01]  /*5250*/  BSSY B0, `(.L_x_530) ;  /* 0x0000008000007945 */ /* 0x000fe20003800000 */
[----:B---3--:R3:W-:Y:S01]  /*5260*/  BAR.SYNC.DEFER_BLOCKING R62, 0x80 ;  /* 0x0002003e0000751d */ /* 0x0087e20000010000 */
[----:B0-----:R-:W-:-:S13]  /*5270*/  LOP3.LUT P3, RZ, R8, 0x7f, RZ, 0xc0, !PT ;  /* 0x0000007f08ff7812 */ /* 0x001fda000786c0ff */
[----:B------:R-:W-:-:S05]  /*5280*/  @!P3 VIADD R8, R71, 0x168a0 ;  /* 0x000168a04708b836 */ /* 0x000fca0000000000 */
[----:B------:R-:W-:-:S04]  /*5290*/  @!P3 PRMT R8, RZ, 0x654, R8 ;  /* 0x00000654ff08b816 */ /* 0x000fc80000000008 */
[----:B------:R3:W-:Y:S01]  /*52a0*/  @!P3 SYNCS.ARRIVE.TRANS64.RED.A1T0 RZ, [R8+URZ], RZ ;  /* 0x000000ff08ffb9a7 */ /* 0x0007e2000810043f */
[----:B------:R-:W-:Y:S05]  /*52b0*/  @!P5 BRA `(.L_x_531) ;  /* 0x000000000004d947 */ /* 0x000fea0003800000 */
[----:B------:R-:W-:Y:S01]  /*52c0*/  BPT.TRAP 0x1 ;  /* 0x000000040000795c */ /* 0x000fe20000300000 */
.L_x_531:
[----:B------:R-:W-:Y:S05]  /*52d0*/  BSYNC B0 ;  /* 0x0000000000007941 */ /* 0x000fea0003800000 */
.L_x_530:
[----:B------:R-:W0:Y:S01]  /*52e0*/  SYNCS.PHASECHK.TRANS64.TRYWAIT P4, [R71+URZ+0x168b0], R79 ;  /* 0x0168b04f470075a7 */ /* 0x000e22000808017f */
[----:B------:R-:W-:Y:S01]  /*52f0*/  ULDC UR40, c[0x0][0x2f4] ;  /* 0x0000bd0000287ab9 */ /* 0x000fe20000000800 */
[----:B------:R-:W-:Y:S04]  /*5300*/  BSSY B0, `(.L_x_532) ;  /* 0x0000002000007945 */ /* 0x000fe80003800000 */
[----:B0-----:R-:W-:Y:S05]  /*5310*/  @!P4 BRA `(.L_x_533) ;  /* 0x0000010c00fcc947 */ /* 0x001fea0003800000 */
.L_x_745:
[----:B------:R-:W-:Y:S05]  /*5320*/  BSYNC B0 ;  /* 0x0000000000007941 */ /* 0x000fea0003800000 */
.L_x_532:
[----:B------:R-:W-:Y:S01]  /*5330*/  ULDC.64 UR4, c[0x0][0x328] ;  /* 0x0000ca0000047ab9 */ /* 0x000fe20000000a00 */
[----:B------:R-:W-:Y:S01]  /*5340*/  IMAD.IADD R78, R78, 0x1, -R152 ;  /* 0x000000014e4e7824 */ /* 0x000fe200078e0a98 */
[----:B------:R-:W-:Y:S01]  /*5350*/  BSSY B0, `(.L_x_534) ;  /* 0x0000020000007945 */ /* 0x000fe20003800000 */
[----:B------:R-:W-:Y:S02]  /*5360*/  IMAD R76, R76, UR4, RZ ;  /* 0x000000044c4c7c24 */ /* 0x000fe4000f8e02ff */
[----:B---3--:R-:W-:-:S04]  /*5370*/  IMAD.WIDE.U32 R8, R75, UR4, RZ ;  /* 0x000000044b087c25 */ /* 0x008fc8000f8e00ff */
        /* <DEDUP_REMOVED lines=8> */
[----:B------:R-:W-:-:S03]  /*5400*/  IADD3 R9, R9, R77, RZ ;  /* 0x0000004d09097210 */ /* 0x000fc60007ffe0ff */
[C---:B------:R-:W-:Y:S02]  /*5410*/  IMAD R11, R34.reuse, UR5, R11 ;  /* 0x00000005220b7c24 */ /* 0x040fe4000f8e020b */
[----:B------:R-:W-:Y:S01]  /*5420*/  IMAD.WIDE.U32 R8, R34, UR4, R8 ;  /* 0x0000000422087c25 */ /* 0x000fe2000f8e0008 */
[----:B------:R-:W-:-:S03]  /*5430*/  ULDC.64 UR4, c[0x0][0x318] ;  /* 0x0000c60000047ab9 */ /* 0x000fc60000000a00 */
[----:B------:R-:W-:Y:S01]  /*5440*/  IMAD.IADD R9, R9, 0x1, R11 ;  /* 0x0000000109097824 */ /* 0x000fe200078e020b */
[----:B-12---:R-:W-:-:S04]  /*5450*/  LEA R36, P4, R8, UR4, 0x1 ;  /* 0x0000000408247c11 */ /* 0x006fc8000f8808ff */
[----:B------:R-:W-:Y:S01]  /*5460*/  LEA.HI.X R37, R8, UR5, R9, 0x1, P4 ;  /* 0x0000000508257c11 */ /* 0x000fe2000a0f0c09 */
[----:B------:R1:W2:Y:S01]  /*5470*/  SHFL.IDX PT, R13, R36, RZ, 0x1c1f ;  /* 0x001c1fff240d7589 */ /* 0x0002a200000e0000 */
[----:B------:R-:W-:-:S03]  /*5480*/  ISETP.GE.AND P4, PT, R78, 0x1, PT ;  /* 0x000000014e00780c */ /* 0x000fc60003f86270 */
[----:B------:R1:W3:Y:S10]  /*5490*/  SHFL.IDX PT, R9, R37, RZ, 0x1c1f ;  /* 0x001c1fff25097589 */ /* 0x0002f400000e0000 */
[----:B-1----:R-:W-:Y:S05]  /*54a0*/  @!P4 BRA `(.L_x_535) ;  /* 0x000000000028c947 */ /* 0x002fea0003800000 */
[----:B------:R-:W-:-:S13]  /*54b0*/  ISETP.GE.AND P4, PT, R16, UR40, PT ;  /* 0x0000002810007c0c */ /* 0x000fda000bf86270 */
[----:B--2---:R-:W-:-:S04]  /*54c0*/  @!P4 LEA R14, P5, R16, R13, 0x1 ;  /* 0x0000000d100ec211 */ /* 0x004fc800078a08ff */
[----:B---3--:R-:W-:Y:S02]  /*54d0*/  @!P4 LEA.HI.X R15, R16, R9, R17, 0x1, P5 ;  /* 0x00000009100fc211 */ /* 0x008fe400028f0c11 */
[----:B------:R-:W-:-:S13]  /*54e0*/  ISETP.GE.AND P5, PT, R2, UR40, PT ;  /* 0x0000002802007c0c */ /* 0x000fda000bfa6270 */
[----:B------:R-:W-:-:S04]  /*54f0*/  @!P5 LEA R12, P6, R2, R13, 0x1 ;  /* 0x0000000d020cd211 */ /* 0x000fc800078c08ff */
[----:B------:R-:W-:Y:S02]  /*5500*/  @!P5 LEA.HI.X R13, R2, R9, R153, 0x1, P6 ;  /* 0x00000009020dd211 */ /* 0x000fe400030f0c99 */
[----:B------:R-:W1:Y:S04]  /*5510*/  @!P4 LDS.128 R8, [R73] ;  /* 0x000000004908c984 */ /* 0x000e680000000c00 */
[----:B-1----:R-:W-:Y:S04]  /*5520*/  @!P4 ST.E.128 desc[UR42][R14.64], R8 ;  /* 0x000000080e00c985 */ /* 0x002fe8000c101d2a */
[----:B------:R-:W1:Y:S04]  /*5530*/  @!P5 LDS.128 R8, [R72] ;  /* 0x000000004808d984 */ /* 0x000e680000000c00 */
[----:B-1----:R1:W-:Y:S02]  /*5540*/  @!P5 ST.E.128 desc[UR42][R12.64], R8 ;  /* 0x000000080c00d985 */ /* 0x0023e4000c101d2a */
.L_x_535:
[----:B------:R-:W-:Y:S05]  /*5550*/  BSYNC B0 ;  /* 0x0000000000007941 */ /* 0x000fea0003800000 */
.L_x_534:
[----:B------:R-:W-:Y:S01]  /*5560*/  ISETP.GE.AND P4, PT, R78, 0x61, PT ;  /* 0x000000614e00780c */ /* 0x000fe20003f86270 */
[----:B------:R-:W4:Y:S01]  /*5570*/  SHFL.IDX PT, R37, R37, 0x1, 0x1c1f ;  /* 0x003c1f0025257f89 */ /* 0x000f2200000e0000 */
[----:B------:R-:W-:Y:S03]  /*5580*/  BSSY B0, `(.L_x_536) ;  /* 0x000000d000007945 */ /* 0x000fe60003800000 */
[----:B-12---:R1:W2:Y:S08]  /*5590*/  SHFL.IDX PT, R13, R36, 0x1, 0x1c1f ;  /* 0x003c1f00240d7f89 */ /* 0x0062b000000e0000 */
[----:B-1----:R-:W-:Y:S05]  /*55a0*/  @!P4 BRA `(.L_x_537) ;  /* 0x000000000028c947 */ /* 0x002fea0003800000 */
[----:B------:R-:W-:-:S13]  /*55b0*/  ISETP.GE.AND P4, PT, R16, UR40, PT ;  /* 0x0000002810007c0c */ /* 0x000fda000bf86270 */
[----:B---3--:R-:W1:Y:S01]  /*55c0*/  @!P4 LDS.128 R8, [R73+0x3000] ;  /* 0x003000004908c984 */ /* 0x008e620000000c00 */
[----:B--2---:R-:W-:-:S04]  /*55d0*/  @!P4 LEA R14, P5, R16, R13, 0x1 ;  /* 0x0000000d100ec211 */ /* 0x004fc800078a08ff */
[----:B----4-:R-:W-:Y:S02]  /*55e0*/  @!P4 LEA.HI.X R15, R16, R37, R17, 0x1, P5 ;  /* 0x00000025100fc211 */ /* 0x010fe400028f0c11 */
[----:B------:R-:W-:-:S13]  /*55f0*/  ISETP.GE.AND P5, PT, R2, UR40, PT ;  /* 0x0000002802007c0c */ /* 0x000fda000bfa6270 */
[----:B------:R-:W-:-:S04]  /*5600*/  @!P5 LEA R12, P6, R2, R13, 0x1 ;  /* 0x0000000d020cd211 */ /* 0x000fc800078c08ff */
[----:B------:R-:W-:Y:S01]  /*5610*/  @!P5 LEA.HI.X R13, R2, R37, R153, 0x1, P6 ;  /* 0x00000025020dd211 */ /* 0x000fe200030f0c99 */
[----:B-1----:R-:W-:Y:S04]  /*5620*/  @!P4 ST.E.128 desc[UR42][R14.64], R8 ;  /* 0x000000080e00c985 */ /* 0x002fe8000c101d2a */
[----:B------:R-:W1:Y:S04]  /*5630*/  @!P5 LDS.128 R8, [R72+0x3000] ;  /* 0x003000004808d984 */ /* 0x000e680000000c00 */
[----:B-1----:R1:W-:Y:S02]  /*5640*/  @!P5 ST.E.128 desc[UR42][R12.64], R8 ;  /* 0x000000080c00d985 */ /* 0x0023e4000c101d2a */
.L_x_537:
[----:B------:R-:W-:Y:S05]  /*5650*/  BSYNC B0 ;  /* 0x0000000000007941 */ /* 0x000fea0003800000 */
.L_x_536:
[----:B-1----:R-:W5:Y:S01]  /*5660*/  LDL R8, [R1] ;  /* 0x0000000001087983 */ /* 0x002f620000100800 */
[----:B0-----:R-:W-:Y:S01]  /*5670*/  @!P3 VIADD R71, R71, 0x168c0 ;  /* 0x000168c04747b836 */ /* 0x001fe20000000000 */
[----:B------:R-:W-:Y:S01]  /*5680*/  IADD3 R19, R19, 0x1, RZ ;  /* 0x0000000113137810 */ /* 0x000fe20007ffe0ff */
[----:B------:R-:W-:Y:S01]  /*5690*/  @!PT LDS RZ, [RZ] ;  /* 0x00000000fffff984 */ /* 0x000fe20000000800 */
[----:B------:R-:W-:Y:S01]  /*56a0*/  @!PT LDS RZ, [RZ] ;  /* 0x00000000fffff984 */ /* 0x000fe20000000800 */
[----:B------:R-:W-:Y:S01]  /*56b0*/  @!PT LDS RZ, [RZ] ;  /* 0x00000000fffff984 */ /* 0x000fe20000000800 */
[----:B------:R-:W-:Y:S01]  /*56c0*/  @!PT LDS RZ, [RZ] ;  /* 0x00000000fffff984 */ /* 0x000fe20000000800 */
[----:B------:R0:W-:Y:S06]  /*56d0*/  MEMBAR.ALL.CTA ;  /* 0x0000000000007992 */ /* 0x0001ec0000008000 */
[----:B0-----:R-:W0:Y:S01]  /*56e0*/  FENCE.VIEW.ASYNC.S ;  /* 0x00000000000073c6 */ /* 0x001e220000000000 */
[----:B------:R-:W-:Y:S01]  /*56f0*/  @!P3 PRMT R71, RZ, 0x654, R71 ;  /* 0x00000654ff47b816 */ /* 0x000fe20000000047 */
[----:B0-----:R0:W-:Y:S06]  /*5700*/  BAR.SYNC.DEFER_BLOCKING R62, 0x80 ;  /* 0x0002003e0000751d */ /* 0x0011ec0000010000 */
[----:B------:R0:W-:Y:S01]  /*5710*/  @!P3 SYNCS.ARRIVE.TRANS64.RED.A1T0 RZ, [R71+URZ], RZ ;  /* 0x000000ff47ffb9a7 */ /* 0x0001e2000810043f */
[----:B------:R-:W-:-:S04]  /*5720*/  ISETP.NE.AND P3, PT, R19, 0x2, PT ;  /* 0x000000021300780c */ /* 0x000fc80003f65270 */
[----:B---3--:R-:W-:Y:S02]  /*5730*/  SEL R9, RZ, 0x1, P3 ;  /* 0x00000001ff097807 */ /* 0x008fe40001800000 */
[----:B------:R-:W-:Y:S02]  /*5740*/  SEL R19, R19, RZ, P3 ;  /* 0x000000ff13137207 */ /* 0x000fe40001800000 */
[----:B------:R-:W-:Y:S02]  /*5750*/  LOP3.LUT R154, R154, R9, RZ, 0x3c, !PT ;  /* 0x000000099a9a7212 */ /* 0x000fe400078e3cff */
[----:B-----5:R-:W-:-:S13]  /*5760*/  LOP3.LUT P4, RZ, R8, 0x1, RZ, 0xc0, !PT ;  /* 0x0000000108ff7812 */ /* 0x020fda000788c0ff */
[----:B0-----:R-:W-:Y:S05]  /*5770*/  @P4 BRA `(.L_x_538) ;  /* 0xffffffc800104947 */ /* 0x001fea000383ffff */
[----:B------:R-:W0:Y:S01]  /*5780*/  S2R R8, SR_TID.X ;  /* 0x0000000000087919 */ /* 0x000e220000002100 */
[----:B------:R-:W-:Y:S02]  /*5790*/  PLOP3.LUT P0, PT, PT, PT, PT, 0x8, 0x0 ;  /* 0x000000000000781c */ /* 0x000fe40003f0e170 */
[----:B0-----:R-:W-:-:S04]  /*57a0*/  SHF.R.U32.HI R8, RZ, 0x7, R8 ;  /* 0x00000007ff087819 */ /* 0x001fc80000011608 */
[----:B------:R-:W-:-:S13]  /*57b0*/  ISETP.NE.AND P4, PT, R8, 0x1, PT ;  /* 0x000000010800780c */ /* 0x000fda0003f85270 */
[----:B------:R-:W-:Y:S06]  /*57c0*/  @!P4 BAR.ARV 0x9, 0x100 ;  /* 0x024400000000cb1d */ /* 0x000fec0000002000 */
.L_x_478:
[----:B------:R-:W-:Y:S01]  /*57d0*/  ISETP.GE.AND P2, PT, R88, 0x1, PT ;  /* 0x000000015800780c */ /* 0x000fe20003f46270 */
[----:B------:R-:W-:Y:S01]  /*57e0*/  IMAD.MOV.U32 R0, RZ, RZ, RZ ;  /* 0x000000ffff007224 */ /* 0x000fe200078e00ff */
[----:B------:R-:W-:Y:S01]  /*57f0*/  PLOP3.LUT P1, PT, PT, PT, PT, 0x80, 0x0 ;  /* 0x000000000000781c */ /* 0x000fe20003f2f070 */
[----:B------:R-:W-:Y:S01]  /*5800*/  IMAD.MOV.U32 R3, RZ, RZ, RZ ;  /* 0x000000ffff037224 */ /* 0x000fe200078e00ff */
[----:B------:R-:W-:Y:S01]  /*5810*/  CS2R R26, SRZ ;  /* 0x00000000001a7805 */ /* 0x000fe2000001ff00 */
[----:B------:R-:W-:Y:S01]  /*5820*/  IMAD.MOV.U32 R119, RZ, RZ, RZ ;  /* 0x000000ffff777224 */ /* 0x000fe200078e00ff */
[----:B------:R-:W-:Y:S02]  /*5830*/  CS2R R28, SRZ ;  /* 0x00000000001c7805 */ /* 0x000fe4000001ff00 */
[----:B------:R-:W-:Y:S02]  /*5840*/  CS2R R30, SRZ ;  /* 0x00000000001e7805 */ /* 0x000fe4000001ff00 */
[----:B----4-:R-:W-:-:S02]  /*5850*/  CS2R R36, SRZ ;  /* 0x0000000000247805 */ /* 0x010fc4000001ff00 */
        /* <DEDUP_REMOVED lines=9> */
[----:B------:R-:W-:Y:S01]  /*58f0*/  MOV R54, RZ ;  /* 0x000000ff00367202 */ /* 0x000fe20000000f00 */
[----:B--2---:R-:W-:Y:S02]  /*5900*/  IMAD.MOV.U32 R13, RZ, RZ, RZ ;  /* 0x000000ffff0d7224 */ /* 0x004fe400078e00ff */
[----:B------:R-:W-:Y:S01]  /*5910*/  IMAD.MOV.U32 R56, RZ, RZ, RZ ;  /* 0x000000ffff387224 */ /* 0x000fe200078e00ff */
[----:B------:R-:W-:Y:S06]  /*5920*/  @P0 BRA `(.L_x_539) ;  /* 0x00000000000c0947 */ /* 0x000fec0003800000 */
[----:B------:R-:W0:Y:S01]  /*5930*/  FENCE.VIEW.ASYNC.G ;  /* 0x00000000000073c6 */ /* 0x000e220000000100 */
[----:B------:R-:W-:Y:S05]  /*5940*/  WARPSYNC.ALL ;  /* 0x0000000000007948 */ /* 0x000fea0003800000 */
[----:B0-----:R-:W-:Y:S06]  /*5950*/  BAR.ARV 0xc, 0x200 ;  /* 0x0308000000007b1d */ /* 0x001fec0000002000 */
.L_x_539:
[----:B------:R-:W-:Y:S01]  /*5960*/  IMAD.MOV.U32 R12, RZ, RZ, RZ ;  /* 0x000000ffff0c7224 */ /* 0x000fe200078e00ff */
[----:B------:R-:W-:Y:S01]  /*5970*/  MOV R55, RZ ;  /* 0x000000ff00377202 */ /* 0x000fe20000000f00 */
[----:B------:R-:W-:Y:S06]  /*5980*/  @!P2 BRA `(.L_x_540) ;  /* 0x000000800024a947 */ /* 0x000fec0003800000 */
[----:B------:R-:W-:-:S03]  /*5990*/  UMOV UR4, 0xffffffff ;  /* 0xffffffff00047882 */ /* 0x000fc60000000000 */
[----:B------:R-:W-:Y:S05]  /*59a0*/  BRA.DIV UR4, `(.L_x_541) ;  /* 0x0000010a046c7947 */ /* 0x000fea000b800000 */
[----:B------:R-:W0:Y:S02]  /*59b0*/  S2R R0, SR_TID.X ;  /* 0x0000000000007919 */ /* 0x000e240000002100 */
[----:B0-----:R-:W-:-:S05]  /*59c0*/  VIADD R3, R0, 0xffffff80 ;  /* 0xffffff8000037836 */ /* 0x001fca0000000000 */
[----:B------:R-:W-:-:S04]  /*59d0*/  SHF.R.S32.HI R0, RZ, 0x1f, R3 ;  /* 0x0000001fff007819 */ /* 0x000fc80000011403 */
[----:B------:R-:W-:-:S04]  /*59e0*/  LEA.HI R0, R0, R3, RZ, 0x7 ;  /* 0x0000000300007211 */ /* 0x000fc800078f38ff */
[----:B------:R-:W-:-:S06]  /*59f0*/  SHF.R.S32.HI R0, RZ, 0x7, R0 ;  /* 0x00000007ff007819 */ /* 0x000fcc0000011400 */
[----:B------:R-:W0:Y:S04]  /*5a00*/  SHFL.IDX PT, R0, R0, RZ, 0x1f ;  /* 0x00001fff00007589 */ /* 0x000e2800000e0000 */
[----:B0-----:R0:W-:Y:S02]  /*5a10*/  STL [R1+0x18], R0 ;  /* 0x0000180001007387 */ /* 0x0011e40000100800 */
.L_x_748:
[----:B------:R-:W0:Y:S01]  /*5a20*/  LDL R3, [R1+0x18] ;  /* 0x0000180001037983 */ /* 0x000e220000100800 */
[----:B------:R-:W-:Y:S01]  /*5a30*/  BSSY B6, `(.L_x_542) ;  /* 0x000001b000067945 */ /* 0x000fe20003800000 */
[----:B0-----:R-:W-:-:S05]  /*5a40*/  IMAD.HI R0, R3, 0x55555556, RZ ;  /* 0x5555555603007827 */ /* 0x001fca00078e02ff */
[----:B------:R-:W-:-:S05]  /*5a50*/  LEA.HI R0, R0, R0, RZ, 0x1 ;  /* 0x0000000000007211 */ /* 0x000fca00078f08ff */
[----:B------:R-:W-:Y:S02]  /*5a60*/  IMAD R0, R0, -0x3, R3 ;  /* 0xfffffffd00007824 */ /* 0x000fe400078e0203 */
[----:B------:R-:W-:-:S04]  /*5a70*/  VIADD R3, R18, 0x8400 ;  /* 0x0000840012037836 */ /* 0x000fc80000000000 */
[----:B------:R-:W-:Y:S01]  /*5a80*/  IMAD R0, R0, 0x2000, R3 ;  /* 0x0000200000007824 */ /* 0x000fe200078e0203 */
[----:B------:R-:W-:-:S04]  /*5a90*/  LOP3.LUT P0, RZ, R3, 0x3ff, RZ, 0xc0, !PT ;  /* 0x000003ff03ff7812 */ /* 0x000fc8000780c0ff */
[----:B------:R-:W-:Y:S02]  /*5aa0*/  SHF.R.U32.HI R0, RZ, 0x4, R0 ;  /* 0x00000004ff007819 */ /* 0x000fe40000011600 */
[----:B------:R-:W-:Y:S02]  /*5ab0*/  P2R R26, PR, RZ, 0x1 ;  /* 0x00000001ff1a7803 */ /* 0x000fe40000000000 */
[----:B------:R-:W-:-:S05]  /*5ac0*/  LOP3.LUT R29, R0, 0x3fff, RZ, 0xc0, !PT ;  /* 0x00003fff001d7812 */ /* 0x000fca00078ec0ff */
[----:B------:R-:W-:Y:S05]  /*5ad0*/  @!P0 BRA `(.L_x_543) ;  /* 0x0000000000408947 */ /* 0x000fea0003800000 */
[----:B------:R-:W-:Y:S01]  /*5ae0*/  MOV R0, 0x0 ;  /* 0x0000000000007802 */ /* 0x000fe20000000f00 */
[----:B------:R-:W-:Y:S01]  /*5af0*/  ULDC.64 UR4, c[0x4][0x88] ;  /* 0x0100220000047ab9 */ /* 0x000fe20000000a00 */
[----:B------:R-:W-:Y:S01]  /*5b00*/  ULDC.64 UR6, c[0x4][0x90] ;  /* 0x0100240000067ab9 */ /* 0x000fe20000000a00 */
[----:B------:R-:W-:Y:S01]  /*5b10*/  MOV R4, UR4 ;  /* 0x0000000400047c02 */ /* 0x000fe20008000f00 */
[----:B-1----:R0:W1:Y:S01]  /*5b20*/  LDC.64 R14, c[0x4][R0] ;  /* 0x01000000000e7b82 */ /* 0x0020620000000a00 */
[----:B------:R-:W-:Y:S01]  /*5b30*/  IMAD.U32 R5, RZ, RZ, UR5 ;  /* 0x00000005ff057e24 */ /* 0x000fe2000f8e00ff */
[----:B------:R-:W-:Y:S01]  /*5b40*/  ULDC.64 UR4, c[0x4][0x28] ;  /* 0x01000a0000047ab9 */ /* 0x000fe20000000a00 */
[----:B------:R-:W-:Y:S01]  /*5b50*/  IMAD.U32 R6, RZ, RZ, UR6 ;  /* 0x00000006ff067e24 */ /* 0x000fe2000f8e00ff */
[----:B------:R-:W-:Y:S01]  /*5b60*/  MOV R10, UR4 ;  /* 0x00000004000a7c02 */ /* 0x000fe20008000f00 */
[----:B------:R-:W-:Y:S01]  /*5b70*/  IMAD.U32 R7, RZ, RZ, UR7 ;  /* 0x00000007ff077e24 */ /* 0x000fe2000f8e00ff */
[----:B------:R-:W-:Y:S01]  /*5b80*/  MOV R13, RZ ;  /* 0x000000ff000d7202 */ /* 0x000fe20000000f00 */
[----:B------:R-:W-:-:S02]  /*5b90*/  IMAD.U32 R11, RZ, RZ, UR5 ;  /* 0x00000005ff0b7e24 */ /* 0x000fc4000f8e00ff */
[----:B------:R-:W-:Y:S02]  /*5ba0*/  IMAD.MOV.U32 R8, RZ, RZ, 0x70 ;  /* 0x00000070ff087424 */ /* 0x000fe400078e00ff */
[----:B0-----:R-:W-:-:S07]  /*5bb0*/  IMAD.MOV.U32 R12, RZ, RZ, 0x1 ;  /* 0x00000001ff0c7424 */ /* 0x001fce00078e00ff */
[----:B------:R-:W-:-:S07]  /*5bc0*/  LEPC R20, `(.L_x_543) ;  /* 0x000000001014794e */ /* 0x000fce0000000000 */
[----:B-1---5:R-:W-:Y:S05]  /*5bd0*/  CALL.ABS.NOINC R14 ;  /* 0x000000000e007343 */ /* 0x022fea0003c00000 */
.L_x_543:
[----:B------:R-:W-:Y:S05]  /*5be0*/  BSYNC B6 ;  /* 0x0000000000067941 */ /* 0x000fea0003800000 */
.L_x_542:
[----:B------:R-:W-:Y:S02]  /*5bf0*/  ULDC UR4, c[0x0][0x3f4] ;  /* 0x0000fd0000047ab9 */ /* 0x000fe40000000800 */
[----:B------:R-:W-:-:S13]  /*5c00*/  ISETP.LT.AND P0, PT, RZ, UR4, PT ;  /* 0x00000004ff007c0c */ /* 0x000fda000bf01270 */
[----:B------:R-:W-:Y:S05]  /*5c10*/  @P0 BRA `(.L_x_544) ;  /* 0x0000000000400947 */ /* 0x000fea0003800000 */
[----:B------:R-:W-:-:S04]  /*5c20*/  ULEA.HI UR4, UR37, UR37, URZ, 0x1 ;  /* 0x0000002525047291 */ /* 0x000fc8000f8f083f */
[----:B------:R-:W-:-:S04]  /*5c30*/  ULOP3.LUT UR4, UR4, 0xfffffffe, URZ, 0xc0, !UPT ;  /* 0xfffffffe04047892 */ /* 0x000fc8000f8ec03f */
[----:B------:R-:W-:-:S06]  /*5c40*/  UIADD3 UR4, UR37, -UR4, URZ ;  /* 0x8000000425047290 */ /* 0x000fcc000fffe03f */
[----:B------:R-:W-:-:S05]  /*5c50*/  IMAD.U32 R3, RZ, RZ, UR4 ;  /* 0x00000004ff037e24 */ /* 0x000fca000f8e00ff */
[----:B------:R-:W-:-:S04]  /*5c60*/  SHF.L.U32 R3, R3, 0x1f, RZ ;  /* 0x0000001f03037819 */ /* 0x000fc800000006ff */
[----:B------:R0:W2:Y:S03]  /*5c70*/  SYNCS.PHASECHK.TRANS64.TRYWAIT P0, [R18+URZ+0x16800], R3 ;  /* 0x01680003120075a7 */ /* 0x0000a6000800017f */
[----:B--2---:R-:W-:Y:S05]  /*5c80*/  @!P0 NANOSLEEP.SYNCS 0x989680 ;  /* 0x009896800000895d */ /* 0x004fea0003900000 */
[----:B------:R-:W2:Y:S01]  /*5c90*/  @!P0 SYNCS.PHASECHK.TRANS64 P0, [R18+URZ+0x16800], R3 ;  /* 0x01680003120085a7 */ /* 0x000ea2000800007f */
[----:B------:R-:W-:Y:S04]  /*5ca0*/  BSSY B0, `(.L_x_545) ;  /* 0x0000006000007945 */ /* 0x000fe80003800000 */
[----:B--2---:R-:W-:Y:S05]  /*5cb0*/  @P0 BRA `(.L_x_546) ;  /* 0x0000000000100947 */ /* 0x004fea0003800000 */
.L_x_547:
[----:B--2---:R2:W3:Y:S02]  /*5cc0*/  SYNCS.PHASECHK.TRANS64.TRYWAIT P0, [R18+URZ+0x16800], R3 ;  /* 0x01680003120075a7 */ /* 0x0044e4000800017f */
[----:B---3--:R-:W-:Y:S05]  /*5cd0*/  @!P0 NANOSLEEP.SYNCS 0x989680 ;  /* 0x009896800000895d */ /* 0x008fea0003900000 */
[----:B------:R-:W3:Y:S02]  /*5ce0*/  @!P0 SYNCS.PHASECHK.TRANS64 P0, [R18+URZ+0x16800], R3 ;  /* 0x01680003120085a7 */ /* 0x000ee4000800007f */
[----:B---3--:R-:W-:Y:S05]  /*5cf0*/  @!P0 BRA `(.L_x_547) ;  /* 0xfffffffc00f08947 */ /* 0x008fea000383ffff */
.L_x_546:
[----:B------:R-:W-:Y:S05]  /*5d00*/  BSYNC B0 ;  /* 0x0000000000007941 */ /* 0x000fea0003800000 */
.L_x_545:
[----:B------:R-:W-:Y:S05]  /*5d10*/  BRA `(.L_x_548) ;  /* 0x0000002000ec7947 */ /* 0x000fea0003800000 */
.L_x_544:
[----:B-----5:R-:W-:Y:S01]  /*5d20*/  SHF.R.S32.HI R0, RZ, 0x1f, R24 ;  /* 0x0000001fff007819 */ /* 0x020fe20000011418 */
[----:B------:R-:W-:Y:S01]  /*5d30*/  ULDC.64 UR4, c[0x0][0x3f8] ;  /* 0x0000fe0000047ab9 */ /* 0x000fe20000000a00 */
[----:B------:R-:W-:Y:S01]  /*5d40*/  ULDC.64 UR6, c[0x0][0x408] ;  /* 0x0001020000067ab9 */ /* 0x000fe20000000a00 */
[----:B------:R-:W-:Y:S01]  /*5d50*/  ISETP.NE.AND P2, PT, R26, RZ, PT ;  /* 0x000000ff1a00720c */ /* 0x000fe20003f45270 */
[----:B------:R-:W-:Y:S01]  /*5d60*/  IMAD.WIDE.U32 R4, R24, UR4, RZ ;  /* 0x0000000418047c25 */ /* 0x000fe2000f8e00ff */
[----:B------:R-:W-:Y:S03]  /*5d70*/  BSSY B6, `(.L_x_549) ;  /* 0x000001f000067945 */ /* 0x000fe60003800000 */
[C---:B------:R-:W-:Y:S02]  /*5d80*/  IMAD R3, R0.reuse, UR4, RZ ;  /* 0x0000000400037c24 */ /* 0x040fe4000f8e02ff */
[----:B------:R-:W-:-:S02]  /*5d90*/  IMAD R9, R0, UR6, RZ ;  /* 0x0000000600097c24 */ /* 0x000fc4000f8e02ff */
[C---:B------:R-:W-:Y:S01]  /*5da0*/  IMAD R3, R24.reuse, UR5, R3 ;  /* 0x0000000518037c24 */ /* 0x040fe2000f8e0203 */
[----:B------:R-:W-:Y:S01]  /*5db0*/  ULDC.64 UR4, c[0x0][0x3e8] ;  /* 0x0000fa0000047ab9 */ /* 0x000fe20000000a00 */
[----:B------:R-:W-:-:S04]  /*5dc0*/  IMAD.WIDE.U32 R6, R24, UR6, RZ ;  /* 0x0000000618067c25 */ /* 0x000fc8000f8e00ff */
[----:B------:R-:W-:Y:S01]  /*5dd0*/  IMAD R9, R24, UR7, R9 ;  /* 0x0000000718097c24 */ /* 0x000fe2000f8e0209 */
[----:B------:R-:W-:Y:S01]  /*5de0*/  ULDC.64 UR6, c[0x0][0x400] ;  /* 0x0001000000067ab9 */ /* 0x000fe20000000a00 */
[----:B------:R-:W-:Y:S01]  /*5df0*/  IMAD.IADD R5, R3, 0x1, R5 ;  /* 0x0000000103057824 */ /* 0x000fe200078e0205 */
[----:B------:R-:W-:Y:S01]  /*5e00*/  LEA R24, P0, R4, UR4, 0x1 ;  /* 0x0000000404187c11 */ /* 0x000fe2000f8008ff */
[----:B------:R-:W-:Y:S01]  /*5e10*/  IMAD.IADD R3, R9, 0x1, R7 ;  /* 0x0000000109037824 */ /* 0x000fe200078e0207 */
[----:B------:R-:W-:Y:S02]  /*5e20*/  LEA R27, P1, R6, UR6, 0x1 ;  /* 0x00000006061b7c11 */ /* 0x000fe4000f8208ff */
[----:B------:R-:W-:Y:S02]  /*5e30*/  LEA.HI.X R26, R4, UR5, R5, 0x1, P0 ;  /* 0x00000005041a7c11 */ /* 0x000fe400080f0c05 */
[----:B------:R-:W-:Y:S01]  /*5e40*/  LEA.HI.X R28, R6, UR7, R3, 0x1, P1 ;  /* 0x00000007061c7c11 */ /* 0x000fe200088f0c03 */
[----:B------:R-:W-:Y:S08]  /*5e50*/  @!P2 BRA `(.L_x_550) ;  /* 0x000000000040a947 */ /* 0x000ff00003800000 */
        /* <DEDUP_REMOVED lines=15> */
[----:B-1----:R-:W-:Y:S05]  /*5f50*/  CALL.ABS.NOINC R14 ;  /* 0x000000000e007343 */ /* 0x002fea0003c00000 */
.L_x_550:
[----:B------:R-:W-:Y:S05]  /*5f60*/  BSYNC B6 ;  /* 0x0000000000067941 */ /* 0x000fea0003800000 */
.L_x_549:
[----:B------:R-:W-:Y:S01]  /*5f70*/  ULDC.U8 UR4, c[0x0][0x410] ;  /* 0x0001040000047ab9 */ /* 0x000fe20000000000 */
[----:B------:R-:W-:Y:S01]  /*5f80*/  BSSY B0, `(.L_x_551) ;  /* 0x000020c000007945 */ /* 0x000fe20003800000 */
[----:B------:R-:W-:Y:S01]  /*5f90*/  ISETP.NE.AND P0, PT, RZ, UR4, PT ;  /* 0x00000004ff007c0c */ /* 0x000fe2000bf05270 */
[----:B------:R-:W-:-:S12]  /*5fa0*/  IMAD R4, R33, 0xc0, R152 ;  /* 0x000000c021047824 */ /* 0x000fd800078e0298 */
[----:B------:R-:W-:Y:S05]  /*5fb0*/  @!P0 BRA `(.L_x_552) ;  /* 0x0000001000288947 */ /* 0x000fea0003800000 */
[----:B------:R-:W-:-:S03]  /*5fc0*/  UMOV UR4, 0xffffffff ;  /* 0xffffffff00047882 */ /* 0x000fc60000000000 */
[----:B------:R-:W-:Y:S05]  /*5fd0*/  BRA.DIV UR4, `(.L_x_553) ;  /* 0x0000010604207947 */ /* 0x000fea000b800000 */
[----:B------:R0:W2:Y:S04]  /*5fe0*/  SHFL.IDX PT, R3, R26, RZ, 0x1c1f ;  /* 0x001c1fff1a037589 */ /* 0x0000a800000e0000 */
[----:B------:R0:W3:Y:S04]  /*5ff0*/  SHFL.IDX PT, R0, R24, RZ, 0x1c1f ;  /* 0x001c1fff18007589 */ /* 0x0000e800000e0000 */
[----:B------:R0:W4:Y:S04]  /*6000*/  SHFL.IDX PT, R5, R28, RZ, 0x1c1f ;  /* 0x001c1fff1c057589 */ /* 0x00012800000e0000 */
[----:B-1----:R0:W1:Y:S02]  /*6010*/  SHFL.IDX PT, R14, R27, RZ, 0x1c1f ;  /* 0x001c1fff1b0e7589 */ /* 0x00206400000e0000 */
.L_x_754:
[----:B------:R-:W-:Y:S01]  /*6020*/  ULDC UR4, c[0x0][0x448] ;  /* 0x0001120000047ab9 */ /* 0x000fe20000000800 */
[----:B------:R-:W-:Y:S01]  /*6030*/  BSSY B1, `(.L_x_554) ;  /* 0x000001e000017945 */ /* 0x000fe20003800000 */
[----:B0-----:R-:W-:Y:S01]  /*6040*/  IMAD R26, R25, UR4, RZ ;  /* 0x00000004191a7c24 */ /* 0x001fe2000f8e02ff */
[----:B------:R-:W-:Y:S02]  /*6050*/  CS2R R8, SRZ ;  /* 0x0000000000087805 */ /* 0x000fe4000001ff00 */
[----:B------:R-:W-:Y:S02]  /*6060*/  CS2R R6, SRZ ;  /* 0x0000000000067805 */ /* 0x000fe4000001ff00 */
[----:B------:R-:W-:Y:S02]  /*6070*/  CS2R R10, SRZ ;  /* 0x00000000000a7805 */ /* 0x000fe4000001ff00 */
[----:B------:R-:W-:Y:S02]  /*6080*/  CS2R R12, SRZ ;  /* 0x00000000000c7805 */ /* 0x000fe4000001ff00 */
[----:B------:R-:W-:-:S13]  /*6090*/  ISETP.GE.AND P0, PT, R4, R26, PT ;  /* 0x0000001a0400720c */ /* 0x000fda0003f06270 */
[----:B------:R-:W-:Y:S05]  /*60a0*/  @P0 BRA `(.L_x_555) ;  /* 0x0000000000580947 */ /* 0x000fea0003800000 */
[----:B------:R-:W1:Y:S01]  /*60b0*/  LDL R28, [R1+0x4c] ;  /* 0x00004c00011c7983 */ /* 0x000e620000100800 */
[----:B------:R-:W-:-:S03]  /*60c0*/  ULDC UR4, c[0x0][0x3f4] ;  /* 0x0000fd0000047ab9 */ /* 0x000fc60000000800 */
[----:B------:R-:W4:Y:S01]  /*60d0*/  LDL R27, [R1+0x48] ;  /* 0x00004800011b7983 */ /* 0x000f220000100800 */
[----:B------:R-:W-:Y:S01]  /*60e0*/  ISETP.GE.AND P3, PT, R156, UR4, PT ;  /* 0x000000049c007c0c */ /* 0x000fe2000bf66270 */
[----:B---3--:R-:W-:Y:S01]  /*60f0*/  IMAD.MOV.U32 R6, RZ, RZ, R0 ;  /* 0x000000ffff067224 */ /* 0x008fe200078e0000 */
[----:B------:R-:W-:Y:S01]  /*6100*/  ISETP.GE.AND P2, PT, R22, UR4, PT ;  /* 0x0000000416007c0c */ /* 0x000fe2000bf46270 */
[----:B--2---:R-:W-:Y:S01]  /*6110*/  IMAD.MOV.U32 R7, RZ, RZ, R3 ;  /* 0x000000ffff077224 */ /* 0x004fe200078e0003 */
[----:B------:R-:W-:Y:S01]  /*6120*/  CS2R R10, SRZ ;  /* 0x00000000000a7805 */ /* 0x000fe2000001ff00 */
[----:B----4-:R-:W-:Y:S01]  /*6130*/  IMAD.MOV.U32 R15, RZ, RZ, R5 ;  /* 0x000000ffff0f7224 */ /* 0x010fe200078e0005 */
[----:B------:R-:W-:Y:S02]  /*6140*/  CS2R R8, SRZ ;  /* 0x0000000000087805 */ /* 0x000fe4000001ff00 */
[----:B------:R-:W-:-:S07]  /*6150*/  CS2R R12, SRZ ;  /* 0x00000000000c7805 */ /* 0x000fce000001ff00 */
[----:B------:R-:W-:Y:S01]  /*6160*/  @!P2 IMAD.WIDE R20, R22, 0x2, R6 ;  /* 0x000000021614a825 */ /* 0x000fe200078e0206 */
[----:B------:R-:W-:-:S04]  /*6170*/  CS2R R6, SRZ ;  /* 0x0000000000067805 */ /* 0x000fc8000001ff00 */
[----:B------:R0:W5:Y:S01]  /*6180*/  @!P2 LD.E.64 R10, desc[UR42][R20.64] ;  /* 0x0000002a140aa980 */ /* 0x000162000c101b00 */
[-C--:B-1----:R-:W-:Y:S02]  /*6190*/  @!P3 IADD3 R4, P1, R14, R28.reuse, RZ ;  /* 0x0000001c0e04b210 */ /* 0x082fe40007f3e0ff */
[----:B------:R-:W-:Y:S01]  /*61a0*/  @!P3 IADD3 R24, P0, R0, R28, RZ ;  /* 0x0000001c0018b210 */ /* 0x000fe20007f1e0ff */
[----:B------:R-:W-:-:S03]  /*61b0*/  @!P2 IMAD.WIDE R14, R22, 0x2, R14 ;  /* 0x00000002160ea825 */ /* 0x000fc600078e020e */
[----:B------:R-:W-:Y:S01]  /*61c0*/  @!P3 IADD3.X R25, R3, R27, RZ, P0, !PT ;  /* 0x0000001b0319b210 */ /* 0x000fe200007fe4ff */
[----:B------:R-:W-:Y:S01]  /*61d0*/  @!P3 IMAD.X R5, R5, 0x1, R27, P1 ;  /* 0x000000010505b824 */ /* 0x000fe200008e061b */
[----:B------:R0:W5:Y:S04]  /*61e0*/  @!P2 LD.E.64 R8, desc[UR42][R14.64] ;  /* 0x0000002a0e08a980 */ /* 0x000168000c101b00 */
[----:B------:R0:W5:Y:S04]  /*61f0*/  @!P3 LD.E.64 R12, desc[UR42][R24.64] ;  /* 0x0000002a180cb980 */ /* 0x000168000c101b00 */
[----:B------:R0:W5:Y:S02]  /*6200*/  @!P3 LD.E.64 R6, desc[UR42][R4.64] ;  /* 0x0000002a0406b980 */ /* 0x000164000c101b00 */
.L_x_555:
[----:B------:R-:W-:Y:S05]  /*6210*/  BSYNC B1 ;  /* 0x0000000000017941 */ /* 0x000fea0003800000 */
.L_x_554:
[----:B01----:R-:W3:Y:S01]  /*6220*/  LDL R14, [R1+0x14] ;  /* 0x00001400010e7983 */ /* 0x003ee20000100800 */
[----:B------:R-:W-:Y:S01]  /*6230*/  ULEA.HI UR4, UR37, UR37, URZ, 0x1 ;  /* 0x0000002525047291 */ /* 0x000fe2000f8f083f */
[----:B------:R-:W-:Y:S01]  /*6240*/  IMAD R4, R33, -0xc0, R26 ;  /* 0xffffff4021047824 */ /* 0x000fe200078e021a */
[--C-:B-----5:R-:W-:Y:S01]  /*6250*/  SHF.R.U64 R34, R10, 0x10, R11.reuse ;  /* 0x000000100a227819 */ /* 0x120fe2000000120b */
[----:B----4-:R-:W0:Y:S01]  /*6260*/  S2R R5, SR_TID.X ;  /* 0x0000000000057919 */ /* 0x010e220000002100 */
[----:B------:R-:W-:Y:S01]  /*6270*/  ULOP3.LUT UR4, UR4, 0xfffffffe, URZ, 0xc0, !UPT ;  /* 0xfffffffe04047892 */ /* 0x000fe2000f8ec03f */
[----:B------:R-:W-:Y:S01]  /*6280*/  IMAD.MOV.U32 R20, RZ, RZ, R11 ;  /* 0x000000ffff147224 */ /* 0x000fe200078e000b */
[--C-:B------:R-:W-:Y:S01]  /*6290*/  SHF.R.U64 R24, R12, 0x10, R13.reuse ;  /* 0x000000100c187819 */ /* 0x100fe2000000120d */
[----:B------:R-:W-:Y:S01]  /*62a0*/  IMAD.MOV.U32 R30, RZ, RZ, R8 ;  /* 0x000000ffff1e7224 */ /* 0x000fe200078e0008 */
[----:B------:R-:W-:Y:S01]  /*62b0*/  UIADD3 UR4, UR37, -UR4, URZ ;  /* 0x8000000425047290 */ /* 0x000fe2000fffe03f */
[----:B------:R-:W-:Y:S01]  /*62c0*/  MOV R32, R10 ;  /* 0x0000000a00207202 */ /* 0x000fe20000000f00 */
[----:B------:R-:W-:Y:S01]  /*62d0*/  IMAD.MOV.U32 R10, RZ, RZ, R13 ;  /* 0x000000ffff0a7224 */ /* 0x000fe200078e000d */
[--C-:B------:R-:W-:Y:S01]  /*62e0*/  SHF.R.U64 R35, R8, 0x10, R9.reuse ;  /* 0x0000001008237819 */ /* 0x100fe20000001209 */
[----:B------:R-:W-:Y:S01]  /*62f0*/  BSSY B1, `(.L_x_556) ;  /* 0x0000027000017945 */ /* 0x000fe20003800000 */
[----:B------:R-:W-:Y:S01]  /*6300*/  SHF.R.U32.HI R26, RZ, 0x10, R9 ;  /* 0x00000010ff1a7819 */ /* 0x000fe20000011609 */
[----:B------:R-:W-:Y:S01]  /*6310*/  IMAD.U32 R15, RZ, RZ, UR4 ;  /* 0x00000004ff0f7e24 */ /* 0x000fe2000f8e00ff */
[----:B------:R-:W-:-:S02]  /*6320*/  SHF.R.U32.HI R25, RZ, 0x10, R13 ;  /* 0x00000010ff197819 */ /* 0x000fc4000001160d */
[----:B------:R-:W-:Y:S02]  /*6330*/  VIMNMX R13, R4, 0xc0, PT ;  /* 0x000000c0040d7848 */ /* 0x000fe40003fe0100 */
[----:B------:R-:W-:Y:S02]  /*6340*/  SHF.L.U32 R15, R15, 0x1f, RZ ;  /* 0x0000001f0f0f7819 */ /* 0x000fe400000006ff */
[----:B------:R-:W-:Y:S02]  /*6350*/  PRMT R8, R10, 0x5410, R25 ;  /* 0x000054100a087816 */ /* 0x000fe40000000019 */
[----:B------:R-:W1:Y:S01]  /*6360*/  SYNCS.PHASECHK.TRANS64.TRYWAIT P0, [R18+URZ+0x16800], R15 ;  /* 0x0168000f120075a7 */ /* 0x000e62000800017f */
[----:B------:R-:W-:Y:S02]  /*6370*/  PRMT R32, R32, 0x5410, R20 ;  /* 0x0000541020207816 */ /* 0x000fe40000000014 */
[----:B------:R-:W-:Y:S02]  /*6380*/  PRMT R10, R24, 0x7610, R10 ;  /* 0x00007610180a7816 */ /* 0x000fe4000000000a */
[----:B------:R-:W-:Y:S01]  /*6390*/  PRMT R35, R35, 0x5410, R26 ;  /* 0x0000541023237816 */ /* 0x000fe2000000001a */
[----:B0-----:R-:W-:-:S05]  /*63a0*/  VIADD R21, R5, 0xffffff80 ;  /* 0xffffff8005157836 */ /* 0x001fca0000000000 */
[----:B------:R-:W-:-:S04]  /*63b0*/  SHF.R.S32.HI R5, RZ, 0x1f, R21 ;  /* 0x0000001fff057819 */ /* 0x000fc80000011415 */
[----:B------:R-:W-:Y:S02]  /*63c0*/  LEA.HI R5, R5, R21, RZ, 0x5 ;  /* 0x0000001505057211 */ /* 0x000fe400078f28ff */
[----:B------:R-:W-:Y:S02]  /*63d0*/  SHF.R.U32.HI R21, RZ, 0x10, R11 ;  /* 0x00000010ff157819 */ /* 0x000fe4000001160b */
[----:B------:R-:W-:Y:S02]  /*63e0*/  SHF.R.S32.HI R5, RZ, 0x5, R5 ;  /* 0x00000005ff057819 */ /* 0x000fe40000011405 */
[----:B------:R-:W-:Y:S02]  /*63f0*/  MOV R11, R12 ;  /* 0x0000000c000b7202 */ /* 0x000fe40000000f00 */
[----:B------:R-:W-:Y:S01]  /*6400*/  MOV R12, R9 ;  /* 0x00000009000c7202 */ /* 0x000fe20000000f00 */
[----:B------:R-:W-:Y:S01]  /*6410*/  IMAD.MOV.U32 R9, RZ, RZ, R6 ;  /* 0x000000ffff097224 */ /* 0x000fe200078e0006 */
[----:B------:R-:W-:-:S02]  /*6420*/  SHF.R.U64 R6, R6, 0x10, R7 ;  /* 0x0000001006067819 */ /* 0x000fc40000001207 */
[----:B------:R-:W-:Y:S02]  /*6430*/  PRMT R34, R34, 0x5410, R21 ;  /* 0x0000541022227816 */ /* 0x000fe40000000015 */
[----:B------:R-:W-:Y:S02]  /*6440*/  PRMT R11, R11, 0x5410, R9 ;  /* 0x000054100b0b7816 */ /* 0x000fe40000000009 */
[----:B------:R-:W-:Y:S01]  /*6450*/  PRMT R30, R30, 0x5410, R12 ;  /* 0x000054101e1e7816 */ /* 0x000fe2000000000c */
[C---:B---3--:R-:W-:Y:S01]  /*6460*/  IMAD.SHL.U32 R0, R14.reuse, 0x40, RZ ;  /* 0x000000400e007824 */ /* 0x048fe200078e00ff */
[----:B------:R-:W-:Y:S02]  /*6470*/  LOP3.LUT P1, RZ, R14, 0x4, RZ, 0xc0, !PT ;  /* 0x000000040eff7812 */ /* 0x000fe4000782c0ff */
[----:B------:R-:W-:Y:S02]  /*6480*/  MOV R14, R7 ;  /* 0x00000007000e7202 */ /* 0x000fe40000000f00 */
[----:B--2---:R-:W-:-:S02]  /*6490*/  LOP3.LUT R3, R0, 0x1c0, RZ, 0xc0, !PT ;  /* 0x000001c000037812 */ /* 0x004fc400078ec0ff */
[----:B------:R-:W-:Y:S02]  /*64a0*/  SHF.R.U32.HI R7, RZ, 0x10, R7 ;  /* 0x00000010ff077819 */ /* 0x000fe40000011607 */
[----:B------:R-:W-:Y:S02]  /*64b0*/  LOP3.LUT R0, R3, 0x18, R16, 0xf8, !PT ;  /* 0x0000001803007812 */ /* 0x000fe400078ef810 */
[----:B------:R-:W-:Y:S02]  /*64c0*/  SHF.R.U32.HI R3, RZ, 0x3, R3 ;  /* 0x00000003ff037819 */ /* 0x000fe40000011603 */
[----:B------:R-:W-:Y:S02]  /*64d0*/  PRMT R9, R14, 0x7610, R9 ;  /* 0x000076100e097816 */ /* 0x000fe40000000009 */
[----:B------:R-:W-:-:S05]  /*64e0*/  LOP3.LUT R0, R0, R3, RZ, 0x3c, !PT ;  /* 0x0000000300007212 */ /* 0x000fca00078e3cff */
[----:B------:R-:W-:-:S04]  /*64f0*/  IMAD R3, R5, 0x200, R0 ;  /* 0x0000020005037824 */ /* 0x000fc800078e0200 */
[----:B------:R-:W-:-:S04]  /*6500*/  IMAD R3, R3, 0x2, R18 ;  /* 0x0000000203037824 */ /* 0x000fc800078e0212 */
[C---:B------:R-:W-:Y:S02]  /*6510*/  VIADD R5, R3.reuse, 0x8400 ;  /* 0x0000840003057836 */ /* 0x040fe40000000000 */
[----:B------:R-:W-:Y:S02]  /*6520*/  VIADD R0, R3, 0x8440 ;  /* 0x0000844003007836 */ /* 0x000fe40000000000 */
[----:B------:R-:W-:Y:S01]  /*6530*/  @P1 VIADD R0, R5, 0xffffffc0 ;  /* 0xffffffc005001836 */ /* 0x000fe20000000000 */
[----:B------:R-:W-:Y:S01]  /*6540*/  ISETP.GE.AND P1, PT, R152, R13, PT ;  /* 0x0000000d9800720c */ /* 0x000fe20003f26270 */
[----:B-1----:R-:W-:-:S12]  /*6550*/  @!P0 BRA `(.L_x_557) ;  /* 0x0000010000308947 */ /* 0x002fd80003800000 */
.L_x_755:
[----:B------:R-:W-:Y:S05]  /*6560*/  BSYNC B1 ;  /* 0x0000000000017941 */ /* 0x000fea0003800000 */
.L_x_556:
[----:B------:R-:W-:Y:S01]  /*6570*/  BSSY B1, `(.L_x_558) ;  /* 0x0000057000017945 */ /* 0x000fe20003800000 */
[----:B------:R-:W-:Y:S02]  /*6580*/  PRMT R10, R10, 0x5410, R6 ;  /* 0x000054100a0a7816 */ /* 0x000fe40000000006 */
[----:B------:R-:W-:Y:S01]  /*6590*/  PRMT R9, R9, 0x5410, R7 ;  /* 0x0000541009097816 */ /* 0x000fe20000000007 */
[----:B------:R-:W-:Y:S06]  /*65a0*/  @P1 BRA `(.L_x_559) ;  /* 0x00000004004c1947 */ /* 0x000fec0003800000 */
[----:B------:R-:W1:Y:S01]  /*65b0*/  LDC R5, c[0x0][0x3f4] ;  /* 0x0000fd00ff057b82 */ /* 0x000e620000000800 */
[----:B------:R-:W-:Y:S01]  /*65c0*/  BSSY B2, `(.L_x_560) ;  /* 0x000002a000027945 */ /* 0x000fe20003800000 */
[-C--:B-1----:R-:W-:Y:S02]  /*65d0*/  ISETP.GE.AND P0, PT, R22, R5.reuse, PT ;  /* 0x000000051600720c */ /* 0x082fe40003f06270 */
[----:B------:R-:W-:-:S11]  /*65e0*/  ISETP.GE.AND P1, PT, R156, R5, PT ;  /* 0x000000059c00720c */ /* 0x000fd60003f26270 */
[----:B------:R-:W-:Y:S05]  /*65f0*/  @P0 BRA `(.L_x_561) ;  /* 0x0000000000980947 */ /* 0x000fea0003800000 */
[----:B------:R-:W1:Y:S01]  /*6600*/  LDS.128 R4, [R3+0x8400] ;  /* 0x0084000003047984 */ /* 0x000e620000000c00 */
[----:B------:R-:W-:Y:S02]  /*6610*/  HADD2.F32 R25, -RZ, R30.H0_H0 ;  /* 0x2000001eff197230 */ /* 0x000fe40000004100 */
[----:B------:R-:W-:Y:S02]  /*6620*/  HADD2.F32 R21, -RZ, R32.H0_H0 ;  /* 0x20000020ff157230 */ /* 0x000fe40000004100 */
[----:B------:R-:W-:Y:S02]  /*6630*/  HADD2.F32 R24, -RZ, R34.H0_H0 ;  /* 0x20000022ff187230 */ /* 0x000fe40000004100 */
[----:B------:R-:W-:Y:S02]  /*6640*/  HADD2.F32 R26, -RZ, R35.H0_H0 ;  /* 0x20000023ff1a7230 */ /* 0x000fe40000004100 */
[--C-:B-1----:R-:W-:Y:S02]  /*6650*/  HADD2.F32 R12, -RZ, R4.reuse.H0_H0 ;  /* 0x20000004ff0c7230 */ /* 0x102fe40000004100 */
[----:B------:R-:W-:-:S02]  /*6660*/  HADD2.F32 R4, -RZ, R4.H1_H1 ;  /* 0x30000004ff047230 */ /* 0x000fc40000004100 */
[--C-:B------:R-:W-:Y:S02]  /*6670*/  HADD2.F32 R14, -RZ, R5.reuse.H0_H0 ;  /* 0x20000005ff0e7230 */ /* 0x100fe40000004100 */
[----:B------:R-:W-:Y:S02]  /*6680*/  HADD2.F32 R5, -RZ, R5.H1_H1 ;  /* 0x30000005ff057230 */ /* 0x000fe40000004100 */
[C---:B------:R-:W-:Y:S01]  /*6690*/  FMUL.FTZ R27, R4.reuse, R25 ;  /* 0x00000019041b7220 */ /* 0x040fe20000410000 */
[----:B------:R-:W-:Y:S01]  /*66a0*/  FMUL.FTZ R4, R4, R21 ;  /* 0x0000001504047220 */ /* 0x000fe20000410000 */
[--C-:B0-----:R-:W-:Y:S02]  /*66b0*/  HADD2.F32 R15, -RZ, R6.reuse.H0_H0 ;  /* 0x20000006ff0f7230 */ /* 0x101fe40000004100 */
[----:B------:R-:W-:Y:S02]  /*66c0*/  HADD2.F32 R20, -RZ, R7.H0_H0 ;  /* 0x20000007ff147230 */ /* 0x000fe40000004100 */
[C---:B------:R-:W-:Y:S01]  /*66d0*/  FFMA.FTZ R28, R12.reuse, R25, R4 ;  /* 0x000000190c1c7223 */ /* 0x040fe20000010004 */
[C---:B------:R-:W-:Y:S01]  /*66e0*/  FMUL.FTZ R31, R5.reuse, R26 ;  /* 0x0000001a051f7220 */ /* 0x040fe20000410000 */
[----:B------:R-:W-:Y:S01]  /*66f0*/  FFMA.FTZ R27, R12, R21, -R27 ;  /* 0x000000150c1b7223 */ /* 0x000fe2000001081b */
[----:B------:R-:W-:Y:S01]  /*6700*/  FMUL.FTZ R25, R5, R24 ;  /* 0x0000001805197220 */ /* 0x000fe20000410000 */
[----:B------:R-:W-:-:S02]  /*6710*/  HADD2.F32 R6, -RZ, R6.H1_H1 ;  /* 0x30000006ff067230 */ /* 0x000fc40000004100 */
[C---:B------:R-:W-:Y:S01]  /*6720*/  FFMA.FTZ R31, R14.reuse, R24, -R31 ;  /* 0x000000180e1f7223 */ /* 0x040fe2000001081f */
[----:B------:R-:W-:Y:S02]  /*6730*/  HADD2.F32 R7, -RZ, R7.H1_H1 ;  /* 0x30000007ff077230 */ /* 0x000fe40000004100 */
[----:B------:R-:W-:Y:S01]  /*6740*/  FFMA.FTZ R14, R14, R26, R25 ;  /* 0x0000001a0e0e7223 */ /* 0x000fe20000010019 */
[----:B------:R-:W-:Y:S02]  /*6750*/  HADD2.F32 R12, -RZ, R30.H1_H1 ;  /* 0x3000001eff0c7230 */ /* 0x000fe40000004100 */
[----:B------:R-:W-:Y:S02]  /*6760*/  HADD2.F32 R4, -RZ, R32.H1_H1 ;  /* 0x30000020ff047230 */ /* 0x000fe40000004100 */
[----:B------:R-:W-:Y:S02]  /*6770*/  HADD2.F32 R21, -RZ, R35.H1_H1 ;  /* 0x30000023ff157230 */ /* 0x000fe40000004100 */
[----:B------:R-:W-:Y:S01]  /*6780*/  FMUL.FTZ R24, R6, R12 ;  /* 0x0000000c06187220 */ /* 0x000fe20000410000 */
[----:B------:R-:W-:-:S02]  /*6790*/  HADD2.F32 R5, -RZ, R34.H1_H1 ;  /* 0x30000022ff057230 */ /* 0x000fc40000004100 */
[-C--:B------:R-:W-:Y:S01]  /*67a0*/  FMUL.FTZ R25, R6, R4.reuse ;  /* 0x0000000406197220 */ /* 0x080fe20000410000 */
[----:B------:R-:W-:Y:S01]  /*67b0*/  FMUL.FTZ R33, R7, R21 ;  /* 0x0000001507217220 */ /* 0x000fe20000410000 */
[----:B------:R-:W-:Y:S01]  /*67c0*/  FFMA.FTZ R6, R15, R4, -R24 ;  /* 0x000000040f067223 */ /* 0x000fe20000010818 */
[-C--:B------:R-:W-:Y:S01]  /*67d0*/  FMUL.FTZ R26, R7, R5.reuse ;  /* 0x00000005071a7220 */ /* 0x080fe20000410000 */
[----:B------:R-:W-:Y:S01]  /*67e0*/  FFMA.FTZ R25, R15, R12, R25 ;  /* 0x0000000c0f197223 */ /* 0x000fe20000010019 */
[----:B------:R-:W-:Y:S01]  /*67f0*/  FFMA.FTZ R7, R20, R5, -R33 ;  /* 0x0000000514077223 */ /* 0x000fe20000010821 */
[----:B------:R-:W-:Y:S01]  /*6800*/  F2FP.F16.F32.PACK_AB R4, R28, R27 ;  /* 0x0000001b1c04723e */ /* 0x000fe200000000ff */
[----:B------:R-:W-:Y:S01]  /*6810*/  FFMA.FTZ R26, R20, R21, R26 ;  /* 0x00000015141a7223 */ /* 0x000fe2000001001a */
[----:B------:R-:W-:Y:S02]  /*6820*/  F2FP.F16.F32.PACK_AB R5, R14, R31 ;  /* 0x0000001f0e05723e */ /* 0x000fe400000000ff */
[----:B------:R-:W-:-:S02]  /*6830*/  F2FP.F16.F32.PACK_AB R6, R25, R6 ;  /* 0x000000061906723e */ /* 0x000fc400000000ff */
[----:B------:R-:W-:-:S05]  /*6840*/  F2FP.F16.F32.PACK_AB R7, R26, R7 ;  /* 0x000000071a07723e */ /* 0x000fca00000000ff */
[----:B------:R1:W-:Y:S02]  /*6850*/  STS.128 [R3+0x8400], R4 ;  /* 0x0084000403007388 */ /* 0x0003e40000000c00 */
.L_x_561:
[----:B------:R-:W-:Y:S05]  /*6860*/  BSYNC B2 ;  /* 0x0000000000027941 */ /* 0x000fea0003800000 */
.L_x_560:
[----:B------:R-:W-:Y:S05]  /*6870*/  @P1 BRA `(.L_x_559) ;  /* 0x0000000000981947 */ /* 0x000fea0003800000 */
[----:B-1----:R-:W1:Y:S01]  /*6880*/  LDS.128 R4, [R0] ;  /* 0x0000000000047984 */ /* 0x002e620000000c00 */
[--C-:B------:R-:W-:Y:S02]  /*6890*/  HADD2.F32 R25, -RZ, R11.reuse.H1_H1 ;  /* 0x3000000bff197230 */ /* 0x100fe40000004100 */
[----:B------:R-:W-:Y:S02]  /*68a0*/  HADD2.F32 R21, -RZ, R11.H0_H0 ;  /* 0x2000000bff157230 */ /* 0x000fe40000004100 */
[--C-:B------:R-:W-:Y:S02]  /*68b0*/  HADD2.F32 R24, -RZ, R10.reuse.H0_H0 ;  /* 0x2000000aff187230 */ /* 0x100fe40000004100 */
[----:B------:R-:W-:Y:S02]  /*68c0*/  HADD2.F32 R26, -RZ, R10.H1_H1 ;  /* 0x3000000aff1a7230 */ /* 0x000fe40000004100 */
        /* <DEDUP_REMOVED lines=16> */
[--C-:B------:R-:W-:Y:S02]  /*69d0*/  HADD2.F32 R12, -RZ, R9.reuse.H0_H0 ;  /* 0x20000009ff0c7230 */ /* 0x100fe40000004100 */
[--C-:B------:R-:W-:Y:S02]  /*69e0*/  HADD2.F32 R4, -RZ, R8.reuse.H0_H0 ;  /* 0x20000008ff047230 */ /* 0x100fe40000004100 */
        /* <DEDUP_REMOVED lines=14> */
[----:B------:R2:W-:Y:S02]  /*6ad0*/  STS.128 [R0], R4 ;  /* 0x0000000400007388 */ /* 0x0005e40000000c00 */
.L_x_559:
[----:B------:R-:W-:Y:S05]  /*6ae0*/  BSYNC B1 ;  /* 0x0000000000017941 */ /* 0x000fea0003800000 */
.L_x_558:
[----:B-12---:R-:W-:-:S05]  /*6af0*/  VIADD R4, R152, 0x60 ;  /* 0x0000006098047836 */ /* 0x006fca0000000000 */
[----:B------:R-:W-:-:S13]  /*6b00*/  ISETP.GE.AND P0, PT, R4, R13, PT ;  /* 0x0000000d0400720c */ /* 0x000fda0003f06270 */
[----:B------:R-:W-:Y:S05]  /*6b10*/  @P0 BRA `(.L_x_562) ;  /* 0x0000001400480947 */ /* 0x000fea0003800000 */
        /* <DEDUP_REMOVED lines=8> */
[--C-:B------:R-:W-:Y:S02]  /*6ba0*/  HADD2.F32 R31, -RZ, R35.reuse.H0_H0 ;  /* 0x20000023ff1f7230 */ /* 0x100fe40000004100 */
[----:B------:R-:W-:Y:S02]  /*6bb0*/  HADD2.F32 R27, -RZ, R34.H0_H0 ;  /* 0x20000022ff1b7230 */ /* 0x000fe40000004100 */
[----:B------:R-:W-:Y:S02]  /*6bc0*/  HADD2.F32 R28, -RZ, R30.H1_H1 ;  /* 0x3000001eff1c7230 */ /* 0x000fe40000004100 */
[----:B------:R-:W-:-:S02]  /*6bd0*/  HADD2.F32 R33, -RZ, R35.H1_H1 ;  /* 0x30000023ff217230 */ /* 0x000fc40000004100 */
[--C-:B-1----:R-:W-:Y:S02]  /*6be0*/  HADD2.F32 R12, -RZ, R4.reuse.H0_H0 ;  /* 0x20000004ff0c7230 */ /* 0x102fe40000004100 */
[----:B------:R-:W-:Y:S02]  /*6bf0*/  HADD2.F32 R4, -RZ, R4.H1_H1 ;  /* 0x30000004ff047230 */ /* 0x000fe40000004100 */
[--C-:B------:R-:W-:Y:S02]  /*6c00*/  HADD2.F32 R13, -RZ, R5.reuse.H0_H0 ;  /* 0x20000005ff0d7230 */ /* 0x100fe40000004100 */
[----:B------:R-:W-:Y:S02]  /*6c10*/  HADD2.F32 R5, -RZ, R5.H1_H1 ;  /* 0x30000005ff057230 */ /* 0x000fe40000004100 */
[-C--:B------:R-:W-:Y:S01]  /*6c20*/  FMUL.FTZ R21, R26, R4.reuse ;  /* 0x000000041a157220 */ /* 0x080fe20000410000 */
[----:B------:R-:W-:Y:S01]  /*6c30*/  FMUL.FTZ R25, R24, R4 ;  /* 0x0000000418197220 */ /* 0x000fe20000410000 */
[----:B------:R-:W-:-:S02]  /*6c40*/  HADD2.F32 R14, -RZ, R6.H0_H0 ;  /* 0x20000006ff0e7230 */ /* 0x000fc40000004100 */
[-C--:B------:R-:W-:Y:S01]  /*6c50*/  FMUL.FTZ R20, R31, R5.reuse ;  /* 0x000000051f147220 */ /* 0x080fe20000410000 */
[-C--:B------:R-:W-:Y:S01]  /*6c60*/  FFMA.FTZ R4, R24, R12.reuse, -R21 ;  /* 0x0000000c18047223 */ /* 0x080fe20000010815 */
[----:B------:R-:W-:Y:S01]  /*6c70*/  FFMA.FTZ R25, R26, R12, R25 ;  /* 0x0000000c1a197223 */ /* 0x000fe20000010019 */
[C---:B------:R-:W-:Y:S01]  /*6c80*/  FMUL.FTZ R12, R27.reuse, R5 ;  /* 0x000000051b0c7220 */ /* 0x040fe20000410000 */
[--C-:B0-----:R-:W-:Y:S02]  /*6c90*/  HADD2.F32 R15, -RZ, R7.reuse.H0_H0 ;  /* 0x20000007ff0f7230 */ /* 0x101fe40000004100 */
[-C--:B------:R-:W-:Y:S01]  /*6ca0*/  FFMA.FTZ R5, R27, R13.reuse, -R20 ;  /* 0x0000000d1b057223 */ /* 0x080fe20000010814 */
[----:B------:R-:W-:Y:S02]  /*6cb0*/  HADD2.F32 R6, -RZ, R6.H1_H1 ;  /* 0x30000006ff067230 */ /* 0x000fe40000004100 */
[----:B------:R-:W-:Y:S01]  /*6cc0*/  FFMA.FTZ R12, R31, R13, R12 ;  /* 0x0000000d1f0c7223 */ /* 0x000fe2000001000c */
[----:B------:R-:W-:Y:S01]  /*6cd0*/  HADD2.F32 R7, -RZ, R7.H1_H1 ;  /* 0x30000007ff077230 */ /* 0x000fe20000004100 */
[----:B------:R-:W-:Y:S01]  /*6ce0*/  F2FP.F16.F32.PACK_AB R4, R25, R4 ;  /* 0x000000041904723e */ /* 0x000fe200000000ff */
[----:B------:R-:W-:-:S02]  /*6cf0*/  HADD2.F32 R26, -RZ, R32.H1_H1 ;  /* 0x30000020ff1a7230 */ /* 0x000fc40000004100 */
[-C--:B------:R-:W-:Y:S01]  /*6d00*/  FMUL.FTZ R13, R28, R6.reuse ;  /* 0x000000061c0d7220 */ /* 0x080fe20000410000 */
[----:B------:R-:W-:Y:S02]  /*6d10*/  HADD2.F32 R27, -RZ, R34.H1_H1 ;  /* 0x30000022ff1b7230 */ /* 0x000fe40000004100 */
[----:B------:R-:W-:Y:S01]  /*6d20*/  FMUL.FTZ R20, R33, R7 ;  /* 0x0000000721147220 */ /* 0x000fe20000410000 */
[----:B------:R-:W-:Y:S01]  /*6d30*/  F2FP.F16.F32.PACK_AB R5, R12, R5 ;  /* 0x000000050c05723e */ /* 0x000fe200000000ff */
[C---:B------:R-:W-:Y:S01]  /*6d40*/  FMUL.FTZ R21, R26.reuse, R6 ;  /* 0x000000061a157220 */ /* 0x040fe20000410000 */
[-C--:B------:R-:W-:Y:S01]  /*6d50*/  FFMA.FTZ R6, R26, R14.reuse, -R13 ;  /* 0x0000000e1a067223 */ /* 0x080fe2000001080d */
[C---:B------:R-:W-:Y:S01]  /*6d60*/  FMUL.FTZ R24, R27.reuse, R7 ;  /* 0x000000071b187220 */ /* 0x040fe20000410000 */
[-C--:B------:R-:W-:Y:S01]  /*6d70*/  FFMA.FTZ R7, R27, R15.reuse, -R20 ;  /* 0x0000000f1b077223 */ /* 0x080fe20000010814 */
[----:B------:R-:W-:Y:S02]  /*6d80*/  FFMA.FTZ R21, R28, R14, R21 ;  /* 0x0000000e1c157223 */ /* 0x000fe40000010015 */
[----:B------:R-:W-:-:S03]  /*6d90*/  FFMA.FTZ R24, R33, R15, R24 ;  /* 0x0000000f21187223 */ /* 0x000fc60000010018 */
[----:B------:R-:W-:Y:S02]  /*6da0*/  F2FP.F16.F32.PACK_AB R6, R21, R6 ;  /* 0x000000061506723e */ /* 0x000fe400000000ff */
[----:B------:R-:W-:-:S05]  /*6db0*/  F2FP.F16.F32.PACK_AB R7, R24, R7 ;  /* 0x000000071807723e */ /* 0x000fca00000000ff */
[----:B------:R1:W-:Y:S02]  /*6dc0*/  STS.128 [R3+0xb400], R4 ;  /* 0x00b4000403007388 */ /* 0x0003e40000000c00 */
.L_x_564:
[----:B------:R-:W-:Y:S05]  /*6dd0*/  BSYNC B1 ;  /* 0x0000000000017941 */ /* 0x000fea0003800000 */
.L_x_563:
[----:B------:R-:W-:Y:S05]  /*6de0*/  @P1 BRA `(.L_x_562) ;  /* 0x0000001000941947 */ /* 0x000fea0003800000 */
[----:B-1----:R-:W1:Y:S01]  /*6df0*/  LDS.128 R4, [R0+0x3000] ;  /* 0x0030000000047984 */ /* 0x002e620000000c00 */
[--C-:B------:R-:W-:Y:S02]  /*6e00*/  HADD2.F32 R21, -RZ, R11.reuse.H1_H1 ;  /* 0x3000000bff157230 */ /* 0x100fe40000004100 */
[--C-:B------:R-:W-:Y:S02]  /*6e10*/  HADD2.F32 R24, -RZ, R10.reuse.H0_H0 ;  /* 0x2000000aff187230 */ /* 0x100fe40000004100 */
[----:B------:R-:W-:Y:S02]  /*6e20*/  HADD2.F32 R26, -RZ, R10.H1_H1 ;  /* 0x3000000aff1a7230 */ /* 0x000fe40000004100 */
[----:B0-----:R-:W-:Y:S02]  /*6e30*/  HADD2.F32 R15, -RZ, R11.H0_H0 ;  /* 0x2000000bff0f7230 */ /* 0x001fe40000004100 */
[----:B------:R-:W-:Y:S02]  /*6e40*/  HADD2.F32 R25, -RZ, R9.H0_H0 ;  /* 0x20000009ff197230 */ /* 0x000fe40000004100 */
[----:B-1----:R-:W-:-:S02]  /*6e50*/  HADD2.F32 R3, -RZ, R4.H0_H0 ;  /* 0x20000004ff037230 */ /* 0x002fc40000004100 */
[----:B------:R-:W-:Y:S02]  /*6e60*/  HADD2.F32 R4, -RZ, R4.H1_H1 ;  /* 0x30000004ff047230 */ /* 0x000fe40000004100 */
[--C-:B------:R-:W-:Y:S02]  /*6e70*/  HADD2.F32 R10, -RZ, R5.reuse.H0_H0 ;  /* 0x20000005ff0a7230 */ /* 0x100fe40000004100 */
[----:B------:R-:W-:Y:S02]  /*6e80*/  HADD2.F32 R5, -RZ, R5.H1_H1 ;  /* 0x30000005ff057230 */ /* 0x000fe40000004100 */
[-C--:B------:R-:W-:Y:S01]  /*6e90*/  FMUL.FTZ R14, R21, R4.reuse ;  /* 0x00000004150e7220 */ /* 0x080fe20000410000 */
[C---:B------:R-:W-:Y:S01]  /*6ea0*/  FMUL.FTZ R20, R15.reuse, R4 ;  /* 0x000000040f147220 */ /* 0x040fe20000410000 */
[----:B------:R-:W-:Y:S02]  /*6eb0*/  HADD2.F32 R11, -RZ, R6.H0_H0 ;  /* 0x20000006ff0b7230 */ /* 0x000fe40000004100 */
[----:B------:R-:W-:Y:S01]  /*6ec0*/  FMUL.FTZ R13, R26, R5 ;  /* 0x000000051a0d7220 */ /* 0x000fe20000410000 */
[----:B------:R-:W-:Y:S01]  /*6ed0*/  FFMA.FTZ R4, R15, R3, -R14 ;  /* 0x000000030f047223 */ /* 0x000fe2000001080e */
[----:B------:R-:W-:Y:S01]  /*6ee0*/  FMUL.FTZ R15, R24, R5 ;  /* 0x00000005180f7220 */ /* 0x000fe20000410000 */
[----:B------:R-:W-:-:S02]  /*6ef0*/  HADD2.F32 R12, -RZ, R7.H0_H0 ;  /* 0x20000007ff0c7230 */ /* 0x000fc40000004100 */
[-C--:B------:R-:W-:Y:S01]  /*6f00*/  FFMA.FTZ R5, R24, R10.reuse, -R13 ;  /* 0x0000000a18057223 */ /* 0x080fe2000001080d */
[----:B------:R-:W-:Y:S02]  /*6f10*/  HADD2.F32 R6, -RZ, R6.H1_H1 ;  /* 0x30000006ff067230 */ /* 0x000fe40000004100 */
[----:B------:R-:W-:Y:S01]  /*6f20*/  FFMA.FTZ R3, R21, R3, R20 ;  /* 0x0000000315037223 */ /* 0x000fe20000010014 */
[----:B------:R-:W-:Y:S02]  /*6f30*/  HADD2.F32 R7, -RZ, R7.H1_H1 ;  /* 0x30000007ff077230 */ /* 0x000fe40000004100 */
[----:B------:R-:W-:Y:S01]  /*6f40*/  FFMA.FTZ R10, R26, R10, R15 ;  /* 0x0000000a1a0a7223 */ /* 0x000fe2000001000f */
[----:B------:R-:W-:Y:S02]  /*6f50*/  HADD2.F32 R24, -RZ, R9.H1_H1 ;  /* 0x30000009ff187230 */ /* 0x000fe40000004100 */
[--C-:B------:R-:W-:Y:S01]  /*6f60*/  HADD2.F32 R21, -RZ, R8.reuse.H0_H0 ;  /* 0x20000008ff157230 */ /* 0x100fe20000004100 */
[----:B------:R-:W-:Y:S01]  /*6f70*/  F2FP.F16.F32.PACK_AB R4, R3, R4 ;  /* 0x000000040304723e */ /* 0x000fe200000000ff */
[----:B------:R-:W-:-:S02]  /*6f80*/  HADD2.F32 R20, -RZ, R8.H1_H1 ;  /* 0x30000008ff147230 */ /* 0x000fc40000004100 */
[-C--:B------:R-:W-:Y:S01]  /*6f90*/  FMUL.FTZ R8, R25, R6.reuse ;  /* 0x0000000619087220 */ /* 0x080fe20000410000 */
[----:B------:R-:W-:Y:S01]  /*6fa0*/  FMUL.FTZ R9, R24, R7 ;  /* 0x0000000718097220 */ /* 0x000fe20000410000 */
[C---:B------:R-:W-:Y:S01]  /*6fb0*/  FMUL.FTZ R14, R21.reuse, R6 ;  /* 0x00000006150e7220 */ /* 0x040fe20000410000 */
[----:B------:R-:W-:Y:S01]  /*6fc0*/  F2FP.F16.F32.PACK_AB R5, R10, R5 ;  /* 0x000000050a05723e */ /* 0x000fe200000000ff */
[C---:B------:R-:W-:Y:S01]  /*6fd0*/  FMUL.FTZ R13, R20.reuse, R7 ;  /* 0x00000007140d7220 */ /* 0x040fe20000410000 */
[-C--:B------:R-:W-:Y:S01]  /*6fe0*/  FFMA.FTZ R6, R21, R11.reuse, -R8 ;  /* 0x0000000b15067223 */ /* 0x080fe20000010808 */
[-C--:B------:R-:W-:Y:S01]  /*6ff0*/  FFMA.FTZ R7, R20, R12.reuse, -R9 ;  /* 0x0000000c14077223 */ /* 0x080fe20000010809 */
[----:B------:R-:W-:Y:S01]  /*7000*/  FFMA.FTZ R11, R25, R11, R14 ;  /* 0x0000000b190b7223 */ /* 0x000fe2000001000e */
[----:B------:R-:W-:-:S04]  /*7010*/  FFMA.FTZ R12, R24, R12, R13 ;  /* 0x0000000c180c7223 */ /* 0x000fc8000001000d */
[----:B------:R-:W-:Y:S02]  /*7020*/  F2FP.F16.F32.PACK_AB R6, R11, R6 ;  /* 0x000000060b06723e */ /* 0x000fe400000000ff */
[----:B------:R-:W-:-:S05]  /*7030*/  F2FP.F16.F32.PACK_AB R7, R12, R7 ;  /* 0x000000070c07723e */ /* 0x000fca00000000ff */
[----:B------:R3:W-:Y:S01]  /*7040*/  STS.128 [R0+0x3000], R4 ;  /* 0x0030000400007388 */ /* 0x0007e20000000c00 */
[----:B------:R-:W-:Y:S05]  /*7050*/  BRA `(.L_x_562) ;  /* 0x0000000c00f87947 */ /* 0x000fea0003800000 */
.L_x_552:
[----:B------:R-:W-:-:S03]  /*7060*/  UMOV UR4, 0xffffffff ;  /* 0xffffffff00047882 */ /* 0x000fc60000000000 */
[----:B------:R-:W-:Y:S05]  /*7070*/  BRA.DIV UR4, `(.L_x_565) ;  /* 0x000000f6047c7947 */ /* 0x000fea000b800000 */
[----:B------:R0:W2:Y:S04]  /*7080*/  SHFL.IDX PT, R0, R26, RZ, 0x1c1f ;  /* 0x001c1fff1a007589 */ /* 0x0000a800000e0000 */
[----:B------:R0:W3:Y:S04]  /*7090*/  SHFL.IDX PT, R3, R24, RZ, 0x1c1f ;  /* 0x001c1fff18037589 */ /* 0x0000e800000e0000 */
[----:B------:R0:W4:Y:S04]  /*70a0*/  SHFL.IDX PT, R20, R28, RZ, 0x1c1f ;  /* 0x001c1fff1c147589 */ /* 0x00012800000e0000 */
[----:B-1----:R0:W1:Y:S02]  /*70b0*/  SHFL.IDX PT, R14, R27, RZ, 0x1c1f ;  /* 0x001c1fff1b0e7589 */ /* 0x00206400000e0000 */
.L_x_761:
[----:B------:R-:W-:Y:S01]  /*70c0*/  ULDC UR4, c[0x0][0x448] ;  /* 0x0001120000047ab9 */ /* 0x000fe20000000800 */
[----:B------:R-:W-:Y:S01]  /*70d0*/  BSSY B1, `(.L_x_566) ;  /* 0x0000014000017945 */ /* 0x000fe20003800000 */
[----:B------:R-:W-:Y:S01]  /*70e0*/  IMAD R25, R25, UR4, RZ ;  /* 0x0000000419197c24 */ /* 0x000fe2000f8e02ff */
[----:B------:R-:W-:Y:S02]  /*70f0*/  CS2R R8, SRZ ;  /* 0x0000000000087805 */ /* 0x000fe4000001ff00 */
[----:B------:R-:W-:Y:S02]  /*7100*/  CS2R R6, SRZ ;  /* 0x0000000000067805 */ /* 0x000fe4000001ff00 */
[----:B------:R-:W-:Y:S02]  /*7110*/  CS2R R10, SRZ ;  /* 0x00000000000a7805 */ /* 0x000fe4000001ff00 */
[----:B------:R-:W-:Y:S02]  /*7120*/  ISETP.GE.AND P0, PT, R4, R25, PT ;  /* 0x000000190400720c */ /* 0x000fe40003f06270 */
[----:B------:R-:W-:-:S11]  /*7130*/  CS2R R4, SRZ ;  /* 0x0000000000047805 */ /* 0x000fd6000001ff00 */
[----:B------:R-:W-:Y:S05]  /*7140*/  @P0 BRA `(.L_x_567) ;  /* 0x0000000000300947 */ /* 0x000fea0003800000 */
[----:B------:R-:W-:Y:S01]  /*7150*/  ULDC UR4, c[0x0][0x3f4] ;  /* 0x0000fd0000047ab9 */ /* 0x000fe20000000800 */
[C---:B------:R-:W-:Y:S01]  /*7160*/  IMAD.SHL.U32 R15, R16.reuse, 0x2, RZ ;  /* 0x00000002100f7824 */ /* 0x040fe200078e00ff */
[C---:B------:R-:W-:Y:S02]  /*7170*/  ISETP.GE.AND P2, PT, R16.reuse, UR4, PT ;  /* 0x0000000410007c0c */ /* 0x040fe4000bf46270 */
[----:B------:R-:W-:Y:S02]  /*7180*/  SHF.L.U64.HI R9, R16, 0x1, R17 ;  /* 0x0000000110097819 */ /* 0x000fe40000010211 */
[-C--:B-1----:R-:W-:Y:S02]  /*7190*/  IADD3 R14, P1, R14, R15.reuse, RZ ;  /* 0x0000000f0e0e7210 */ /* 0x082fe40007f3e0ff */
[----:B---3--:R-:W-:-:S03]  /*71a0*/  IADD3 R12, P0, R3, R15, RZ ;  /* 0x0000000f030c7210 */ /* 0x008fc60007f1e0ff */
[----:B----4-:R-:W-:Y:S01]  /*71b0*/  IMAD.X R15, R20, 0x1, R9, P1 ;  /* 0x00000001140f7824 */ /* 0x010fe200008e0609 */
[----:B--2---:R-:W-:Y:S02]  /*71c0*/  IADD3.X R13, R0, R9, RZ, P0, !PT ;  /* 0x00000009000d7210 */ /* 0x004fe400007fe4ff */
[----:B------:R-:W-:Y:S01]  /*71d0*/  CS2R R8, SRZ ;  /* 0x0000000000087805 */ /* 0x000fe2000001ff00 */
[----:B------:R-:W-:Y:S06]  /*71e0*/  @P2 BRA `(.L_x_567) ;  /* 0x0000000000082947 */ /* 0x000fec0003800000 */
[----:B------:R1:W5:Y:S04]  /*71f0*/  LD.E.128 R4, desc[UR42][R12.64] ;  /* 0x0000002a0c047980 */ /* 0x000368000c101d00 */
[----:B------:R1:W5:Y:S02]  /*7200*/  LD.E.128 R8, desc[UR42][R14.64] ;  /* 0x0000002a0e087980 */ /* 0x000364000c101d00 */
.L_x_567:
[----:B------:R-:W-:Y:S05]  /*7210*/  BSYNC B1 ;  /* 0x0000000000017941 */ /* 0x000fea0003800000 */
.L_x_566:
[----:B------:R-:W-:Y:S01]  /*7220*/  ULEA.HI UR4, UR37, UR37, URZ, 0x1 ;  /* 0x0000002525047291 */ /* 0x000fe2000f8f083f */
[----:B-1----:R-:W-:Y:S01]  /*7230*/  IMAD R12, R33, -0xc0, R25 ;  /* 0xffffff40210c7824 */ /* 0x002fe200078e0219 */
[----:B0-----:R-:W0:Y:S01]  /*7240*/  LDC R27, c[0x0][0x3f4] ;  /* 0x0000fd00ff1b7b82 */ /* 0x001e220000000800 */
[----:B-----5:R-:W-:Y:S01]  /*7250*/  MOV R15, R5 ;  /* 0x00000005000f7202 */ /* 0x020fe20000000f00 */
[----:B------:R-:W-:Y:S01]  /*7260*/  ULOP3.LUT UR4, UR4, 0xfffffffe, URZ, 0xc0, !UPT ;  /* 0xfffffffe04047892 */ /* 0x000fe2000f8ec03f */
[--C-:B---3--:R-:W-:Y:S01]  /*7270*/  SHF.R.U64 R3, R4, 0x10, R5.reuse ;  /* 0x0000001004037819 */ /* 0x108fe20000001205 */
[----:B------:R-:W-:Y:S01]  /*7280*/  IMAD.MOV.U32 R13, RZ, RZ, R6 ;  /* 0x000000ffff0d7224 */ /* 0x000fe200078e0006 */
[----:B------:R-:W-:Y:S01]  /*7290*/  SHF.R.U32.HI R14, RZ, 0x10, R5 ;  /* 0x00000010ff0e7819 */ /* 0x000fe20000011605 */
[----:B------:R-:W-:Y:S01]  /*72a0*/  UIADD3 UR4, UR37, -UR4, URZ ;  /* 0x8000000425047290 */ /* 0x000fe2000fffe03f */
[----:B------:R-:W-:Y:S01]  /*72b0*/  SHF.R.U64 R5, R6, 0x10, R7 ;  /* 0x0000001006057819 */ /* 0x000fe20000001207 */
[----:B------:R-:W-:Y:S01]  /*72c0*/  IMAD.MOV.U32 R6, RZ, RZ, R10 ;  /* 0x000000ffff067224 */ /* 0x000fe200078e000a */
[----:B------:R-:W-:Y:S01]  /*72d0*/  SHF.R.U64 R10, R10, 0x10, R11 ;  /* 0x000000100a0a7819 */ /* 0x000fe2000000120b */
[----:B------:R-:W-:Y:S01]  /*72e0*/  IMAD.MOV.U32 R21, RZ, RZ, R4 ;  /* 0x000000ffff157224 */ /* 0x000fe200078e0004 */
[----:B------:R-:W-:Y:S01]  /*72f0*/  PRMT R15, R15, 0x5410, R3 ;  /* 0x000054100f0f7816 */ /* 0x000fe20000000003 */
[----:B--2---:R-:W-:Y:S01]  /*7300*/  IMAD.U32 R0, RZ, RZ, UR4 ;  /* 0x00000004ff007e24 */ /* 0x004fe2000f8e00ff */
[--C-:B------:R-:W-:Y:S01]  /*7310*/  SHF.R.U32.HI R24, RZ, 0x10, R7.reuse ;  /* 0x00000010ff187819 */ /* 0x100fe20000011607 */
[----:B------:R-:W-:Y:S01]  /*7320*/  IMAD.MOV.U32 R4, RZ, RZ, R8 ;  /* 0x000000ffff047224 */ /* 0x000fe200078e0008 */
[----:B------:R-:W-:Y:S01]  /*7330*/  PRMT R3, R5, 0x5410, R10 ;  /* 0x0000541005037816 */ /* 0x000fe2000000000a */
[----:B------:R-:W-:Y:S01]  /*7340*/  VIADD R26, R152, 0x60 ;  /* 0x00000060981a7836 */ /* 0x000fe20000000000 */
[----:B------:R-:W-:Y:S01]  /*7350*/  SHF.L.U32 R25, R0, 0x1f, RZ ;  /* 0x0000001f00197819 */ /* 0x000fe200000006ff */
[----:B------:R-:W-:Y:S01]  /*7360*/  IMAD.MOV.U32 R0, RZ, RZ, R7 ;  /* 0x000000ffff007224 */ /* 0x000fe200078e0007 */
[----:B----4-:R-:W-:Y:S01]  /*7370*/  MOV R20, R9 ;  /* 0x0000000900147202 */ /* 0x010fe20000000f00 */
[----:B------:R-:W-:Y:S01]  /*7380*/  IMAD.MOV.U32 R7, RZ, RZ, R11 ;  /* 0x000000ffff077224 */ /* 0x000fe200078e000b */
[----:B------:R-:W1:Y:S01]  /*7390*/  SYNCS.PHASECHK.TRANS64.TRYWAIT P1, [R18+URZ+0x16800], R25 ;  /* 0x01680019120075a7 */ /* 0x000e62000802017f */
[----:B------:R-:W-:Y:S01]  /*73a0*/  SHF.R.U64 R8, R8, 0x10, R9 ;  /* 0x0000001008087819 */ /* 0x000fe20000001209 */
[----:B------:R-:W-:Y:S01]  /*73b0*/  BSSY B1, `(.L_x_568) ;  /* 0x000000f000017945 */ /* 0x000fe20003800000 */
[----:B0-----:R-:W-:-:S02]  /*73c0*/  ISETP.GE.AND P0, PT, R16, R27, PT ;  /* 0x0000001b1000720c */ /* 0x001fc40003f06270 */
[----:B------:R-:W-:Y:S02]  /*73d0*/  VIMNMX R5, R12, 0xc0, PT ;  /* 0x000000c00c057848 */ /* 0x000fe40003fe0100 */
[----:B------:R-:W-:Y:S02]  /*73e0*/  SHF.R.U32.HI R9, RZ, 0x10, R9 ;  /* 0x00000010ff097819 */ /* 0x000fe40000011609 */
[----:B------:R-:W-:Y:S02]  /*73f0*/  SHF.R.U32.HI R11, RZ, 0x10, R11 ;  /* 0x00000010ff0b7819 */ /* 0x000fe4000001160b */
[----:B------:R-:W-:Y:S02]  /*7400*/  PRMT R21, R21, 0x5410, R4 ;  /* 0x0000541015157816 */ /* 0x000fe40000000004 */
[----:B------:R-:W-:Y:S02]  /*7410*/  ISETP.GE.OR P2, PT, R152, R5, P0 ;  /* 0x000000059800720c */ /* 0x000fe40000746670 */
[----:B------:R-:W-:-:S02]  /*7420*/  PRMT R0, R24, 0x5410, R0 ;  /* 0x0000541018007816 */ /* 0x000fc40000000000 */
[----:B------:R-:W-:Y:S02]  /*7430*/  PRMT R20, R20, 0x5410, R8 ;  /* 0x0000541014147816 */ /* 0x000fe40000000008 */
[----:B------:R-:W-:Y:S02]  /*7440*/  ISETP.GE.OR P0, PT, R26, R5, P0 ;  /* 0x000000051a00720c */ /* 0x000fe40000706670 */
[----:B------:R-:W-:Y:S02]  /*7450*/  PRMT R14, R14, 0x5410, R9 ;  /* 0x000054100e0e7816 */ /* 0x000fe40000000009 */
[----:B------:R-:W-:Y:S02]  /*7460*/  PRMT R13, R13, 0x5410, R6 ;  /* 0x000054100d0d7816 */ /* 0x000fe40000000006 */
[----:B------:R-:W-:Y:S02]  /*7470*/  PRMT R12, R7, 0x5410, R11 ;  /* 0x00005410070c7816 */ /* 0x000fe4000000000b */
[----:B------:R-:W-:Y:S01]  /*7480*/  IADD3 R4, R16, R27, RZ ;  /* 0x0000001b10047210 */ /* 0x000fe20007ffe0ff */
[----:B-1----:R-:W-:Y:S06]  /*7490*/  @!P1 BRA `(.L_x_569) ;  /* 0x000000f000e49947 */ /* 0x002fec0003800000 */
.L_x_762:
[----:B------:R-:W-:Y:S05]  /*74a0*/  BSYNC B1 ;  /* 0x0000000000017941 */ /* 0x000fea0003800000 */
.L_x_568:
[----:B------:R-:W-:Y:S01]  /*74b0*/  BSSY B1, `(.L_x_570) ;  /* 0x000005f000017945 */ /* 0x000fe20003800000 */
[----:B------:R-:W-:-:S03]  /*74c0*/  LOP3.LUT R24, R4, 0x38, RZ, 0xc0, !PT ;  /* 0x0000003804187812 */ /* 0x000fc600078ec0ff */
[----:B------:R-:W-:Y:S05]  /*74d0*/  @P2 BRA `(.L_x_571) ;  /* 0x0000000400702947 */ /* 0x000fea0003800000 */
[----:B------:R-:W2:Y:S01]  /*74e0*/  LDL R6, [R1+0x14] ;  /* 0x0000140001067983 */ /* 0x000ea20000100800 */
[----:B------:R-:W1:Y:S02]  /*74f0*/  S2R R5, SR_TID.X ;  /* 0x0000000000057919 */ /* 0x000e640000002100 */
[----:B-1----:R-:W-:-:S05]  /*7500*/  VIADD R5, R5, 0xffffff80 ;  /* 0xffffff8005057836 */ /* 0x002fca0000000000 */
[----:B------:R-:W-:-:S04]  /*7510*/  SHF.R.S32.HI R10, RZ, 0x1f, R5 ;  /* 0x0000001fff0a7819 */ /* 0x000fc80000011405 */
[----:B------:R-:W-:-:S04]  /*7520*/  LEA.HI R10, R10, R5, RZ, 0x5 ;  /* 0x000000050a0a7211 */ /* 0x000fc800078f28ff */
[----:B------:R-:W-:Y:S01]  /*7530*/  SHF.R.S32.HI R10, RZ, 0x5, R10 ;  /* 0x00000005ff0a7819 */ /* 0x000fe2000001140a */
[--C-:B------:R-:W-:Y:S02]  /*7540*/  HADD2.F32 R34, -RZ, R21.reuse.H0_H0 ;  /* 0x20000015ff227230 */ /* 0x100fe40000004100 */
[----:B------:R-:W-:Y:S02]  /*7550*/  HADD2.F32 R36, -RZ, R21.H1_H1 ;  /* 0x30000015ff247230 */ /* 0x000fe40000004100 */
[----:B------:R-:W-:Y:S02]  /*7560*/  HADD2.F32 R37, -RZ, R20.H1_H1 ;  /* 0x30000014ff257230 */ /* 0x000fe40000004100 */
[----:B------:R-:W-:Y:S02]  /*7570*/  HADD2.F32 R35, -RZ, R15.H1_H1 ;  /* 0x3000000fff237230 */ /* 0x000fe40000004100 */
[----:B--2---:R-:W-:-:S05]  /*7580*/  IMAD.SHL.U32 R4, R6, 0x40, RZ ;  /* 0x0000004006047824 */ /* 0x004fca00078e00ff */
[----:B------:R-:W-:-:S04]  /*7590*/  LOP3.LUT R7, R4, 0x1c0, RZ, 0xc0, !PT ;  /* 0x000001c004077812 */ /* 0x000fc800078ec0ff */
[--C-:B------:R-:W-:Y:S02]  /*75a0*/  SHF.R.U32.HI R9, RZ, 0x3, R7.reuse ;  /* 0x00000003ff097819 */ /* 0x100fe40000011607 */
[----:B------:R-:W-:Y:S02]  /*75b0*/  LOP3.LUT R4, R7, 0x38, R16, 0xf8, !PT ;  /* 0x0000003807047812 */ /* 0x000fe400078ef810 */
[----:B------:R-:W-:Y:S02]  /*75c0*/  LOP3.LUT R8, R9, R24, R7, 0x1e, !PT ;  /* 0x0000001809087212 */ /* 0x000fe400078e1e07 */
[----:B------:R-:W-:-:S03]  /*75d0*/  LOP3.LUT R4, R4, R9, RZ, 0x3c, !PT ;  /* 0x0000000904047212 */ /* 0x000fc600078e3cff */
[C---:B------:R-:W-:Y:S02]  /*75e0*/  IMAD R9, R10.reuse, 0x200, R8 ;  /* 0x000002000a097824 */ /* 0x040fe400078e0208 */
[----:B------:R-:W-:Y:S02]  /*75f0*/  IMAD R5, R10, 0x200, R4 ;  /* 0x000002000a057824 */ /* 0x000fe400078e0204 */
[----:B------:R-:W-:-:S03]  /*7600*/  IMAD R44, R9, 0x2, R18 ;  /* 0x00000002092c7824 */ /* 0x000fc600078e0212 */
[----:B------:R-:W-:Y:S02]  /*7610*/  LEA R43, R5, R18, 0x1 ;  /* 0x00000012052b7211 */ /* 0x000fe400078e08ff */
[----:B------:R-:W1:Y:S04]  /*7620*/  LDS.128 R8, [R44+0x8400] ;  /* 0x008400002c087984 */ /* 0x000e680000000c00 */
[----:B------:R-:W0:Y:S01]  /*7630*/  LDS.128 R4, [R43+0x8400] ;  /* 0x008400002b047984 */ /* 0x000e220000000c00 */
[--C-:B-1----:R-:W-:Y:S02]  /*7640*/  HADD2.F32 R30, -RZ, R8.reuse.H0_H0 ;  /* 0x20000008ff1e7230 */ /* 0x102fe40000004100 */
[----:B------:R-:W-:Y:S02]  /*7650*/  HADD2.F32 R8, -RZ, R8.H1_H1 ;  /* 0x30000008ff087230 */ /* 0x000fe40000004100 */
[----:B0-----:R-:W-:-:S02]  /*7660*/  HADD2.F32 R25, -RZ, R4.H0_H0 ;  /* 0x20000004ff197230 */ /* 0x001fc40000004100 */
[C---:B------:R-:W-:Y:S01]  /*7670*/  FMUL.FTZ R38, R30.reuse, R36 ;  /* 0x000000241e267220 */ /* 0x040fe20000410000 */
[-C--:B------:R-:W-:Y:S01]  /*7680*/  FMUL.FTZ R40, R30, R34.reuse ;  /* 0x000000221e287220 */ /* 0x080fe20000410000 */
[----:B------:R-:W-:Y:S02]  /*7690*/  HADD2.F32 R4, -RZ, R4.H1_H1 ;  /* 0x30000004ff047230 */ /* 0x000fe40000004100 */
[----:B------:R-:W-:Y:S01]  /*76a0*/  FMUL.FTZ R39, R8, R37 ;  /* 0x0000002508277220 */ /* 0x000fe20000410000 */
[----:B------:R-:W-:Y:S02]  /*76b0*/  HADD2.F32 R31, -RZ, R9.H0_H0 ;  /* 0x20000009ff1f7230 */ /* 0x000fe40000004100 */
[C---:B------:R-:W-:Y:S01]  /*76c0*/  FFMA.FTZ R38, R25.reuse, R34, -R38 ;  /* 0x0000002219267223 */ /* 0x040fe20000010826 */
[----:B------:R-:W-:Y:S02]  /*76d0*/  HADD2.F32 R30, -RZ, R20.H0_H0 ;  /* 0x20000014ff1e7230 */ /* 0x000fe40000004100 */
[----:B------:R-:W-:Y:S01]  /*76e0*/  FFMA.FTZ R40, R25, R36, R40 ;  /* 0x0000002419287223 */ /* 0x000fe20000010028 */
[----:B------:R-:W-:-:S02]  /*76f0*/  HADD2.F32 R25, -RZ, R15.H0_H0 ;  /* 0x2000000fff197230 */ /* 0x000fc40000004100 */
[-C--:B------:R-:W-:Y:S01]  /*7700*/  FMUL.FTZ R41, R8, R35.reuse ;  /* 0x0000002308297220 */ /* 0x080fe20000410000 */
[----:B------:R-:W-:Y:S02]  /*7710*/  HADD2.F32 R26, -RZ, R5.H0_H0 ;  /* 0x20000005ff1a7230 */ /* 0x000fe40000004100 */
[C---:B------:R-:W-:Y:S01]  /*7720*/  FFMA.FTZ R39, R4.reuse, R35, -R39 ;  /* 0x0000002304277223 */ /* 0x040fe20000010827 */
[C---:B------:R-:W-:Y:S01]  /*7730*/  FMUL.FTZ R35, R31.reuse, R30 ;  /* 0x0000001e1f237220 */ /* 0x040fe20000410000 */
[----:B------:R-:W-:Y:S02]  /*7740*/  HADD2.F32 R9, -RZ, R9.H1_H1 ;  /* 0x30000009ff097230 */ /* 0x000fe40000004100 */
[----:B------:R-:W-:Y:S01]  /*7750*/  FMUL.FTZ R31, R31, R25 ;  /* 0x000000191f1f7220 */ /* 0x000fe20000410000 */
[--C-:B------:R-:W-:Y:S02]  /*7760*/  HADD2.F32 R34, -RZ, R14.reuse.H1_H1 ;  /* 0x3000000eff227230 */ /* 0x100fe40000004100 */
[----:B------:R-:W-:Y:S01]  /*7770*/  FFMA.FTZ R41, R4, R37, R41 ;  /* 0x0000002504297223 */ /* 0x000fe20000010029 */
[----:B------:R-:W-:-:S02]  /*7780*/  HADD2.F32 R4, -RZ, R14.H0_H0 ;  /* 0x2000000eff047230 */ /* 0x000fc40000004100 */
[C---:B------:R-:W-:Y:S01]  /*7790*/  FFMA.FTZ R35, R26.reuse, R25, -R35 ;  /* 0x000000191a237223 */ /* 0x040fe20000010823 */
[----:B------:R-:W-:Y:S02]  /*77a0*/  HADD2.F32 R5, -RZ, R5.H1_H1 ;  /* 0x30000005ff057230 */ /* 0x000fe40000004100 */
[----:B------:R-:W-:Y:S01]  /*77b0*/  FFMA.FTZ R26, R26, R30, R31 ;  /* 0x0000001e1a1a7223 */ /* 0x000fe2000001001f */
[----:B------:R-:W-:Y:S02]  /*77c0*/  HADD2.F32 R32, -RZ, R10.H0_H0 ;  /* 0x2000000aff207230 */ /* 0x000fe40000004100 */
[C---:B------:R-:W-:Y:S01]  /*77d0*/  FMUL.FTZ R30, R9.reuse, R34 ;  /* 0x00000022091e7220 */ /* 0x040fe20000410000 */
[--C-:B------:R-:W-:Y:S02]  /*77e0*/  HADD2.F32 R8, -RZ, R13.reuse.H0_H0 ;  /* 0x2000000dff087230 */ /* 0x100fe40000004100 */
[----:B------:R-:W-:Y:S01]  /*77f0*/  FMUL.FTZ R36, R9, R4 ;  /* 0x0000000409247220 */ /* 0x000fe20000410000 */
[----:B------:R-:W-:-:S02]  /*7800*/  HADD2.F32 R25, -RZ, R13.H1_H1 ;  /* 0x3000000dff197230 */ /* 0x000fc40000004100 */
[----:B------:R-:W-:Y:S02]  /*7810*/  HADD2.F32 R10, -RZ, R10.H1_H1 ;  /* 0x3000000aff0a7230 */ /* 0x000fe40000004100 */
[--C-:B------:R-:W-:Y:S02]  /*7820*/  HADD2.F32 R31, -RZ, R3.reuse.H1_H1 ;  /* 0x30000003ff1f7230 */ /* 0x100fe40000004100 */
[----:B------:R-:W-:Y:S01]  /*7830*/  FFMA.FTZ R30, R5, R4, -R30 ;  /* 0x00000004051e7223 */ /* 0x000fe2000001081e */
[--C-:B------:R-:W-:Y:S02]  /*7840*/  HADD2.F32 R27, -RZ, R6.reuse.H0_H0 ;  /* 0x20000006ff1b7230 */ /* 0x100fe40000004100 */
[C---:B------:R-:W-:Y:S01]  /*7850*/  FMUL.FTZ R4, R32.reuse, R25 ;  /* 0x0000001920047220 */ /* 0x040fe20000410000 */
[----:B------:R-:W-:Y:S02]  /*7860*/  HADD2.F32 R6, -RZ, R6.H1_H1 ;  /* 0x30000006ff067230 */ /* 0x000fe40000004100 */
[----:B------:R-:W-:Y:S01]  /*7870*/  FMUL.FTZ R42, R32, R8 ;  /* 0x00000008202a7220 */ /* 0x000fe20000410000 */
[----:B------:R-:W-:-:S02]  /*7880*/  HADD2.F32 R9, -RZ, R3.H0_H0 ;  /* 0x20000003ff097230 */ /* 0x000fc40000004100 */
[----:B------:R-:W-:Y:S01]  /*7890*/  FFMA.FTZ R37, R5, R34, R36 ;  /* 0x0000002205257223 */ /* 0x000fe20000010024 */
[C---:B------:R-:W-:Y:S01]  /*78a0*/  FMUL.FTZ R5, R10.reuse, R31 ;  /* 0x0000001f0a057220 */ /* 0x040fe20000410000 */
[C---:B------:R-:W-:Y:S01]  /*78b0*/  FFMA.FTZ R32, R27.reuse, R8, -R4 ;  /* 0x000000081b207223 */ /* 0x040fe20000010804 */
[----:B------:R-:W-:Y:S01]  /*78c0*/  FFMA.FTZ R42, R27, R25, R42 ;  /* 0x000000191b2a7223 */ /* 0x000fe2000001002a */
[--C-:B------:R-:W-:Y:S02]  /*78d0*/  HADD2.F32 R33, -RZ, R11.reuse.H0_H0 ;  /* 0x2000000bff217230 */ /* 0x100fe40000004100 */
[-C--:B------:R-:W-:Y:S01]  /*78e0*/  FMUL.FTZ R27, R10, R9.reuse ;  /* 0x000000090a1b7220 */ /* 0x080fe20000410000 */
[----:B------:R-:W-:Y:S01]  /*78f0*/  FFMA.FTZ R25, R6, R9, -R5 ;  /* 0x0000000906197223 */ /* 0x000fe20000010805 */
[----:B------:R-:W-:Y:S02]  /*7900*/  HADD2.F32 R11, -RZ, R11.H1_H1 ;  /* 0x3000000bff0b7230 */ /* 0x000fe40000004100 */
[----:B------:R-:W-:-:S02]  /*7910*/  HADD2.F32 R5, -RZ, R12.H0_H0 ;  /* 0x2000000cff057230 */ /* 0x000fc40000004100 */
[----:B------:R-:W-:Y:S02]  /*7920*/  HADD2.F32 R10, -RZ, R12.H1_H1 ;  /* 0x3000000cff0a7230 */ /* 0x000fe40000004100 */
[--C-:B------:R-:W-:Y:S02]  /*7930*/  HADD2.F32 R4, -RZ, R0.reuse.H1_H1 ;  /* 0x30000000ff047230 */ /* 0x100fe40000004100 */
[----:B------:R-:W-:Y:S02]  /*7940*/  HADD2.F32 R8, -RZ, R0.H0_H0 ;  /* 0x20000000ff087230 */ /* 0x000fe40000004100 */
[--C-:B------:R-:W-:Y:S02]  /*7950*/  HADD2.F32 R28, -RZ, R7.reuse.H0_H0 ;  /* 0x20000007ff1c7230 */ /* 0x100fe40000004100 */
[----:B------:R-:W-:Y:S01]  /*7960*/  FFMA.FTZ R27, R6, R31, R27 ;  /* 0x0000001f061b7223 */ /* 0x000fe2000001001b */
[----:B------:R-:W-:Y:S02]  /*7970*/  HADD2.F32 R7, -RZ, R7.H1_H1 ;  /* 0x30000007ff077230 */ /* 0x000fe40000004100 */
[-C--:B------:R-:W-:Y:S01]  /*7980*/  FMUL.FTZ R9, R33, R5.reuse ;  /* 0x0000000521097220 */ /* 0x080fe20000410000 */
[----:B------:R-:W-:Y:S01]  /*7990*/  FMUL.FTZ R34, R11, R10 ;  /* 0x0000000a0b227220 */ /* 0x000fe20000410000 */
[----:B------:R-:W-:Y:S01]  /*79a0*/  FMUL.FTZ R6, R33, R4 ;  /* 0x0000000421067220 */ /* 0x000fe20000410000 */
[----:B------:R-:W-:Y:S01]  /*79b0*/  FMUL.FTZ R31, R11, R8 ;  /* 0x000000080b1f7220 */ /* 0x000fe20000410000 */
[C---:B------:R-:W-:Y:S01]  /*79c0*/  FFMA.FTZ R11, R28.reuse, R4, -R9 ;  /* 0x000000041c0b7223 */ /* 0x040fe20000010809 */
[C---:B------:R-:W-:Y:S01]  /*79d0*/  FFMA.FTZ R34, R7.reuse, R8, -R34 ;  /* 0x0000000807227223 */ /* 0x040fe20000010822 */
[----:B------:R-:W-:Y:S01]  /*79e0*/  FFMA.FTZ R28, R28, R5, R6 ;  /* 0x000000051c1c7223 */ /* 0x000fe20000010006 */
[----:B------:R-:W-:Y:S01]  /*79f0*/  FFMA.FTZ R31, R7, R10, R31 ;  /* 0x0000000a071f7223 */ /* 0x000fe2000001001f */
        /* <DEDUP_REMOVED lines=8> */
[----:B------:R1:W-:Y:S04]  /*7a80*/  STS.128 [R43+0x8400], R4 ;  /* 0x008400042b007388 */ /* 0x0003e80000000c00 */
[----:B------:R1:W-:Y:S02]  /*7a90*/  STS.128 [R44+0x8400], R8 ;  /* 0x008400082c007388 */ /* 0x0003e40000000c00 */
.L_x_571:
[----:B------:R-:W-:Y:S05]  /*7aa0*/  BSYNC B1 ;  /* 0x0000000000017941 */ /* 0x000fea0003800000 */
.L_x_570:
[----:B------:R-:W-:Y:S05]  /*7ab0*/  @P0 BRA `(.L_x_562) ;  /* 0x0000000400600947 */ /* 0x000fea0003800000 */
[----:B-1----:R-:W2:Y:S01]  /*7ac0*/  LDL R8, [R1+0x20] ;  /* 0x0000200001087983 */ /* 0x002ea20000100800 */
[C---:B------:R-:W-:Y:S02]  /*7ad0*/  VIADD R4, R152.reuse, 0x60 ;  /* 0x0000006098047836 */ /* 0x040fe40000000000 */
[----:B------:R-:W-:Y:S01]  /*7ae0*/  VIADD R5, R152, 0x60 ;  /* 0x0000006098057836 */ /* 0x000fe20000000000 */
[----:B------:R-:W3:Y:S02]  /*7af0*/  LDL R41, [R1+0x50] ;  /* 0x0000500001297983 */ /* 0x000ee40000100800 */
[----:B------:R-:W-:Y:S01]  /*7b00*/  SHF.L.U32 R4, R4, 0x6, RZ ;  /* 0x0000000604047819 */ /* 0x000fe200000006ff */
[----:B------:R-:W-:-:S03]  /*7b10*/  IMAD.SHL.U32 R5, R5, 0x40, RZ ;  /* 0x0000004005057824 */ /* 0x000fc600078e00ff */
[----:B------:R-:W-:Y:S02]  /*7b20*/  LOP3.LUT R4, R4, 0x1c0, RZ, 0xc0, !PT ;  /* 0x000001c004047812 */ /* 0x000fe400078ec0ff */
[----:B------:R-:W-:Y:S02]  /*7b30*/  LOP3.LUT R5, R5, 0x1c0, RZ, 0xc0, !PT ;  /* 0x000001c005057812 */ /* 0x000fe400078ec0ff */
[----:B------:R-:W-:-:S04]  /*7b40*/  SHF.R.U32.HI R4, RZ, 0x3, R4 ;  /* 0x00000003ff047819 */ /* 0x000fc80000011604 */
[----:B------:R-:W-:Y:S01]  /*7b50*/  LOP3.LUT R24, R4, R24, R5, 0x1e, !PT ;  /* 0x0000001804187212 */ /* 0x000fe200078e1e05 */
[--C-:B------:R-:W-:Y:S02]  /*7b60*/  HADD2.F32 R33, -RZ, R21.reuse.H0_H0 ;  /* 0x20000015ff217230 */ /* 0x100fe40000004100 */
[----:B------:R-:W-:Y:S02]  /*7b70*/  HADD2.F32 R35, -RZ, R21.H1_H1 ;  /* 0x30000015ff237230 */ /* 0x000fe40000004100 */
[--C-:B------:R-:W-:Y:S02]  /*7b80*/  HADD2.F32 R40, -RZ, R20.reuse.H1_H1 ;  /* 0x30000014ff287230 */ /* 0x100fe40000004100 */
[--C-:B------:R-:W-:Y:S02]  /*7b90*/  HADD2.F32 R38, -RZ, R15.reuse.H1_H1 ;  /* 0x3000000fff267230 */ /* 0x100fe40000004100 */
[----:B------:R-:W-:Y:S02]  /*7ba0*/  HADD2.F32 R42, -RZ, R20.H0_H0 ;  /* 0x20000014ff2a7230 */ /* 0x000fe40000004100 */
[----:B------:R-:W-:-:S02]  /*7bb0*/  HADD2.F32 R20, -RZ, R15.H0_H0 ;  /* 0x2000000fff147230 */ /* 0x000fc40000004100 */
[----:B------:R-:W-:Y:S02]  /*7bc0*/  HADD2.F32 R39, -RZ, R14.H1_H1 ;  /* 0x3000000eff277230 */ /* 0x000fe40000004100 */
[--C-:B------:R-:W-:Y:S02]  /*7bd0*/  HADD2.F32 R37, -RZ, R13.reuse.H0_H0 ;  /* 0x2000000dff257230 */ /* 0x100fe40000004100 */
[----:B------:R-:W-:Y:S02]  /*7be0*/  HADD2.F32 R13, -RZ, R13.H1_H1 ;  /* 0x3000000dff0d7230 */ /* 0x000fe40000004100 */
[----:B--2---:R-:W-:Y:S01]  /*7bf0*/  IMAD.IADD R9, R8, 0x1, R24 ;  /* 0x0000000108097824 */ /* 0x004fe200078e0218 */
[----:B---3--:R-:W0:Y:S04]  /*7c00*/  LDS.128 R4, [R41+0x8400] ;  /* 0x0084000029047984 */ /* 0x008e280000000c00 */
[----:B------:R-:W-:-:S05]  /*7c10*/  LEA R24, R9, R18, 0x1 ;  /* 0x0000001209187211 */ /* 0x000fca00078e08ff */
[----:B------:R-:W1:Y:S01]  /*7c20*/  LDS.128 R8, [R24+0x8400] ;  /* 0x0084000018087984 */ /* 0x000e620000000c00 */
[----:B0-----:R-:W-:Y:S02]  /*7c30*/  HADD2.F32 R25, -RZ, R4.H0_H0 ;  /* 0x20000004ff197230 */ /* 0x001fe40000004100 */
[--C-:B-1----:R-:W-:Y:S02]  /*7c40*/  HADD2.F32 R21, -RZ, R8.reuse.H0_H0 ;  /* 0x20000008ff157230 */ /* 0x102fe40000004100 */
[----:B------:R-:W-:-:S03]  /*7c50*/  HADD2.F32 R8, -RZ, R8.H1_H1 ;  /* 0x30000008ff087230 */ /* 0x000fc60000004100 */
[-C--:B------:R-:W-:Y:S01]  /*7c60*/  FMUL.FTZ R36, R33, R21.reuse ;  /* 0x0000001521247220 */ /* 0x080fe20000410000 */
[----:B------:R-:W-:Y:S02]  /*7c70*/  HADD2.F32 R4, -RZ, R4.H1_H1 ;  /* 0x30000004ff047230 */ /* 0x000fe40000004100 */
[C---:B------:R-:W-:Y:S01]  /*7c80*/  FMUL.FTZ R34, R35.reuse, R21 ;  /* 0x0000001523227220 */ /* 0x040fe20000410000 */
[--C-:B------:R-:W-:Y:S02]  /*7c90*/  HADD2.F32 R30, -RZ, R9.reuse.H0_H0 ;  /* 0x20000009ff1e7230 */ /* 0x100fe40000004100 */
[----:B------:R-:W-:Y:S01]  /*7ca0*/  FFMA.FTZ R36, R35, R25, R36 ;  /* 0x0000001923247223 */ /* 0x000fe20000010024 */
[----:B------:R-:W-:Y:S02]  /*7cb0*/  HADD2.F32 R9, -RZ, R9.H1_H1 ;  /* 0x30000009ff097230 */ /* 0x000fe40000004100 */
[-C--:B------:R-:W-:Y:S01]  /*7cc0*/  FMUL.FTZ R21, R40, R8.reuse ;  /* 0x0000000828157220 */ /* 0x080fe20000410000 */
[----:B------:R-:W-:Y:S01]  /*7cd0*/  FMUL.FTZ R15, R38, R8 ;  /* 0x00000008260f7220 */ /* 0x000fe20000410000 */
[----:B------:R-:W-:-:S02]  /*7ce0*/  HADD2.F32 R35, -RZ, R14.H0_H0 ;  /* 0x2000000eff237230 */ /* 0x000fc40000004100 */
[----:B------:R-:W-:Y:S01]  /*7cf0*/  FFMA.FTZ R34, R33, R25, -R34 ;  /* 0x0000001921227223 */ /* 0x000fe20000010822 */
[--C-:B------:R-:W-:Y:S02]  /*7d00*/  HADD2.F32 R26, -RZ, R5.reuse.H0_H0 ;  /* 0x20000005ff1a7230 */ /* 0x100fe40000004100 */
[----:B------:R-:W-:Y:S01]  /*7d10*/  FFMA.FTZ R21, R38, R4, -R21 ;  /* 0x0000000426157223 */ /* 0x000fe20000010815 */
[----:B------:R-:W-:Y:S02]  /*7d20*/  HADD2.F32 R5, -RZ, R5.H1_H1 ;  /* 0x30000005ff057230 */ /* 0x000fe40000004100 */
[----:B------:R-:W-:Y:S01]  /*7d30*/  FMUL.FTZ R25, R42, R30 ;  /* 0x0000001e2a197220 */ /* 0x000fe20000410000 */
[--C-:B------:R-:W-:Y:S02]  /*7d40*/  HADD2.F32 R31, -RZ, R10.reuse.H0_H0 ;  /* 0x2000000aff1f7230 */ /* 0x100fe40000004100 */
[----:B------:R-:W-:Y:S01]  /*7d50*/  FFMA.FTZ R15, R40, R4, R15 ;  /* 0x00000004280f7223 */ /* 0x000fe2000001000f */
[----:B------:R-:W-:-:S02]  /*7d60*/  HADD2.F32 R10, -RZ, R10.H1_H1 ;  /* 0x3000000aff0a7230 */ /* 0x000fc40000004100 */
[-C--:B------:R-:W-:Y:S01]  /*7d70*/  FMUL.FTZ R4, R39, R9.reuse ;  /* 0x0000000927047220 */ /* 0x080fe20000410000 */
[C---:B------:R-:W-:Y:S01]  /*7d80*/  FMUL.FTZ R8, R35.reuse, R9 ;  /* 0x0000000923087220 */ /* 0x040fe20000410000 */
[--C-:B------:R-:W-:Y:S02]  /*7d90*/  HADD2.F32 R38, -RZ, R3.reuse.H1_H1 ;  /* 0x30000003ff267230 */ /* 0x100fe40000004100 */
[C---:B------:R-:W-:Y:S01]  /*7da0*/  FMUL.FTZ R33, R20.reuse, R30 ;  /* 0x0000001e14217220 */ /* 0x040fe20000410000 */
[--C-:B------:R-:W-:Y:S02]  /*7db0*/  HADD2.F32 R27, -RZ, R6.reuse.H0_H0 ;  /* 0x20000006ff1b7230 */ /* 0x100fe40000004100 */
[----:B------:R-:W-:Y:S01]  /*7dc0*/  FFMA.FTZ R25, R20, R26, -R25 ;  /* 0x0000001a14197223 */ /* 0x000fe20000010819 */
[----:B------:R-:W-:Y:S02]  /*7dd0*/  HADD2.F32 R30, -RZ, R3.H0_H0 ;  /* 0x20000003ff1e7230 */ /* 0x000fe40000004100 */
[----:B------:R-:W-:Y:S01]  /*7de0*/  FFMA.FTZ R14, R35, R5, -R4 ;  /* 0x00000005230e7223 */ /* 0x000fe20000010804 */
[----:B------:R-:W-:-:S02]  /*7df0*/  HADD2.F32 R6, -RZ, R6.H1_H1 ;  /* 0x30000006ff067230 */ /* 0x000fc40000004100 */
[----:B------:R-:W-:Y:S01]  /*7e00*/  FFMA.FTZ R20, R39, R5, R8 ;  /* 0x0000000527147223 */ /* 0x000fe20000010008 */
[----:B------:R-:W-:Y:S01]  /*7e10*/  FFMA.FTZ R33, R42, R26, R33 ;  /* 0x0000001a2a217223 */ /* 0x000fe20000010021 */
[-C--:B------:R-:W-:Y:S01]  /*7e20*/  FMUL.FTZ R5, R38, R10.reuse ;  /* 0x0000000a26057220 */ /* 0x080fe20000410000 */
[-C--:B------:R-:W-:Y:S01]  /*7e30*/  FMUL.FTZ R4, R13, R31.reuse ;  /* 0x0000001f0d047220 */ /* 0x080fe20000410000 */
[C---:B------:R-:W-:Y:S01]  /*7e40*/  FMUL.FTZ R26, R37.reuse, R31 ;  /* 0x0000001f251a7220 */ /* 0x040fe20000410000 */
[C---:B------:R-:W-:Y:S01]  /*7e50*/  FMUL.FTZ R9, R30.reuse, R10 ;  /* 0x0000000a1e097220 */ /* 0x040fe20000410000 */
[--C-:B------:R-:W-:Y:S02]  /*7e60*/  HADD2.F32 R32, -RZ, R11.reuse.H0_H0 ;  /* 0x2000000bff207230 */ /* 0x100fe40000004100 */
[----:B------:R-:W-:Y:S01]  /*7e70*/  FFMA.FTZ R10, R30, R6, -R5 ;  /* 0x000000061e0a7223 */ /* 0x000fe20000010805 */
[----:B------:R-:W-:Y:S02]  /*7e80*/  HADD2.F32 R11, -RZ, R11.H1_H1 ;  /* 0x3000000bff0b7230 */ /* 0x000fe40000004100 */
[-C--:B------:R-:W-:Y:S01]  /*7e90*/  FFMA.FTZ R3, R37, R27.reuse, -R4 ;  /* 0x0000001b25037223 */ /* 0x080fe20000010804 */
[----:B------:R-:W-:Y:S01]  /*7ea0*/  FFMA.FTZ R26, R13, R27, R26 ;  /* 0x0000001b0d1a7223 */ /* 0x000fe2000001001a */
        /* <DEDUP_REMOVED lines=8> */
[-C--:B------:R-:W-:Y:S01]  /*7f30*/  FMUL.FTZ R4, R31, R11.reuse ;  /* 0x0000000b1f047220 */ /* 0x080fe20000410000 */
[C---:B------:R-:W-:Y:S01]  /*7f40*/  FMUL.FTZ R9, R8.reuse, R32 ;  /* 0x0000002008097220 */ /* 0x040fe20000410000 */
[C---:B------:R-:W-:Y:S01]  /*7f50*/  FMUL.FTZ R6, R27.reuse, R11 ;  /* 0x0000000b1b067220 */ /* 0x040fe20000410000 */
[-C--:B------:R-:W-:Y:S01]  /*7f60*/  FFMA.FTZ R0, R8, R28.reuse, -R5 ;  /* 0x0000001c08007223 */ /* 0x080fe20000010805 */
[-C--:B------:R-:W-:Y:S01]  /*7f70*/  FFMA.FTZ R27, R27, R7.reuse, -R4 ;  /* 0x000000071b1b7223 */ /* 0x080fe20000010804 */
        /* <DEDUP_REMOVED lines=12> */
.L_x_562:
[----:B------:R-:W-:Y:S05]  /*8040*/  BSYNC B0 ;  /* 0x0000000000007941 */ /* 0x000fea0003800000 */
.L_x_551:
[----:B------:R-:W-:Y:S01]  /*8050*/  @!PT LDS RZ, [RZ] ;  /* 0x00000000fffff984 */ /* 0x000fe20000000800 */
[----:B------:R-:W-:Y:S01]  /*8060*/  @!PT LDS RZ, [RZ] ;  /* 0x00000000fffff984 */ /* 0x000fe20000000800 */
[----:B------:R-:W-:Y:S01]  /*8070*/  @!PT LDS RZ, [RZ] ;  /* 0x00000000fffff984 */ /* 0x000fe20000000800 */
[----:B------:R-:W-:Y:S01]  /*8080*/  @!PT LDS RZ, [RZ] ;  /* 0x00000000fffff984 */ /* 0x000fe20000000800 */
[----:B------:R4:W-:Y:S06]  /*8090*/  MEMBAR.ALL.CTA ;  /* 0x0000000000007992 */ /* 0x0009ec0000008000 */
[----:B----4-:R-:W4:Y:S01]  /*80a0*/  FENCE.VIEW.ASYNC.S ;  /* 0x00000000000073c6 */ /* 0x010f220000000000 */
[----:B------:R-:W-:Y:S05]  /*80b0*/  WARPSYNC.ALL ;  /* 0x0000000000007948 */ /* 0x000fea0003800000 */
[----:B----4-:R-:W-:Y:S06]  /*80c0*/  BAR.SYNC.DEFER_BLOCKING 0xd, 0x180 ;  /* 0x0346000000007b1d */ /* 0x010fec0000010000 */
.L_x_548:
[----:B---3--:R-:W-:-:S05]  /*80d0*/  IMAD.U32 R0, RZ, RZ, UR39 ;  /* 0x00000027ff007e24 */ /* 0x008fca000f8e00ff */
[----:B------:R-:W-:-:S13]  /*80e0*/  ISETP.NE.AND P0, PT, R0, 0x3, PT ;  /* 0x000000030000780c */ /* 0x000fda0003f05270 */
[----:B------:R-:W-:Y:S05]  /*80f0*/  @!P0 BRA `(.L_x_572) ;  /* 0x0000000000048947 */ /* 0x000fea0003800000 */
[----:B------:R-:W-:Y:S01]  /*8100*/  BPT.TRAP 0x1 ;  /* 0x000000040000795c */ /* 0x000fe20000300000 */
.L_x_572:
[----:B------:R-:W-:Y:S01]  /*8110*/  IMAD R0, R155, 0x8, R18 ;  /* 0x000000089b007824 */ /* 0x000fe200078e0212 */
[----:B-12---:R-:W-:-:S04]  /*8120*/  SHF.L.U32 R5, R157, 0x1f, RZ ;  /* 0x0000001f9d057819 */ /* 0x006fc800000006ff */
[----:B------:R1:W2:Y:S01]  /*8130*/  SYNCS.PHASECHK.TRANS64.TRYWAIT P1, [R0+URZ+0x16830], R5 ;  /* 0x01683005000075a7 */ /* 0x0002a2000802017f */
[----:B------:R-:W-:Y:S05]  /*8140*/  @!P0 BRA `(.L_x_573) ;  /* 0x0000000000048947 */ /* 0x000fea0003800000 */
[----:B------:R-:W-:Y:S01]  /*8150*/  BPT.TRAP 0x1 ;  /* 0x000000040000795c */ /* 0x000fe20000300000 */
.L_x_573:
[----:B0-----:R-:W-:Y:S01]  /*8160*/  VIADD R3, R18, 0xe400 ;  /* 0x0000e40012037836 */ /* 0x001fe20000000000 */
[----:B------:R-:W-:Y:S02]  /*8170*/  LOP3.LUT R12, R29, 0x10000, RZ, 0xfc, !PT ;  /* 0x000100001d0c7812 */ /* 0x000fe400078efcff */
[----:B------:R-:W-:Y:S02]  /*8180*/  MOV R13, 0x40000040 ;  /* 0x40000040000d7802 */ /* 0x000fe40000000f00 */
[----:B------:R-:W-:-:S04]  /*8190*/  SHF.R.U32.HI R3, RZ, 0x4, R3 ;  /* 0x00000004ff037819 */ /* 0x000fc80000011603 */
[----:B------:R-:W-:-:S04]  /*81a0*/  LOP3.LUT R3, R3, 0x3fff, RZ, 0xc0, !PT ;  /* 0x00003fff03037812 */ /* 0x000fc800078ec0ff */
[----:B------:R-:W-:-:S05]  /*81b0*/  LOP3.LUT R3, R3, 0x10000, RZ, 0xfc, !PT ;  /* 0x0001000003037812 */ /* 0x000fca00078efcff */
[----:B------:R0:W-:Y:S01]  /*81c0*/  STL [R1+0x1c], R3 ;  /* 0x00001c0301007387 */ /* 0x0001e20000100800 */
[----:B--2---:R-:W-:Y:S05]  /*81d0*/  @P1 BRA `(.L_x_574) ;  /* 0x0000000000081947 */ /* 0x004fea0003800000 */
[----:B------:R-:W2:Y:S02]  /*81e0*/  SYNCS.PHASECHK.TRANS64.TRYWAIT P1, [R0+URZ+0x16830], R5 ;  /* 0x01683005000075a7 */ /* 0x000ea4000802017f */
[----:B--2---:R-:W-:Y:S05]  /*81f0*/  @!P1 BRA `(.L_x_575) ;  /* 0x000000e400a09947 */ /* 0x004fea0003800000 */
.L_x_574:
[----:B0-----:R-:W3:Y:S01]  /*8200*/  LDL R3, [R1+0x1c] ;  /* 0x00001c0001037983 */ /* 0x001ee20000100800 */
[----:B-12---:R-:W-:Y:S01]  /*8210*/  IMAD.MOV.U32 R5, RZ, RZ, 0x40000040 ;  /* 0x40000040ff057424 */ /* 0x006fe200078e00ff */
[----:B------:R-:W-:Y:S05]  /*8220*/  WARPSYNC.ALL ;  /* 0x0000000000007948 */ /* 0x000fea0003800000 */
[C---:B------:R-:W-:Y:S01]  /*8230*/  R2UR UR4, R12.reuse ;  /* 0x000000000c0472ca */ /* 0x040fe200000e0000 */
[----:B-----5:R-:W-:Y:S01]  /*8240*/  WARPGROUP.ARRIVE ;  /* 0x00000000000079c5 */ /* 0x020fe20000000000 */
[----:B------:R-:W-:Y:S01]  /*8250*/  R2UR UR5, R13 ;  /* 0x000000000d0572ca */ /* 0x000fe200000e0000 */
[----:B------:R-:W-:Y:S01]  /*8260*/  VIADD R8, R12, 0x2 ;  /* 0x000000020c087836 */ /* 0x000fe20000000000 */
[----:B------:R-:W-:Y:S01]  /*8270*/  R2UR UR7, R5 ;  /* 0x00000000050772ca */ /* 0x000fe200000e0000 */
[----:B------:R-:W-:-:S02]  /*8280*/  IMAD.MOV.U32 R9, RZ, RZ, 0x40000040 ;  /* 0x40000040ff097424 */ /* 0x000fc400078e00ff */
[----:B------:R-:W-:Y:S02]  /*8290*/  IMAD.MOV.U32 R7, RZ, RZ, 0x40000040 ;  /* 0x40000040ff077424 */ /* 0x000fe400078e00ff */
[C---:B------:R-:W-:Y:S01]  /*82a0*/  VIADD R20, R12.reuse, 0x4 ;  /* 0x000000040c147836 */ /* 0x040fe20000000000 */
[----:B------:R0:W-:Y:S01]  /*82b0*/  STL.64 [R1+0x8], R8 ;  /* 0x0000080801007387 */ /* 0x0001e20000100a00 */
[----:B------:R-:W-:Y:S02]  /*82c0*/  IMAD.MOV.U32 R21, RZ, RZ, 0x40000040 ;  /* 0x40000040ff157424 */ /* 0x000fe400078e00ff */
[----:B------:R-:W-:Y:S02]  /*82d0*/  VIADD R14, R12, 0x6 ;  /* 0x000000060c0e7836 */ /* 0x000fe40000000000 */
[----:B------:R-:W-:Y:S02]  /*82e0*/  IMAD.MOV.U32 R15, RZ, RZ, 0x40000040 ;  /* 0x40000040ff0f7424 */ /* 0x000fe400078e00ff */
[----:B------:R-:W-:-:S02]  /*82f0*/  IMAD.MOV.U32 R5, RZ, RZ, 0x40000040 ;  /* 0x40000040ff057424 */ /* 0x000fc400078e00ff */
[----:B------:R-:W-:Y:S02]  /*8300*/  IMAD.MOV.U32 R119, RZ, RZ, RZ ;  /* 0x000000ffff777224 */ /* 0x000fe400078e00ff */
[----:B---3--:R-:W-:-:S05]  /*8310*/  IMAD R4, R155, 0x400, R3 ;  /* 0x000004009b047824 */ /* 0x008fca00078e0203 */
[C---:B------:R-:W-:Y:S02]  /*8320*/  R2UR UR6, R4.reuse ;  /* 0x00000000040672ca */ /* 0x040fe400000e0000 */
[----:B------:R-:W-:-:S11]  /*8330*/  IADD3 R6, R4, 0x2, RZ ;  /* 0x0000000204067810 */ /* 0x000fd60007ffe0ff */
[----:B------:R-:W-:Y:S01]  /*8340*/  HGMMA.64x128x16.F32 R24, gdesc[UR4], RZ, !UPT, gsb0 ;  /* 0x01e00000041879f0 */ /* 0x000fe2000c0008ff */
[----:B------:R-:W-:Y:S02]  /*8350*/  R2UR UR4, R8 ;  /* 0x00000000080472ca */ /* 0x000fe400000e0000 */
[----:B------:R-:W-:Y:S02]  /*8360*/  R2UR UR5, R9 ;  /* 0x00000000090572ca */ /* 0x000fe400000e0000 */
[----:B------:R-:W-:Y:S02]  /*8370*/  R2UR UR6, R6 ;  /* 0x00000000060672ca */ /* 0x000fe400000e0000 */
[----:B------:R-:W-:Y:S01]  /*8380*/  R2UR UR7, R7 ;  /* 0x00000000070772ca */ /* 0x000fe200000e0000 */
[----:B------:R-:W-:Y:S01]  /*8390*/  IMAD.MOV.U32 R7, RZ, RZ, 0x40000040 ;  /* 0x40000040ff077424 */ /* 0x000fe200078e00ff */
[C---:B------:R-:W-:Y:S02]  /*83a0*/  IADD3 R6, R4.reuse, 0x4, RZ ;  /* 0x0000000404067810 */ /* 0x040fe40007ffe0ff */
[----:B------:R-:W-:Y:S01]  /*83b0*/  IADD3 R4, R4, 0x6, RZ ;  /* 0x0000000604047810 */ /* 0x000fe20007ffe0ff */
[----:B------:R-:W-:-:S02]  /*83c0*/  WARPGROUP.DEPBAR.LE gsb0, 0x0 ;  /* 0x00008000000079c5 */ /* 0x000fc40000010000 */
[----:B------:R-:W-:-:S06]  /*83d0*/  WARPGROUP.ARRIVE ;  /* 0x00000000000079c5 */ /* 0x000fcc0000000000 */
[----:B------:R-:W-:Y:S01]  /*83e0*/  HGMMA.64x128x16.F32 R24, gdesc[UR4], R24, gsb0 ;  /* 0x01e00000041879f0 */ /* 0x000fe20008000818 */
[----:B------:R-:W-:Y:S02]  /*83f0*/  R2UR UR4, R20 ;  /* 0x00000000140472ca */ /* 0x000fe400000e0000 */
[----:B------:R-:W-:Y:S02]  /*8400*/  R2UR UR5, R21 ;  /* 0x00000000150572ca */ /* 0x000fe400000e0000 */
[----:B------:R-:W-:Y:S02]  /*8410*/  R2UR UR6, R6 ;  /* 0x00000000060672ca */ /* 0x000fe400000e0000 */
[----:B------:R-:W-:Y:S01]  /*8420*/  R2UR UR7, R7 ;  /* 0x00000000070772ca */ /* 0x000fe200000e0000 */
[----:B------:R-:W-:Y:S02]  /*8430*/  WARPGROUP.DEPBAR.LE gsb0, 0x0 ;  /* 0x00008000000079c5 */ /* 0x000fe40000010000 */
[----:B------:R-:W-:-:S10]  /*8440*/  WARPGROUP.ARRIVE ;  /* 0x00000000000079c5 */ /* 0x000fd40000000000 */
[----:B------:R-:W-:Y:S01]  /*8450*/  HGMMA.64x128x16.F32 R24, gdesc[UR4], R24, gsb0 ;  /* 0x01e00000041879f0 */ /* 0x000fe20008000818 */
[----:B------:R-:W-:Y:S02]  /*8460*/  R2UR UR4, R14 ;  /* 0x000000000e0472ca */ /* 0x000fe400000e0000 */
[----:B------:R-:W-:Y:S02]  /*8470*/  R2UR UR5, R15 ;  /* 0x000000000f0572ca */ /* 0x000fe400000e0000 */
[----:B------:R-:W-:Y:S02]  /*8480*/  R2UR UR6, R4 ;  /* 0x00000000040672ca */ /* 0x000fe400000e0000 */
[----:B------:R-:W-:Y:S01]  /*8490*/  R2UR UR7, R5 ;  /* 0x00000000050772ca */ /* 0x000fe200000e0000 */
[----:B------:R-:W-:Y:S02]  /*84a0*/  WARPGROUP.DEPBAR.LE gsb0, 0x0 ;  /* 0x00008000000079c5 */ /* 0x000fe40000010000 */
[----:B------:R-:W-:-:S10]  /*84b0*/  WARPGROUP.ARRIVE ;  /* 0x00000000000079c5 */ /* 0x000fd40000000000 */
[----:B------:R-:W-:Y:S03]  /*84c0*/  HGMMA.64x128x16.F32 R24, gdesc[UR4], R24, gsb0 ;  /* 0x01e00000041879f0 */ /* 0x000fe60008000818 */
[----:B------:R-:W-:Y:S02]  /*84d0*/  WARPGROUP.DEPBAR.LE gsb0, 0x0 ;  /* 0x00008000000079c5 */ /* 0x000fe40000010000 */
[----:B0-----:R-:W-:Y:S05]  /*84e0*/  @!P0 BRA `(.L_x_576) ;  /* 0x0000000000048947 */ /* 0x001fea0003800000 */
[----:B------:R-:W-:Y:S01]  /*84f0*/  BPT.TRAP 0x1 ;  /* 0x000000040000795c */ /* 0x000fe20000300000 */
.L_x_576:
[----:B------:R-:W2:Y:S01]  /*8500*/  LDL R90, [R1+0x58] ;  /* 0x00005800015a7983 */ /* 0x000ea20000100800 */
[----:B------:R-:W-:Y:S01]  /*8510*/  ULDC UR5, c[0x0][0x9d8] ;  /* 0x0002760000057ab9 */ /* 0x000fe20000000800 */
[----:B------:R-:W-:Y:S02]  /*8520*/  ULDC UR4, c[0x0][0x988] ;  /* 0x0002620000047ab9 */ /* 0x000fe40000000800 */
[----:B------:R-:W3:Y:S01]  /*8530*/  LDL R89, [R1+0x40] ;  /* 0x0000400001597983 */ /* 0x000ee20000100800 */
[----:B------:R-:W-:Y:S01]  /*8540*/  FMUL.FTZ R3, R24, UR5 ;  /* 0x0000000518037c20 */ /* 0x000fe20008410000 */
[----:B------:R-:W-:Y:S01]  /*8550*/  FMUL.FTZ R4, R25, UR5 ;  /* 0x0000000519047c20 */ /* 0x000fe20008410000 */
        /* <DEDUP_REMOVED lines=20> */
[----:B------:R-:W4:Y:S01]  /*86a0*/  MUFU.TANH R7, R7 ;  /* 0x0000000700077308 */ /* 0x000f220000002400 */
[----:B------:R-:W-:Y:S01]  /*86b0*/  FMUL.FTZ R30, R39, UR5 ;  /* 0x00000005271e7c20 */ /* 0x000fe20008410000 */
[----:B------:R-:W-:Y:S01]  /*86c0*/  FMUL.FTZ R67, R76, UR5 ;  /* 0x000000054c437c20 */ /* 0x000fe20008410000 */
[----:B------:R-:W-:Y:S01]  /*86d0*/  FMUL.FTZ R25, R34, UR5 ;  /* 0x0000000522197c20 */ /* 0x000fe20008410000 */
[----:B------:R-:W-:Y:S01]  /*86e0*/  FMUL.FTZ R39, R48, UR5 ;  /* 0x0000000530277c20 */ /* 0x000fe20008410000 */
[----:B------:R-:W-:Y:S01]  /*86f0*/  FMUL.FTZ R48, R57, UR5 ;  /* 0x0000000539307c20 */ /* 0x000fe20008410000 */
[----:B------:R-:W-:Y:S01]  /*8700*/  FMUL.FTZ R57, R66, UR5 ;  /* 0x0000000542397c20 */ /* 0x000fe20008410000 */
[----:B------:R-:W-:Y:S01]  /*8710*/  FMUL.FTZ R66, R75, UR5 ;  /* 0x000000054b427c20 */ /* 0x000fe20008410000 */
[----:B------:R-:W5:Y:S01]  /*8720*/  MUFU.TANH R8, R8 ;  /* 0x0000000800087308 */ /* 0x000f620000002400 */
        /* <DEDUP_REMOVED lines=37> */
[----:B------:R-:W-:Y:S01]  /*8980*/  VIADD R0, R0, 0x16840 ;  /* 0x0001684000007836 */ /* 0x000fe20000000000 */
[----:B------:R-:W-:Y:S01]  /*8990*/  ULDC UR6, c[0x0][0x9d8] ;  /* 0x0002760000067ab9 */ /* 0x000fe20000000800 */
[----:B------:R-:W5:Y:S01]  /*89a0*/  MUFU.TANH R9, R9 ;  /* 0x0000000900097308 */ /* 0x000f620000002400 */
[--C-:B------:R-:W-:Y:S01]  /*89b0*/  IMAD.MOV.U32 R118, RZ, RZ, R119.reuse ;  /* 0x000000ffff767224 */ /* 0x100fe200078e0077 */
[-C--:B------:R-:W-:Y:S01]  /*89c0*/  MOV R117, R119.reuse ;  /* 0x0000007700757202 */ /* 0x080fe20000000f00 */
[--C-:B------:R-:W-:Y:S01]  /*89d0*/  IMAD.MOV.U32 R116, RZ, RZ, R119.reuse ;  /* 0x000000ffff747224 */ /* 0x100fe200078e0077 */
[-C--:B------:R-:W-:Y:S01]  /*89e0*/  MOV R113, R119.reuse ;  /* 0x0000007700717202 */ /* 0x080fe20000000f00 */
[--C-:B------:R-:W-:Y:S01]  /*89f0*/  IMAD.MOV.U32 R115, RZ, RZ, R119.reuse ;  /* 0x000000ffff737224 */ /* 0x100fe200078e0077 */
[-C--:B------:R-:W-:Y:S01]  /*8a00*/  MOV R109, R119.reuse ;  /* 0x00000077006d7202 */ /* 0x080fe20000000f00 */
[--C-:B------:R-:W-:Y:S01]  /*8a10*/  IMAD.MOV.U32 R114, RZ, RZ, R119.reuse ;  /* 0x000000ffff727224 */ /* 0x100fe200078e0077 */
        /* <DEDUP_REMOVED lines=10> */
[----:B------:R-:W-:Y:S01]  /*8ac0*/  MOV R93, R119 ;  /* 0x00000077005d7202 */ /* 0x000fe20000000f00 */
[----:B------:R-:W-:-:S02]  /*8ad0*/  IMAD.MOV.U32 R106, RZ, RZ, R119 ;  /* 0x000000ffff6a7224 */ /* 0x000fc400078e0077 */
[--C-:B------:R-:W-:Y:S02]  /*8ae0*/  IMAD.MOV.U32 R104, RZ, RZ, R119.reuse ;  /* 0x000000ffff687224 */ /* 0x100fe400078e0077 */
[--C-:B------:R-:W-:Y:S01]  /*8af0*/  IMAD.MOV.U32 R103, RZ, RZ, R119.reuse ;  /* 0x000000ffff677224 */ /* 0x100fe200078e0077 */
[----:B------:R-:W5:Y:S01]  /*8b00*/  MUFU.TANH R28, R28 ;  /* 0x0000001c001c7308 */ /* 0x000f620000002400 */
[--C-:B------:R-:W-:Y:S02]  /*8b10*/  IMAD.MOV.U32 R102, RZ, RZ, R119.reuse ;  /* 0x000000ffff667224 */ /* 0x100fe400078e0077 */
[--C-:B------:R-:W-:Y:S02]  /*8b20*/  IMAD.MOV.U32 R100, RZ, RZ, R119.reuse ;  /* 0x000000ffff647224 */ /* 0x100fe400078e0077 */
[--C-:B------:R-:W-:Y:S02]  /*8b30*/  IMAD.MOV.U32 R99, RZ, RZ, R119.reuse ;  /* 0x000000ffff637224 */ /* 0x100fe400078e0077 */
[--C-:B------:R-:W-:Y:S01]  /*8b40*/  IMAD.MOV.U32 R98, RZ, RZ, R119.reuse ;  /* 0x000000ffff627224 */ /* 0x100fe200078e0077 */
[----:B------:R-:W5:Y:S01]  /*8b50*/  MUFU.TANH R25, R25 ;  /* 0x0000001900197308 */ /* 0x000f620000002400 */
[----:B------:R-:W-:-:S02]  /*8b60*/  IMAD.MOV.U32 R96, RZ, RZ, R119 ;  /* 0x000000ffff607224 */ /* 0x000fc400078e0077 */
[--C-:B------:R-:W-:Y:S02]  /*8b70*/  IMAD.MOV.U32 R95, RZ, RZ, R119.reuse ;  /* 0x000000ffff5f7224 */ /* 0x100fe400078e0077 */
[--C-:B------:R-:W-:Y:S02]  /*8b80*/  IMAD.MOV.U32 R94, RZ, RZ, R119.reuse ;  /* 0x000000ffff5e7224 */ /* 0x100fe400078e0077 */
[--C-:B------:R-:W-:Y:S01]  /*8b90*/  IMAD.MOV.U32 R92, RZ, RZ, R119.reuse ;  /* 0x000000ffff5c7224 */ /* 0x100fe200078e0077 */
[----:B------:R-:W5:Y:S01]  /*8ba0*/  MUFU.TANH R31, R31 ;  /* 0x0000001f001f7308 */ /* 0x000f620000002400 */
[----:B------:R-:W-:-:S07]  /*8bb0*/  IMAD.MOV.U32 R91, RZ, RZ, R119 ;  /* 0x000000ffff5b7224 */ /* 0x000fce00078e0077 */
[----:B------:R-:W5:Y:S08]  /*8bc0*/  MUFU.TANH R26, R26 ;  /* 0x0000001a001a7308 */ /* 0x000f700000002400 */
        /* <DEDUP_REMOVED lines=21> */
[----:B------:R-:W5:Y:S01]  /*8d20*/  MUFU.TANH R49, R49 ;  /* 0x0000003100317308 */ /* 0x000f620000002400 */
[----:B--2---:R-:W-:Y:S01]  /*8d30*/  IADD3 R72, R90, R88, RZ ;  /* 0x000000585a487210 */ /* 0x004fe20007ffe0ff */
[----:B------:R-:W-:-:S04]  /*8d40*/  IMAD.MOV.U32 R90, RZ, RZ, R119 ;  /* 0x000000ffff5a7224 */ /* 0x000fc800078e0077 */
[----:B---3--:R-:W-:Y:S01]  /*8d50*/  IMAD R72, R89, -0x80, R72 ;  /* 0xffffff8059487824 */ /* 0x008fe200078e0248 */
[----:B------:R-:W-:Y:S01]  /*8d60*/  MOV R89, R119 ;  /* 0x0000007700597202 */ /* 0x000fe20000000f00 */
[----:B------:R-:W2:Y:S03]  /*8d70*/  MUFU.TANH R55, R55 ;  /* 0x0000003700377308 */ /* 0x000ea60000002400 */
[C---:B------:R-:W-:Y:S02]  /*8d80*/  ISETP.GT.AND P4, PT, R72.reuse, RZ, PT ;  /* 0x000000ff4800720c */ /* 0x040fe40003f84270 */
[C---:B------:R-:W-:Y:S02]  /*8d90*/  ISETP.GT.AND P5, PT, R72.reuse, 0x1, PT ;  /* 0x000000014800780c */ /* 0x040fe40003fa4270 */
[----:B------:R-:W-:Y:S01]  /*8da0*/  ISETP.GT.AND P1, PT, R72, 0x8, PT ;  /* 0x000000084800780c */ /* 0x000fe20003f24270 */
[----:B------:R-:W3:Y:S01]  /*8db0*/  MUFU.TANH R50, R50 ;  /* 0x0000003200327308 */ /* 0x000ee20000002400 */
[----:B0-----:R-:W-:-:S02]  /*8dc0*/  FSEL R3, R3, -INF , P4 ;  /* 0xff80000003037808 */ /* 0x001fc40002000000 */
[----:B-1----:R-:W-:Y:S02]  /*8dd0*/  FSEL R4, R4, -INF , P5 ;  /* 0xff80000004047808 */ /* 0x002fe40002800000 */
[C---:B------:R-:W-:Y:S02]  /*8de0*/  ISETP.GT.AND P2, PT, R72.reuse, 0x9, PT ;  /* 0x000000094800780c */ /* 0x040fe40003f44270 */
[----:B----4-:R-:W-:Y:S01]  /*8df0*/  FSEL R7, R7, -INF , P1 ;  /* 0xff80000007077808 */ /* 0x010fe20000800000 */
[----:B------:R-:W0:Y:S01]  /*8e00*/  MUFU.TANH R56, R56 ;  /* 0x0000003800387308 */ /* 0x000e220000002400 */
[----:B------:R-:W-:Y:S02]  /*8e10*/  FMNMX.FTZ R76, R3, R4, !PT ;  /* 0x00000004034c7209 */ /* 0x000fe40007810000 */
[----:B------:R-:W-:Y:S02]  /*8e20*/  ISETP.GT.AND P3, PT, R72, 0x10, PT ;  /* 0x000000104800780c */ /* 0x000fe40003f64270 */
[----:B-----5:R-:W-:-:S02]  /*8e30*/  FSEL R8, R8, -INF , P2 ;  /* 0xff80000008087808 */ /* 0x020fc40001000000 */
[----:B------:R-:W-:Y:S01]  /*8e40*/  FMNMX.FTZ R75, R7, R76, !PT ;  /* 0x0000004c074b7209 */ /* 0x000fe20007810000 */
[----:B------:R-:W1:Y:S01]  /*8e50*/  MUFU.TANH R53, R53 ;  /* 0x0000003500357308 */ /* 0x000e620000002400 */
[----:B------:R-:W-:Y:S02]  /*8e60*/  FSEL R5, R5, -INF , P4 ;  /* 0xff80000005057808 */ /* 0x000fe40002000000 */
[----:B------:R-:W-:Y:S02]  /*8e70*/  ISETP.GT.AND P4, PT, R72, 0x11, PT ;  /* 0x000000114800780c */ /* 0x000fe40003f84270 */
[----:B------:R-:W-:Y:S02]  /*8e80*/  FSEL R11, R11, -INF , P3 ;  /* 0xff8000000b0b7808 */ /* 0x000fe40001800000 */
[----:B------:R-:W-:Y:S01]  /*8e90*/  FMNMX.FTZ R76, R8, R75, !PT ;  /* 0x0000004b084c7209 */ /* 0x000fe20007810000 */
[----:B------:R-:W4:Y:S01]  /*8ea0*/  MUFU.TANH R59, R59 ;  /* 0x0000003b003b7308 */ /* 0x000f220000002400 */
[----:B------:R-:W-:-:S02]  /*8eb0*/  FSEL R6, R6, -INF , P5 ;  /* 0xff80000006067808 */ /* 0x000fc40002800000 */
[----:B------:R-:W-:Y:S02]  /*8ec0*/  ISETP.GT.AND P5, PT, R72, 0x18, PT ;  /* 0x000000184800780c */ /* 0x000fe40003fa4270 */
[----:B------:R-:W-:Y:S02]  /*8ed0*/  FSEL R24, R24, -INF , P4 ;  /* 0xff80000018187808 */ /* 0x000fe40002000000 */
[----:B------:R-:W-:Y:S01]  /*8ee0*/  FMNMX.FTZ R75, R11, R76, !PT ;  /* 0x0000004c0b4b7209 */ /* 0x000fe20007810000 */
[----:B------:R-:W5:Y:S01]  /*8ef0*/  MUFU.TANH R54, R54 ;  /* 0x0000003600367308 */ /* 0x000f620000002400 */
[----:B------:R-:W-:Y:S02]  /*8f00*/  FSEL R9, R9, -INF , P1 ;  /* 0xff80000009097808 */ /* 0x000fe40000800000 */
[----:B------:R-:W-:Y:S02]  /*8f10*/  ISETP.GT.AND P1, PT, R72, 0x19, PT ;  /* 0x000000194800780c */ /* 0x000fe40003f24270 */
[----:B------:R-:W-:-:S02]  /*8f20*/  FSEL R27, R27, -INF , P5 ;  /* 0xff8000001b1b7808 */ /* 0x000fc40002800000 */
[----:B------:R-:W-:Y:S01]  /*8f30*/  FMNMX.FTZ R76, R24, R75, !PT ;  /* 0x0000004b184c7209 */ /* 0x000fe20007810000 */
[----:B------:R-:W5:Y:S01]  /*8f40*/  MUFU.TANH R60, R60 ;  /* 0x0000003c003c7308 */ /* 0x000f620000002400 */
[----:B------:R-:W-:Y:S02]  /*8f50*/  FSEL R10, R10, -INF , P2 ;  /* 0xff8000000a0a7808 */ /* 0x000fe40001000000 */
[----:B------:R-:W-:Y:S02]  /*8f60*/  ISETP.GT.AND P2, PT, R72, 0x20, PT ;  /* 0x000000204800780c */ /* 0x000fe40003f44270 */
[----:B------:R-:W-:Y:S02]  /*8f70*/  FSEL R28, R28, -INF , P1 ;  /* 0xff8000001c1c7808 */ /* 0x000fe40000800000 */
[----:B------:R-:W-:Y:S01]  /*8f80*/  FMNMX.FTZ R77, R27, R76, !PT ;  /* 0x0000004c1b4d7209 */ /* 0x000fe20007810000 */
[----:B------:R-:W5:Y:S01]  /*8f90*/  MUFU.TANH R57, R57 ;  /* 0x0000003900397308 */ /* 0x000f620000002400 */
        /* <DEDUP_REMOVED lines=62> */
[----:B--2---:R-:W-:Y:S02]  /*9380*/  FSEL R55, R55, -INF , P4 ;  /* 0xff80000037377808 */ /* 0x004fe40002000000 */
[----:B------:R-:W-:Y:S01]  /*9390*/  FMNMX.FTZ R38, R52, R31, !PT ;  /* 0x0000001f34267209 */ /* 0x000fe20007810000 */
[----:B------:R-:W2:Y:S01]  /*93a0*/  MUFU.TANH R73, R73 ;  /* 0x0000004900497308 */ /* 0x000ea20000002400 */
[----:B---3--:R-:W-:Y:S02]  /*93b0*/  FSEL R50, R50, -INF , P1 ;  /* 0xff80000032327808 */ /* 0x008fe40000800000 */
[----:B------:R-:W-:Y:S02]  /*93c0*/  ISETP.GT.AND P1, PT, R72, 0x58, PT ;  /* 0x000000584800780c */ /* 0x000fe40003f24270 */
[----:B0-----:R-:W-:-:S02]  /*93d0*/  FSEL R56, R56, -INF , P5 ;  /* 0xff80000038387808 */ /* 0x001fc40002800000 */
[----:B------:R-:W-:Y:S01]  /*93e0*/  FMNMX.FTZ R31, R55, R38, !PT ;  /* 0x00000026371f7209 */ /* 0x000fe20007810000 */
[----:B------:R-:W0:Y:S01]  /*93f0*/  MUFU.TANH R74, R74 ;  /* 0x0000004a004a7308 */ /* 0x000e220000002400 */
[----:B-1----:R-:W-:Y:S02]  /*9400*/  FSEL R53, R53, -INF , P2 ;  /* 0xff80000035357808 */ /* 0x002fe40001000000 */
[----:B------:R-:W-:Y:S02]  /*9410*/  ISETP.GT.AND P2, PT, R72, 0x59, PT ;  /* 0x000000594800780c */ /* 0x000fe40003f44270 */
[----:B----4-:R-:W-:Y:S02]  /*9420*/  FSEL R59, R59, -INF , P1 ;  /* 0xff8000003b3b7808 */ /* 0x010fe40000800000 */
[----:B------:R-:W-:Y:S01]  /*9430*/  FMNMX.FTZ R38, R56, R31, !PT ;  /* 0x0000001f38267209 */ /* 0x000fe20007810000 */
[----:B------:R-:W-:Y:S01]  /*9440*/  MUFU.TANH R81, R81 ;  /* 0x0000005100517308 */ /* 0x000fe20000002400 */
[----:B-----5:R-:W-:-:S02]  /*9450*/  FSEL R54, R54, -INF , P3 ;  /* 0xff80000036367808 */ /* 0x020fc40001800000 */
[----:B------:R-:W-:Y:S02]  /*9460*/  ISETP.GT.AND P3, PT, R72, 0x60, PT ;  /* 0x000000604800780c */ /* 0x000fe40003f64270 */
[----:B------:R-:W-:Y:S02]  /*9470*/  FSEL R60, R60, -INF , P2 ;  /* 0xff8000003c3c7808 */ /* 0x000fe40001000000 */
[----:B------:R-:W-:Y:S02]  /*9480*/  FMNMX.FTZ R31, R59, R38, !PT ;  /* 0x000000263b1f7209 */ /* 0x000fe40007810000 */
[----:B------:R-:W-:Y:S02]  /*9490*/  FSEL R57, R57, -INF , P4 ;  /* 0xff80000039397808 */ /* 0x000fe40002000000 */
[----:B------:R-:W-:Y:S02]  /*94a0*/  ISETP.GT.AND P4, PT, R72, 0x61, PT ;  /* 0x000000614800780c */ /* 0x000fe40003f84270 */
[----:B------:R-:W-:-:S02]  /*94b0*/  FSEL R63, R63, -INF , P3 ;  /* 0xff8000003f3f7808 */ /* 0x000fc40001800000 */
[----:B------:R-:W-:Y:S02]  /*94c0*/  FMNMX.FTZ R38, R60, R31, !PT ;  /* 0x0000001f3c267209 */ /* 0x000fe40007810000 */
[----:B------:R-:W-:Y:S02]  /*94d0*/  FSEL R58, R58, -INF , P5 ;  /* 0xff8000003a3a7808 */ /* 0x000fe40002800000 */
[----:B------:R-:W-:Y:S02]  /*94e0*/  ISETP.GT.AND P5, PT, R72, 0x68, PT ;  /* 0x000000684800780c */ /* 0x000fe40003fa4270 */
[----:B------:R-:W-:Y:S02]  /*94f0*/  FSEL R64, R64, -INF , P4 ;  /* 0xff80000040407808 */ /* 0x000fe40002000000 */
[----:B------:R-:W-:Y:S02]  /*9500*/  FMNMX.FTZ R31, R63, R38, !PT ;  /* 0x000000263f1f7209 */ /* 0x000fe40007810000 */
[----:B------:R-:W-:-:S02]  /*9510*/  FSEL R61, R61, -INF , P1 ;  /* 0xff8000003d3d7808 */ /* 0x000fc40000800000 */
        /* <DEDUP_REMOVED lines=16> */
[----:B------:R-:W-:Y:S01]  /*9620*/  ISETP.GT.AND P5, PT, R72, 0x79, PT ;  /* 0x000000794800780c */ /* 0x000fe20003fa4270 */
[----:B------:R-:W-:Y:S01]  /*9630*/  FMUL.FTZ R72, R82, UR5 ;  /* 0x0000000552487c20 */ /* 0x000fe20008410000 */
[----:B--2---:R-:W-:-:S02]  /*9640*/  FSEL R73, R73, -INF , P4 ;  /* 0xff80000049497808 */ /* 0x004fc40002000000 */
[----:B------:R-:W-:Y:S02]  /*9650*/  FMNMX.FTZ R38, R71, R38, !PT ;  /* 0x0000002647267209 */ /* 0x000fe40007810000 */
[----:B0-----:R-:W-:Y:S01]  /*9660*/  FSEL R74, R74, -INF , P5 ;  /* 0xff8000004a4a7808 */ /* 0x001fe20002800000 */
[----:B------:R-:W-:Y:S01]  /*9670*/  MUFU.TANH R72, R72 ;  /* 0x0000004800487308 */ /* 0x000fe20000002400 */
[----:B------:R-:W-:Y:S01]  /*9680*/  FMNMX.FTZ R31, R73, R38, !PT ;  /* 0x00000026491f7209 */ /* 0x000fe20007810000 */
[----:B------:R-:W-:-:S03]  /*9690*/  FMUL.FTZ R38, R79, UR5 ;  /* 0x000000054f267c20 */ /* 0x000fc60008410000 */
[----:B------:R-:W-:-:S03]  /*96a0*/  FMNMX.FTZ R78, R74, R31, !PT ;  /* 0x0000001f4a4e7209 */ /* 0x000fc60007810000 */
[----:B------:R-:W-:Y:S02]  /*96b0*/  MUFU.TANH R38, R38 ;  /* 0x0000002600267308 */ /* 0x000fe40000002400 */
[----:B------:R-:W0:Y:S02]  /*96c0*/  SHFL.BFLY PT, R31, R78, 0x2, 0x1f ;  /* 0x0c401f004e1f7f89 */ /* 0x000e2400000e0000 */
[----:B0-----:R-:W-:Y:S01]  /*96d0*/  FMNMX.FTZ R80, R78, R31, !PT ;  /* 0x0000001f4e507209 */ /* 0x001fe20007810000 */
[----:B------:R-:W-:-:S04]  /*96e0*/  FMUL.FTZ R78, R83, UR5 ;  /* 0x00000005534e7c20 */ /* 0x000fc80008410000 */
[----:B------:R-:W0:Y:S02]  /*96f0*/  SHFL.BFLY PT, R31, R80, 0x1, 0x1f ;  /* 0x0c201f00501f7f89 */ /* 0x000e2400000e0000 */
[----:B------:R-:W-:Y:S01]  /*9700*/  MUFU.TANH R78, R78 ;  /* 0x0000004e004e7308 */ /* 0x000fe20000002400 */
[----:B0-----:R-:W-:Y:S01]  /*9710*/  FMNMX.FTZ R31, R80, R31, !PT ;  /* 0x0000001f501f7209 */ /* 0x001fe20007810000 */
[----:B------:R-:W-:Y:S01]  /*9720*/  FMUL.FTZ R80, R86, UR5 ;  /* 0x0000000556507c20 */ /* 0x000fe20008410000 */
[----:B------:R-:W-:Y:S02]  /*9730*/  ULDC UR5, c[0x0][0x988] ;  /* 0x0002620000057ab9 */ /* 0x000fe40000000800 */
[C---:B------:R-:W-:Y:S01]  /*9740*/  FSETP.NEU.FTZ.AND P6, PT, R31.reuse, -INF , PT ;  /* 0xff8000001f00780b */ /* 0x040fe20003fdd000 */
[----:B------:R-:W-:Y:S02]  /*9750*/  FMUL.FTZ R77, R31, UR4 ;  /* 0x000000041f4d7c20 */ /* 0x000fe40008410000 */
[----:B------:R-:W0:Y:S03]  /*9760*/  MUFU.TANH R80, R80 ;  /* 0x0000005000507308 */ /* 0x000e260000002400 */
[----:B------:R-:W-:-:S05]  /*9770*/  FSEL R77, R77, RZ, P6 ;  /* 0x000000ff4d4d7208 */ /* 0x000fca0003000000 */
[--C-:B------:R-:W-:Y:S01]  /*9780*/  FFMA.FTZ R148, R3, UR4, -R77.reuse ;  /* 0x0000000403947c23 */ /* 0x100fe2000801084d */
[--C-:B------:R-:W-:Y:S01]  /*9790*/  FFMA.FTZ R3, R4, UR4, -R77.reuse ;  /* 0x0000000404037c23 */ /* 0x100fe2000801084d */
[----:B------:R-:W-:Y:S01]  /*97a0*/  FMNMX.FTZ R4, R5, R6, !PT ;  /* 0x0000000605047209 */ /* 0x000fe20007810000 */
[--C-:B------:R-:W-:Y:S01]  /*97b0*/  FFMA.FTZ R120, R11, UR4, -R77.reuse ;  /* 0x000000040b787c23 */ /* 0x100fe2000801084d */
        /* <DEDUP_REMOVED lines=13> */
[----:B------:R-:W-:Y:S01]  /*9890*/  MUFU.EX2 R148, R148 ;  /* 0x0000009400947308 */ /* 0x000fe20000000800 */
[----:B------:R-:W-:Y:S01]  /*98a0*/  FMNMX.FTZ R4, R26, R11, !PT ;  /* 0x0000000b1a047209 */ /* 0x000fe20007810000 */
[--C-:B------:R-:W-:Y:S01]  /*98b0*/  FFMA.FTZ R132, R47, UR4, -R77.reuse ;  /* 0x000000042f847c23 */ /* 0x100fe2000801084d */
[--C-:B------:R-:W-:Y:S01]  /*98c0*/  FFMA.FTZ R134, R51, UR4, -R77.reuse ;  /* 0x0000000433867c23 */ /* 0x100fe2000801084d */
[--C-:B------:R-:W-:Y:S01]  /*98d0*/  FFMA.FTZ R136, R55, UR4, -R77.reuse ;  /* 0x0000000437887c23 */ /* 0x100fe2000801084d */
[----:B------:R-:W-:Y:S01]  /*98e0*/  FMNMX.FTZ R79, R29, R4, !PT ;  /* 0x000000041d4f7209 */ /* 0x000fe20007810000 */
[--C-:B------:R-:W-:Y:S01]  /*98f0*/  FFMA.FTZ R138, R59, UR4, -R77.reuse ;  /* 0x000000043b8a7c23 */ /* 0x100fe2000801084d */
[--C-:B------:R-:W-:Y:S01]  /*9900*/  FFMA.FTZ R140, R63, UR4, -R77.reuse ;  /* 0x000000043f8c7c23 */ /* 0x100fe2000801084d */
[----:B------:R0:W-:Y:S01]  /*9910*/  MUFU.EX2 R11, R24 ;  /* 0x00000018000b7308 */ /* 0x0001e20000000800 */
[----:B------:R-:W-:Y:S01]  /*9920*/  FMNMX.FTZ R4, R30, R79, !PT ;  /* 0x0000004f1e047209 */ /* 0x000fe20007810000 */
[--C-:B------:R-:W-:Y:S01]  /*9930*/  FFMA.FTZ R142, R67, UR4, -R77.reuse ;  /* 0x00000004438e7c23 */ /* 0x100fe2000801084d */
[--C-:B------:R-:W-:Y:S01]  /*9940*/  FFMA.FTZ R146, R73, UR4, -R77.reuse ;  /* 0x0000000449927c23 */ /* 0x100fe2000801084d */
[--C-:B------:R-:W-:Y:S01]  /*9950*/  FFMA.FTZ R40, R40, UR4, -R77.reuse ;  /* 0x0000000428287c23 */ /* 0x100fe2000801084d */
[----:B------:R-:W-:Y:S01]  /*9960*/  FMNMX.FTZ R27, R33, R4, !PT ;  /* 0x00000004211b7209 */ /* 0x000fe20007810000 */
[--C-:B------:R-:W-:Y:S01]  /*9970*/  FFMA.FTZ R130, R76, UR4, -R77.reuse ;  /* 0x000000044c827c23 */ /* 0x100fe2000801084d */
[--C-:B------:R-:W-:Y:S01]  /*9980*/  FFMA.FTZ R44, R44, UR4, -R77.reuse ;  /* 0x000000042c2c7c23 */ /* 0x100fe2000801084d */
[----:B------:R-:W1:Y:S01]  /*9990*/  MUFU.EX2 R3, R3 ;  /* 0x0000000300037308 */ /* 0x000e620000000800 */
[----:B------:R-:W-:Y:S01]  /*99a0*/  FMNMX.FTZ R4, R34, R27, !PT ;  /* 0x0000001b22047209 */ /* 0x000fe20007810000 */
[--C-:B------:R-:W-:Y:S01]  /*99b0*/  FFMA.FTZ R47, R48, UR4, -R77.reuse ;  /* 0x00000004302f7c23 */ /* 0x100fe2000801084d */
[----:B0-----:R-:W-:Y:S01]  /*99c0*/  FSEL R24, R80, -INF , P4 ;  /* 0xff80000050187808 */ /* 0x001fe20002000000 */
        /* <DEDUP_REMOVED lines=11> */
[----:B------:R-:W-:Y:S01]  /*9a80*/  FFMA.FTZ R73, R74, UR4, -R77 ;  /* 0x000000044a497c23 */ /* 0x000fe2000801084d */
[----:B------:R-:W2:Y:S01]  /*9a90*/  MUFU.EX2 R150, R150 ;  /* 0x0000009600967308 */ /* 0x000ea20000000800 */
[----:B------:R-:W-:-:S02]  /*9aa0*/  FMNMX.FTZ R4, R42, R75, !PT ;  /* 0x0000004b2a047209 */ /* 0x000fc40007810000 */
[----:B0-----:R-:W-:Y:S02]  /*9ab0*/  FSEL R28, R78, -INF , P3 ;  /* 0xff8000004e1c7808 */ /* 0x001fe40001800000 */
[----:B------:R-:W-:-:S03]  /*9ac0*/  FMNMX.FTZ R79, R45, R4, !PT ;  /* 0x000000042d4f7209 */ /* 0x000fc60007810000 */
[----:B------:R0:W-:Y:S01]  /*9ad0*/  MUFU.EX2 R75, R32 ;  /* 0x00000020004b7308 */ /* 0x0001e20000000800 */
[----:B------:R-:W-:-:S04]  /*9ae0*/  FMNMX.FTZ R4, R46, R79, !PT ;  /* 0x0000004f2e047209 */ /* 0x000fc80007810000 */
[----:B------:R-:W-:-:S03]  /*9af0*/  FMNMX.FTZ R35, R49, R4, !PT ;  /* 0x0000000431237209 */ /* 0x000fc60007810000 */
[----:B------:R-:W3:Y:S01]  /*9b00*/  MUFU.EX2 R7, R7 ;  /* 0x0000000700077308 */ /* 0x000ee20000000800 */
[----:B------:R-:W-:Y:S02]  /*9b10*/  FMNMX.FTZ R4, R50, R35, !PT ;  /* 0x0000002332047209 */ /* 0x000fe40007810000 */
[----:B0-----:R-:W-:Y:S02]  /*9b20*/  FSEL R32, R81, -INF , P5 ;  /* 0xff80000051207808 */ /* 0x001fe40002800000 */
[----:B------:R-:W-:-:S03]  /*9b30*/  FMNMX.FTZ R79, R53, R4, !PT ;  /* 0x00000004354f7209 */ /* 0x000fc60007810000 */
[----:B------:R0:W-:Y:S01]  /*9b40*/  MUFU.EX2 R35, R36 ;  /* 0x0000002400237308 */ /* 0x0001e20000000800 */
[----:B------:R-:W-:-:S04]  /*9b50*/  FMNMX.FTZ R4, R54, R79, !PT ;  /* 0x0000004f36047209 */ /* 0x000fc80007810000 */
[----:B------:R-:W-:-:S03]  /*9b60*/  FMNMX.FTZ R39, R57, R4, !PT ;  /* 0x0000000439277209 */ /* 0x000fc60007810000 */
[----:B------:R-:W4:Y:S01]  /*9b70*/  MUFU.EX2 R120, R120 ;  /* 0x0000007800787308 */ /* 0x000f220000000800 */
[----:B------:R-:W-:-:S04]  /*9b80*/  FMNMX.FTZ R4, R58, R39, !PT ;  /* 0x000000273a047209 */ /* 0x000fc80007810000 */
[----:B------:R-:W-:-:S03]  /*9b90*/  FMNMX.FTZ R79, R61, R4, !PT ;  /* 0x000000043d4f7209 */ /* 0x000fc60007810000 */
[----:B------:R-:W5:Y:S01]  /*9ba0*/  MUFU.EX2 R122, R122 ;  /* 0x0000007a007a7308 */ /* 0x000f620000000800 */
[----:B------:R-:W-:-:S04]  /*9bb0*/  FMNMX.FTZ R4, R62, R79, !PT ;  /* 0x0000004f3e047209 */ /* 0x000fc80007810000 */
[----:B------:R-:W-:Y:S02]  /*9bc0*/  FMNMX.FTZ R79, R65, R4, !PT ;  /* 0x00000004414f7209 */ /* 0x000fe40007810000 */
[----:B------:R-:W-:Y:S01]  /*9bd0*/  FSEL R4, R38, -INF , P1 ;  /* 0xff80000026047808 */ /* 0x000fe20000800000 */
[----:B------:R2:W-:Y:S01]  /*9be0*/  MUFU.EX2 R39, R40 ;  /* 0x0000002800277308 */ /* 0x0005e20000000800 */
[----:B------:R-:W-:-:S04]  /*9bf0*/  FMNMX.FTZ R8, R66, R79, !PT ;  /* 0x0000004f42087209 */ /* 0x000fc80007810000 */
[----:B------:R-:W-:Y:S02]  /*9c00*/  FMNMX.FTZ R83, R69, R8, !PT ;  /* 0x0000000845537209 */ /* 0x000fe40007810000 */
[----:B------:R-:W-:Y:S01]  /*9c10*/  FSEL R8, R72, -INF , P2 ;  /* 0xff80000048087808 */ /* 0x000fe20001000000 */
[----:B------:R3:W-:Y:S01]  /*9c20*/  MUFU.EX2 R79, R44 ;  /* 0x0000002c004f7308 */ /* 0x0007e20000000800 */
[----:B------:R-:W-:-:S04]  /*9c30*/  FMNMX.FTZ R83, R4, R83, !PT ;  /* 0x0000005304537209 */ /* 0x000fc80007810000 */
[----:B------:R-:W-:-:S03]  /*9c40*/  FMNMX.FTZ R83, R8, R83, !PT ;  /* 0x0000005308537209 */ /* 0x000fc60007810000 */
[----:B------:R-:W-:Y:S01]  /*9c50*/  MUFU.EX2 R124, R124 ;  /* 0x0000007c007c7308 */ /* 0x000fe20000000800 */
[----:B------:R-:W-:-:S04]  /*9c60*/  FMNMX.FTZ R83, R28, R83, !PT ;  /* 0x000000531c537209 */ /* 0x000fc80007810000 */
[----:B------:R-:W-:-:S03]  /*9c70*/  FMNMX.FTZ R83, R24, R83, !PT ;  /* 0x0000005318537209 */ /* 0x000fc60007810000 */
[----:B------:R-:W-:Y:S01]  /*9c80*/  MUFU.EX2 R126, R126 ;  /* 0x0000007e007e7308 */ /* 0x000fe20000000800 */
[----:B------:R-:W-:-:S05]  /*9c90*/  FMNMX.FTZ R83, R32, R83, !PT ;  /* 0x0000005320537209 */ /* 0x000fca0007810000 */
[----:B0-----:R-:W0:Y:S02]  /*9ca0*/  SHFL.BFLY PT, R36, R83, 0x2, 0x1f ;  /* 0x0c401f0053247f89 */ /* 0x001e2400000e0000 */
[----:B------:R-:W-:Y:S08]  /*9cb0*/  MUFU.EX2 R128, R128 ;  /* 0x0000008000807308 */ /* 0x000ff00000000800 */
[----:B------:R-:W-:Y:S08]  /*9cc0*/  MUFU.EX2 R130, R130 ;  /* 0x0000008200827308 */ /* 0x000ff00000000800 */
[----:B------:R-:W-:Y:S01]  /*9cd0*/  MUFU.EX2 R132, R132 ;  /* 0x0000008400847308 */ /* 0x000fe20000000800 */
[----:B0-----:R-:W-:-:S07]  /*9ce0*/  FMNMX.FTZ R36, R83, R36, !PT ;  /* 0x0000002453247209 */ /* 0x001fce0007810000 */
[----:B------:R-:W-:Y:S01]  /*9cf0*/  MUFU.EX2 R47, R47 ;  /* 0x0000002f002f7308 */ /* 0x000fe20000000800 */
[----:B------:R-:W0:Y:S07]  /*9d00*/  SHFL.BFLY PT, R81, R36, 0x1, 0x1f ;  /* 0x0c201f0024517f89 */ /* 0x000e2e00000e0000 */
[----:B------:R-:W-:Y:S08]  /*9d10*/  MUFU.EX2 R134, R134 ;  /* 0x0000008600867308 */ /* 0x000ff00000000800 */
[----:B------:R-:W-:Y:S08]  /*9d20*/  MUFU.EX2 R51, R51 ;  /* 0x0000003300337308 */ /* 0x000ff00000000800 */
[----:B------:R-:W-:Y:S01]  /*9d30*/  MUFU.EX2 R136, R136 ;  /* 0x0000008800887308 */ /* 0x000fe20000000800 */
[----:B0-----:R-:W-:-:S04]  /*9d40*/  FMNMX.FTZ R38, R36, R81, !PT ;  /* 0x0000005124267209 */ /* 0x001fc80007810000 */
[C---:B------:R-:W-:Y:S01]  /*9d50*/  FSETP.NEU.FTZ.AND P1, PT, R38.reuse, -INF , PT ;  /* 0xff8000002600780b */ /* 0x040fe20003f3d000 */
[----:B------:R-:W-:Y:S02]  /*9d60*/  FMUL.FTZ R36, R38, UR4 ;  /* 0x0000000426247c20 */ /* 0x000fe40008410000 */
[----:B------:R-:W-:Y:S03]  /*9d70*/  MUFU.EX2 R55, R55 ;  /* 0x0000003700377308 */ /* 0x000fe60000000800 */
[----:B------:R-:W-:Y:S02]  /*9d80*/  FSEL R77, R36, RZ, P1 ;  /* 0x000000ff244d7208 */ /* 0x000fe40000800000 */
[----:B------:R-:W-:Y:S01]  /*9d90*/  ISETP.GE.AND P1, PT, R88, 0x81, PT ;  /* 0x000000815800780c */ /* 0x000fe20003f26270 */
[----:B------:R-:W-:Y:S02]  /*9da0*/  IMAD.MOV.U32 R88, RZ, RZ, R119 ;  /* 0x000000ffff587224 */ /* 0x000fe400078e0077 */
[----:B------:R-:W-:Y:S01]  /*9db0*/  MUFU.EX2 R138, R138 ;  /* 0x0000008a008a7308 */ /* 0x000fe20000000800 */
[--C-:B------:R-:W-:Y:S01]  /*9dc0*/  FFMA.FTZ R149, R5, UR4, -R77.reuse ;  /* 0x0000000405957c23 */ /* 0x100fe2000801084d */
[--C-:B------:R-:W-:Y:S01]  /*9dd0*/  FFMA.FTZ R6, R6, UR4, -R77.reuse ;  /* 0x0000000406067c23 */ /* 0x100fe2000801084d */
[----:B------:R-:W-:Y:S01]  /*9de0*/  FFMA.FTZ R151, R9, UR4, -R77 ;  /* 0x0000000409977c23 */ /* 0x000fe2000801084d */
[----:B-1----:R-:W-:Y:S01]  /*9df0*/  FADD.FTZ R5, R148, R3 ;  /* 0x0000000394057221 */ /* 0x002fe20000010000 */
[--C-:B------:R-:W-:Y:S01]  /*9e00*/  FFMA.FTZ R10, R10, UR4, -R77.reuse ;  /* 0x000000040a0a7c23 */ /* 0x100fe2000801084d */
[--C-:B------:R-:W-:Y:S01]  /*9e10*/  FFMA.FTZ R121, R25, UR4, -R77.reuse ;  /* 0x0000000419797c23 */ /* 0x100fe2000801084d */
[----:B--2---:R-:W-:Y:S01]  /*9e20*/  FFMA.FTZ R40, R42, UR4, -R77 ;  /* 0x000000042a287c23 */ /* 0x004fe2000801084d */
[----:B------:R-:W-:Y:S01]  /*9e30*/  MUFU.EX2 R149, R149 ;  /* 0x0000009500957308 */ /* 0x000fe20000000800 */
[----:B---3--:R-:W-:Y:S01]  /*9e40*/  FADD.FTZ R44, R150, R5 ;  /* 0x00000005962c7221 */ /* 0x008fe20000010000 */
[--C-:B------:R-:W-:Y:S01]  /*9e50*/  FFMA.FTZ R26, R26, UR4, -R77.reuse ;  /* 0x000000041a1a7c23 */ /* 0x100fe2000801084d */
[--C-:B------:R-:W-:Y:S01]  /*9e60*/  FFMA.FTZ R42, R46, UR4, -R77.reuse ;  /* 0x000000042e2a7c23 */ /* 0x100fe2000801084d */
[--C-:B------:R-:W-:Y:S01]  /*9e70*/  FFMA.FTZ R123, R29, UR4, -R77.reuse ;  /* 0x000000041d7b7c23 */ /* 0x100fe2000801084d */
[----:B------:R-:W-:Y:S01]  /*9e80*/  FADD.FTZ R5, R7, R44 ;  /* 0x0000002c07057221 */ /* 0x000fe20000010000 */
[--C-:B------:R-:W-:Y:S01]  /*9e90*/  FFMA.FTZ R30, R30, UR4, -R77.reuse ;  /* 0x000000041e1e7c23 */ /* 0x100fe2000801084d */
[----:B------:R-:W-:Y:S01]  /*9ea0*/  FFMA.FTZ R125, R33, UR4, -R77 ;  /* 0x00000004217d7c23 */ /* 0x000fe2000801084d */
[----:B------:R-:W0:Y:S01]  /*9eb0*/  MUFU.EX2 R6, R6 ;  /* 0x0000000600067308 */ /* 0x000e220000000800 */
[----:B----4-:R-:W-:Y:S01]  /*9ec0*/  FADD.FTZ R46, R120, R5 ;  /* 0x00000005782e7221 */ /* 0x010fe20000010000 */
[--C-:B------:R-:W-:Y:S01]  /*9ed0*/  FFMA.FTZ R34, R34, UR4, -R77.reuse ;  /* 0x0000000422227c23 */ /* 0x100fe2000801084d */
[--C-:B------:R-:W-:Y:S01]  /*9ee0*/  FFMA.FTZ R44, R50, UR4, -R77.reuse ;  /* 0x00000004322c7c23 */ /* 0x100fe2000801084d */
[--C-:B------:R-:W-:Y:S01]  /*9ef0*/  FFMA.FTZ R127, R37, UR4, -R77.reuse ;  /* 0x00000004257f7c23 */ /* 0x100fe2000801084d */
[----:B------:R-:W-:Y:S01]  /*9f00*/  FADD.FTZ R5, R11, R46 ;  /* 0x0000002e0b057221 */ /* 0x000fe20000010000 */
[--C-:B------:R-:W-:Y:S01]  /*9f10*/  FFMA.FTZ R36, R43, UR4, -R77.reuse ;  /* 0x000000042b247c23 */ /* 0x100fe2000801084d */
[----:B------:R-:W-:Y:S01]  /*9f20*/  FFMA.FTZ R129, R41, UR4, -R77 ;  /* 0x0000000429817c23 */ /* 0x000fe2000801084d */
[----:B------:R-:W1:Y:S01]  /*9f30*/  MUFU.EX2 R151, R151 ;  /* 0x0000009700977308 */ /* 0x000e620000000800 */
[----:B-----5:R-:W-:Y:S01]  /*9f40*/  FADD.FTZ R46, R122, R5 ;  /* 0x000000057a2e7221 */ /* 0x020fe20000010000 */
[----:B------:R-:W-:-:S02]  /*9f50*/  IMAD.U32 R25, RZ, RZ, UR38 ;  /* 0x00000026ff197e24 */ /* 0x000fc4000f8e00ff */
[--C-:B------:R-:W-:Y:S01]  /*9f60*/  FFMA.FTZ R131, R45, UR4, -R77.reuse ;  /* 0x000000042d837c23 */ /* 0x100fe2000801084d */
[--C-:B------:R-:W-:Y:S01]  /*9f70*/  FFMA.FTZ R133, R49, UR4, -R77.reuse ;  /* 0x0000000431857c23 */ /* 0x100fe2000801084d */
[----:B------:R-:W-:Y:S01]  /*9f80*/  FADD.FTZ R9, R27, R46 ;  /* 0x0000002e1b097221 */ /* 0x000fe20000010000 */
[----:B------:R-:W-:Y:S01]  /*9f90*/  FFMA.FTZ R135, R53, UR4, -R77 ;  /* 0x0000000435877c23 */ /* 0x000fe2000801084d */
[----:B------:R-:W-:Y:S01]  /*9fa0*/  PRMT R0, R25, 0x654, R0 ;  /* 0x0000065419007816 */ /* 0x000fe20000000000 */
[----:B------:R-:W2:Y:S01]  /*9fb0*/  MUFU.EX2 R10, R10 ;  /* 0x0000000a000a7308 */ /* 0x000ea20000000800 */
[----:B0-----:R-:W-:Y:S01]  /*9fc0*/  FADD.FTZ R48, R149, R6 ;  /* 0x0000000695307221 */ /* 0x001fe20000010000 */
[----:B------:R-:W-:Y:S01]  /*9fd0*/  FADD.FTZ R50, R124, R9 ;  /* 0x000000097c327221 */ /* 0x000fe20000010000 */
[----:B------:R0:W-:Y:S01]  /*9fe0*/  SYNCS.ARRIVE.TRANS64.RED.A1T0 RZ, [R0+URZ], RZ ;  /* 0x000000ff00ff79a7 */ /* 0x0001e2000810043f */
[--C-:B------:R-:W-:Y:S01]  /*9ff0*/  FFMA.FTZ R46, R54, UR4, -R77.reuse ;  /* 0x00000004362e7c23 */ /* 0x100fe2000801084d */
[--C-:B------:R-:W-:Y:S01]  /*a000*/  FFMA.FTZ R137, R57, UR4, -R77.reuse ;  /* 0x0000000439897c23 */ /* 0x100fe2000801084d */
[----:B------:R-:W-:Y:S01]  /*a010*/  FADD.FTZ R9, R75, R50 ;  /* 0x000000324b097221 */ /* 0x000fe20000010000 */
[----:B------:R-:W-:Y:S01]  /*a020*/  F2FP.F16.F32.PACK_AB R148, R3, R148 ;  /* 0x000000940394723e */ /* 0x000fe200000000ff */
[----:B------:R-:W3:Y:S01]  /*a030*/  MUFU.EX2 R121, R121 ;  /* 0x0000007900797308 */ /* 0x000ee20000000800 */
[----:B-1----:R-:W-:Y:S01]  /*a040*/  FADD.FTZ R5, R151, R48 ;  /* 0x0000003097057221 */ /* 0x002fe20000010000 */
[--C-:B------:R-:W-:Y:S01]  /*a050*/  FFMA.FTZ R139, R61, UR4, -R77.reuse ;  /* 0x000000043d8b7c23 */ /* 0x100fe2000801084d */
[--C-:B------:R-:W-:Y:S01]  /*a060*/  FFMA.FTZ R141, R65, UR4, -R77.reuse ;  /* 0x00000004418d7c23 */ /* 0x100fe2000801084d */
[----:B------:R-:W-:Y:S01]  /*a070*/  F2FP.F16.F32.PACK_AB R150, R7, R150 ;  /* 0x000000960796723e */ /* 0x000fe200000000ff */
[--C-:B------:R-:W-:Y:S01]  /*a080*/  FFMA.FTZ R66, R66, UR4, -R77.reuse ;  /* 0x0000000442427c23 */ /* 0x100fe2000801084d */
[--C-:B------:R-:W-:Y:S01]  /*a090*/  FFMA.FTZ R143, R69, UR4, -R77.reuse ;  /* 0x00000004458f7c23 */ /* 0x100fe2000801084d */
[----:B------:R-:W-:Y:S01]  /*a0a0*/  FFMA.FTZ R28, R28, UR4, -R77 ;  /* 0x000000041c1c7c23 */ /* 0x000fe2000801084d */
[----:B------:R-:W1:Y:S01]  /*a0b0*/  MUFU.EX2 R26, R26 ;  /* 0x0000001a001a7308 */ /* 0x000e620000000800 */
[----:B--2---:R-:W-:Y:S01]  /*a0c0*/  FADD.FTZ R48, R10, R5 ;  /* 0x000000050a307221 */ /* 0x004fe20000010000 */
[--C-:B------:R-:W-:Y:S01]  /*a0d0*/  FFMA.FTZ R24, R24, UR4, -R77.reuse ;  /* 0x0000000418187c23 */ /* 0x100fe2000801084d */
[----:B------:R-:W-:Y:S01]  /*a0e0*/  FFMA.FTZ R32, R32, UR4, -R77 ;  /* 0x0000000420207c23 */ /* 0x000fe2000801084d */
[----:B------:R-:W-:-:S02]  /*a0f0*/  F2FP.F16.F32.PACK_AB R149, R6, R149 ;  /* 0x000000950695723e */ /* 0x000fc400000000ff */
[----:B------:R-:W-:Y:S02]  /*a100*/  F2FP.F16.F32.PACK_AB R120, R11, R120 ;  /* 0x000000780b78723e */ /* 0x000fe400000000ff */
[----:B------:R-:W2:Y:S01]  /*a110*/  MUFU.EX2 R123, R123 ;  /* 0x0000007b007b7308 */ /* 0x000ea20000000800 */
[----:B---3--:R-:W-:Y:S01]  /*a120*/  FADD.FTZ R5, R121, R48 ;  /* 0x0000003079057221 */ /* 0x008fe20000010000 */
[----:B------:R-:W-:Y:S01]  /*a130*/  FADD.FTZ R48, R126, R9 ;  /* 0x000000097e307221 */ /* 0x000fe20000010000 */
[----:B------:R-:W-:Y:S02]  /*a140*/  F2FP.F16.F32.PACK_AB R122, R27, R122 ;  /* 0x0000007a1b7a723e */ /* 0x000fe400000000ff */
[----:B------:R-:W-:Y:S01]  /*a150*/  F2FP.F16.F32.PACK_AB R124, R75, R124 ;  /* 0x0000007c4b7c723e */ /* 0x000fe200000000ff */
[C---:B------:R-:W-:Y:S01]  /*a160*/  FADD.FTZ R9, R35.reuse, R48 ;  /* 0x0000003023097221 */ /* 0x040fe20000010000 */
[----:B------:R-:W-:Y:S01]  /*a170*/  FFMA.FTZ R48, R58, UR4, -R77 ;  /* 0x000000043a307c23 */ /* 0x000fe2000801084d */
[----:B------:R-:W3:Y:S01]  /*a180*/  MUFU.EX2 R30, R30 ;  /* 0x0000001e001e7308 */ /* 0x000ee20000000800 */
[----:B-1----:R-:W-:Y:S01]  /*a190*/  FADD.FTZ R50, R26, R5 ;  /* 0x000000051a327221 */ /* 0x002fe20000010000 */
[----:B------:R-:W-:Y:S01]  /*a1a0*/  FADD.FTZ R52, R128, R9 ;  /* 0x0000000980347221 */ /* 0x000fe20000010000 */
[----:B------:R-:W-:-:S02]  /*a1b0*/  F2FP.F16.F32.PACK_AB R126, R35, R126 ;  /* 0x0000007e237e723e */ /* 0x000fc400000000ff */
[C---:B------:R-:W-:Y:S01]  /*a1c0*/  F2FP.F16.F32.PACK_AB R128, R39.reuse, R128 ;  /* 0x000000802780723e */ /* 0x040fe200000000ff */
[----:B------:R-:W-:Y:S01]  /*a1d0*/  FADD.FTZ R9, R39, R52 ;  /* 0x0000003427097221 */ /* 0x000fe20000010000 */
[----:B------:R-:W-:Y:S01]  /*a1e0*/  F2FP.F16.F32.PACK_AB R151, R10, R151 ;  /* 0x000000970a97723e */ /* 0x000fe200000000ff */
[----:B------:R-:W1:Y:S01]  /*a1f0*/  MUFU.EX2 R125, R125 ;  /* 0x0000007d007d7308 */ /* 0x000e620000000800 */
[----:B--2---:R-:W-:Y:S01]  /*a200*/  FADD.FTZ R5, R123, R50 ;  /* 0x000000327b057221 */ /* 0x004fe20000010000 */
[----:B------:R-:W-:-:S06]  /*a210*/  F2FP.F16.F32.PACK_AB R121, R26, R121 ;  /* 0x000000791a79723e */ /* 0x000fcc00000000ff */
[----:B------:R-:W0:Y:S01]  /*a220*/  MUFU.EX2 R34, R34 ;  /* 0x0000002200227308 */ /* 0x000e220000000800 */
[C---:B---3--:R-:W-:Y:S01]  /*a230*/  FADD.FTZ R50, R30.reuse, R5 ;  /* 0x000000051e327221 */ /* 0x048fe20000010000 */
[----:B------:R-:W-:-:S06]  /*a240*/  F2FP.F16.F32.PACK_AB R123, R30, R123 ;  /* 0x0000007b1e7b723e */ /* 0x000fcc00000000ff */
[----:B------:R-:W2:Y:S01]  /*a250*/  MUFU.EX2 R127, R127 ;  /* 0x0000007f007f7308 */ /* 0x000ea20000000800 */
[----:B-1----:R-:W-:Y:S01]  /*a260*/  FADD.FTZ R5, R125, R50 ;  /* 0x000000327d057221 */ /* 0x002fe20000010000 */
[----:B------:R-:W-:Y:S01]  /*a270*/  FADD.FTZ R50, R130, R9 ;  /* 0x0000000982327221 */ /* 0x000fe20000010000 */
[----:B------:R-:W-:-:S03]  /*a280*/  F2FP.F16.F32.PACK_AB R130, R79, R130 ;  /* 0x000000824f82723e */ /* 0x000fc600000000ff */
[----:B------:R-:W-:Y:S01]  /*a290*/  FADD.FTZ R9, R79, R50 ;  /* 0x000000324f097221 */ /* 0x000fe20000010000 */
[----:B------:R-:W-:Y:S01]  /*a2a0*/  FFMA.FTZ R50, R62, UR4, -R77 ;  /* 0x000000043e327c23 */ /* 0x000fe2000801084d */
[----:B------:R-:W1:Y:S01]  /*a2b0*/  MUFU.EX2 R36, R36 ;  /* 0x0000002400247308 */ /* 0x000e620000000800 */
[C---:B0-----:R-:W-:Y:S01]  /*a2c0*/  FADD.FTZ R0, R34.reuse, R5 ;  /* 0x0000000522007221 */ /* 0x041fe20000010000 */
[----:B------:R-:W-:-:S06]  /*a2d0*/  F2FP.F16.F32.PACK_AB R125, R34, R125 ;  /* 0x0000007d227d723e */ /* 0x000fcc00000000ff */
[----:B------:R-:W0:Y:S01]  /*a2e0*/  MUFU.EX2 R129, R129 ;  /* 0x0000008100817308 */ /* 0x000e220000000800 */
[----:B--2---:R-:W-:Y:S01]  /*a2f0*/  FADD.FTZ R5, R127, R0 ;  /* 0x000000007f057221 */ /* 0x004fe20000010000 */
[----:B------:R-:W-:Y:S01]  /*a300*/  FADD.FTZ R0, R132, R9 ;  /* 0x0000000984007221 */ /* 0x000fe20000010000 */
[----:B------:R-:W-:-:S05]  /*a310*/  F2FP.F16.F32.PACK_AB R132, R47, R132 ;  /* 0x000000842f84723e */ /* 0x000fca00000000ff */
[----:B------:R-:W2:Y:S01]  /*a320*/  MUFU.EX2 R40, R40 ;  /* 0x0000002800287308 */ /* 0x000ea20000000800 */
[----:B-1----:R-:W-:Y:S01]  /*a330*/  FADD.FTZ R52, R36, R5 ;  /* 0x0000000524347221 */ /* 0x002fe20000010000 */
[----:B------:R-:W-:Y:S01]  /*a340*/  FADD.FTZ R5, R47, R0 ;  /* 0x000000002f057221 */ /* 0x000fe20000010000 */
[----:B------:R-:W-:Y:S01]  /*a350*/  FFMA.FTZ R0, R4, UR4, -R77 ;  /* 0x0000000404007c23 */ /* 0x000fe2000801084d */
[----:B------:R-:W-:-:S04]  /*a360*/  F2FP.F16.F32.PACK_AB R127, R36, R127 ;  /* 0x0000007f247f723e */ /* 0x000fc800000000ff */
[----:B------:R-:W1:Y:S01]  /*a370*/  MUFU.EX2 R131, R131 ;  /* 0x0000008300837308 */ /* 0x000e620000000800 */
[----:B0-----:R-:W-:Y:S01]  /*a380*/  FADD.FTZ R9, R129, R52 ;  /* 0x0000003481097221 */ /* 0x001fe20000010000 */
[----:B------:R-:W-:Y:S01]  /*a390*/  FADD.FTZ R52, R134, R5 ;  /* 0x0000000586347221 */ /* 0x000fe20000010000 */
[----:B------:R-:W-:Y:S01]  /*a3a0*/  FFMA.FTZ R5, R8, UR4, -R77 ;  /* 0x0000000408057c23 */ /* 0x000fe2000801084d */
[C---:B------:R-:W-:Y:S02]  /*a3b0*/  F2FP.F16.F32.PACK_AB R134, R51.reuse, R134 ;  /* 0x000000863386723e */ /* 0x040fe400000000ff */
[----:B------:R-:W-:Y:S02]  /*a3c0*/  FADD.FTZ R25, R51, R52 ;  /* 0x0000003433197221 */ /* 0x000fe40000010000 */
[----:B------:R-:W0:Y:S01]  /*a3d0*/  MUFU.EX2 R42, R42 ;  /* 0x0000002a002a7308 */ /* 0x000e220000000800 */
[----:B--2---:R-:W-:Y:S01]  /*a3e0*/  FADD.FTZ R4, R40, R9 ;  /* 0x0000000928047221 */ /* 0x004fe20000010000 */
[----:B------:R-:W-:Y:S01]  /*a3f0*/  FADD.FTZ R52, R136, R25 ;  /* 0x0000001988347221 */ /* 0x000fe20000010000 */
[----:B------:R-:W-:-:S02]  /*a400*/  F2FP.F16.F32.PACK_AB R136, R55, R136 ;  /* 0x000000883788723e */ /* 0x000fc400000000ff */
[----:B------:R-:W-:-:S03]  /*a410*/  F2FP.F16.F32.PACK_AB R129, R40, R129 ;  /* 0x000000812881723e */ /* 0x000fc600000000ff */
[----:B------:R-:W2:Y:S01]  /*a420*/  MUFU.EX2 R133, R133 ;  /* 0x0000008500857308 */ /* 0x000ea20000000800 */
[----:B-1----:R-:W-:-:S07]  /*a430*/  FADD.FTZ R9, R131, R4 ;  /* 0x0000000483097221 */ /* 0x002fce0000010000 */
[----:B------:R-:W1:Y:S01]  /*a440*/  MUFU.EX2 R44, R44 ;  /* 0x0000002c002c7308 */ /* 0x000e620000000800 */
[C---:B0-----:R-:W-:Y:S01]  /*a450*/  FADD.FTZ R8, R42.reuse, R9 ;  /* 0x000000092a087221 */ /* 0x041fe20000010000 */
[----:B------:R-:W-:Y:S01]  /*a460*/  FADD.FTZ R9, R55, R52 ;  /* 0x0000003437097221 */ /* 0x000fe20000010000 */
[----:B------:R-:W-:-:S03]  /*a470*/  F2FP.F16.F32.PACK_AB R131, R42, R131 ;  /* 0x000000832a83723e */ /* 0x000fc600000000ff */
[----:B------:R-:W-:Y:S02]  /*a480*/  FADD.FTZ R52, R138, R9 ;  /* 0x000000098a347221 */ /* 0x000fe40000010000 */
[----:B------:R-:W0:Y:S01]  /*a490*/  MUFU.EX2 R135, R135 ;  /* 0x0000008700877308 */ /* 0x000e220000000800 */
[----:B--2---:R-:W-:-:S07]  /*a4a0*/  FADD.FTZ R3, R133, R8 ;  /* 0x0000000885037221 */ /* 0x004fce0000010000 */
[----:B------:R-:W2:Y:S01]  /*a4b0*/  MUFU.EX2 R59, R59 ;  /* 0x0000003b003b7308 */ /* 0x000ea20000000800 */
[C---:B-1----:R-:W-:Y:S01]  /*a4c0*/  FADD.FTZ R8, R44.reuse, R3 ;  /* 0x000000032c087221 */ /* 0x042fe20000010000 */
[----:B------:R-:W-:-:S06]  /*a4d0*/  F2FP.F16.F32.PACK_AB R133, R44, R133 ;  /* 0x000000852c85723e */ /* 0x000fcc00000000ff */
[----:B------:R-:W1:Y:S01]  /*a4e0*/  MUFU.EX2 R46, R46 ;  /* 0x0000002e002e7308 */ /* 0x000e620000000800 */
[----:B0-----:R-:W-:-:S07]  /*a4f0*/  FADD.FTZ R3, R135, R8 ;  /* 0x0000000887037221 */ /* 0x001fce0000010000 */
[----:B------:R-:W0:Y:S01]  /*a500*/  MUFU.EX2 R140, R140 ;  /* 0x0000008c008c7308 */ /* 0x000e220000000800 */
[C---:B--2---:R-:W-:Y:S01]  /*a510*/  FADD.FTZ R7, R59.reuse, R52 ;  /* 0x000000343b077221 */ /* 0x044fe20000010000 */
[----:B------:R-:W-:-:S06]  /*a520*/  F2FP.F16.F32.PACK_AB R138, R59, R138 ;  /* 0x0000008a3b8a723e */ /* 0x000fcc00000000ff */
[----:B------:R-:W2:Y:S01]  /*a530*/  MUFU.EX2 R137, R137 ;  /* 0x0000008900897308 */ /* 0x000ea20000000800 */
[C---:B-1----:R-:W-:Y:S01]  /*a540*/  FADD.FTZ R52, R46.reuse, R3 ;  /* 0x000000032e347221 */ /* 0x042fe20000010000 */
[----:B------:R-:W-:-:S06]  /*a550*/  F2FP.F16.F32.PACK_AB R135, R46, R135 ;  /* 0x000000872e87723e */ /* 0x000fcc00000000ff */
[----:B------:R-:W1:Y:S01]  /*a560*/  MUFU.EX2 R63, R63 ;  /* 0x0000003f003f7308 */ /* 0x000e620000000800 */
[----:B0-----:R-:W-:-:S07]  /*a570*/  FADD.FTZ R54, R140, R7 ;  /* 0x000000078c367221 */ /* 0x001fce0000010000 */
[----:B------:R-:W0:Y:S01]  /*a580*/  MUFU.EX2 R48, R48 ;  /* 0x0000003000307308 */ /* 0x000e220000000800 */
[----:B--2---:R-:W-:-:S07]  /*a590*/  FADD.FTZ R3, R137, R52 ;  /* 0x0000003489037221 */ /* 0x004fce0000010000 */
[----:B------:R-:W2:Y:S01]  /*a5a0*/  MUFU.EX2 R142, R142 ;  /* 0x0000008e008e7308 */ /* 0x000ea20000000800 */
[C---:B-1----:R-:W-:Y:S01]  /*a5b0*/  FADD.FTZ R7, R63.reuse, R54 ;  /* 0x000000363f077221 */ /* 0x042fe20000010000 */
[----:B------:R-:W-:-:S06]  /*a5c0*/  F2FP.F16.F32.PACK_AB R140, R63, R140 ;  /* 0x0000008c3f8c723e */ /* 0x000fcc00000000ff */
[----:B------:R-:W1:Y:S01]  /*a5d0*/  MUFU.EX2 R139, R139 ;  /* 0x0000008b008b7308 */ /* 0x000e620000000800 */
[C---:B0-----:R-:W-:Y:S01]  /*a5e0*/  FADD.FTZ R52, R48.reuse, R3 ;  /* 0x0000000330347221 */ /* 0x041fe20000010000 */
[----:B------:R-:W-:-:S06]  /*a5f0*/  F2FP.F16.F32.PACK_AB R137, R48, R137 ;  /* 0x000000893089723e */ /* 0x000fcc00000000ff */
[----:B------:R-:W0:Y:S01]  /*a600*/  MUFU.EX2 R67, R67 ;  /* 0x0000004300437308 */ /* 0x000e220000000800 */
[----:B--2---:R-:W-:-:S07]  /*a610*/  FADD.FTZ R54, R142, R7 ;  /* 0x000000078e367221 */ /* 0x004fce0000010000 */
[----:B------:R-:W2:Y:S01]  /*a620*/  MUFU.EX2 R50, R50 ;  /* 0x0000003200327308 */ /* 0x000ea20000000800 */
[----:B-1----:R-:W-:-:S07]  /*a630*/  FADD.FTZ R3, R139, R52 ;  /* 0x000000348b037221 */ /* 0x002fce0000010000 */
[----:B------:R-:W1:Y:S01]  /*a640*/  MUFU.EX2 R144, R144 ;  /* 0x0000009000907308 */ /* 0x000e620000000800 */
[C---:B0-----:R-:W-:Y:S01]  /*a650*/  FADD.FTZ R7, R67.reuse, R54 ;  /* 0x0000003643077221 */ /* 0x041fe20000010000 */
[----:B------:R-:W-:-:S06]  /*a660*/  F2FP.F16.F32.PACK_AB R142, R67, R142 ;  /* 0x0000008e438e723e */ /* 0x000fcc00000000ff */
[----:B------:R-:W-:Y:S01]  /*a670*/  MUFU.EX2 R141, R141 ;  /* 0x0000008d008d7308 */ /* 0x000fe20000000800 */
[----:B--2---:R-:W-:-:S07]  /*a680*/  F2FP.F16.F32.PACK_AB R139, R50, R139 ;  /* 0x0000008b328b723e */ /* 0x004fce00000000ff */
[----:B------:R-:W0:Y:S01]  /*a690*/  MUFU.EX2 R71, R71 ;  /* 0x0000004700477308 */ /* 0x000e220000000800 */
[----:B-1----:R-:W-:-:S07]  /*a6a0*/  FADD.FTZ R52, R144, R7 ;  /* 0x0000000790347221 */ /* 0x002fce0000010000 */
[----:B------:R-:W1:Y:S08]  /*a6b0*/  MUFU.EX2 R4, R66 ;  /* 0x0000004200047308 */ /* 0x000e700000000800 */
[----:B------:R-:W2:Y:S01]  /*a6c0*/  MUFU.EX2 R143, R143 ;  /* 0x0000008f008f7308 */ /* 0x000ea20000000800 */
[C---:B0-----:R-:W-:Y:S01]  /*a6d0*/  FADD.FTZ R7, R71.reuse, R52 ;  /* 0x0000003447077221 */ /* 0x041fe20000010000 */
[----:B------:R-:W-:-:S06]  /*a6e0*/  F2FP.F16.F32.PACK_AB R144, R71, R144 ;  /* 0x000000904790723e */ /* 0x000fcc00000000ff */
[----:B------:R0:W3:Y:S08]  /*a6f0*/  MUFU.EX2 R8, R0 ;  /* 0x0000000000087308 */ /* 0x0000f00000000800 */
[----:B------:R-:W4:Y:S01]  /*a700*/  MUFU.EX2 R5, R5 ;  /* 0x0000000500057308 */ /* 0x000f220000000800 */
[----:B0-----:R-:W-:-:S04]  /*a710*/  FADD.FTZ R0, R50, R3 ;  /* 0x0000000332007221 */ /* 0x001fc80000010000 */
[----:B------:R-:W-:Y:S01]  /*a720*/  FADD.FTZ R3, R141, R0 ;  /* 0x000000008d037221 */ /* 0x000fe20000010000 */
[C---:B-1----:R-:W-:Y:S02]  /*a730*/  F2FP.F16.F32.PACK_AB R141, R4.reuse, R141 ;  /* 0x0000008d048d723e */ /* 0x042fe400000000ff */
[----:B------:R-:W0:Y:S01]  /*a740*/  MUFU.EX2 R28, R28 ;  /* 0x0000001c001c7308 */ /* 0x000e220000000800 */
[----:B------:R-:W-:-:S04]  /*a750*/  FADD.FTZ R52, R4, R3 ;  /* 0x0000000304347221 */ /* 0x000fc80000010000 */
[----:B--2---:R-:W-:Y:S01]  /*a760*/  FADD.FTZ R3, R143, R52 ;  /* 0x000000348f037221 */ /* 0x004fe20000010000 */
[C---:B---3--:R-:W-:Y:S02]  /*a770*/  F2FP.F16.F32.PACK_AB R143, R8.reuse, R143 ;  /* 0x0000008f088f723e */ /* 0x048fe400000000ff */
[----:B------:R-:W1:Y:S01]  /*a780*/  MUFU.EX2 R24, R24 ;  /* 0x0000001800187308 */ /* 0x000e620000000800 */
[----:B------:R-:W-:-:S04]  /*a790*/  FADD.FTZ R6, R8, R3 ;  /* 0x0000000308067221 */ /* 0x000fc80000010000 */
[----:B----4-:R-:W-:-:S03]  /*a7a0*/  FADD.FTZ R3, R5, R6 ;  /* 0x0000000605037221 */ /* 0x010fc60000010000 */
[----:B------:R-:W2:Y:S01]  /*a7b0*/  MUFU.EX2 R146, R146 ;  /* 0x0000009200927308 */ /* 0x000ea20000000800 */
[C---:B0-----:R-:W-:Y:S01]  /*a7c0*/  FADD.FTZ R3, R28.reuse, R3 ;  /* 0x000000031c037221 */ /* 0x041fe20000010000 */
[----:B------:R-:W-:-:S06]  /*a7d0*/  F2FP.F16.F32.PACK_AB R145, R28, R5 ;  /* 0x000000051c91723e */ /* 0x000fcc00000000ff */
[----:B------:R-:W0:Y:S01]  /*a7e0*/  MUFU.EX2 R147, R32 ;  /* 0x0000002000937308 */ /* 0x000e220000000800 */
[----:B-1----:R-:W-:-:S07]  /*a7f0*/  FADD.FTZ R6, R24, R3 ;  /* 0x0000000318067221 */ /* 0x002fce0000010000 */
[----:B------:R-:W1:Y:S01]  /*a800*/  MUFU.EX2 R73, R73 ;  /* 0x0000004900497308 */ /* 0x000e620000000800 */
[----:B--2---:R-:W-:Y:S01]  /*a810*/  FADD.FTZ R0, R146, R7 ;  /* 0x0000000792007221 */ /* 0x004fe20000010000 */
[C---:B0-----:R-:W-:Y:S01]  /*a820*/  FADD.FTZ R3, R147.reuse, R6 ;  /* 0x0000000693037221 */ /* 0x041fe20000010000 */
[----:B------:R-:W-:Y:S02]  /*a830*/  F2FP.F16.F32.PACK_AB R147, R147, R24 ;  /* 0x000000189393723e */ /* 0x000fe400000000ff */
[C---:B-1----:R-:W-:Y:S01]  /*a840*/  FADD.FTZ R0, R73.reuse, R0 ;  /* 0x0000000049007221 */ /* 0x042fe20000010000 */
[----:B------:R-:W-:Y:S01]  /*a850*/  F2FP.F16.F32.PACK_AB R146, R73, R146 ;  /* 0x000000924992723e */ /* 0x000fe200000000ff */
[----:B------:R-:W-:Y:S06]  /*a860*/  @!P1 BRA `(.L_x_577) ;  /* 0x0000002800309947 */ /* 0x000fec0003800000 */
[----:B------:R-:W2:Y:S01]  /*a870*/  LDL.LU R84, [R1+0x40] ;  /* 0x0000400001547983 */ /* 0x000ea20000300800 */
[----:B------:R-:W-:Y:S01]  /*a880*/  IMAD.MOV.U32 R9, RZ, RZ, R38 ;  /* 0x000000ffff097224 */ /* 0x000fe200078e0026 */
[----:B------:R-:W-:Y:S01]  /*a890*/  MOV R10, R31 ;  /* 0x0000001f000a7202 */ /* 0x000fe20000000f00 */
[----:B------:R-:W-:Y:S01]  /*a8a0*/  IMAD.MOV.U32 R4, RZ, RZ, R157 ;  /* 0x000000ffff047224 */ /* 0x000fe200078e009d */
[----:B------:R-:W-:Y:S01]  /*a8b0*/  CS2R R118, SRZ ;  /* 0x0000000000767805 */ /* 0x000fe2000001ff00 */
[----:B------:R-:W-:Y:S01]  /*a8c0*/  IMAD.MOV.U32 R11, RZ, RZ, R155 ;  /* 0x000000ffff0b7224 */ /* 0x000fe200078e009b */
        /* <DEDUP_REMOVED lines=14> */
[----:B------:R-:W-:Y:S01]  /*a9b0*/  CS2R R88, SRZ ;  /* 0x0000000000587805 */ /* 0x000fe2000001ff00 */
[----:B--2---:R-:W-:-:S07]  /*a9c0*/  VIADD R8, R84, 0xfffffffe ;  /* 0xfffffffe54087836 */ /* 0x004fce0000000000 */
.L_x_589:
[----:B------:R-:W2:Y:S01]  /*a9d0*/  LDL R5, [R1+0x18] ;  /* 0x0000180001057983 */ /* 0x000ea20000100800 */
[----:B------:R-:W-:Y:S01]  /*a9e0*/  ISETP.NE.AND P1, PT, R11, 0x1, PT ;  /* 0x000000010b00780c */ /* 0x000fe20003f25270 */
[----:B------:R-:W-:Y:S05]  /*a9f0*/  YIELD ;  /* 0x0000000000007946 */ /* 0x000fea0003800000 */
[----:B------:R-:W-:-:S04]  /*aa00*/  SEL R157, RZ, 0x1, P1 ;  /* 0x00000001ff9d7807 */ /* 0x000fc80000800000 */
[----:B------:R-:W-:Y:S02]  /*aa10*/  LOP3.LUT R157, R4, R157, RZ, 0x3c, !PT ;  /* 0x0000009d049d7212 */ /* 0x000fe400078e3cff */
[----:B--2---:R-:W-:-:S13]  /*aa20*/  ISETP.NE.AND P1, PT, R5, RZ, PT ;  /* 0x000000ff0500720c */ /* 0x004fda0003f25270 */
[----:B------:R-:W-:Y:S05]  /*aa30*/  @P1 BRA `(.L_x_578) ;  /* 0x00000000003c1947 */ /* 0x000fea0003800000 */
[----:B------:R-:W-:Y:S05]  /*aa40*/  @!P0 BRA `(.L_x_579) ;  /* 0x0000000000048947 */ /* 0x000fea0003800000 */
[----:B------:R-:W-:Y:S01]  /*aa50*/  BPT.TRAP 0x1 ;  /* 0x000000040000795c */ /* 0x000fe20000300000 */
.L_x_579:
[----:B------:R-:W-:Y:S01]  /*aa60*/  VIADD R5, R11, 0x1 ;  /* 0x000000010b057836 */ /* 0x000fe20000000000 */
[----:B------:R-:W-:-:S04]  /*aa70*/  SHF.L.U32 R6, R157, 0x1f, RZ ;  /* 0x0000001f9d067819 */ /* 0x000fc800000006ff */
[----:B------:R-:W-:-:S04]  /*aa80*/  ISETP.NE.AND P2, PT, R5, 0x2, PT ;  /* 0x000000020500780c */ /* 0x000fc80003f45270 */
[----:B------:R-:W-:-:S04]  /*aa90*/  SEL R5, R5, RZ, P2 ;  /* 0x000000ff05057207 */ /* 0x000fc80001000000 */
[----:B------:R-:W-:-:S04]  /*aaa0*/  LEA R5, R5, R18, 0x3 ;  /* 0x0000001205057211 */ /* 0x000fc800078e18ff */
[----:B------:R0:W1:Y:S01]  /*aab0*/  SYNCS.PHASECHK.TRANS64.TRYWAIT P2, [R5+URZ+0x16830], R6 ;  /* 0x01683006050075a7 */ /* 0x000062000804017f */
[----:B------:R-:W-:Y:S05]  /*aac0*/  @!P0 BRA `(.L_x_580) ;  /* 0x0000000000048947 */ /* 0x000fea0003800000 */
[----:B------:R-:W-:Y:S01]  /*aad0*/  BPT.TRAP 0x1 ;  /* 0x000000040000795c */ /* 0x000fe20000300000 */
.L_x_580:
[----:B------:R-:W-:Y:S04]  /*aae0*/  BSSY B0, `(.L_x_578) ;  /* 0x0000004000007945 */ /* 0x000fe80003800000 */
[----:B-1----:R-:W-:Y:S05]  /*aaf0*/  @P2 BRA `(.L_x_581) ;  /* 0x0000000000082947 */ /* 0x002fea0003800000 */
[----:B------:R-:W1:Y:S02]  /*ab00*/  SYNCS.PHASECHK.TRANS64.TRYWAIT P2, [R5+URZ+0x16830], R6 ;  /* 0x01683006050075a7 */ /* 0x000e64000804017f */
[----:B-1----:R-:W-:Y:S05]  /*ab10*/  @!P2 BRA `(.L_x_582) ;  /* 0x000000bc006ca947 */ /* 0x002fea0003800000 */
.L_x_581:
[----:B------:R-:W-:Y:S05]  /*ab20*/  BSYNC B0 ;  /* 0x0000000000007941 */ /* 0x000fea0003800000 */
.L_x_578:
[----:B01----:R-:W2:Y:S01]  /*ab30*/  LDL R6, [R1+0x1c] ;  /* 0x00001c0001067983 */ /* 0x003ea20000100800 */
[----:B------:R-:W-:Y:S01]  /*ab40*/  VIADD R155, R11, 0x1 ;  /* 0x000000010b9b7836 */ /* 0x000fe20000000000 */
[----:B------:R-:W0:Y:S04]  /*ab50*/  S2R R5, SR_TID.X ;  /* 0x0000000000057919 */ /* 0x000e280000002100 */
[----:B------:R-:W-:-:S04]  /*ab60*/  ISETP.NE.AND P2, PT, R155, 0x2, PT ;  /* 0x000000029b00780c */ /* 0x000fc80003f45270 */
[----:B------:R-:W-:Y:S01]  /*ab70*/  SEL R155, R155, RZ, P2 ;  /* 0x000000ff9b9b7207 */ /* 0x000fe20001000000 */
[----:B------:R-:W-:Y:S01]  /*ab80*/  IMAD.MOV.U32 R7, RZ, RZ, 0x40000040 ;  /* 0x40000040ff077424 */ /* 0x000fe200078e00ff */
[----:B------:R-:W-:Y:S05]  /*ab90*/  WARPSYNC.ALL ;  /* 0x0000000000007948 */ /* 0x000fea0003800000 */
[----:B------:R-:W-:Y:S02]  /*aba0*/  R2UR UR19, R7 ;  /* 0x00000000071372ca */ /* 0x000fe400000e0000 */
[----:B0-----:R-:W-:-:S05]  /*abb0*/  SHF.R.U32.HI R5, RZ, 0x7, R5 ;  /* 0x00000007ff057819 */ /* 0x001fca0000011605 */
[----:B------:R-:W-:Y:S01]  /*abc0*/  VIADD R5, R5, 0x8 ;  /* 0x0000000805057836 */ /* 0x000fe20000000000 */
[----:B------:R-:W-:Y:S02]  /*abd0*/  MOV R27, 0x40000040 ;  /* 0x40000040001b7802 */ /* 0x000fe40000000f00 */
[----:B------:R-:W-:Y:S02]  /*abe0*/  R2UR UR8, R12 ;  /* 0x000000000c0872ca */ /* 0x000fe400000e0000 */
[----:B------:R-:W-:Y:S02]  /*abf0*/  R2UR UR9, R13 ;  /* 0x000000000d0972ca */ /* 0x000fe400000e0000 */
[C---:B------:R-:W-:Y:S02]  /*ac00*/  R2UR UR11, R27.reuse ;  /* 0x000000001b0b72ca */ /* 0x040fe400000e0000 */
[----:B------:R-:W-:Y:S02]  /*ac10*/  MOV R25, 0x40000040 ;  /* 0x4000004000197802 */ /* 0x000fe40000000f00 */
[----:B------:R-:W-:-:S02]  /*ac20*/  R2UR UR23, R27 ;  /* 0x000000001b1772ca */ /* 0x000fc400000e0000 */
[----:B------:R-:W-:Y:S01]  /*ac30*/  R2UR UR15, R25 ;  /* 0x00000000190f72ca */ /* 0x000fe200000e0000 */
[----:B------:R0:W-:Y:S01]  /*ac40*/  BAR.SYNC.DEFER_BLOCKING R5, 0x100 ;  /* 0x000400050000751d */ /* 0x0001e20000010000 */
[----:B--2---:R-:W-:-:S04]  /*ac50*/  IMAD R26, R155, 0x400, R6 ;  /* 0x000004009b1a7824 */ /* 0x004fc800078e0206 */
[----:B------:R-:W-:-:S05]  /*ac60*/  VIADD R6, R26, 0x4 ;  /* 0x000000041a067836 */ /* 0x000fca0000000000 */
[----:B------:R-:W-:Y:S02]  /*ac70*/  R2UR UR18, R6 ;  /* 0x00000000061272ca */ /* 0x000fe400000e0000 */
[----:B------:R-:W2:Y:S01]  /*ac80*/  LDL.64 R6, [R1+0x8] ;  /* 0x0000080001067983 */ /* 0x000ea20000100a00 */
[C---:B------:R-:W-:Y:S01]  /*ac90*/  R2UR UR10, R26.reuse ;  /* 0x000000001a0a72ca */ /* 0x040fe200000e0000 */
[C---:B------:R-:W-:Y:S02]  /*aca0*/  VIADD R24, R26.reuse, 0x2 ;  /* 0x000000021a187836 */ /* 0x040fe40000000000 */
[----:B------:R-:W-:-:S03]  /*acb0*/  VIADD R26, R26, 0x6 ;  /* 0x000000061a1a7836 */ /* 0x000fc60000000000 */
[----:B------:R-:W-:Y:S02]  /*acc0*/  R2UR UR14, R24 ;  /* 0x00000000180e72ca */ /* 0x000fe400000e0000 */
[----:B------:R-:W-:Y:S02]  /*acd0*/  R2UR UR22, R26 ;  /* 0x000000001a1672ca */ /* 0x000fe400000e0000 */
[----:B------:R-:W-:-:S06]  /*ace0*/  WARPGROUP.ARRIVE ;  /* 0x00000000000079c5 */ /* 0x000fcc0000000000 */
[----:B------:R-:W-:Y:S01]  /*acf0*/  HGMMA.64x128x16.F32 R24, gdesc[UR8], RZ, !UPT, gsb0 ;  /* 0x01e00000081879f0 */ /* 0x000fe2000c0008ff */
[----:B------:R-:W-:Y:S02]  /*ad00*/  R2UR UR16, R20 ;  /* 0x00000000141072ca */ /* 0x000fe400000e0000 */
[----:B------:R-:W-:Y:S01]  /*ad10*/  R2UR UR17, R21 ;  /* 0x00000000151172ca */ /* 0x000fe200000e0000 */
[----:B------:R-:W-:Y:S02]  /*ad20*/  WARPGROUP.DEPBAR.LE gsb0, 0x0 ;  /* 0x00008000000079c5 */ /* 0x000fe40000010000 */
[----:B------:R-:W-:Y:S01]  /*ad30*/  WARPGROUP.ARRIVE ;  /* 0x00000000000079c5 */ /* 0x000fe20000000000 */
[----:B--2---:R-:W-:Y:S02]  /*ad40*/  R2UR UR12, R6 ;  /* 0x00000000060c72ca */ /* 0x004fe400000e0000 */
[----:B------:R-:W-:-:S13]  /*ad50*/  R2UR UR13, R7 ;  /* 0x00000000070d72ca */ /* 0x000fda00000e0000 */
[----:B------:R-:W-:Y:S01]  /*ad60*/  HGMMA.64x128x16.F32 R24, gdesc[UR12], R24, gsb0 ;  /* 0x01e000000c1879f0 */ /* 0x000fe20008000818 */
[----:B------:R-:W-:Y:S02]  /*ad70*/  R2UR UR20, R14 ;  /* 0x000000000e1472ca */ /* 0x000fe400000e0000 */
[----:B------:R-:W-:Y:S01]  /*ad80*/  R2UR UR21, R15 ;  /* 0x000000000f1572ca */ /* 0x000fe200000e0000 */
[----:B------:R-:W-:Y:S02]  /*ad90*/  WARPGROUP.DEPBAR.LE gsb0, 0x0 ;  /* 0x00008000000079c5 */ /* 0x000fe40000010000 */
[----:B------:R-:W-:-:S06]  /*ada0*/  WARPGROUP.ARRIVE ;  /* 0x00000000000079c5 */ /* 0x000fcc0000000000 */
        /* <DEDUP_REMOVED lines=8> */
.L_x_584:
[----:B------:R-:W-:Y:S01]  /*ae30*/  SHF.L.U32 R4, R4, 0x1f, RZ ;  /* 0x0000001f04047819 */ /* 0x000fe200000006ff */
[----:B------:R-:W-:-:S04]  /*ae40*/  IMAD R5, R11, 0x8, R18 ;  /* 0x000000080b057824 */ /* 0x000fc800078e0212 */
[----:B------:R0:W1:Y:S01]  /*ae50*/  SYNCS.PHASECHK.TRANS64.TRYWAIT P1, [R5+URZ+0x16850], R4 ;  /* 0x01685004050075a7 */ /* 0x000062000802017f */
[----:B------:R-:W-:Y:S05]  /*ae60*/  @!P0 BRA `(.L_x_585) ;  /* 0x0000000000048947 */ /* 0x000fea0003800000 */
[----:B------:R-:W-:Y:S01]  /*ae70*/  BPT.TRAP 0x1 ;  /* 0x000000040000795c */ /* 0x000fe20000300000 */
.L_x_585:
[----:B-1----:R-:W-:Y:S05]  /*ae80*/  @P1 BRA `(.L_x_583) ;  /* 0x0000000000081947 */ /* 0x002fea0003800000 */
[----:B------:R-:W1:Y:S02]  /*ae90*/  SYNCS.PHASECHK.TRANS64.TRYWAIT P1, [R5+URZ+0x16850], R4 ;  /* 0x01685004050075a7 */ /* 0x000e64000802017f */
[----:B-1----:R-:W-:Y:S05]  /*aea0*/  @!P1 BRA `(.L_x_586) ;  /* 0x000000b8009c9947 */ /* 0x002fea0003800000 */
.L_x_583:
[----:B01----:R-:W-:Y:S01]  /*aeb0*/  VIADD R4, R18, 0x400 ;  /* 0x0000040012047836 */ /* 0x003fe20000000000 */
[----:B------:R-:W-:Y:S05]  /*aec0*/  WARPSYNC.ALL ;  /* 0x0000000000007948 */ /* 0x000fea0003800000 */
[----:B------:R-:W-:Y:S01]  /*aed0*/  SHF.R.U32.HI R4, RZ, 0x4, R4 ;  /* 0x00000004ff047819 */ /* 0x000fe20000011604 */
[----:B------:R-:W-:Y:S01]  /*aee0*/  IMAD.MOV.U32 R5, RZ, RZ, 0x40000040 ;  /* 0x40000040ff057424 */ /* 0x000fe200078e00ff */
[----:B------:R-:W-:Y:S01]  /*aef0*/  WARPGROUP.ARRIVE ;  /* 0x00000000000079c5 */ /* 0x000fe20000000000 */
[----:B------:R-:W-:Y:S01]  /*af00*/  IMAD.MOV.U32 R7, RZ, RZ, 0x40000040 ;  /* 0x40000040ff077424 */ /* 0x000fe200078e00ff */
[----:B------:R-:W-:-:S02]  /*af10*/  LOP3.LUT R4, R4, 0x3fff, RZ, 0xc0, !PT ;  /* 0x00003fff04047812 */ /* 0x000fc400078ec0ff */
[----:B------:R-:W-:Y:S01]  /*af20*/  R2UR UR11, R5 ;  /* 0x00000000050b72ca */ /* 0x000fe200000e0000 */
[----:B------:R-:W-:Y:S01]  /*af30*/  IMAD.MOV.U32 R5, RZ, RZ, 0x40000040 ;  /* 0x40000040ff057424 */ /* 0x000fe200078e00ff */
[----:B------:R-:W-:-:S04]  /*af40*/  LEA R4, R11, R4, 0xa ;  /* 0x000000040b047211 */ /* 0x000fc800078e50ff */
[C---:B------:R-:W-:Y:S01]  /*af50*/  R2UR UR10, R4.reuse ;  /* 0x00000000040a72ca */ /* 0x040fe200000e0000 */
[----:B------:R-:W-:-:S12]  /*af60*/  VIADD R6, R4, 0x80 ;  /* 0x0000008004067836 */ /* 0x000fd80000000000 */
[----:B------:R-:W-:Y:S01]  /*af70*/  HGMMA.64x64x16.F32 R88, R148, gdesc[UR8].tnspB, R88, gsb0 ;  /* 0x40e0000894587df0 */ /* 0x000fe20008000858 */
[----:B------:R-:W-:Y:S02]  /*af80*/  R2UR UR10, R6 ;  /* 0x00000000060a72ca */ /* 0x000fe400000e0000 */
[----:B------:R-:W-:Y:S01]  /*af90*/  R2UR UR11, R7 ;  /* 0x00000000070b72ca */ /* 0x000fe200000e0000 */
[----:B------:R-:W-:Y:S01]  /*afa0*/  IMAD.MOV.U32 R7, RZ, RZ, 0x40000040 ;  /* 0x40000040ff077424 */ /* 0x000fe200078e00ff */
[----:B------:R-:W-:Y:S01]  /*afb0*/  IADD3 R6, R4, 0x100, RZ ;  /* 0x0000010004067810 */ /* 0x000fe20007ffe0ff */
[----:B------:R-:W-:Y:S02]  /*afc0*/  WARPGROUP.DEPBAR.LE gsb0, 0x0 ;  /* 0x00008000000079c5 */ /* 0x000fe40000010000 */
[----:B------:R-:W-:-:S06]  /*afd0*/  WARPGROUP.ARRIVE ;  /* 0x00000000000079c5 */ /* 0x000fcc0000000000 */
[----:B------:R-:W0:Y:S02]  /*afe0*/  S2R R150, SR_TID.X ;  /* 0x0000000000967919 */ /* 0x000e240000002100 */
[----:B------:R-:W-:Y:S01]  /*aff0*/  HGMMA.64x64x16.F32 R88, R120, gdesc[UR8].tnspB, R88, gsb0 ;  /* 0x40e0000878587df0 */ /* 0x000fe20008000858 */
[----:B------:R-:W-:Y:S01]  /*b000*/  R2UR UR10, R6 ;  /* 0x00000000060a72ca */ /* 0x000fe200000e0000 */
[----:B------:R-:W-:Y:S01]  /*b010*/  VIADD R6, R4, 0x180 ;  /* 0x0000018004067836 */ /* 0x000fe20000000000 */
[----:B------:R-:W-:Y:S01]  /*b020*/  R2UR UR11, R7 ;  /* 0x00000000070b72ca */ /* 0x000fe200000e0000 */
[----:B------:R-:W-:Y:S01]  /*b030*/  IMAD.MOV.U32 R7, RZ, RZ, 0x40000040 ;  /* 0x40000040ff077424 */ /* 0x000fe200078e00ff */
[----:B0-----:R-:W-:Y:S02]  /*b040*/  SHF.R.U32.HI R151, RZ, 0x7, R150 ;  /* 0x00000007ff977819 */ /* 0x001fe40000011696 */
[----:B------:R-:W-:Y:S01]  /*b050*/  ISETP.GE.U32.AND P1, PT, R150, 0x180, PT ;  /* 0x000001809600780c */ /* 0x000fe20003f26070 */
[----:B------:R-:W-:-:S02]  /*b060*/  WARPGROUP.DEPBAR.LE gsb0, 0x0 ;  /* 0x00008000000079c5 */ /* 0x000fc40000010000 */
[----:B------:R-:W-:-:S06]  /*b070*/  WARPGROUP.ARRIVE ;  /* 0x00000000000079c5 */ /* 0x000fcc0000000000 */
[----:B------:R-:W-:Y:S01]  /*b080*/  HGMMA.64x64x16.F32 R88, R124, gdesc[UR8].tnspB, R88, gsb0 ;  /* 0x40e000087c587df0 */ /* 0x000fe20008000858 */
[----:B------:R-:W-:Y:S02]  /*b090*/  R2UR UR10, R6 ;  /* 0x00000000060a72ca */ /* 0x000fe400000e0000 */
[----:B------:R-:W-:Y:S01]  /*b0a0*/  R2UR UR11, R7 ;  /* 0x00000000070b72ca */ /* 0x000fe200000e0000 */
[----:B------:R-:W-:Y:S01]  /*b0b0*/  IMAD.MOV.U32 R7, RZ, RZ, 0x40000040 ;  /* 0x40000040ff077424 */ /* 0x000fe200078e00ff */
[----:B------:R-:W-:Y:S01]  /*b0c0*/  IADD3 R6, R4, 0x200, RZ ;  /* 0x0000020004067810 */ /* 0x000fe20007ffe0ff */
[----:B------:R-:W-:Y:S02]  /*b0d0*/  WARPGROUP.DEPBAR.LE gsb0, 0x0 ;  /* 0x00008000000079c5 */ /* 0x000fe40000010000 */
[----:B------:R-:W-:-:S08]  /*b0e0*/  WARPGROUP.ARRIVE ;  /* 0x00000000000079c5 */ /* 0x000fd00000000000 */
[----:B------:R-:W-:Y:S01]  /*b0f0*/  HGMMA.64x64x16.F32 R88, R128, gdesc[UR8].tnspB, R88, gsb0 ;  /* 0x40e0000880587df0 */ /* 0x000fe20008000858 */
[----:B------:R-:W-:Y:S01]  /*b100*/  R2UR UR10, R6 ;  /* 0x00000000060a72ca */ /* 0x000fe200000e0000 */
[----:B------:R-:W-:Y:S01]  /*b110*/  VIADD R6, R4, 0x280 ;  /* 0x0000028004067836 */ /* 0x000fe20000000000 */
[----:B------:R-:W-:Y:S01]  /*b120*/  R2UR UR11, R7 ;  /* 0x00000000070b72ca */ /* 0x000fe200000e0000 */
[----:B------:R-:W-:Y:S01]  /*b130*/  IMAD.MOV.U32 R7, RZ, RZ, 0x40000040 ;  /* 0x40000040ff077424 */ /* 0x000fe200078e00ff */
[----:B------:R-:W-:Y:S02]  /*b140*/  WARPGROUP.DEPBAR.LE gsb0, 0x0 ;  /* 0x00008000000079c5 */ /* 0x000fe40000010000 */
[----:B------:R-:W-:-:S09]  /*b150*/  WARPGROUP.ARRIVE ;  /* 0x00000000000079c5 */ /* 0x000fd20000000000 */
[----:B------:R-:W-:Y:S01]  /*b160*/  HGMMA.64x64x16.F32 R88, R132, gdesc[UR8].tnspB, R88, gsb0 ;  /* 0x40e0000884587df0 */ /* 0x000fe20008000858 */
[----:B------:R-:W-:Y:S02]  /*b170*/  R2UR UR10, R6 ;  /* 0x00000000060a72ca */ /* 0x000fe400000e0000 */
[----:B------:R-:W-:Y:S01]  /*b180*/  R2UR UR11, R7 ;  /* 0x00000000070b72ca */ /* 0x000fe200000e0000 */
[----:B------:R-:W-:Y:S01]  /*b190*/  IMAD.MOV.U32 R7, RZ, RZ, 0x40000040 ;  /* 0x40000040ff077424 */ /* 0x000fe200078e00ff */
[C---:B------:R-:W-:Y:S01]  /*b1a0*/  IADD3 R6, R4.reuse, 0x300, RZ ;  /* 0x0000030004067810 */ /* 0x040fe20007ffe0ff */
[----:B------:R-:W-:Y:S01]  /*b1b0*/  VIADD R4, R4, 0x380 ;  /* 0x0000038004047836 */ /* 0x000fe20000000000 */
[----:B------:R-:W-:Y:S02]  /*b1c0*/  WARPGROUP.DEPBAR.LE gsb0, 0x0 ;  /* 0x00008000000079c5 */ /* 0x000fe40000010000 */
[----:B------:R-:W-:-:S07]  /*b1d0*/  WARPGROUP.ARRIVE ;  /* 0x00000000000079c5 */ /* 0x000fce0000000000 */
[----:B------:R-:W-:Y:S01]  /*b1e0*/  HGMMA.64x64x16.F32 R88, R136, gdesc[UR8].tnspB, R88, gsb0 ;  /* 0x40e0000888587df0 */ /* 0x000fe20008000858 */
[----:B------:R-:W-:Y:S02]  /*b1f0*/  R2UR UR10, R6 ;  /* 0x00000000060a72ca */ /* 0x000fe400000e0000 */
[----:B------:R-:W-:Y:S01]  /*b200*/  R2UR UR11, R7 ;  /* 0x00000000070b72ca */ /* 0x000fe200000e0000 */
[----:B------:R-:W-:Y:S02]  /*b210*/  WARPGROUP.DEPBAR.LE gsb0, 0x0 ;  /* 0x00008000000079c5 */ /* 0x000fe40000010000 */
[----:B------:R-:W-:-:S10]  /*b220*/  WARPGROUP.ARRIVE ;  /* 0x00000000000079c5 */ /* 0x000fd40000000000 */
[----:B------:R-:W-:Y:S01]  /*b230*/  HGMMA.64x64x16.F32 R88, R140, gdesc[UR8].tnspB, R88, gsb0 ;  /* 0x40e000088c587df0 */ /* 0x000fe20008000858 */
[----:B------:R-:W-:Y:S02]  /*b240*/  R2UR UR10, R4 ;  /* 0x00000000040a72ca */ /* 0x000fe400000e0000 */
[----:B------:R-:W-:Y:S02]  /*b250*/  R2UR UR11, R5 ;  /* 0x00000000050b72ca */ /* 0x000fe400000e0000 */
[----:B------:R-:W-:-:S04]  /*b260*/  IADD3 R4, R151, 0x9, RZ ;  /* 0x0000000997047810 */ /* 0x000fc80007ffe0ff */
[----:B------:R-:W-:Y:S01]  /*b270*/  SEL R4, R4, 0x9, !P1 ;  /* 0x0000000904047807 */ /* 0x000fe20004800000 */
[----:B------:R-:W-:Y:S02]  /*b280*/  WARPGROUP.DEPBAR.LE gsb0, 0x0 ;  /* 0x00008000000079c5 */ /* 0x000fe40000010000 */
[----:B------:R-:W-:-:S06]  /*b290*/  WARPGROUP.ARRIVE ;  /* 0x00000000000079c5 */ /* 0x000fcc0000000000 */
[----:B------:R-:W-:Y:S03]  /*b2a0*/  HGMMA.64x64x16.F32 R88, R144, gdesc[UR8].tnspB, R88, gsb0 ;  /* 0x40e0000890587df0 */ /* 0x000fe60008000858 */
[----:B------:R-:W-:Y:S02]  /*b2b0*/  WARPGROUP.DEPBAR.LE gsb0, 0x0 ;  /* 0x00008000000079c5 */ /* 0x000fe40000010000 */
[----:B------:R0:W-:Y:S06]  /*b2c0*/  BAR.ARV R4, 0x100 ;  /* 0x000400040000751d */ /* 0x0001ec0000002000 */
[----:B------:R-:W-:Y:S05]  /*b2d0*/  @!P0 BRA `(.L_x_587) ;  /* 0x0000000000048947 */ /* 0x000fea0003800000 */
[----:B------:R-:W-:Y:S01]  /*b2e0*/  BPT.TRAP 0x1 ;  /* 0x000000040000795c */ /* 0x000fe20000300000 */
.L_x_587:
[----:B0-----:R-:W-:Y:S01]  /*b2f0*/  FMUL.FTZ R4, R24, UR6 ;  /* 0x0000000618047c20 */ /* 0x001fe20008410000 */
        /* <DEDUP_REMOVED lines=10> */
[----:B------:R-:W-:-:S02]  /*b3a0*/  IMAD R31, R155, 0x8, R18 ;  /* 0x000000089b1f7824 */ /* 0x000fc400078e0212 */
[----:B------:R-:W-:Y:S01]  /*b3b0*/  FMUL.FTZ R37, R44, UR6 ;  /* 0x000000062c257c20 */ /* 0x000fe20008410000 */
[----:B------:R-:W-:Y:S01]  /*b3c0*/  FMUL.FTZ R44, R49, UR6 ;  /* 0x00000006312c7c20 */ /* 0x000fe20008410000 */
[----:B------:R-:W1:Y:S01]  /*b3d0*/  MUFU.TANH R5, R5 ;  /* 0x0000000500057308 */ /* 0x000e620000002400 */
[----:B------:R-:W-:Y:S01]  /*b3e0*/  FMUL.FTZ R28, R32, UR6 ;  /* 0x00000006201c7c20 */ /* 0x000fe20008410000 */
[----:B------:R-:W-:Y:S01]  /*b3f0*/  FMUL.FTZ R49, R56, UR6 ;  /* 0x0000000638317c20 */ /* 0x000fe20008410000 */
[----:B------:R-:W-:Y:S01]  /*b400*/  FMUL.FTZ R29, R33, UR6 ;  /* 0x00000006211d7c20 */ /* 0x000fe20008410000 */
[----:B------:R-:W-:Y:S02]  /*b410*/  VIADD R31, R31, 0x16840 ;  /* 0x000168401f1f7836 */ /* 0x000fe40000000000 */
[----:B------:R-:W-:Y:S01]  /*b420*/  FMUL.FTZ R33, R36, UR6 ;  /* 0x0000000624217c20 */ /* 0x000fe20008410000 */
[----:B------:R-:W-:Y:S02]  /*b430*/  IMAD.U32 R56, RZ, RZ, UR38 ;  /* 0x00000026ff387e24 */ /* 0x000fe4000f8e00ff */
[----:B------:R-:W-:Y:S01]  /*b440*/  FMUL.FTZ R36, R41, UR6 ;  /* 0x0000000629247c20 */ /* 0x000fe20008410000 */
[----:B------:R-:W2:Y:S01]  /*b450*/  MUFU.TANH R24, R24 ;  /* 0x0000001800187308 */ /* 0x000ea20000002400 */
[----:B------:R-:W-:Y:S01]  /*b460*/  FMUL.FTZ R41, R48, UR6 ;  /* 0x0000000630297c20 */ /* 0x000fe20008410000 */
[----:B------:R-:W-:Y:S01]  /*b470*/  FMUL.FTZ R48, R53, UR6 ;  /* 0x0000000635307c20 */ /* 0x000fe20008410000 */
[----:B------:R-:W-:Y:S01]  /*b480*/  PRMT R31, R56, 0x654, R31 ;  /* 0x00000654381f7816 */ /* 0x000fe2000000001f */
[----:B------:R-:W-:Y:S01]  /*b490*/  FMUL.FTZ R53, R60, UR6 ;  /* 0x000000063c357c20 */ /* 0x000fe20008410000 */
[----:B0-----:R-:W-:Y:S01]  /*b4a0*/  FMNMX.FTZ R60, R4, R10, !PT ;  /* 0x0000000a043c7209 */ /* 0x001fe20007810000 */
[----:B------:R-:W-:Y:S01]  /*b4b0*/  FMUL.FTZ R32, R35, UR6 ;  /* 0x0000000623207c20 */ /* 0x000fe20008410000 */
[----:B------:R1:W-:Y:S01]  /*b4c0*/  SYNCS.ARRIVE.TRANS64.RED.A1T0 RZ, [R31+URZ], RZ ;  /* 0x000000ff1fff79a7 */ /* 0x0003e2000810043f */
[----:B------:R-:W0:Y:S01]  /*b4d0*/  MUFU.TANH R25, R25 ;  /* 0x0000001900197308 */ /* 0x000e220000002400 */
[----:B------:R-:W-:Y:S01]  /*b4e0*/  FMUL.FTZ R35, R40, UR6 ;  /* 0x0000000628237c20 */ /* 0x000fe20008410000 */
[----:B------:R-:W-:Y:S01]  /*b4f0*/  FMUL.FTZ R40, R45, UR6 ;  /* 0x000000062d287c20 */ /* 0x000fe20008410000 */
[----:B------:R-:W-:Y:S01]  /*b500*/  FMUL.FTZ R45, R52, UR6 ;  /* 0x00000006342d7c20 */ /* 0x000fe20008410000 */
[----:B------:R-:W-:Y:S01]  /*b510*/  FMUL.FTZ R52, R57, UR6 ;  /* 0x0000000639347c20 */ /* 0x000fe20008410000 */
[----:B------:R-:W-:Y:S01]  /*b520*/  FMUL.FTZ R57, R64, UR6 ;  /* 0x0000000640397c20 */ /* 0x000fe20008410000 */
[----:B------:R-:W-:Y:S01]  /*b530*/  FMUL.FTZ R56, R61, UR6 ;  /* 0x000000063d387c20 */ /* 0x000fe20008410000 */
[----:B-1----:R-:W-:Y:S01]  /*b540*/  FMNMX.FTZ R31, R5, R60, !PT ;  /* 0x0000003c051f7209 */ /* 0x002fe20007810000 */
[----:B------:R-:W1:Y:S01]  /*b550*/  MUFU.TANH R28, R28 ;  /* 0x0000001c001c7308 */ /* 0x000e620000002400 */
[----:B------:R-:W-:Y:S01]  /*b560*/  FMUL.FTZ R61, R68, UR6 ;  /* 0x00000006443d7c20 */ /* 0x000fe20008410000 */
[----:B------:R-:W-:Y:S01]  /*b570*/  FMUL.FTZ R39, R39, UR6 ;  /* 0x0000000627277c20 */ /* 0x000fe20008410000 */
[----:B--2---:R-:W-:Y:S01]  /*b580*/  FMNMX.FTZ R60, R24, R31, !PT ;  /* 0x0000001f183c7209 */ /* 0x004fe20007810000 */
        /* <DEDUP_REMOVED lines=32> */
[----:B------:R-:W-:-:S04]  /*b790*/  UMOV UR4, UR5 ;  /* 0x0000000500047c82 */ /* 0x000fc80008000000 */
[----:B------:R-:W0:Y:S01]  /*b7a0*/  MUFU.TANH R36, R36 ;  /* 0x0000002400247308 */ /* 0x000e220000002400 */
[----:B-1----:R-:W-:-:S07]  /*b7b0*/  FMNMX.FTZ R64, R34, R31, !PT ;  /* 0x0000001f22407209 */ /* 0x002fce0007810000 */
[----:B------:R-:W1:Y:S01]  /*b7c0*/  MUFU.TANH R37, R37 ;  /* 0x0000002500257308 */ /* 0x000e620000002400 */
[----:B--2---:R-:W-:Y:S01]  /*b7d0*/  FMNMX.FTZ R31, R35, R64, !PT ;  /* 0x00000040231f7209 */ /* 0x004fe20007810000 */
[----:B------:R-:W-:Y:S01]  /*b7e0*/  FMUL.FTZ R64, R69, UR6 ;  /* 0x0000000645407c20 */ /* 0x000fe20008410000 */
[----:B------:R-:W-:-:S05]  /*b7f0*/  FMUL.FTZ R69, R76, UR6 ;  /* 0x000000064c457c20 */ /* 0x000fca0008410000 */
        /* <DEDUP_REMOVED lines=55> */
[----:B------:R-:W1:Y:S02]  /*bb70*/  SHFL.BFLY PT, R38, R31, 0x2, 0x1f ;  /* 0x0c401f001f267f89 */ /* 0x000e6400000e0000 */
[----:B------:R-:W3:Y:S08]  /*bb80*/  MUFU.TANH R26, R26 ;  /* 0x0000001a001a7308 */ /* 0x000ef00000002400 */
[----:B------:R-:W4:Y:S08]  /*bb90*/  MUFU.TANH R27, R27 ;  /* 0x0000001b001b7308 */ /* 0x000f300000002400 */
[----:B------:R-:W5:Y:S01]  /*bba0*/  MUFU.TANH R30, R30 ;  /* 0x0000001e001e7308 */ /* 0x000f620000002400 */
[----:B-1----:R-:W-:-:S07]  /*bbb0*/  FMNMX.FTZ R31, R31, R38, !PT ;  /* 0x000000261f1f7209 */ /* 0x002fce0007810000 */
[----:B------:R-:W1:Y:S01]  /*bbc0*/  MUFU.TANH R32, R32 ;  /* 0x0000002000207308 */ /* 0x000e620000002400 */
[----:B------:R-:W2:Y:S07]  /*bbd0*/  SHFL.BFLY PT, R38, R31, 0x1, 0x1f ;  /* 0x0c201f001f267f89 */ /* 0x000eae00000e0000 */
[----:B------:R-:W1:Y:S08]  /*bbe0*/  MUFU.TANH R81, R81 ;  /* 0x0000005100517308 */ /* 0x000e700000002400 */
[----:B------:R-:W1:Y:S08]  /*bbf0*/  MUFU.TANH R39, R39 ;  /* 0x0000002700277308 */ /* 0x000e700000002400 */
[----:B------:R-:W1:Y:S01]  /*bc00*/  MUFU.TANH R42, R42 ;  /* 0x0000002a002a7308 */ /* 0x000e620000002400 */
[----:B--2---:R-:W-:-:S02]  /*bc10*/  FMNMX.FTZ R31, R31, R38, !PT ;  /* 0x000000261f1f7209 */ /* 0x004fc40007810000 */
[----:B------:R-:W-:-:S05]  /*bc20*/  FMNMX.FTZ R38, R6, R9, !PT ;  /* 0x0000000906267209 */ /* 0x000fca0007810000 */
[----:B------:R-:W2:Y:S01]  /*bc30*/  MUFU.TANH R43, R43 ;  /* 0x0000002b002b7308 */ /* 0x000ea20000002400 */
[----:B0-----:R-:W-:Y:S01]  /*bc40*/  FMNMX.FTZ R38, R7, R38, !PT ;  /* 0x0000002607267209 */ /* 0x001fe20007810000 */
[----:B------:R-:W-:-:S03]  /*bc50*/  FADD.FTZ R120, -R31, R10 ;  /* 0x0000000a1f787221 */ /* 0x000fc60000010100 */
[----:B---3--:R-:W-:Y:S01]  /*bc60*/  FMNMX.FTZ R38, R26, R38, !PT ;  /* 0x000000261a267209 */ /* 0x008fe20007810000 */
[----:B------:R-:W-:Y:S02]  /*bc70*/  FMUL.FTZ R120, R120, UR4 ;  /* 0x0000000478787c20 */ /* 0x000fe40008410000 */
[----:B------:R-:W0:Y:S01]  /*bc80*/  MUFU.TANH R46, R46 ;  /* 0x0000002e002e7308 */ /* 0x000e220000002400 */
[----:B----4-:R-:W-:-:S04]  /*bc90*/  FMNMX.FTZ R38, R27, R38, !PT ;  /* 0x000000261b267209 */ /* 0x010fc80007810000 */
[----:B-----5:R-:W-:-:S03]  /*bca0*/  FMNMX.FTZ R38, R30, R38, !PT ;  /* 0x000000261e267209 */ /* 0x020fc60007810000 */
[----:B------:R-:W3:Y:S01]  /*bcb0*/  MUFU.TANH R47, R47 ;  /* 0x0000002f002f7308 */ /* 0x000ee20000002400 */
[----:B-1----:R-:W-:-:S04]  /*bcc0*/  FMNMX.FTZ R38, R32, R38, !PT ;  /* 0x0000002620267209 */ /* 0x002fc80007810000 */
[----:B------:R-:W-:-:S03]  /*bcd0*/  FMNMX.FTZ R38, R81, R38, !PT ;  /* 0x0000002651267209 */ /* 0x000fc60007810000 */
[----:B------:R-:W1:Y:S01]  /*bce0*/  MUFU.TANH R50, R50 ;  /* 0x0000003200327308 */ /* 0x000e620000002400 */
[----:B------:R-:W-:-:S04]  /*bcf0*/  FMNMX.FTZ R38, R39, R38, !PT ;  /* 0x0000002627267209 */ /* 0x000fc80007810000 */
[----:B------:R-:W-:-:S03]  /*bd00*/  FMNMX.FTZ R38, R42, R38, !PT ;  /* 0x000000262a267209 */ /* 0x000fc60007810000 */
[----:B------:R-:W4:Y:S01]  /*bd10*/  MUFU.TANH R51, R51 ;  /* 0x0000003300337308 */ /* 0x000f220000002400 */
[----:B--2---:R-:W-:-:S04]  /*bd20*/  FMNMX.FTZ R38, R43, R38, !PT ;  /* 0x000000262b267209 */ /* 0x004fc80007810000 */
[----:B0-----:R-:W-:-:S03]  /*bd30*/  FMNMX.FTZ R38, R46, R38, !PT ;  /* 0x000000262e267209 */ /* 0x001fc60007810000 */
[----:B------:R-:W0:Y:S01]  /*bd40*/  MUFU.TANH R54, R54 ;  /* 0x0000003600367308 */ /* 0x000e220000002400 */
[----:B---3--:R-:W-:-:S04]  /*bd50*/  FMNMX.FTZ R38, R47, R38, !PT ;  /* 0x000000262f267209 */ /* 0x008fc80007810000 */
[----:B-1----:R-:W-:-:S03]  /*bd60*/  FMNMX.FTZ R38, R50, R38, !PT ;  /* 0x0000002632267209 */ /* 0x002fc60007810000 */
[----:B------:R-:W1:Y:S01]  /*bd70*/  MUFU.TANH R55, R55 ;  /* 0x0000003700377308 */ /* 0x000e620000002400 */
[----:B----4-:R-:W-:-:S07]  /*bd80*/  FMNMX.FTZ R38, R51, R38, !PT ;  /* 0x0000002633267209 */ /* 0x010fce0007810000 */
        /* <DEDUP_REMOVED lines=31> */
[----:B0-----:R-:W-:-:S04]  /*bf80*/  FMNMX.FTZ R87, R83, R38, !PT ;  /* 0x0000002653577209 */ /* 0x001fc80007810000 */
[----:B-1----:R-:W-:-:S04]  /*bf90*/  FMNMX.FTZ R38, R84, R87, !PT ;  /* 0x0000005754267209 */ /* 0x002fc80007810000 */
[----:B--2---:R-:W-:-:S05]  /*bfa0*/  FMNMX.FTZ R38, R85, R38, !PT ;  /* 0x0000002655267209 */ /* 0x004fca0007810000 */
[----:B------:R-:W0:Y:S02]  /*bfb0*/  SHFL.BFLY PT, R86, R38, 0x2, 0x1f ;  /* 0x0c401f0026567f89 */ /* 0x000e2400000e0000 */
[----:B0-----:R-:W-:-:S05]  /*bfc0*/  FMNMX.FTZ R38, R38, R86, !PT ;  /* 0x0000005626267209 */ /* 0x001fca0007810000 */
[----:B------:R-:W0:Y:S02]  /*bfd0*/  SHFL.BFLY PT, R86, R38, 0x1, 0x1f ;  /* 0x0c201f0026567f89 */ /* 0x000e2400000e0000 */
[----:B0-----:R-:W-:-:S05]  /*bfe0*/  FMNMX.FTZ R38, R38, R86, !PT ;  /* 0x0000005626267209 */ /* 0x001fca0007810000 */
[----:B------:R-:W-:Y:S01]  /*bff0*/  FADD.FTZ R87, -R38, R9 ;  /* 0x0000000926577221 */ /* 0x000fe20000010100 */
[----:B------:R-:W-:-:S03]  /*c000*/  FMUL.FTZ R9, R31, UR4 ;  /* 0x000000041f097c20 */ /* 0x000fc60008410000 */
[----:B------:R-:W-:Y:S01]  /*c010*/  FMUL.FTZ R87, R87, UR4 ;  /* 0x0000000457577c20 */ /* 0x000fe20008410000 */
[--C-:B------:R-:W-:Y:S01]  /*c020*/  FFMA.FTZ R10, R4, UR4, -R9.reuse ;  /* 0x00000004040a7c23 */ /* 0x100fe20008010809 */
        /* <DEDUP_REMOVED lines=30> */
[----:B------:R-:W-:Y:S01]  /*c210*/  FFMA.FTZ R9, R80, UR4, -R9 ;  /* 0x0000000450097c23 */ /* 0x000fe20008010809 */
[----:B------:R-:W-:Y:S01]  /*c220*/  FMUL.FTZ R80, R38, UR4 ;  /* 0x0000000426507c20 */ /* 0x000fe20008410000 */
[----:B------:R-:W-:Y:S03]  /*c230*/  MUFU.EX2 R4, R120 ;  /* 0x0000007800047308 */ /* 0x000fe60000000800 */
[--C-:B------:R-:W-:Y:S01]  /*c240*/  FFMA.FTZ R6, R6, UR4, -R80.reuse ;  /* 0x0000000406067c23 */ /* 0x100fe20008010850 */
[--C-:B------:R-:W-:Y:S01]  /*c250*/  FFMA.FTZ R7, R7, UR4, -R80.reuse ;  /* 0x0000000407077c23 */ /* 0x100fe20008010850 */
[--C-:B------:R-:W-:Y:S01]  /*c260*/  FFMA.FTZ R26, R26, UR4, -R80.reuse ;  /* 0x000000041a1a7c23 */ /* 0x100fe20008010850 */
[--C-:B------:R-:W-:Y:S01]  /*c270*/  FFMA.FTZ R27, R27, UR4, -R80.reuse ;  /* 0x000000041b1b7c23 */ /* 0x100fe20008010850 */
[--C-:B------:R-:W-:Y:S01]  /*c280*/  FFMA.FTZ R30, R30, UR4, -R80.reuse ;  /* 0x000000041e1e7c23 */ /* 0x100fe20008010850 */
[----:B------:R-:W-:Y:S01]  /*c290*/  MUFU.EX2 R5, R87 ;  /* 0x0000005700057308 */ /* 0x000fe20000000800 */
[--C-:B------:R-:W-:Y:S01]  /*c2a0*/  FFMA.FTZ R32, R32, UR4, -R80.reuse ;  /* 0x0000000420207c23 */ /* 0x100fe20008010850 */
[--C-:B------:R-:W-:Y:S01]  /*c2b0*/  FFMA.FTZ R81, R81, UR4, -R80.reuse ;  /* 0x0000000451517c23 */ /* 0x100fe20008010850 */
[--C-:B------:R-:W-:Y:S01]  /*c2c0*/  FFMA.FTZ R39, R39, UR4, -R80.reuse ;  /* 0x0000000427277c23 */ /* 0x100fe20008010850 */
[--C-:B------:R-:W-:Y:S01]  /*c2d0*/  FFMA.FTZ R42, R42, UR4, -R80.reuse ;  /* 0x000000042a2a7c23 */ /* 0x100fe20008010850 */
[--C-:B------:R-:W-:Y:S01]  /*c2e0*/  FFMA.FTZ R43, R43, UR4, -R80.reuse ;  /* 0x000000042b2b7c23 */ /* 0x100fe20008010850 */
[--C-:B------:R-:W-:Y:S01]  /*c2f0*/  FFMA.FTZ R46, R46, UR4, -R80.reuse ;  /* 0x000000042e2e7c23 */ /* 0x100fe20008010850 */
[--C-:B------:R-:W-:Y:S01]  /*c300*/  FFMA.FTZ R47, R47, UR4, -R80.reuse ;  /* 0x000000042f2f7c23 */ /* 0x100fe20008010850 */
[----:B------:R-:W0:Y:S01]  /*c310*/  MUFU.EX2 R10, R10 ;  /* 0x0000000a000a7308 */ /* 0x000e220000000800 */
[--C-:B------:R-:W-:Y:S01]  /*c320*/  FFMA.FTZ R50, R50, UR4, -R80.reuse ;  /* 0x0000000432327c23 */ /* 0x100fe20008010850 */
[--C-:B------:R-:W-:Y:S01]  /*c330*/  FFMA.FTZ R51, R51, UR4, -R80.reuse ;  /* 0x0000000433337c23 */ /* 0x100fe20008010850 */
[--C-:B------:R-:W-:Y:S01]  /*c340*/  FFMA.FTZ R54, R54, UR4, -R80.reuse ;  /* 0x0000000436367c23 */ /* 0x100fe20008010850 */
[--C-:B------:R-:W-:Y:S01]  /*c350*/  FFMA.FTZ R55, R55, UR4, -R80.reuse ;  /* 0x0000000437377c23 */ /* 0x100fe20008010850 */
[--C-:B------:R-:W-:Y:S01]  /*c360*/  FFMA.FTZ R58, R58, UR4, -R80.reuse ;  /* 0x000000043a3a7c23 */ /* 0x100fe20008010850 */
[--C-:B------:R-:W-:Y:S01]  /*c370*/  FFMA.FTZ R59, R59, UR4, -R80.reuse ;  /* 0x000000043b3b7c23 */ /* 0x100fe20008010850 */
[--C-:B------:R-:W-:Y:S01]  /*c380*/  FFMA.FTZ R62, R62, UR4, -R80.reuse ;  /* 0x000000043e3e7c23 */ /* 0x100fe20008010850 */
[----:B------:R-:W1:Y:S01]  /*c390*/  MUFU.EX2 R6, R6 ;  /* 0x0000000600067308 */ /* 0x000e620000000800 */
[--C-:B------:R-:W-:Y:S01]  /*c3a0*/  FFMA.FTZ R63, R63, UR4, -R80.reuse ;  /* 0x000000043f3f7c23 */ /* 0x100fe20008010850 */
[--C-:B------:R-:W-:Y:S01]  /*c3b0*/  FFMA.FTZ R66, R66, UR4, -R80.reuse ;  /* 0x0000000442427c23 */ /* 0x100fe20008010850 */
[--C-:B------:R-:W-:Y:S01]  /*c3c0*/  FFMA.FTZ R67, R67, UR4, -R80.reuse ;  /* 0x0000000443437c23 */ /* 0x100fe20008010850 */
[--C-:B------:R-:W-:Y:S01]  /*c3d0*/  FFMA.FTZ R70, R70, UR4, -R80.reuse ;  /* 0x0000000446467c23 */ /* 0x100fe20008010850 */
[--C-:B------:R-:W-:Y:S01]  /*c3e0*/  FFMA.FTZ R71, R71, UR4, -R80.reuse ;  /* 0x0000000447477c23 */ /* 0x100fe20008010850 */
[--C-:B------:R-:W-:Y:S01]  /*c3f0*/  FFMA.FTZ R74, R74, UR4, -R80.reuse ;  /* 0x000000044a4a7c23 */ /* 0x100fe20008010850 */
[----:B------:R-:W-:Y:S01]  /*c400*/  FFMA.FTZ R75, R75, UR4, -R80 ;  /* 0x000000044b4b7c23 */ /* 0x000fe20008010850 */
[----:B------:R-:W2:Y:S01]  /*c410*/  MUFU.EX2 R86, R86 ;  /* 0x0000005600567308 */ /* 0x000ea20000000800 */
[----:B0-----:R-:W-:Y:S01]  /*c420*/  FFMA.FTZ R0, R4, R0, R10 ;  /* 0x0000000004007223 */ /* 0x001fe2000001000a */
[--C-:B------:R-:W-:Y:S01]  /*c430*/  FFMA.FTZ R78, R78, UR4, -R80.reuse ;  /* 0x000000044e4e7c23 */ /* 0x100fe20008010850 */
[--C-:B------:R-:W-:Y:S01]  /*c440*/  FFMA.FTZ R79, R79, UR4, -R80.reuse ;  /* 0x000000044f4f7c23 */ /* 0x100fe20008010850 */
[--C-:B------:R-:W-:Y:S01]  /*c450*/  FFMA.FTZ R82, R82, UR4, -R80.reuse ;  /* 0x0000000452527c23 */ /* 0x100fe20008010850 */
[--C-:B------:R-:W-:Y:S01]  /*c460*/  FFMA.FTZ R83, R83, UR4, -R80.reuse ;  /* 0x0000000453537c23 */ /* 0x100fe20008010850 */
[--C-:B------:R-:W-:Y:S01]  /*c470*/  FFMA.FTZ R84, R84, UR4, -R80.reuse ;  /* 0x0000000454547c23 */ /* 0x100fe20008010850 */
[----:B------:R-:W-:Y:S01]  /*c480*/  FFMA.FTZ R147, R85, UR4, -R80 ;  /* 0x0000000455937c23 */ /* 0x000fe20008010850 */
[----:B------:R-:W0:Y:S01]  /*c490*/  MUFU.EX2 R7, R7 ;  /* 0x0000000700077308 */ /* 0x000e220000000800 */
[----:B-1----:R-:W-:-:S07]  /*c4a0*/  FFMA.FTZ R3, R5, R3, R6 ;  /* 0x0000000305037223 */ /* 0x002fce0000010006 */
        /* <DEDUP_REMOVED lines=120> */
[----:B--2---:R-:W-:-:S03]  /*cc30*/  FADD.FTZ R0, R9, R0 ;  /* 0x0000000009007221 */ /* 0x004fc60000010000 */
[----:B0-----:R-:W-:Y:S01]  /*cc40*/  FADD.FTZ R3, R147, R3 ;  /* 0x0000000393037221 */ /* 0x001fe20000010000 */
[----:B------:R-:W-:Y:S06]  /*cc50*/  @!P0 BRA `(.L_x_588) ;  /* 0x0000000000048947 */ /* 0x000fec0003800000 */
[----:B------:R-:W-:Y:S01]  /*cc60*/  BPT.TRAP 0x1 ;  /* 0x000000040000795c */ /* 0x000fe20000300000 */
.L_x_588:
[----:B------:R-:W-:Y:S01]  /*cc70*/  LEA R11, R11, R18, 0x3 ;  /* 0x000000120b0b7211 */ /* 0x000fe200078e18ff */
[----:B------:R-:W-:Y:S01]  /*cc80*/  IMAD.U32 R80, RZ, RZ, UR38 ;  /* 0x00000026ff507e24 */ /* 0x000fe2000f8e00ff */
[----:B------:R-:W-:Y:S01]  /*cc90*/  ISETP.GT.AND P1, PT, R8, RZ, PT ;  /* 0x000000ff0800720c */ /* 0x000fe20003f24270 */
[----:B------:R-:W-:Y:S01]  /*cca0*/  FMUL.FTZ R88, R88, R4 ;  /* 0x0000000458587220 */ /* 0x000fe20000410000 */
[----:B------:R-:W-:Y:S01]  /*ccb0*/  F2FP.F16.F32.PACK_AB R148, R86, R10 ;  /* 0x0000000a5694723e */ /* 0x000fe200000000ff */
[----:B------:R-:W-:Y:S01]  /*ccc0*/  VIADD R11, R11, 0x16860 ;  /* 0x000168600b0b7836 */ /* 0x000fe20000000000 */
[----:B------:R-:W-:Y:S01]  /*ccd0*/  F2FP.F16.F32.PACK_AB R146, R9, R77 ;  /* 0x0000004d0992723e */ /* 0x000fe200000000ff */
[-C--:B------:R-:W-:Y:S01]  /*cce0*/  FMUL.FTZ R89, R89, R4.reuse ;  /* 0x0000000459597220 */ /* 0x080fe20000410000 */
[-C--:B------:R-:W-:Y:S01]  /*ccf0*/  FMUL.FTZ R92, R92, R4.reuse ;  /* 0x000000045c5c7220 */ /* 0x080fe20000410000 */
[-C--:B------:R-:W-:Y:S01]  /*cd00*/  FMUL.FTZ R93, R93, R4.reuse ;  /* 0x000000045d5d7220 */ /* 0x080fe20000410000 */
[----:B------:R-:W-:Y:S01]  /*cd10*/  PRMT R11, R80, 0x654, R11 ;  /* 0x00000654500b7816 */ /* 0x000fe2000000000b */
[-C--:B------:R-:W-:Y:S01]  /*cd20*/  FMUL.FTZ R96, R96, R4.reuse ;  /* 0x0000000460607220 */ /* 0x080fe20000410000 */
[-C--:B------:R-:W-:Y:S01]  /*cd30*/  FMUL.FTZ R97, R97, R4.reuse ;  /* 0x0000000461617220 */ /* 0x080fe20000410000 */
[-C--:B------:R-:W-:Y:S01]  /*cd40*/  FMUL.FTZ R100, R100, R4.reuse ;  /* 0x0000000464647220 */ /* 0x080fe20000410000 */
[----:B------:R0:W-:Y:S01]  /*cd50*/  SYNCS.ARRIVE.TRANS64.RED.A1T0 RZ, [R11+URZ], RZ ;  /* 0x000000ff0bff79a7 */ /* 0x0001e2000810043f */
        /* <DEDUP_REMOVED lines=10> */
[-C--:B------:R-:W-:Y:S01]  /*ce00*/  FMUL.FTZ R90, R90, R5.reuse ;  /* 0x000000055a5a7220 */ /* 0x080fe20000410000 */
[----:B------:R-:W-:Y:S01]  /*ce10*/  F2FP.F16.F32.PACK_AB R150, R25, R24 ;  /* 0x000000181996723e */ /* 0x000fe200000000ff */
[-C--:B------:R-:W-:Y:S01]  /*ce20*/  FMUL.FTZ R91, R91, R5.reuse ;  /* 0x000000055b5b7220 */ /* 0x080fe20000410000 */
[----:B------:R-:W-:Y:S01]  /*ce30*/  F2FP.F16.F32.PACK_AB R151, R27, R26 ;  /* 0x0000001a1b97723e */ /* 0x000fe200000000ff */
[-C--:B------:R-:W-:Y:S01]  /*ce40*/  FMUL.FTZ R94, R94, R5.reuse ;  /* 0x000000055e5e7220 */ /* 0x080fe20000410000 */
[----:B------:R-:W-:Y:S01]  /*ce50*/  F2FP.F16.F32.PACK_AB R120, R29, R28 ;  /* 0x0000001c1d78723e */ /* 0x000fe200000000ff */
[-C--:B------:R-:W-:Y:S01]  /*ce60*/  FMUL.FTZ R95, R95, R5.reuse ;  /* 0x000000055f5f7220 */ /* 0x080fe20000410000 */
[----:B------:R-:W-:Y:S01]  /*ce70*/  F2FP.F16.F32.PACK_AB R121, R32, R30 ;  /* 0x0000001e2079723e */ /* 0x000fe200000000ff */
[----:B------:R-:W-:Y:S01]  /*ce80*/  FMUL.FTZ R98, R98, R5 ;  /* 0x0000000562627220 */ /* 0x000fe20000410000 */
[----:B------:R-:W-:Y:S01]  /*ce90*/  F2FP.F16.F32.PACK_AB R122, R34, R33 ;  /* 0x00000021227a723e */ /* 0x000fe200000000ff */
[----:B------:R-:W-:Y:S01]  /*cea0*/  FMUL.FTZ R99, R99, R5 ;  /* 0x0000000563637220 */ /* 0x000fe20000410000 */
[----:B------:R-:W-:Y:S01]  /*ceb0*/  F2FP.F16.F32.PACK_AB R123, R39, R81 ;  /* 0x00000051277b723e */ /* 0x000fe200000000ff */
[----:B------:R-:W-:Y:S01]  /*cec0*/  FMUL.FTZ R102, R102, R5 ;  /* 0x0000000566667220 */ /* 0x000fe20000410000 */
[----:B------:R-:W-:Y:S01]  /*ced0*/  F2FP.F16.F32.PACK_AB R124, R36, R35 ;  /* 0x00000023247c723e */ /* 0x000fe200000000ff */
[-C--:B------:R-:W-:Y:S01]  /*cee0*/  FMUL.FTZ R103, R103, R5.reuse ;  /* 0x0000000567677220 */ /* 0x080fe20000410000 */
        /* <DEDUP_REMOVED lines=15> */
[----:B------:R-:W-:Y:S01]  /*cfe0*/  FMUL.FTZ R119, R119, R5 ;  /* 0x0000000577777220 */ /* 0x000fe20000410000 */
[----:B------:R-:W-:Y:S01]  /*cff0*/  F2FP.F16.F32.PACK_AB R133, R59, R58 ;  /* 0x0000003a3b85723e */ /* 0x000fe200000000ff */
[----:B------:R-:W-:Y:S01]  /*d000*/  VIADD R8, R8, 0xffffffff ;  /* 0xffffffff08087836 */ /* 0x000fe20000000000 */
[----:B------:R-:W-:Y:S01]  /*d010*/  F2FP.F16.F32.PACK_AB R134, R56, R53 ;  /* 0x000000353886723e */ /* 0x000fe200000000ff */
[----:B------:R-:W-:Y:S01]  /*d020*/  IMAD.MOV.U32 R10, RZ, RZ, R31 ;  /* 0x000000ffff0a7224 */ /* 0x000fe200078e001f */
[----:B------:R-:W-:Y:S01]  /*d030*/  F2FP.F16.F32.PACK_AB R135, R63, R62 ;  /* 0x0000003e3f87723e */ /* 0x000fe200000000ff */
[----:B------:R-:W-:Y:S01]  /*d040*/  IMAD.MOV.U32 R4, RZ, RZ, R157 ;  /* 0x000000ffff047224 */ /* 0x000fe200078e009d */
[----:B------:R-:W-:Y:S01]  /*d050*/  F2FP.F16.F32.PACK_AB R136, R60, R57 ;  /* 0x000000393c88723e */ /* 0x000fe200000000ff */
[----:B0-----:R-:W-:Y:S01]  /*d060*/  IMAD.MOV.U32 R11, RZ, RZ, R155 ;  /* 0x000000ffff0b7224 */ /* 0x001fe200078e009b */
        /* <DEDUP_REMOVED lines=10> */
[----:B------:R-:W-:Y:S01]  /*d110*/  MOV R9, R38 ;  /* 0x0000002600097202 */ /* 0x000fe20000000f00 */
[----:B------:R-:W-:Y:S06]  /*d120*/  @P1 BRA `(.L_x_589) ;  /* 0xffffffd800281947 */ /* 0x000fec000383ffff */
.L_x_577:
[----:B------:R-:W-:Y:S05]  /*d130*/  WARPSYNC.ALL ;  /* 0x0000000000007948 */ /* 0x000fea0003800000 */
[----:B------:R-:W-:Y:S06]  /*d140*/  BAR.ARV 0x8, 0x200 ;  /* 0x0208000000007b1d */ /* 0x000fec0000002000 */
[----:B------:R-:W-:Y:S05]  /*d150*/  @!P0 BRA `(.L_x_590) ;  /* 0x0000000000048947 */ /* 0x000fea0003800000 */
[----:B------:R-:W-:Y:S01]  /*d160*/  BPT.TRAP 0x1 ;  /* 0x000000040000795c */ /* 0x000fe20000300000 */
.L_x_590:
[----:B------:R-:W-:Y:S02]  /*d170*/  LEA R11, R155, R18, 0x3 ;  /* 0x000000129b0b7211 */ /* 0x000fe400078e18ff */
[----:B------:R-:W-:-:S04]  /*d180*/  SHF.L.U32 R4, R157, 0x1f, RZ ;  /* 0x0000001f9d047819 */ /* 0x000fc800000006ff */
[----:B------:R0:W1:Y:S01]  /*d190*/  SYNCS.PHASECHK.TRANS64.TRYWAIT P1, [R11+URZ+0x16850], R4 ;  /* 0x016850040b0075a7 */ /* 0x000062000802017f */
[----:B------:R-:W-:Y:S05]  /*d1a0*/  @!P0 BRA `(.L_x_591) ;  /* 0x0000000000048947 */ /* 0x000fea0003800000 */
[----:B------:R-:W-:Y:S01]  /*d1b0*/  BPT.TRAP 0x1 ;  /* 0x000000040000795c */ /* 0x000fe20000300000 */
.L_x_591:
[----:B------:R-:W-:-:S05]  /*d1c0*/  VIADD R18, R18, 0x400 ;  /* 0x0000040012127836 */ /* 0x000fca0000000000 */
[----:B------:R-:W-:-:S04]  /*d1d0*/  SHF.R.U32.HI R18, RZ, 0x4, R18 ;  /* 0x00000004ff127819 */ /* 0x000fc80000011612 */
[----:B------:R-:W-:Y:S01]  /*d1e0*/  LOP3.LUT R18, R18, 0x3fff, RZ, 0xc0, !PT ;  /* 0x00003fff12127812 */ /* 0x000fe200078ec0ff */
[----:B-1----:R-:W-:Y:S06]  /*d1f0*/  @P1 BRA `(.L_x_592) ;  /* 0x0000000000081947 */ /* 0x002fec0003800000 */
[----:B------:R-:W1:Y:S02]  /*d200*/  SYNCS.PHASECHK.TRANS64.TRYWAIT P1, [R11+URZ+0x16850], R4 ;  /* 0x016850040b0075a7 */ /* 0x000e64000802017f */
[----:B-1----:R-:W-:Y:S05]  /*d210*/  @!P1 BRA `(.L_x_593) ;  /* 0x0000009400d49947 */ /* 0x002fea0003800000 */
.L_x_592:
[----:B01----:R-:W-:Y:S01]  /*d220*/  IMAD R4, R155, 0x400, R18 ;  /* 0x000004009b047824 */ /* 0x003fe200078e0212 */
[----:B------:R-:W-:Y:S05]  /*d230*/  WARPSYNC.ALL ;  /* 0x0000000000007948 */ /* 0x000fea0003800000 */
[----:B------:R-:W-:Y:S01]  /*d240*/  IMAD.MOV.U32 R5, RZ, RZ, 0x40000040 ;  /* 0x40000040ff057424 */ /* 0x000fe200078e00ff */
[C---:B------:R-:W-:Y:S01]  /*d250*/  R2UR UR6, R4.reuse ;  /* 0x00000000040672ca */ /* 0x040fe200000e0000 */
[----:B------:R-:W-:Y:S01]  /*d260*/  WARPGROUP.ARRIVE ;  /* 0x00000000000079c5 */ /* 0x000fe20000000000 */
[----:B------:R-:W-:Y:S01]  /*d270*/  IMAD.MOV.U32 R7, RZ, RZ, 0x40000040 ;  /* 0x40000040ff077424 */ /* 0x000fe200078e00ff */
[----:B------:R-:W-:Y:S01]  /*d280*/  IADD3 R6, R4, 0x80, RZ ;  /* 0x0000008004067810 */ /* 0x000fe20007ffe0ff */
[----:B------:R-:W-:Y:S01]  /*d290*/  IMAD.MOV.U32 R27, RZ, RZ, RZ ;  /* 0x000000ffff1b7224 */ /* 0x000fe200078e00ff */
[----:B------:R-:W-:Y:S01]  /*d2a0*/  R2UR UR7, R5 ;  /* 0x00000000050772ca */ /* 0x000fe200000e0000 */
[----:B------:R-:W-:-:S12]  /*d2b0*/  IMAD.MOV.U32 R5, RZ, RZ, 0x40000040 ;  /* 0x40000040ff057424 */ /* 0x000fd800078e00ff */
        /* <DEDUP_REMOVED lines=30> */
[C---:B------:R-:W-:Y:S01]  /*d4a0*/  VIADD R6, R4.reuse, 0x300 ;  /* 0x0000030004067836 */ /* 0x040fe20000000000 */
[----:B------:R-:W-:Y:S01]  /*d4b0*/  R2UR UR7, R7 ;  /* 0x00000000070772ca */ /* 0x000fe200000e0000 */
[----:B------:R-:W-:Y:S01]  /*d4c0*/  IMAD.MOV.U32 R7, RZ, RZ, 0x40000040 ;  /* 0x40000040ff077424 */ /* 0x000fe200078e00ff */
[----:B------:R-:W-:Y:S01]  /*d4d0*/  IADD3 R4, R4, 0x380, RZ ;  /* 0x0000038004047810 */ /* 0x000fe20007ffe0ff */
[----:B------:R-:W-:Y:S02]  /*d4e0*/  WARPGROUP.DEPBAR.LE gsb0, 0x0 ;  /* 0x00008000000079c5 */ /* 0x000fe40000010000 */
[----:B------:R-:W-:-:S08]  /*d4f0*/  WARPGROUP.ARRIVE ;  /* 0x00000000000079c5 */ /* 0x000fd00000000000 */
[----:B------:R-:W-:Y:S01]  /*d500*/  HGMMA.64x64x16.F32 R88, R136, gdesc[UR4].tnspB, R88, gsb0 ;  /* 0x40e0000488587df0 */ /* 0x000fe20008000858 */
[----:B------:R-:W-:Y:S02]  /*d510*/  R2UR UR6, R6 ;  /* 0x00000000060672ca */ /* 0x000fe400000e0000 */
[----:B------:R-:W-:Y:S01]  /*d520*/  R2UR UR7, R7 ;  /* 0x00000000070772ca */ /* 0x000fe200000e0000 */
[----:B------:R-:W0:Y:S04]  /*d530*/  SHFL.BFLY PT, R6, R3, 0x2, 0x1f ;  /* 0x0c401f0003067f89 */ /* 0x000e2800000e0000 */
[----:B------:R-:W1:Y:S01]  /*d540*/  SHFL.BFLY PT, R7, R0, 0x2, 0x1f ;  /* 0x0c401f0000077f89 */ /* 0x000e6200000e0000 */
[----:B0-----:R-:W-:Y:S01]  /*d550*/  FADD.FTZ R6, R6, R3 ;  /* 0x0000000306067221 */ /* 0x001fe20000010000 */
[----:B------:R-:W-:-:S02]  /*d560*/  IMAD.MOV.U32 R3, RZ, RZ, -0x800000 ;  /* 0xff800000ff037424 */ /* 0x000fc400078e00ff */
[----:B-1----:R-:W-:Y:S01]  /*d570*/  FADD.FTZ R7, R7, R0 ;  /* 0x0000000007077221 */ /* 0x002fe20000010000 */
[----:B------:R-:W-:Y:S01]  /*d580*/  IMAD.MOV.U32 R0, RZ, RZ, -0x800000 ;  /* 0xff800000ff007424 */ /* 0x000fe200078e00ff */
[----:B------:R-:W-:Y:S02]  /*d590*/  WARPGROUP.DEPBAR.LE gsb0, 0x0 ;  /* 0x00008000000079c5 */ /* 0x000fe40000010000 */
[----:B------:R-:W-:-:S06]  /*d5a0*/  WARPGROUP.ARRIVE ;  /* 0x00000000000079c5 */ /* 0x000fcc0000000000 */
[----:B------:R-:W-:Y:S01]  /*d5b0*/  HGMMA.64x64x16.F32 R88, R140, gdesc[UR4].tnspB, R88, gsb0 ;  /* 0x40e000048c587df0 */ /* 0x000fe20008000858 */
[----:B------:R-:W-:Y:S02]  /*d5c0*/  R2UR UR6, R4 ;  /* 0x00000000040672ca */ /* 0x000fe400000e0000 */
[----:B------:R-:W-:Y:S01]  /*d5d0*/  R2UR UR7, R5 ;  /* 0x00000000050772ca */ /* 0x000fe200000e0000 */
[----:B------:R-:W0:Y:S04]  /*d5e0*/  SHFL.BFLY PT, R4, R7, 0x1, 0x1f ;  /* 0x0c201f0007047f89 */ /* 0x000e2800000e0000 */
[----:B------:R-:W1:Y:S01]  /*d5f0*/  SHFL.BFLY PT, R5, R6, 0x1, 0x1f ;  /* 0x0c201f0006057f89 */ /* 0x000e6200000e0000 */
[----:B0-----:R-:W-:Y:S01]  /*d600*/  FADD.FTZ R10, R7, R4 ;  /* 0x00000004070a7221 */ /* 0x001fe20000010000 */
[----:B------:R-:W-:Y:S01]  /*d610*/  IMAD.MOV.U32 R7, RZ, RZ, RZ ;  /* 0x000000ffff077224 */ /* 0x000fe200078e00ff */
[----:B------:R-:W-:Y:S01]  /*d620*/  MOV R4, UR4 ;  /* 0x0000000400047c02 */ /* 0x000fe20008000f00 */
[----:B-1----:R-:W-:-:S02]  /*d630*/  FADD.FTZ R12, R6, R5 ;  /* 0x00000005060c7221 */ /* 0x002fc40000010000 */
[----:B------:R-:W-:Y:S01]  /*d640*/  FSETP.NE.FTZ.AND P1, PT, R10, RZ, PT ;  /* 0x000000ff0a00720b */ /* 0x000fe20003f35000 */
[----:B------:R-:W-:Y:S02]  /*d650*/  IMAD.U32 R6, RZ, RZ, UR4 ;  /* 0x00000004ff067e24 */ /* 0x000fe4000f8e00ff */
[----:B------:R-:W-:-:S10]  /*d660*/  FSETP.NE.FTZ.AND P2, PT, R12, RZ, PT ;  /* 0x000000ff0c00720b */ /* 0x000fd40003f55000 */
[----:B------:R-:W0:Y:S01]  /*d670*/  @P1 MUFU.LG2 R5, R10 ;  /* 0x0000000a00051308 */ /* 0x000e220000000c00 */
[----:B------:R-:W-:Y:S02]  /*d680*/  @P1 FMUL.FTZ R4, R4, 0.69314718246459960938 ;  /* 0x3f31721804041820 */ /* 0x000fe40000410000 */
[----:B------:R-:W-:-:S05]  /*d690*/  @P2 FMUL.FTZ R6, R6, 0.69314718246459960938 ;  /* 0x3f31721806062820 */ /* 0x000fca0000410000 */
[----:B------:R-:W1:Y:S08]  /*d6a0*/  @P2 MUFU.LG2 R8, R12 ;  /* 0x0000000c00082308 */ /* 0x000e700000000c00 */
[----:B------:R2:W3:Y:S01]  /*d6b0*/  @P1 MUFU.RCP R27, R10 ;  /* 0x0000000a001b1308 */ /* 0x0004e20000001000 */
[----:B0-----:R-:W-:-:S04]  /*d6c0*/  @P1 FMUL.FTZ R5, R5, 0.69314718246459960938 ;  /* 0x3f31721805051820 */ /* 0x001fc80000410000 */
[----:B------:R-:W-:-:S03]  /*d6d0*/  @P1 FFMA.FTZ R3, R4, R31, R5 ;  /* 0x0000001f04031223 */ /* 0x000fc60000010005 */
[----:B------:R2:W0:Y:S01]  /*d6e0*/  @P2 MUFU.RCP R7, R12 ;  /* 0x0000000c00072308 */ /* 0x0004220000001000 */
[----:B-1----:R-:W-:-:S04]  /*d6f0*/  @P2 FMUL.FTZ R9, R8, 0.69314718246459960938 ;  /* 0x3f31721808092820 */ /* 0x002fc80000410000 */
[----:B------:R-:W-:Y:S01]  /*d700*/  @P2 FFMA.FTZ R0, R6, R38, R9 ;  /* 0x0000002606002223 */ /* 0x000fe20000010009 */
[----:B------:R-:W-:Y:S02]  /*d710*/  WARPGROUP.DEPBAR.LE gsb0, 0x0 ;  /* 0x00008000000079c5 */ /* 0x000fe40000010000 */
[----:B------:R-:W-:-:S06]  /*d720*/  WARPGROUP.ARRIVE ;  /* 0x00000000000079c5 */ /* 0x000fcc0000000000 */
[----:B------:R-:W-:Y:S03]  /*d730*/  HGMMA.64x64x16.F32 R88, R144, gdesc[UR4].tnspB, R88, gsb0 ;  /* 0x40e0000490587df0 */ /* 0x000fe60008000858 */
[----:B------:R-:W-:Y:S02]  /*d740*/  WARPGROUP.DEPBAR.LE gsb0, 0x0 ;  /* 0x00008000000079c5 */ /* 0x000fe40000010000 */
[----:B--23--:R-:W-:Y:S05]  /*d750*/  @!P0 BRA `(.L_x_594) ;  /* 0x0000000000048947 */ /* 0x00cfea0003800000 */
[----:B------:R-:W-:Y:S01]  /*d760*/  BPT.TRAP 0x1 ;  /* 0x000000040000795c */ /* 0x000fe20000300000 */
.L_x_594:
[----:B------:R-:W-:Y:S01]  /*d770*/  IMAD.U32 R5, RZ, RZ, UR38 ;  /* 0x00000026ff057e24 */ /* 0x000fe2000f8e00ff */
[----:B------:R-:W-:Y:S01]  /*d780*/  IADD3 R4, R11, 0x16860, RZ ;  /* 0x000168600b047810 */ /* 0x000fe20007ffe0ff */
[----:B------:R-:W-:Y:S02]  /*d790*/  VIADD R155, R155, 0x1 ;  /* 0x000000019b9b7836 */ /* 0x000fe40000000000 */
[-C--:B------:R-:W-:Y:S01]  /*d7a0*/  FMUL.FTZ R55, R88, R27.reuse ;  /* 0x0000001b58377220 */ /* 0x080fe20000410000 */
[-C--:B------:R-:W-:Y:S01]  /*d7b0*/  FMUL.FTZ R12, R89, R27.reuse ;  /* 0x0000001b590c7220 */ /* 0x080fe20000410000 */
[----:B------:R-:W-:Y:S01]  /*d7c0*/  PRMT R4, R5, 0x654, R4 ;  /* 0x0000065405047816 */ /* 0x000fe20000000004 */
[-C--:B------:R-:W-:Y:S01]  /*d7d0*/  FMUL.FTZ R53, R92, R27.reuse ;  /* 0x0000001b5c357220 */ /* 0x080fe20000410000 */
[----:B------:R-:W-:Y:S01]  /*d7e0*/  ISETP.NE.AND P0, PT, R155, 0x2, PT ;  /* 0x000000029b00780c */ /* 0x000fe20003f05270 */
        /* <DEDUP_REMOVED lines=9> */
[----:B-1----:R-:W-:Y:S01]  /*d880*/  SEL R4, RZ, 0x1, P0 ;  /* 0x00000001ff047807 */ /* 0x002fe20000000000 */
[-C--:B------:R-:W-:Y:S01]  /*d890*/  FMUL.FTZ R39, R109, R27.reuse ;  /* 0x0000001b6d277220 */ /* 0x080fe20000410000 */
[-C--:B------:R-:W-:Y:S01]  /*d8a0*/  FMUL.FTZ R36, R112, R27.reuse ;  /* 0x0000001b70247220 */ /* 0x080fe20000410000 */
[-C--:B------:R-:W-:Y:S01]  /*d8b0*/  FMUL.FTZ R31, R113, R27.reuse ;  /* 0x0000001b711f7220 */ /* 0x080fe20000410000 */
[-C--:B------:R-:W-:Y:S01]  /*d8c0*/  FMUL.FTZ R28, R116, R27.reuse ;  /* 0x0000001b741c7220 */ /* 0x080fe20000410000 */
[----:B------:R-:W-:Y:S01]  /*d8d0*/  FMUL.FTZ R27, R117, R27 ;  /* 0x0000001b751b7220 */ /* 0x000fe20000410000 */
[-C--:B0-----:R-:W-:Y:S01]  /*d8e0*/  FMUL.FTZ R56, R90, R7.reuse ;  /* 0x000000075a387220 */ /* 0x081fe20000410000 */
        /* <DEDUP_REMOVED lines=15> */
[----:B------:R-:W-:Y:S01]  /*d9e0*/  FMUL.FTZ R119, R119, R7 ;  /* 0x0000000777777220 */ /* 0x000fe20000410000 */
[----:B------:R-:W-:Y:S01]  /*d9f0*/  LOP3.LUT R157, R157, R4, RZ, 0x3c, !PT ;  /* 0x000000049d9d7212 */ /* 0x000fe200078e3cff */
[----:B------:R-:W-:Y:S01]  /*da00*/  UIADD3 UR37, UR37, 0x1, URZ ;  /* 0x0000000125257890 */ /* 0x000fe2000fffe03f */
[----:B------:R-:W-:-:S11]  /*da10*/  SEL R155, R155, RZ, P0 ;  /* 0x000000ff9b9b7207 */ /* 0x000fd60000000000 */
.L_x_540:
[----:B------:R-:W-:Y:S05]  /*da20*/  WARPSYNC.ALL ;  /* 0x0000000000007948 */ /* 0x000fea0003800000 */
[----:B------:R-:W0:Y:S08]  /*da30*/  S2UR UR38, SR_CgaCtaId ;  /* 0x00000000002679c3 */ /* 0x000e300000008800 */
[----:B------:R-:W-:Y:S06]  /*da40*/  BAR.SYNC.DEFER_BLOCKING 0x5, 0x200 ;  /* 0x0148000000007b1d */ /* 0x000fec0000010000 */
[----:B------:R-:W-:Y:S01]  /*da50*/  UMOV UR4, 0x400 ;  /* 0x0000040000047882 */ /* 0x000fe20000000000 */
[----:B------:R-:W-:Y:S01]  /*da60*/  BSSY B0, `(.L_x_595) ;  /* 0x000019e000007945 */ /* 0x000fe20003800000 */
[----:B0-----:R-:W-:-:S06]  /*da70*/  ULEA UR4, UR38, UR4, 0x18 ;  /* 0x0000000426047291 */ /* 0x001fcc000f8ec03f */
[----:B------:R-:W-:-:S05]  /*da80*/  IMAD.U32 R18, RZ, RZ, UR4 ;  /* 0x00000004ff127e24 */ /* 0x000fca000f8e00ff */
[----:B------:R0:W1:Y:S01]  /*da90*/  LDS.128 R32, [R18+0x168d0] ;  /* 0x0168d00012207984 */ /* 0x0000620000000c00 */
[----:B------:R-:W-:Y:S06]  /*daa0*/  BAR.ARV 0x4, 0x200 ;  /* 0x0108000000007b1d */ /* 0x000fec0000002000 */
[----:B------:R-:W-:Y:S05]  /*dab0*/  @P1 BRA `(.L_x_596) ;  /* 0x0000000c00d81947 */ /* 0x000fea0003800000 */
[----:B------:R-:W2:Y:S04]  /*dac0*/  LDL R4, [R1+0x60] ;  /* 0x0000600001047983 */ /* 0x000ea80000100800 */
[----:B------:R-:W3:Y:S04]  /*dad0*/  LDL.LU R62, [R1+0x28] ;  /* 0x00002800013e7983 */ /* 0x000ee80000300800 */
[----:B------:R-:W4:Y:S01]  /*dae0*/  LDL.LU R61, [R1+0x2c] ;  /* 0x00002c00013d7983 */ /* 0x000f220000300800 */
[----:B------:R-:W0:Y:S01]  /*daf0*/  S2R R5, SR_SWINHI ;  /* 0x0000000000057919 */ /* 0x000e220000002f00 */
[----:B------:R-:W-:Y:S05]  /*db00*/  WARPSYNC.ALL ;  /* 0x0000000000007948 */ /* 0x000fea0003800000 */
[----:B------:R-:W-:Y:S01]  /*db10*/  F2FP.F16.F32.PACK_AB R12, R12, R55 ;  /* 0x000000370c0c723e */ /* 0x000fe200000000ff */
[----:B------:R-:W-:Y:S01]  /*db20*/  ULDC.64 UR4, c[0x0][0xc00] ;  /* 0x0003000000047ab9 */ /* 0x000fe20000000a00 */
[----:B------:R-:W-:Y:S01]  /*db30*/  F2FP.F16.F32.PACK_AB R13, R13, R56 ;  /* 0x000000380d0d723e */ /* 0x000fe200000000ff */
[----:B------:R-:W4:Y:S01]  /*db40*/  LDL R60, [R1+0x5c] ;  /* 0x00005c00013c7983 */ /* 0x000f220000100800 */
[----:B------:R-:W-:-:S02]  /*db50*/  F2FP.F16.F32.PACK_AB R14, R14, R53 ;  /* 0x000000350e0e723e */ /* 0x000fc400000000ff */
[----:B------:R-:W-:Y:S01]  /*db60*/  F2FP.F16.F32.PACK_AB R15, R15, R54 ;  /* 0x000000360f0f723e */ /* 0x000fe200000000ff */
[----:B------:R-:W4:Y:S01]  /*db70*/  LDL R58, [R1+0x38] ;  /* 0x00003800013a7983 */ /* 0x000f220000100800 */
[----:B------:R-:W-:Y:S02]  /*db80*/  MOV R20, R18 ;  /* 0x0000001200147202 */ /* 0x000fe40000000f00 */
[----:B0-----:R-:W-:Y:S01]  /*db90*/  MOV R21, R5 ;  /* 0x0000000500157202 */ /* 0x001fe20000000f00 */
[----:B------:R-:W-:Y:S02]  /*dba0*/  BAR.SYNC.DEFER_BLOCKING 0x1, 0x180 ;  /* 0x0046000000007b1d */ /* 0x000fe40000010000 */
[----:B--2---:R-:W-:-:S03]  /*dbb0*/  IMAD.WIDE R10, R4, 0x2, R20 ;  /* 0x00000002040a7825 */ /* 0x004fc600078e0214 */
[C---:B------:R-:W-:Y:S02]  /*dbc0*/  IADD3 R25, P2, R10.reuse, 0x20, RZ ;  /* 0x000000200a197810 */ /* 0x040fe40007f5e0ff */
[C---:B------:R-:W-:Y:S02]  /*dbd0*/  LOP3.LUT R9, R10.reuse, 0x380, RZ, 0xc0, !PT ;  /* 0x000003800a097812 */ /* 0x040fe400078ec0ff */
[C---:B------:R-:W-:Y:S02]  /*dbe0*/  IADD3 R59, P0, R10.reuse, 0x60, RZ ;  /* 0x000000600a3b7810 */ /* 0x040fe40007f1e0ff */
[----:B------:R-:W-:Y:S02]  /*dbf0*/  IADD3 R57, P1, R10, 0x40, RZ ;  /* 0x000000400a397810 */ /* 0x000fe40007f3e0ff */
[----:B------:R-:W-:Y:S02]  /*dc00*/  LOP3.LUT R4, R25, 0x380, RZ, 0xc0, !PT ;  /* 0x0000038019047812 */ /* 0x000fe400078ec0ff */
[----:B------:R-:W-:-:S02]  /*dc10*/  SHF.R.U64 R9, R9, 0x3, RZ ;  /* 0x0000000309097819 */ /* 0x000fc400000012ff */
[----:B------:R-:W-:Y:S02]  /*dc20*/  LOP3.LUT R6, R57, 0x380, RZ, 0xc0, !PT ;  /* 0x0000038039067812 */ /* 0x000fe400078ec0ff */
[----:B-----5:R-:W-:Y:S02]  /*dc30*/  LOP3.LUT R24, R59, 0x380, RZ, 0xc0, !PT ;  /* 0x000003803b187812 */ /* 0x020fe400078ec0ff */
[----:B------:R-:W-:Y:S02]  /*dc40*/  SHF.R.U64 R4, R4, 0x3, RZ ;  /* 0x0000000304047819 */ /* 0x000fe400000012ff */
[----:B------:R-:W-:Y:S02]  /*dc50*/  LOP3.LUT R10, R9, R10, RZ, 0x3c, !PT ;  /* 0x0000000a090a7212 */ /* 0x000fe400078e3cff */
[----:B------:R-:W-:Y:S02]  /*dc60*/  SHF.R.U64 R6, R6, 0x3, RZ ;  /* 0x0000000306067819 */ /* 0x000fe400000012ff */
[----:B------:R-:W-:Y:S01]  /*dc70*/  SHF.R.U64 R24, R24, 0x3, RZ ;  /* 0x0000000318187819 */ /* 0x000fe200000012ff */
[--C-:B------:R-:W-:Y:S01]  /*dc80*/  IMAD.X R7, RZ, RZ, R11.reuse, P1 ;  /* 0x000000ffff077224 */ /* 0x100fe200008e060b */
[----:B------:R-:W-:Y:S01]  /*dc90*/  LOP3.LUT R8, R4, R25, RZ, 0x3c, !PT ;  /* 0x0000001904087212 */ /* 0x000fe200078e3cff */
[----:B------:R-:W-:Y:S01]  /*dca0*/  IMAD.X R9, RZ, RZ, R11, P2 ;  /* 0x000000ffff097224 */ /* 0x000fe200010e060b */
[----:B------:R-:W-:-:S02]  /*dcb0*/  IADD3.X R5, RZ, R11, RZ, P0, !PT ;  /* 0x0000000bff057210 */ /* 0x000fc400007fe4ff */
[----:B------:R-:W-:Y:S02]  /*dcc0*/  LOP3.LUT R6, R6, R57, RZ, 0x3c, !PT ;  /* 0x0000003906067212 */ /* 0x000fe400078e3cff */
[----:B------:R-:W-:Y:S02]  /*dcd0*/  LOP3.LUT R4, R24, R59, RZ, 0x3c, !PT ;  /* 0x0000003b18047212 */ /* 0x000fe400078e3cff */
[----:B------:R-:W-:Y:S02]  /*dce0*/  MOV R10, R10 ;  /* 0x0000000a000a7202 */ /* 0x000fe40000000f00 */
[----:B------:R-:W-:Y:S02]  /*dcf0*/  MOV R53, R6 ;  /* 0x0000000600357202 */ /* 0x000fe40000000f00 */
[----:B-1----:R-:W-:Y:S01]  /*dd00*/  MOV R32, R4 ;  /* 0x0000000400207202 */ /* 0x002fe20000000f00 */
[----:B------:R0:W-:Y:S01]  /*dd10*/  STSM.16.M88.4 [R10], R12 ;  /* 0x0000000c0a007844 */ /* 0x0001e20000000200 */
[----:B------:R-:W-:-:S02]  /*dd20*/  ISETP.NE.U32.AND P0, PT, RZ, UR4, PT ;  /* 0x00000004ff007c0c */ /* 0x000fc4000bf05070 */
[----:B---3--:R-:W-:Y:S02]  /*dd30*/  IADD3 R24, P1, R62, UR4, RZ ;  /* 0x000000043e187c10 */ /* 0x008fe4000ff3e0ff */
[----:B------:R-:W-:Y:S02]  /*dd40*/  MOV R54, R8 ;  /* 0x0000000800367202 */ /* 0x000fe40000000f00 */
[----:B------:R-:W-:Y:S02]  /*dd50*/  F2FP.F16.F32.PACK_AB R4, R51, R52 ;  /* 0x000000343304723e */ /* 0x000fe400000000ff */
[----:B------:R-:W-:Y:S02]  /*dd60*/  F2FP.F16.F32.PACK_AB R5, R49, R50 ;  /* 0x000000323105723e */ /* 0x000fe400000000ff */
[----:B------:R-:W-:Y:S02]  /*dd70*/  F2FP.F16.F32.PACK_AB R6, R47, R48 ;  /* 0x000000302f06723e */ /* 0x000fe400000000ff */
[----:B------:R-:W-:-:S02]  /*dd80*/  F2FP.F16.F32.PACK_AB R7, R45, R46 ;  /* 0x0000002e2d07723e */ /* 0x000fc400000000ff */
[----:B------:R-:W-:Y:S02]  /*dd90*/  F2FP.F16.F32.PACK_AB R8, R43, R44 ;  /* 0x0000002c2b08723e */ /* 0x000fe400000000ff */
[----:B------:R-:W-:Y:S02]  /*dda0*/  F2FP.F16.F32.PACK_AB R9, R41, R42 ;  /* 0x0000002a2909723e */ /* 0x000fe400000000ff */
[----:B0-----:R-:W-:Y:S02]  /*ddb0*/  F2FP.F16.F32.PACK_AB R10, R39, R40 ;  /* 0x00000028270a723e */ /* 0x001fe400000000ff */
[----:B------:R-:W-:Y:S02]  /*ddc0*/  F2FP.F16.F32.PACK_AB R11, R37, R38 ;  /* 0x00000026250b723e */ /* 0x000fe400000000ff */
[----:B------:R-:W-:Y:S02]  /*ddd0*/  F2FP.F16.F32.PACK_AB R12, R31, R36 ;  /* 0x000000241f0c723e */ /* 0x000fe400000000ff */
[----:B------:R-:W-:-:S02]  /*dde0*/  F2FP.F16.F32.PACK_AB R13, R29, R30 ;  /* 0x0000001e1d0d723e */ /* 0x000fc400000000ff */
[----:B------:R-:W-:Y:S02]  /*ddf0*/  F2FP.F16.F32.PACK_AB R14, R27, R28 ;  /* 0x0000001c1b0e723e */ /* 0x000fe400000000ff */
[----:B------:R-:W-:Y:S02]  /*de00*/  F2FP.F16.F32.PACK_AB R15, R119, R26 ;  /* 0x0000001a770f723e */ /* 0x000fe400000000ff */
[----:B------:R-:W-:Y:S02]  /*de10*/  ISETP.NE.AND.EX P0, PT, RZ, UR5, PT, P0 ;  /* 0x00000005ff007c0c */ /* 0x000fe4000bf05300 */
[----:B----4-:R-:W-:Y:S01]  /*de20*/  IADD3.X R25, R61, UR5, RZ, P1, !PT ;  /* 0x000000053d197c10 */ /* 0x010fe20008ffe4ff */
[----:B------:R-:W-:Y:S01]  /*de30*/  ULDC.64 UR4, c[0x0][0xc08] ;  /* 0x0003020000047ab9 */ /* 0x000fe20000000a00 */
[----:B------:R0:W-:Y:S01]  /*de40*/  STSM.16.M88.4 [R54], R4 ;  /* 0x0000000436007844 */ /* 0x0001e20000000200 */
[----:B------:R-:W-:Y:S01]  /*de50*/  ISETP.NE.U32.AND P1, PT, RZ, UR4, PT ;  /* 0x00000004ff007c0c */ /* 0x000fe2000bf25070 */
[----:B------:R-:W1:Y:S02]  /*de60*/  LDC R30, c[0x0][0xbe8] ;  /* 0x0002fa00ff1e7b82 */ /* 0x000e640000000800 */
[----:B------:R2:W-:Y:S01]  /*de70*/  STSM.16.M88.4 [R53], R8 ;  /* 0x0000000835007844 */ /* 0x0005e20000000200 */
[----:B------:R-:W-:-:S03]  /*de80*/  ISETP.NE.AND.EX P1, PT, RZ, UR5, PT, P1 ;  /* 0x00000005ff007c0c */ /* 0x000fc6000bf25310 */
[----:B------:R3:W-:Y:S01]  /*de90*/  STSM.16.M88.4 [R32], R12 ;  /* 0x0000000c20007844 */ /* 0x0007e20000000200 */
[----:B------:R-:W-:Y:S01]  /*dea0*/  IMAD.MOV.U32 R28, RZ, RZ, RZ ;  /* 0x000000ffff1c7224 */ /* 0x000fe200078e00ff */
[----:B------:R-:W-:Y:S08]  /*deb0*/  BAR.SYNC.DEFER_BLOCKING 0x1, 0x180 ;  /* 0x0046000000007b1d */ /* 0x000ff00000010000 */
[----:B0-----:R-:W-:Y:S01]  /*dec0*/  @P1 IADD3 R4, P3, R62, UR4, RZ ;  /* 0x000000043e041c10 */ /* 0x001fe2000ff7e0ff */
[----:B------:R-:W-:-:S02]  /*ded0*/  ULDC UR4, c[0x0][0xa88] ;  /* 0x0002a20000047ab9 */ /* 0x000fc40000000800 */
[----:B--2---:R-:W-:Y:S02]  /*dee0*/  MOV R9, UR4 ;  /* 0x0000000400097c02 */ /* 0x004fe40008000f00 */
[----:B------:R-:W-:Y:S01]  /*def0*/  @P1 IADD3.X R5, R61, UR5, RZ, P3, !PT ;  /* 0x000000053d051c10 */ /* 0x000fe20009ffe4ff */
[----:B------:R0:W5:Y:S04]  /*df00*/  @P0 LDG.E R28, desc[UR42][R24.64] ;  /* 0x0000002a181c0981 */ /* 0x000168000c1e1900 */
[----:B------:R0:W5:Y:S01]  /*df10*/  @P1 LDG.E R9, desc[UR42][R4.64] ;  /* 0x0000002a04091981 */ /* 0x000162000c1e1900 */
[----:B-1----:R-:W-:-:S13]  /*df20*/  ISETP.NE.AND P2, PT, R30, 0x1, PT ;  /* 0x000000011e00780c */ /* 0x002fda0003f45270 */
[----:B------:R-:W1:Y:S08]  /*df30*/  @P2 LDC R6, c[0x0][0xbec] ;  /* 0x0002fb00ff062b82 */ /* 0x000e700000000800 */
[----:B------:R-:W2:Y:S01]  /*df40*/  @P2 LDC R27, c[0x0][0xbf0] ;  /* 0x0002fc00ff1b2b82 */ /* 0x000ea20000000800 */
[----:B---3--:R-:W-:Y:S01]  /*df50*/  IMAD R15, R58, 0xc0, R60 ;  /* 0x000000c03a0f7824 */ /* 0x008fe200078e023c */
[----:B0-----:R-:W-:Y:S06]  /*df60*/  @P1 BRA `(.L_x_597) ;  /* 0x0000000000101947 */ /* 0x001fec0003800000 */
[----:B------:R-:W-:Y:S05]  /*df70*/  @!P0 BRA `(.L_x_597) ;  /* 0x00000000000c8947 */ /* 0x000fea0003800000 */
[----:B------:R-:W3:Y:S04]  /*df80*/  LDG.E R4, desc[UR42][R24.64] ;  /* 0x0000002a18047981 */ /* 0x000ee8000c1e1900 */
[----:B-----5:R-:W3:Y:S02]  /*df90*/  LDG.E R9, desc[UR42][R24.64+0x4] ;  /* 0x0000042a18097981 */ /* 0x020ee4000c1e1900 */
[----:B---3--:R-:W-:-:S07]  /*dfa0*/  IMAD.IADD R9, R9, 0x1, -R4 ;  /* 0x0000000109097824 */ /* 0x008fce00078e0a04 */
.L_x_597:
[----:B------:R-:W3:Y:S01]  /*dfb0*/  LDL.LU R10, [R1+0x44] ;  /* 0x00004400010a7983 */ /* 0x000ee20000300800 */
[----:B-1----:R-:W-:Y:S01]  /*dfc0*/  @P2 IMAD.HI.U32 R4, R15, R6, RZ ;  /* 0x000000060f042227 */ /* 0x002fe200078e00ff */
[----:B------:R-:W-:Y:S01]  /*dfd0*/  ULDC.64 UR4, c[0x0][0xb90] ;  /* 0x0002e40000047ab9 */ /* 0x000fe20000000a00 */
[----:B-----5:R-:W-:Y:S01]  /*dfe0*/  SHF.R.S32.HI R29, RZ, 0x1f, R28 ;  /* 0x0000001fff1d7819 */ /* 0x020fe2000001141c */
[----:B------:R-:W4:Y:S01]  /*dff0*/  LDL.LU R8, [R1+0x34] ;  /* 0x0000340001087983 */ /* 0x000f220000300800 */
[----:B------:R-:W0:Y:S01]  /*e000*/  S2R R24, SR_TID.X ;  /* 0x0000000000187919 */ /* 0x000e220000002100 */
[----:B------:R-:W-:Y:S01]  /*e010*/  IMAD.MOV.U32 R7, RZ, RZ, R15 ;  /* 0x000000ffff077224 */ /* 0x000fe200078e000f */
[----:B------:R-:W1:Y:S01]  /*e020*/  @P2 LDC R39, c[0x0][0xbec] ;  /* 0x0002fb00ff272b82 */ /* 0x000e620000000800 */
[----:B------:R-:W4:Y:S04]  /*e030*/  LDL.LU R41, [R1+0x24] ;  /* 0x0000240001297983 */ /* 0x000f280000300800 */
[----:B------:R-:W4:Y:S04]  /*e040*/  LDL R12, [R1+0x54] ;  /* 0x00005400010c7983 */ /* 0x000f280000100800 */
[----:B------:R-:W4:Y:S01]  /*e050*/  LDL R40, [R1+0x3c] ;  /* 0x00003c0001287983 */ /* 0x000f220000100800 */
[----:B--2---:R-:W-:-:S05]  /*e060*/  @P2 SHF.R.U32.HI R7, RZ, R27, R4 ;  /* 0x0000001bff072219 */ /* 0x004fca0000011604 */
[----:B------:R-:W-:Y:S01]  /*e070*/  IMAD.MOV R13, RZ, RZ, -R7 ;  /* 0x000000ffff0d7224 */ /* 0x000fe200078e0a07 */
[C---:B0-----:R-:W-:Y:S01]  /*e080*/  IADD3 R25, R24.reuse, -0x80, RZ ;  /* 0xffffff8018197810 */ /* 0x041fe20007ffe0ff */
[----:B------:R-:W-:-:S03]  /*e090*/  VIADD R44, R24, 0xffffff80 ;  /* 0xffffff80182c7836 */ /* 0x000fc60000000000 */
[----:B------:R-:W-:-:S04]  /*e0a0*/  SHF.R.S32.HI R24, RZ, 0x1f, R25 ;  /* 0x0000001fff187819 */ /* 0x000fc80000011419 */
[----:B------:R-:W-:Y:S02]  /*e0b0*/  LEA.HI R24, R24, R25, RZ, 0x7 ;  /* 0x0000001918187211 */ /* 0x000fe400078f38ff */
[----:B------:R-:W-:Y:S02]  /*e0c0*/  SHF.R.S32.HI R42, RZ, 0x1f, R44 ;  /* 0x0000001fff2a7819 */ /* 0x000fe4000001142c */
[----:B------:R-:W-:Y:S02]  /*e0d0*/  LOP3.LUT R24, R24, 0xffffff80, RZ, 0xc0, !PT ;  /* 0xffffff8018187812 */ /* 0x000fe400078ec0ff */
[----:B------:R-:W-:-:S03]  /*e0e0*/  LEA.HI R42, R42, R44, RZ, 0x3 ;  /* 0x0000002c2a2a7211 */ /* 0x000fc600078f18ff */
[----:B------:R-:W-:Y:S01]  /*e0f0*/  IMAD.IADD R24, R25, 0x1, -R24 ;  /* 0x0000000119187824 */ /* 0x000fe200078e0a18 */
[----:B------:R-:W-:Y:S01]  /*e100*/  SHF.R.S32.HI R42, RZ, 0x3, R42 ;  /* 0x00000003ff2a7819 */ /* 0x000fe2000001142a */
[----:B------:R-:W-:Y:S01]  /*e110*/  IMAD R37, R9, R30, RZ ;  /* 0x0000001e09257224 */ /* 0x000fe200078e02ff */
[----:B---3--:R-:W-:Y:S02]  /*e120*/  SEL R36, R10, RZ, !P0 ;  /* 0x000000ff0a247207 */ /* 0x008fe40004000000 */
[----:B----4-:R-:W-:Y:S02]  /*e130*/  SEL R31, R8, RZ, !P0 ;  /* 0x000000ff081f7207 */ /* 0x010fe40004000000 */
[----:B------:R-:W-:Y:S01]  /*e140*/  SHF.R.S32.HI R38, RZ, 0x1f, R41 ;  /* 0x0000001fff267819 */ /* 0x000fe20000011429 */
[----:B------:R-:W-:-:S04]  /*e150*/  IMAD.WIDE.U32 R4, R41, UR4, R28 ;  /* 0x0000000429047c25 */ /* 0x000fc8000f8e001c */
[----:B------:R-:W-:-:S04]  /*e160*/  IMAD R6, R38, UR4, RZ ;  /* 0x0000000426067c24 */ /* 0x000fc8000f8e02ff */
[----:B------:R-:W-:Y:S01]  /*e170*/  IMAD R11, R41, UR5, R6 ;  /* 0x00000005290b7c24 */ /* 0x000fe2000f8e0206 */
[----:B------:R-:W-:-:S04]  /*e180*/  ULDC.64 UR4, c[0x0][0xb98] ;  /* 0x0002e60000047ab9 */ /* 0x000fc80000000a00 */
[----:B------:R-:W-:Y:S01]  /*e190*/  IADD3 R5, R5, R11, RZ ;  /* 0x0000000b05057210 */ /* 0x000fe20007ffe0ff */
[----:B------:R-:W-:Y:S02]  /*e1a0*/  IMAD R11, R30, R13, R15 ;  /* 0x0000000d1e0b7224 */ /* 0x000fe400078e020f */
[----:B------:R-:W-:Y:S02]  /*e1b0*/  IMAD R8, R36, UR4, RZ ;  /* 0x0000000424087c24 */ /* 0x000fe4000f8e02ff */
[C---:B------:R-:W-:Y:S01]  /*e1c0*/  IMAD.WIDE.U32 R4, R31.reuse, UR4, R4 ;  /* 0x000000041f047c25 */ /* 0x040fe2000f8e0004 */
[----:B------:R-:W-:Y:S02]  /*e1d0*/  SHF.R.S32.HI R6, RZ, 0x1f, R11 ;  /* 0x0000001fff067819 */ /* 0x000fe4000001140b */
[----:B------:R-:W-:Y:S01]  /*e1e0*/  SHF.R.S32.HI R13, RZ, 0x1f, R7 ;  /* 0x0000001fff0d7819 */ /* 0x000fe20000011407 */
[----:B------:R-:W-:Y:S01]  /*e1f0*/  IMAD R8, R31, UR5, R8 ;  /* 0x000000051f087c24 */ /* 0x000fe2000f8e0208 */
[----:B------:R-:W-:Y:S01]  /*e200*/  IADD3 R4, P0, R7, R4, RZ ;  /* 0x0000000407047210 */ /* 0x000fe20007f1e0ff */
[----:B------:R-:W-:-:S02]  /*e210*/  ULDC.64 UR4, c[0x0][0xb88] ;  /* 0x0002e20000047ab9 */ /* 0x000fc40000000a00 */
[----:B------:R-:W-:Y:S01]  /*e220*/  IMAD R6, R6, UR4, RZ ;  /* 0x0000000406067c24 */ /* 0x000fe2000f8e02ff */
[----:B------:R-:W-:-:S03]  /*e230*/  IADD3.X R5, R13, R5, R8, P0, !PT ;  /* 0x000000050d057210 */ /* 0x000fc600007fe408 */
[C---:B------:R-:W-:Y:S02]  /*e240*/  IMAD R7, R11.reuse, UR5, R6 ;  /* 0x000000050b077c24 */ /* 0x040fe4000f8e0206 */
[----:B------:R-:W-:Y:S01]  /*e250*/  IMAD.WIDE.U32 R4, R11, UR4, R4 ;  /* 0x000000040b047c25 */ /* 0x000fe2000f8e0004 */
[----:B------:R-:W-:-:S03]  /*e260*/  ULDC.64 UR4, c[0x0][0xb50] ;  /* 0x0002d40000047ab9 */ /* 0x000fc60000000a00 */
[----:B------:R-:W-:Y:S01]  /*e270*/  IMAD.IADD R5, R5, 0x1, R7 ;  /* 0x0000000105057824 */ /* 0x000fe200078e0207 */
[----:B------:R-:W-:-:S04]  /*e280*/  LEA R10, P0, R4, UR4, 0x2 ;  /* 0x00000004040a7c11 */ /* 0x000fc8000f8010ff */
[----:B------:R-:W-:Y:S01]  /*e290*/  LEA.HI.X R14, R4, UR5, R5, 0x2, P0 ;  /* 0x00000005040e7c11 */ /* 0x000fe200080f1405 */
[----:B------:R-:W-:Y:S01]  /*e2a0*/  SHFL.IDX PT, R6, R10, 0x1, 0x1c1f ;  /* 0x003c1f000a067f89 */ /* 0x000fe200000e0000 */
[----:B------:R-:W-:Y:S01]  /*e2b0*/  IMAD R12, R58, 0xc0, R12 ;  /* 0x000000c03a0c7824 */ /* 0x000fe200078e020c */
[----:B------:R-:W-:Y:S02]  /*e2c0*/  ULDC.64 UR4, c[0x0][0xaa0] ;  /* 0x0002a80000047ab9 */ /* 0x000fe40000000a00 */
[----:B------:R-:W-:Y:S04]  /*e2d0*/  SHFL.IDX PT, R4, R10, RZ, 0x1c1f ;  /* 0x001c1fff0a047589 */ /* 0x000fe800000e0000 */
[----:B------:R-:W0:Y:S04]  /*e2e0*/  SHFL.IDX PT, R5, R14, RZ, 0x1c1f ;  /* 0x001c1fff0e057589 */ /* 0x000e2800000e0000 */
[----:B------:R-:W2:Y:S01]  /*e2f0*/  SHFL.IDX PT, R7, R14, 0x1, 0x1c1f ;  /* 0x003c1f000e077f89 */ /* 0x000ea200000e0000 */
[----:B------:R-:W-:Y:S01]  /*e300*/  LOP3.LUT P0, RZ, R24, 0x3, RZ, 0xc0, !PT ;  /* 0x0000000318ff7812 */ /* 0x000fe2000780c0ff */
[----:B------:R-:W-:-:S02]  /*e310*/  VIADD R8, R12, 0x8 ;  /* 0x000000080c087836 */ /* 0x000fc40000000000 */
[----:B------:R-:W-:Y:S01]  /*e320*/  IMAD R11, R42, 0x40, R40 ;  /* 0x000000402a0b7824 */ /* 0x000fe200078e0228 */
[-C--:B------:R-:W-:Y:S02]  /*e330*/  ISETP.GE.OR P1, PT, R12, R37.reuse, P0 ;  /* 0x000000250c00720c */ /* 0x080fe40000726670 */
[----:B------:R-:W-:Y:S01]  /*e340*/  ISETP.GE.OR P0, PT, R8, R37, P0 ;  /* 0x000000250800720c */ /* 0x000fe20000706670 */
[----:B------:R-:W-:-:S03]  /*e350*/  IMAD.WIDE R20, R11, 0x2, R20 ;  /* 0x000000020b147825 */ /* 0x000fc600078e0214 */
[----:B------:R-:W-:-:S04]  /*e360*/  LOP3.LUT R9, R20, 0x380, RZ, 0xc0, !PT ;  /* 0x0000038014097812 */ /* 0x000fc800078ec0ff */
[----:B------:R-:W-:-:S03]  /*e370*/  SHF.R.U64 R9, R9, 0x3, RZ ;  /* 0x0000000309097819 */ /* 0x000fc600000012ff */
[----:B0-----:R0:W-:Y:S04]  /*e380*/  @!P1 ST.E desc[UR42][R4.64], R3 ;  /* 0x0000000304009985 */ /* 0x0011e8000c10192a */
[----:B--2---:R2:W-:Y:S01]  /*e390*/  @!P0 ST.E desc[UR42][R6.64], R0 ;  /* 0x0000000006008985 */ /* 0x0045e2000c10192a */
[C---:B------:R-:W-:Y:S02]  /*e3a0*/  IADD3 R32, P0, R20.reuse, 0x4800, RZ ;  /* 0x0000480014207810 */ /* 0x040fe40007f1e0ff */
[C---:B------:R-:W-:Y:S02]  /*e3b0*/  IADD3 R13, P3, R20.reuse, 0x1800, RZ ;  /* 0x00001800140d7810 */ /* 0x040fe40007f7e0ff */
[----:B------:R-:W-:Y:S02]  /*e3c0*/  IADD3 R25, P4, R20, 0x3000, RZ ;  /* 0x0000300014197810 */ /* 0x000fe40007f9e0ff */
[----:B------:R-:W-:-:S02]  /*e3d0*/  LOP3.LUT R8, R9, R20, RZ, 0x3c, !PT ;  /* 0x0000001409087212 */ /* 0x000fc400078e3cff */
[----:B------:R-:W-:Y:S02]  /*e3e0*/  LOP3.LUT R20, R32, 0x380, RZ, 0xc0, !PT ;  /* 0x0000038020147812 */ /* 0x000fe400078ec0ff */
[----:B------:R-:W-:Y:S02]  /*e3f0*/  LOP3.LUT R12, R13, 0x380, RZ, 0xc0, !PT ;  /* 0x000003800d0c7812 */ /* 0x000fe400078ec0ff */
[----:B------:R-:W-:Y:S02]  /*e400*/  LOP3.LUT R24, R25, 0x380, RZ, 0xc0, !PT ;  /* 0x0000038019187812 */ /* 0x000fe400078ec0ff */
[----:B0-----:R-:W-:Y:S02]  /*e410*/  SHF.R.U64 R3, R20, 0x3, RZ ;  /* 0x0000000314037819 */ /* 0x001fe400000012ff */
[----:B------:R-:W-:Y:S02]  /*e420*/  SHF.R.U64 R12, R12, 0x3, RZ ;  /* 0x000000030c0c7819 */ /* 0x000fe400000012ff */
[----:B------:R-:W-:-:S02]  /*e430*/  SHF.R.U64 R24, R24, 0x3, RZ ;  /* 0x0000000318187819 */ /* 0x000fc400000012ff */
[----:B------:R-:W-:Y:S01]  /*e440*/  LOP3.LUT R4, R3, R32, RZ, 0x3c, !PT ;  /* 0x0000002003047212 */ /* 0x000fe200078e3cff */
[----:B------:R-:W-:Y:S01]  /*e450*/  IMAD R3, R29, UR4, RZ ;  /* 0x000000041d037c24 */ /* 0x000fe2000f8e02ff */
[----:B------:R-:W-:Y:S01]  /*e460*/  LOP3.LUT R12, R12, R13, RZ, 0x3c, !PT ;  /* 0x0000000d0c0c7212 */ /* 0x000fe200078e3cff */
[--C-:B------:R-:W-:Y:S01]  /*e470*/  IMAD.X R13, RZ, RZ, R21.reuse, P3 ;  /* 0x000000ffff0d7224 */ /* 0x100fe200018e0615 */
[----:B------:R-:W-:Y:S01]  /*e480*/  LOP3.LUT R24, R24, R25, RZ, 0x3c, !PT ;  /* 0x0000001918187212 */ /* 0x000fe200078e3cff */
[--C-:B------:R-:W-:Y:S01]  /*e490*/  IMAD.MOV.U32 R9, RZ, RZ, R21.reuse ;  /* 0x000000ffff097224 */ /* 0x100fe200078e0015 */
[----:B------:R-:W-:Y:S01]  /*e4a0*/  IADD3.X R25, RZ, R21, RZ, P4, !PT ;  /* 0x00000015ff197210 */ /* 0x000fe200027fe4ff */
[----:B------:R-:W-:Y:S01]  /*e4b0*/  IMAD.X R5, RZ, RZ, R21, P0 ;  /* 0x000000ffff057224 */ /* 0x000fe200000e0615 */
[----:B------:R-:W-:Y:S01]  /*e4c0*/  SHF.R.S32.HI R43, RZ, 0x1f, R44 ;  /* 0x0000001fff2b7819 */ /* 0x000fe2000001142c */
[C---:B------:R-:W-:Y:S01]  /*e4d0*/  IMAD R3, R28.reuse, UR5, R3 ;  /* 0x000000051c037c24 */ /* 0x040fe2000f8e0203 */
[----:B------:R-:W3:Y:S01]  /*e4e0*/  LD.E.128 R12, desc[UR42][R12.64] ;  /* 0x0000002a0c0c7980 */ /* 0x000ee2000c101d00 */
[----:B------:R-:W-:Y:S01]  /*e4f0*/  IMAD.WIDE.U32 R20, R28, UR4, RZ ;  /* 0x000000041c147c25 */ /* 0x000fe2000f8e00ff */
[----:B------:R-:W-:Y:S01]  /*e500*/  ULDC.64 UR4, c[0x0][0xae8] ;  /* 0x0002ba0000047ab9 */ /* 0x000fe20000000a00 */
[----:B------:R-:W0:Y:S01]  /*e510*/  @P2 LDC R29, c[0x0][0xbf0] ;  /* 0x0002fc00ff1d2b82 */ /* 0x000e220000000800 */
[----:B------:R-:W4:Y:S02]  /*e520*/  LD.E.128 R8, desc[UR42][R8.64] ;  /* 0x0000002a08087980 */ /* 0x000f24000c101d00 */
[----:B------:R-:W-:Y:S01]  /*e530*/  IADD3 R21, R21, R3, RZ ;  /* 0x0000000315157210 */ /* 0x000fe20007ffe0ff */
[----:B------:R-:W-:Y:S01]  /*e540*/  IMAD R3, R38, UR4, RZ ;  /* 0x0000000426037c24 */ /* 0x000fe2000f8e02ff */
[----:B------:R-:W3:Y:S03]  /*e550*/  LD.E.128 R24, desc[UR42][R24.64] ;  /* 0x0000002a18187980 */ /* 0x000ee6000c101d00 */
[C---:B------:R-:W-:Y:S01]  /*e560*/  IMAD R3, R41.reuse, UR5, R3 ;  /* 0x0000000529037c24 */ /* 0x040fe2000f8e0203 */
[----:B--2---:R-:W5:Y:S01]  /*e570*/  LD.E.128 R4, desc[UR42][R4.64] ;  /* 0x0000002a04047980 */ /* 0x004f62000c101d00 */
[----:B------:R-:W-:Y:S01]  /*e580*/  IMAD.WIDE.U32 R20, R41, UR4, R20 ;  /* 0x0000000429147c25 */ /* 0x000fe2000f8e0014 */
[----:B------:R-:W-:Y:S01]  /*e590*/  LEA.HI R43, R43, R44, RZ, 0x3 ;  /* 0x0000002c2b2b7211 */ /* 0x000fe200078f18ff */
[----:B------:R-:W-:Y:S01]  /*e5a0*/  ULDC.64 UR4, c[0x0][0xaf0] ;  /* 0x0002bc0000047ab9 */ /* 0x000fe20000000a00 */
[----:B------:R-:W2:Y:S02]  /*e5b0*/  LDL R41, [R1+0x64] ;  /* 0x0000640001297983 */ /* 0x000ea40000100800 */
[----:B------:R-:W-:Y:S01]  /*e5c0*/  LOP3.LUT R43, R43, 0xfffffff8, RZ, 0xc0, !PT ;  /* 0xfffffff82b2b7812 */ /* 0x000fe200078ec0ff */
[----:B------:R-:W-:Y:S01]  /*e5d0*/  IMAD R38, R58, 0xc0, R42 ;  /* 0x000000c03a267824 */ /* 0x000fe200078e022a */
[----:B------:R-:W-:Y:S01]  /*e5e0*/  @!PT LDS RZ, [RZ] ;  /* 0x00000000fffff984 */ /* 0x000fe20000000800 */
[----:B------:R-:W-:Y:S01]  /*e5f0*/  @!PT LDS RZ, [RZ] ;  /* 0x00000000fffff984 */ /* 0x000fe20000000800 */
[----:B------:R-:W-:Y:S01]  /*e600*/  @!PT LDS RZ, [RZ] ;  /* 0x00000000fffff984 */ /* 0x000fe20000000800 */
[----:B------:R-:W-:Y:S01]  /*e610*/  @!PT LDS RZ, [RZ] ;  /* 0x00000000fffff984 */ /* 0x000fe20000000800 */
[----:B------:R1:W-:Y:S06]  /*e620*/  MEMBAR.ALL.CTA ;  /* 0x0000000000007992 */ /* 0x0003ec0000008000 */
[----:B-1----:R-:W1:Y:S01]  /*e630*/  FENCE.VIEW.ASYNC.S ;  /* 0x00000000000073c6 */ /* 0x002e620000000000 */
[----:B------:R-:W-:-:S04]  /*e640*/  IMAD.IADD R43, R44, 0x1, -R43 ;  /* 0x000000012c2b7824 */ /* 0x000fc800078e0a2b */
[----:B------:R-:W-:-:S04]  /*e650*/  IMAD R0, R43, 0x30, R42 ;  /* 0x000000302b007824 */ /* 0x000fc800078e022a */
[----:B------:R-:W-:-:S04]  /*e660*/  IMAD R32, R58, 0xc0, R0 ;  /* 0x000000c03a207824 */ /* 0x000fc800078e0200 */
[----:B------:R-:W-:-:S04]  /*e670*/  @P2 IMAD.HI.U32 R0, R32, R39, RZ ;  /* 0x0000002720002227 */ /* 0x000fc800078e00ff */
[----:B------:R-:W-:Y:S02]  /*e680*/  IMAD.IADD R21, R21, 0x1, R3 ;  /* 0x0000000115157824 */ /* 0x000fe400078e0203 */
[----:B------:R-:W-:Y:S01]  /*e690*/  IMAD.MOV.U32 R3, RZ, RZ, R32 ;  /* 0x000000ffff037224 */ /* 0x000fe200078e0020 */
[----:B0-----:R-:W-:Y:S01]  /*e6a0*/  @P2 SHF.R.U32.HI R3, RZ, R29, R0 ;  /* 0x0000001dff032219 */ /* 0x001fe20000011600 */
[----:B------:R-:W-:Y:S02]  /*e6b0*/  IMAD R28, R36, UR4, RZ ;  /* 0x00000004241c7c24 */ /* 0x000fe4000f8e02ff */
[----:B------:R-:W-:Y:S01]  /*e6c0*/  IMAD.WIDE.U32 R20, R31, UR4, R20 ;  /* 0x000000041f147c25 */ /* 0x000fe2000f8e0014 */
[----:B------:R-:W-:-:S03]  /*e6d0*/  SHF.R.S32.HI R0, RZ, 0x1f, R3 ;  /* 0x0000001fff007819 */ /* 0x000fc60000011403 */
[----:B------:R-:W-:Y:S01]  /*e6e0*/  IMAD R29, R31, UR5, R28 ;  /* 0x000000051f1d7c24 */ /* 0x000fe2000f8e021c */
[----:B------:R-:W-:Y:S01]  /*e6f0*/  ULDC.64 UR4, c[0x0][0xae0] ;  /* 0x0002b80000047ab9 */ /* 0x000fe20000000a00 */
[----:B------:R-:W-:Y:S02]  /*e700*/  IMAD.MOV R31, RZ, RZ, -R3 ;  /* 0x000000ffff1f7224 */ /* 0x000fe400078e0a03 */
[----:B------:R-:W-:Y:S01]  /*e710*/  IMAD R0, R0, UR4, RZ ;  /* 0x0000000400007c24 */ /* 0x000fe2000f8e02ff */
[----:B------:R-:W-:Y:S01]  /*e720*/  IADD3 R21, R21, R29, RZ ;  /* 0x0000001d15157210 */ /* 0x000fe20007ffe0ff */
[----:B------:R-:W-:Y:S02]  /*e730*/  IMAD R29, R30, R31, R32 ;  /* 0x0000001f1e1d7224 */ /* 0x000fe400078e0220 */
[C---:B------:R-:W-:Y:S02]  /*e740*/  IMAD R31, R3.reuse, UR5, R0 ;  /* 0x00000005031f7c24 */ /* 0x040fe4000f8e0200 */
[----:B------:R-:W-:Y:S01]  /*e750*/  IMAD.WIDE.U32 R20, R3, UR4, R20 ;  /* 0x0000000403147c25 */ /* 0x000fe2000f8e0014 */
[----:B------:R-:W-:Y:S01]  /*e760*/  SHF.R.S32.HI R0, RZ, 0x1f, R29 ;  /* 0x0000001fff007819 */ /* 0x000fe2000001141d */
[----:B------:R-:W-:-:S02]  /*e770*/  ULDC.64 UR4, c[0x0][0xad8] ;  /* 0x0002b60000047ab9 */ /* 0x000fc40000000a00 */
[----:B------:R-:W-:Y:S02]  /*e780*/  IMAD.IADD R21, R21, 0x1, R31 ;  /* 0x0000000115157824 */ /* 0x000fe400078e021f */
[----:B------:R-:W-:Y:S02]  /*e790*/  IMAD R0, R0, UR4, RZ ;  /* 0x0000000400007c24 */ /* 0x000fe4000f8e02ff */
[----:B------:R-:W-:-:S04]  /*e7a0*/  IMAD.WIDE.U32 R20, R29, UR4, R20 ;  /* 0x000000041d147c25 */ /* 0x000fc8000f8e0014 */
[----:B------:R-:W-:Y:S01]  /*e7b0*/  IMAD R3, R29, UR5, R0 ;  /* 0x000000051d037c24 */ /* 0x000fe2000f8e0200 */
[----:B------:R-:W-:Y:S02]  /*e7c0*/  ULDC.64 UR4, c[0x0][0xa80] ;  /* 0x0002a00000047ab9 */ /* 0x000fe40000000a00 */
[----:B------:R-:W-:Y:S01]  /*e7d0*/  LEA R32, P0, R20, UR4, 0x1 ;  /* 0x0000000414207c11 */ /* 0x000fe2000f8008ff */
[----:B------:R-:W-:Y:S01]  /*e7e0*/  IMAD.IADD R3, R21, 0x1, R3 ;  /* 0x0000000115037824 */ /* 0x000fe200078e0203 */
[----:B------:R-:W-:-:S04]  /*e7f0*/  ULDC UR4, c[0x0][0xac8] ;  /* 0x0002b20000047ab9 */ /* 0x000fc80000000800 */
[----:B------:R-:W-:Y:S02]  /*e800*/  LEA.HI.X R36, R20, UR5, R3, 0x1, P0 ;  /* 0x0000000514247c11 */ /* 0x000fe400080f0c03 */
[----:B-1----:R-:W0:Y:S01]  /*e810*/  SHFL.IDX PT, R20, R32, RZ, 0x181f ;  /* 0x00181fff20147589 */ /* 0x002e2200000e0000 */
[----:B------:R-:W-:-:S03]  /*e820*/  ISETP.GE.AND P0, PT, R40, UR4, PT ;  /* 0x0000000428007c0c */ /* 0x000fc6000bf06270 */
[----:B------:R-:W1:Y:S04]  /*e830*/  SHFL.IDX PT, R28, R32, 0x1, 0x181f ;  /* 0x00381f00201c7f89 */ /* 0x000e6800000e0000 */
[----:B------:R-:W2:Y:S04]  /*e840*/  SHFL.IDX PT, R21, R36, RZ, 0x181f ;  /* 0x00181fff24157589 */ /* 0x000ea800000e0000 */
[----:B------:R-:W2:Y:S01]  /*e850*/  SHFL.IDX PT, R30, R32, 0x2, 0x181f ;  /* 0x00581f00201e7f89 */ /* 0x000ea200000e0000 */
[----:B------:R-:W-:-:S03]  /*e860*/  VIADD R0, R38, 0x30 ;  /* 0x0000003026007836 */ /* 0x000fc60000000000 */
[----:B------:R-:W2:Y:S01]  /*e870*/  SHFL.IDX PT, R29, R36, 0x1, 0x181f ;  /* 0x00381f00241d7f89 */ /* 0x000ea200000e0000 */
[----:B------:R-:W-:-:S03]  /*e880*/  ISETP.GE.OR P3, PT, R38, R37, P0 ;  /* 0x000000252600720c */ /* 0x000fc60000766670 */
[----:B------:R-:W2:Y:S01]  /*e890*/  SHFL.IDX PT, R31, R36, 0x2, 0x181f ;  /* 0x00581f00241f7f89 */ /* 0x000ea200000e0000 */
[----:B------:R-:W-:Y:S02]  /*e8a0*/  IADD3 R3, R38, 0x60, RZ ;  /* 0x0000006026037810 */ /* 0x000fe40007ffe0ff */
[-C--:B------:R-:W-:Y:S02]  /*e8b0*/  ISETP.GE.OR P2, PT, R0, R37.reuse, P0 ;  /* 0x000000250000720c */ /* 0x080fe40000746670 */
[----:B------:R-:W-:Y:S01]  /*e8c0*/  ISETP.GE.OR P1, PT, R3, R37, P0 ;  /* 0x000000250300720c */ /* 0x000fe20000726670 */
[----:B------:R-:W-:-:S04]  /*e8d0*/  VIADD R0, R18, 0x16820 ;  /* 0x0001682012007836 */ /* 0x000fc80000000000 */
[----:B0-----:R-:W-:Y:S02]  /*e8e0*/  @!P3 LEA R20, P5, R40, R20, 0x1 ;  /* 0x000000142814b211 */ /* 0x001fe400078a08ff */
[----:B------:R-:W-:-:S04]  /*e8f0*/  PRMT R0, RZ, 0x654, R0 ;  /* 0x00000654ff007816 */ /* 0x000fc80000000000 */
[----:B-1----:R-:W-:Y:S01]  /*e900*/  @!P2 LEA R28, P4, R40, R28, 0x1 ;  /* 0x0000001c281ca211 */ /* 0x002fe200078808ff */
[----:B------:R0:W-:Y:S02]  /*e910*/  SYNCS.ARRIVE.TRANS64.RED.A1T0 RZ, [R0+URZ], RZ ;  /* 0x000000ff00ff79a7 */ /* 0x0001e4000810043f */
[----:B0-----:R-:W-:-:S05]  /*e920*/  VIADD R0, R38, 0x90 ;  /* 0x0000009026007836 */ /* 0x001fca0000000000 */
[----:B------:R-:W-:Y:S01]  /*e930*/  ISETP.GE.OR P0, PT, R0, R37, P0 ;  /* 0x000000250000720c */ /* 0x000fe20000706670 */
[----:B------:R-:W0:Y:S04]  /*e940*/  SHFL.IDX PT, R32, R32, 0x3, 0x181f ;  /* 0x00781f0020207f89 */ /* 0x000e2800000e0000 */
[----:B------:R-:W1:Y:S01]  /*e950*/  SHFL.IDX PT, R36, R36, 0x3, 0x181f ;  /* 0x00781f0024247f89 */ /* 0x000e6200000e0000 */
[C-C-:B--2---:R-:W-:Y:S02]  /*e960*/  @!P3 LEA.HI.X R21, R40.reuse, R21, R41.reuse, 0x1, P5 ;  /* 0x000000152815b211 */ /* 0x144fe400028f0c29 */
[C---:B------:R-:W-:Y:S02]  /*e970*/  @!P1 LEA R30, P5, R40.reuse, R30, 0x1 ;  /* 0x0000001e281e9211 */ /* 0x040fe400078a08ff */
[----:B------:R-:W-:-:S02]  /*e980*/  @!P2 LEA.HI.X R29, R40, R29, R41, 0x1, P4 ;  /* 0x0000001d281da211 */ /* 0x000fc400020f0c29 */
[----:B------:R-:W-:Y:S01]  /*e990*/  @!P1 LEA.HI.X R31, R40, R31, R41, 0x1, P5 ;  /* 0x0000001f281f9211 */ /* 0x000fe200028f0c29 */
[----:B----4-:R2:W-:Y:S04]  /*e9a0*/  @!P3 ST.E.128 desc[UR42][R20.64], R8 ;  /* 0x000000081400b985 */ /* 0x0105e8000c101d2a */
[----:B---3--:R2:W-:Y:S04]  /*e9b0*/  @!P2 ST.E.128 desc[UR42][R28.64], R12 ;  /* 0x0000000c1c00a985 */ /* 0x0085e8000c101d2a */
[----:B------:R2:W-:Y:S01]  /*e9c0*/  @!P1 ST.E.128 desc[UR42][R30.64], R24 ;  /* 0x000000181e009985 */ /* 0x0005e2000c101d2a */
[----:B01----:R-:W-:Y:S05]  /*e9d0*/  @P0 BRA `(.L_x_598) ;  /* 0x0000000800980947 */ /* 0x003fea0003800000 */
[----:B--2---:R-:W-:-:S04]  /*e9e0*/  LEA R8, P0, R40, R32, 0x1 ;  /* 0x0000002028087211 */ /* 0x004fc800078008ff */
[----:B------:R-:W-:-:S05]  /*e9f0*/  LEA.HI.X R9, R40, R36, R41, 0x1, P0 ;  /* 0x0000002428097211 */ /* 0x000fca00000f0c29 */
[----:B-----5:R0:W-:Y:S01]  /*ea00*/  ST.E.128 desc[UR42][R8.64], R4 ;  /* 0x0000000408007985 */ /* 0x0201e2000c101d2a */
[----:B------:R-:W-:Y:S05]  /*ea10*/  BRA `(.L_x_598) ;  /* 0x0000000800887947 */ /* 0x000fea0003800000 */
.L_x_596:
[----:B------:R-:W2:Y:S01]  /*ea20*/  LDL.LU R6, [R1+0x28] ;  /* 0x0000280001067983 */ /* 0x000ea20000300800 */
[----:B------:R-:W-:Y:S01]  /*ea30*/  ULDC.64 UR4, c[0x0][0xc00] ;  /* 0x0003000000047ab9 */ /* 0x000fe20000000a00 */
[----:B------:R-:W-:Y:S01]  /*ea40*/  IMAD.MOV.U32 R0, RZ, RZ, RZ ;  /* 0x000000ffff007224 */ /* 0x000fe200078e00ff */
[----:B------:R-:W3:Y:S01]  /*ea50*/  LDC R25, c[0x0][0xbe8] ;  /* 0x0002fa00ff197b82 */ /* 0x000ee20000000800 */
[----:B------:R-:W4:Y:S01]  /*ea60*/  LDL.LU R3, [R1+0x2c] ;  /* 0x00002c0001037983 */ /* 0x000f220000300800 */
[----:B------:R-:W-:-:S04]  /*ea70*/  ISETP.NE.U32.AND P0, PT, RZ, UR4, PT ;  /* 0x00000004ff007c0c */ /* 0x000fc8000bf05070 */
[----:B------:R-:W-:Y:S02]  /*ea80*/  ISETP.NE.AND.EX P0, PT, RZ, UR5, PT, P0 ;  /* 0x00000005ff007c0c */ /* 0x000fe4000bf05300 */
[----:B--2---:R-:W-:-:S04]  /*ea90*/  IADD3 R4, P1, R6, UR4, RZ ;  /* 0x0000000406047c10 */ /* 0x004fc8000ff3e0ff */
[----:B----4-:R-:W-:Y:S01]  /*eaa0*/  IADD3.X R5, R3, UR5, RZ, P1, !PT ;  /* 0x0000000503057c10 */ /* 0x010fe20008ffe4ff */
[----:B------:R-:W-:Y:S02]  /*eab0*/  ULDC.64 UR4, c[0x0][0xc08] ;  /* 0x0003020000047ab9 */ /* 0x000fe40000000a00 */
[----:B------:R-:W-:-:S04]  /*eac0*/  ISETP.NE.U32.AND P1, PT, RZ, UR4, PT ;  /* 0x00000004ff007c0c */ /* 0x000fc8000bf25070 */
[----:B------:R2:W5:Y:S01]  /*ead0*/  @P0 LDG.E R0, desc[UR42][R4.64] ;  /* 0x0000002a04000981 */ /* 0x000562000c1e1900 */
[----:B------:R-:W-:Y:S01]  /*eae0*/  ISETP.NE.AND.EX P1, PT, RZ, UR5, PT, P1 ;  /* 0x00000005ff007c0c */ /* 0x000fe2000bf25310 */
[----:B------:R-:W4:-:S12]  /*eaf0*/  S2R R9, SR_TID.X ;  /* 0x0000000000097919 */ /* 0x000f180000002100 */
[----:B------:R-:W-:Y:S01]  /*eb00*/  @P1 IADD3 R6, P2, R6, UR4, RZ ;  /* 0x0000000406061c10 */ /* 0x000fe2000ff5e0ff */
[----:B------:R-:W-:Y:S02]  /*eb10*/  ULDC UR4, c[0x0][0xa88] ;  /* 0x0002a20000047ab9 */ /* 0x000fe40000000800 */
[----:B------:R-:W-:Y:S02]  /*eb20*/  MOV R8, UR4 ;  /* 0x0000000400087c02 */ /* 0x000fe40008000f00 */
[----:B------:R-:W-:-:S05]  /*eb30*/  @P1 IADD3.X R7, R3, UR5, RZ, P2, !PT ;  /* 0x0000000503071c10 */ /* 0x000fca00097fe4ff */
[----:B------:R2:W5:Y:S01]  /*eb40*/  @P1 LDG.E R8, desc[UR42][R6.64] ;  /* 0x0000002a06081981 */ /* 0x000562000c1e1900 */
[----:B---3--:R-:W-:Y:S01]  /*eb50*/  ISETP.NE.AND P2, PT, R25, 0x1, PT ;  /* 0x000000011900780c */ /* 0x008fe20003f45270 */
[----:B----4-:R-:W-:-:S12]  /*eb60*/  VIADD R26, R9, 0xffffff80 ;  /* 0xffffff80091a7836 */ /* 0x010fd80000000000 */
[----:B------:R-:W3:Y:S01]  /*eb70*/  @P2 LDC R20, c[0x0][0xbec] ;  /* 0x0002fb00ff142b82 */ /* 0x000ee20000000800 */
[----:B------:R-:W-:-:S07]  /*eb80*/  ISETP.GE.AND P3, PT, R26, 0xc0, PT ;  /* 0x000000c01a00780c */ /* 0x000fce0003f66270 */
[----:B------:R-:W4:Y:S01]  /*eb90*/  @P2 LDC R21, c[0x0][0xbf0] ;  /* 0x0002fc00ff152b82 */ /* 0x000f220000000800 */
[----:B--2---:R-:W-:Y:S05]  /*eba0*/  @P1 BRA `(.L_x_599) ;  /* 0x0000000000101947 */ /* 0x004fea0003800000 */
[----:B------:R-:W-:Y:S05]  /*ebb0*/  @!P0 BRA `(.L_x_599) ;  /* 0x00000000000c8947 */ /* 0x000fea0003800000 */
[----:B------:R-:W2:Y:S04]  /*ebc0*/  LDG.E R3, desc[UR42][R4.64] ;  /* 0x0000002a04037981 */ /* 0x000ea8000c1e1900 */
[----:B-----5:R-:W2:Y:S02]  /*ebd0*/  LDG.E R8, desc[UR42][R4.64+0x4] ;  /* 0x0000042a04087981 */ /* 0x020ea4000c1e1900 */
[----:B--2---:R-:W-:-:S07]  /*ebe0*/  IMAD.IADD R8, R8, 0x1, -R3 ;  /* 0x0000000108087824 */ /* 0x004fce00078e0a03 */
.L_x_599:
[----:B------:R-:W2:Y:S04]  /*ebf0*/  LDL.LU R4, [R1+0x34] ;  /* 0x0000340001047983 */ /* 0x000ea80000300800 */
[----:B------:R-:W3:Y:S04]  /*ec00*/  LDL.LU R3, [R1+0x44] ;  /* 0x0000440001037983 */ /* 0x000ee80000300800 */
[----:B-----5:R-:W4:Y:S04]  /*ec10*/  LDL R24, [R1+0x24] ;  /* 0x0000240001187983 */ /* 0x020f280000100800 */
[----:B------:R0:W5:Y:S01]  /*ec20*/  LDL R28, [R1+0x38] ;  /* 0x00003800011c7983 */ /* 0x0001620000100800 */
[----:B------:R-:W-:Y:S01]  /*ec30*/  BSSY B1, `(.L_x_600) ;  /* 0x000002d000017945 */ /* 0x000fe20003800000 */
[----:B------:R-:W-:-:S02]  /*ec40*/  SHF.R.S32.HI R11, RZ, 0x1f, R0 ;  /* 0x0000001fff0b7819 */ /* 0x000fc40000011400 */
[----:B--2---:R-:W-:Y:S02]  /*ec50*/  SEL R13, R4, RZ, !P0 ;  /* 0x000000ff040d7207 */ /* 0x004fe40004000000 */
[----:B---3--:R-:W-:Y:S02]  /*ec60*/  SEL R12, R3, RZ, !P0 ;  /* 0x000000ff030c7207 */ /* 0x008fe40004000000 */
[----:B----4-:R-:W-:Y:S01]  /*ec70*/  SHF.R.S32.HI R10, RZ, 0x1f, R24 ;  /* 0x0000001fff0a7819 */ /* 0x010fe20000011418 */
[----:B0-----:R-:W-:Y:S06]  /*ec80*/  @P3 BRA `(.L_x_601) ;  /* 0x00000000009c3947 */ /* 0x001fec0003800000 */
[----:B------:R-:W0:Y:S01]  /*ec90*/  LDC R14, c[0x0][0xbe8] ;  /* 0x0002fa00ff0e7b82 */ /* 0x000e220000000800 */
[----:B-----5:R-:W-:-:S04]  /*eca0*/  IMAD R3, R28, 0xc0, R9 ;  /* 0x000000c01c037824 */ /* 0x020fc800078e0209 */
[----:B------:R-:W-:Y:S02]  /*ecb0*/  VIADD R9, R3, 0xffffff80 ;  /* 0xffffff8003097836 */ /* 0x000fe40000000000 */
[----:B0-----:R-:W-:-:S05]  /*ecc0*/  IMAD R4, R8, R14, RZ ;  /* 0x0000000e08047224 */ /* 0x001fca00078e02ff */
[----:B------:R-:W-:-:S13]  /*ecd0*/  ISETP.GE.AND P0, PT, R9, R4, PT ;  /* 0x000000040900720c */ /* 0x000fda0003f06270 */
[----:B------:R-:W-:Y:S05]  /*ece0*/  @P0 BRA `(.L_x_601) ;  /* 0x0000000000840947 */ /* 0x000fea0003800000 */
[----:B------:R-:W-:Y:S01]  /*ecf0*/  ISETP.NE.AND P0, PT, R14, 0x1, PT ;  /* 0x000000010e00780c */ /* 0x000fe20003f05270 */
[----:B------:R-:W-:Y:S01]  /*ed00*/  ULDC.64 UR4, c[0x0][0xb90] ;  /* 0x0002e40000047ab9 */ /* 0x000fe20000000a00 */
[----:B------:R-:W-:Y:S01]  /*ed10*/  IMAD.MOV.U32 R4, RZ, RZ, R0 ;  /* 0x000000ffff047224 */ /* 0x000fe200078e0000 */
[----:B------:R-:W-:Y:S01]  /*ed20*/  MOV R3, R9 ;  /* 0x0000000900037202 */ /* 0x000fe20000000f00 */
[----:B------:R-:W-:Y:S02]  /*ed30*/  IMAD R7, R10, UR4, RZ ;  /* 0x000000040a077c24 */ /* 0x000fe4000f8e02ff */
[----:B------:R-:W-:Y:S02]  /*ed40*/  IMAD.MOV.U32 R5, RZ, RZ, R11 ;  /* 0x000000ffff057224 */ /* 0x000fe400078e000b */
[C---:B------:R-:W-:Y:S02]  /*ed50*/  IMAD R7, R24.reuse, UR5, R7 ;  /* 0x0000000518077c24 */ /* 0x040fe4000f8e0207 */
[----:B------:R-:W-:Y:S01]  /*ed60*/  IMAD.WIDE.U32 R4, R24, UR4, R4 ;  /* 0x0000000418047c25 */ /* 0x000fe2000f8e0004 */
[----:B------:R-:W-:-:S02]  /*ed70*/  ULDC.64 UR4, c[0x0][0xb98] ;  /* 0x0002e60000047ab9 */ /* 0x000fc40000000a00 */
[----:B------:R-:W0:Y:S01]  /*ed80*/  @P0 LDC R6, c[0x0][0xbec] ;  /* 0x0002fb00ff060b82 */ /* 0x000e220000000800 */
[----:B------:R-:W-:Y:S02]  /*ed90*/  IMAD.IADD R5, R5, 0x1, R7 ;  /* 0x0000000105057824 */ /* 0x000fe400078e0207 */
[----:B------:R-:W-:-:S05]  /*eda0*/  IMAD.WIDE.U32 R4, R13, UR4, R4 ;  /* 0x000000040d047c25 */ /* 0x000fca000f8e0004 */
[----:B------:R-:W2:Y:S01]  /*edb0*/  @P0 LDC R15, c[0x0][0xbf0] ;  /* 0x0002fc00ff0f0b82 */ /* 0x000ea20000000800 */
[----:B0-----:R-:W-:-:S05]  /*edc0*/  @P0 IMAD.HI.U32 R6, R9, R6, RZ ;  /* 0x0000000609060227 */ /* 0x001fca00078e00ff */
[----:B--2---:R-:W-:Y:S01]  /*edd0*/  @P0 SHF.R.U32.HI R3, RZ, R15, R6 ;  /* 0x0000000fff030219 */ /* 0x004fe20000011606 */
[----:B------:R-:W-:-:S03]  /*ede0*/  IMAD R6, R12, UR4, RZ ;  /* 0x000000040c067c24 */ /* 0x000fc6000f8e02ff */
[----:B------:R-:W-:Y:S01]  /*edf0*/  IADD3 R7, -R3, RZ, RZ ;  /* 0x000000ff03077210 */ /* 0x000fe20007ffe1ff */
[----:B------:R-:W-:Y:S01]  /*ee00*/  IMAD R6, R13, UR5, R6 ;  /* 0x000000050d067c24 */ /* 0x000fe2000f8e0206 */
[----:B------:R-:W-:Y:S01]  /*ee10*/  IADD3 R4, P0, R3, R4, RZ ;  /* 0x0000000403047210 */ /* 0x000fe20007f1e0ff */
[----:B------:R-:W-:Y:S02]  /*ee20*/  ULDC.64 UR4, c[0x0][0xb88] ;  /* 0x0002e20000047ab9 */ /* 0x000fe40000000a00 */
[----:B------:R-:W-:Y:S01]  /*ee30*/  IMAD R7, R14, R7, R9 ;  /* 0x000000070e077224 */ /* 0x000fe200078e0209 */
[----:B------:R-:W-:-:S04]  /*ee40*/  SHF.R.S32.HI R9, RZ, 0x1f, R3 ;  /* 0x0000001fff097819 */ /* 0x000fc80000011403 */
[----:B------:R-:W-:Y:S02]  /*ee50*/  SHF.R.S32.HI R3, RZ, 0x1f, R7 ;  /* 0x0000001fff037819 */ /* 0x000fe40000011407 */
[----:B------:R-:W-:-:S03]  /*ee60*/  IADD3.X R5, R9, R5, R6, P0, !PT ;  /* 0x0000000509057210 */ /* 0x000fc600007fe406 */
[----:B------:R-:W-:Y:S02]  /*ee70*/  IMAD R6, R3, UR4, RZ ;  /* 0x0000000403067c24 */ /* 0x000fe4000f8e02ff */
[----:B------:R-:W-:-:S04]  /*ee80*/  IMAD.WIDE.U32 R4, R7, UR4, R4 ;  /* 0x0000000407047c25 */ /* 0x000fc8000f8e0004 */
[----:B------:R-:W-:Y:S01]  /*ee90*/  IMAD R3, R7, UR5, R6 ;  /* 0x0000000507037c24 */ /* 0x000fe2000f8e0206 */
[----:B------:R-:W-:Y:S02]  /*eea0*/  ULDC.64 UR4, c[0x0][0xb50] ;  /* 0x0002d40000047ab9 */ /* 0x000fe40000000a00 */
[----:B------:R-:W-:Y:S01]  /*eeb0*/  LEA R6, P0, R4, UR4, 0x2 ;  /* 0x0000000404067c11 */ /* 0x000fe2000f8010ff */
[----:B------:R-:W-:-:S05]  /*eec0*/  IMAD.IADD R3, R5, 0x1, R3 ;  /* 0x0000000105037824 */ /* 0x000fca00078e0203 */
[----:B------:R-:W-:Y:S01]  /*eed0*/  LEA.HI.X R7, R4, UR5, R3, 0x2, P0 ;  /* 0x0000000504077c11 */ /* 0x000fe200080f1403 */
[----:B------:R-:W-:-:S05]  /*eee0*/  IMAD.MOV.U32 R3, RZ, RZ, -0x800000 ;  /* 0xff800000ff037424 */ /* 0x000fca00078e00ff */
[----:B------:R0:W-:Y:S02]  /*eef0*/  STG.E desc[UR42][R6.64], R3 ;  /* 0x0000000306007986 */ /* 0x0001e4000c10192a */
.L_x_601:
[----:B------:R-:W-:Y:S05]  /*ef00*/  BSYNC B1 ;  /* 0x0000000000017941 */ /* 0x000fea0003800000 */
.L_x_600:
[----:B0-----:R-:W2:Y:S04]  /*ef10*/  LDL R6, [R1+0x3c] ;  /* 0x00003c0001067983 */ /* 0x001ea80000100800 */
[----:B------:R-:W3:Y:S01]  /*ef20*/  LDL R14, [R1+0x64] ;  /* 0x00006400010e7983 */ /* 0x000ee20000100800 */
[--C-:B------:R-:W-:Y:S01]  /*ef30*/  SHF.R.S32.HI R7, RZ, 0x1f, R26.reuse ;  /* 0x0000001fff077819 */ /* 0x100fe2000001141a */
[----:B------:R-:W-:Y:S01]  /*ef40*/  ULDC.64 UR4, c[0x0][0xaa0] ;  /* 0x0002a80000047ab9 */ /* 0x000fe20000000a00 */
[----:B------:R-:W-:Y:S01]  /*ef50*/  SHF.R.S32.HI R29, RZ, 0x1f, R26 ;  /* 0x0000001fff1d7819 */ /* 0x000fe2000001141a */
[----:B------:R-:W-:Y:S01]  /*ef60*/  IMAD R3, R11, UR4, RZ ;  /* 0x000000040b037c24 */ /* 0x000fe2000f8e02ff */
[-C--:B------:R-:W-:Y:S01]  /*ef70*/  LEA.HI R7, R7, R26.reuse, RZ, 0x3 ;  /* 0x0000001a07077211 */ /* 0x080fe200078f18ff */
[C---:B------:R-:W-:Y:S01]  /*ef80*/  IMAD.WIDE.U32 R4, R0.reuse, UR4, RZ ;  /* 0x0000000400047c25 */ /* 0x040fe2000f8e00ff */
[----:B------:R-:W-:Y:S01]  /*ef90*/  LEA.HI R29, R29, R26, RZ, 0x3 ;  /* 0x0000001a1d1d7211 */ /* 0x000fe200078f18ff */
[----:B------:R-:W-:Y:S01]  /*efa0*/  ULDC.64 UR6, c[0x0][0xa80] ;  /* 0x0002a00000067ab9 */ /* 0x000fe20000000a00 */
[----:B------:R-:W-:Y:S01]  /*efb0*/  LOP3.LUT R7, R7, 0xfffffff8, RZ, 0xc0, !PT ;  /* 0xfffffff807077812 */ /* 0x000fe200078ec0ff */
[----:B------:R-:W-:Y:S01]  /*efc0*/  IMAD R3, R0, UR5, R3 ;  /* 0x0000000500037c24 */ /* 0x000fe2000f8e0203 */
[----:B------:R-:W-:Y:S01]  /*efd0*/  SHF.R.S32.HI R29, RZ, 0x3, R29 ;  /* 0x00000003ff1d7819 */ /* 0x000fe2000001141d */
[----:B------:R-:W-:-:S02]  /*efe0*/  ULDC.64 UR4, c[0x0][0xae8] ;  /* 0x0002ba0000047ab9 */ /* 0x000fc40000000a00 */
[----:B------:R-:W-:Y:S02]  /*eff0*/  IMAD.IADD R7, R26, 0x1, -R7 ;  /* 0x000000011a077824 */ /* 0x000fe400078e0a07 */
[----:B------:R-:W-:Y:S02]  /*f000*/  IMAD.IADD R5, R5, 0x1, R3 ;  /* 0x0000000105057824 */ /* 0x000fe400078e0203 */
[----:B------:R-:W-:Y:S02]  /*f010*/  IMAD R0, R7, 0x30, R29 ;  /* 0x0000003007007824 */ /* 0x000fe400078e021d */
[----:B------:R-:W-:-:S04]  /*f020*/  IMAD.WIDE.U32 R4, R24, UR4, R4 ;  /* 0x0000000418047c25 */ /* 0x000fc8000f8e0004 */
[----:B-----5:R-:W-:-:S04]  /*f030*/  IMAD R9, R28, 0xc0, R0 ;  /* 0x000000c01c097824 */ /* 0x020fc800078e0200 */
[----:B------:R-:W-:-:S04]  /*f040*/  @P2 IMAD.HI.U32 R0, R9, R20, RZ ;  /* 0x0000001409002227 */ /* 0x000fc800078e00ff */
[----:B------:R-:W-:Y:S01]  /*f050*/  IMAD.MOV.U32 R3, RZ, RZ, R9 ;  /* 0x000000ffff037224 */ /* 0x000fe200078e0009 */
[----:B------:R-:W-:-:S04]  /*f060*/  @P2 SHF.R.U32.HI R3, RZ, R21, R0 ;  /* 0x00000015ff032219 */ /* 0x000fc80000011600 */
[----:B------:R-:W-:Y:S02]  /*f070*/  SHF.R.S32.HI R0, RZ, 0x1f, R3 ;  /* 0x0000001fff007819 */ /* 0x000fe40000011403 */
[----:B--2---:R-:W-:Y:S01]  /*f080*/  MOV R26, R6 ;  /* 0x00000006001a7202 */ /* 0x004fe20000000f00 */
[----:B------:R-:W-:Y:S02]  /*f090*/  IMAD R6, R10, UR4, RZ ;  /* 0x000000040a067c24 */ /* 0x000fe4000f8e02ff */
[----:B---3--:R-:W-:Y:S02]  /*f0a0*/  IMAD.MOV.U32 R27, RZ, RZ, R14 ;  /* 0x000000ffff1b7224 */ /* 0x008fe400078e000e */
[----:B------:R-:W-:Y:S01]  /*f0b0*/  IMAD R7, R24, UR5, R6 ;  /* 0x0000000518077c24 */ /* 0x000fe2000f8e0206 */
[----:B------:R-:W-:Y:S02]  /*f0c0*/  ULDC.64 UR4, c[0x0][0xaf0] ;  /* 0x0002bc0000047ab9 */ /* 0x000fe40000000a00 */
[----:B------:R-:W-:-:S02]  /*f0d0*/  IMAD R6, R12, UR4, RZ ;  /* 0x000000040c067c24 */ /* 0x000fc4000f8e02ff */
[----:B------:R-:W-:Y:S02]  /*f0e0*/  IADD3 R5, R5, R7, RZ ;  /* 0x0000000705057210 */ /* 0x000fe40007ffe0ff */
[C---:B------:R-:W-:Y:S02]  /*f0f0*/  IMAD R7, R13.reuse, UR5, R6 ;  /* 0x000000050d077c24 */ /* 0x040fe4000f8e0206 */
[----:B------:R-:W-:Y:S02]  /*f100*/  IMAD.MOV R6, RZ, RZ, -R3 ;  /* 0x000000ffff067224 */ /* 0x000fe400078e0a03 */
[----:B------:R-:W-:Y:S01]  /*f110*/  IMAD.WIDE.U32 R4, R13, UR4, R4 ;  /* 0x000000040d047c25 */ /* 0x000fe2000f8e0004 */
[----:B------:R-:W-:-:S03]  /*f120*/  ULDC.64 UR4, c[0x0][0xae0] ;  /* 0x0002b80000047ab9 */ /* 0x000fc60000000a00 */
[----:B------:R-:W-:Y:S02]  /*f130*/  IMAD.IADD R5, R5, 0x1, R7 ;  /* 0x0000000105057824 */ /* 0x000fe400078e0207 */
[----:B------:R-:W-:Y:S02]  /*f140*/  IMAD R0, R0, UR4, RZ ;  /* 0x0000000400007c24 */ /* 0x000fe4000f8e02ff */
[----:B------:R-:W-:Y:S02]  /*f150*/  IMAD R7, R25, R6, R9 ;  /* 0x0000000619077224 */ /* 0x000fe400078e0209 */
[C---:B------:R-:W-:Y:S02]  /*f160*/  IMAD R9, R3.reuse, UR5, R0 ;  /* 0x0000000503097c24 */ /* 0x040fe4000f8e0200 */
[----:B------:R-:W-:Y:S01]  /*f170*/  IMAD.WIDE.U32 R4, R3, UR4, R4 ;  /* 0x0000000403047c25 */ /* 0x000fe2000f8e0004 */
[----:B------:R-:W-:Y:S01]  /*f180*/  SHF.R.S32.HI R0, RZ, 0x1f, R7 ;  /* 0x0000001fff007819 */ /* 0x000fe20000011407 */
[----:B------:R-:W-:-:S02]  /*f190*/  ULDC.64 UR4, c[0x0][0xad8] ;  /* 0x0002b60000047ab9 */ /* 0x000fc40000000a00 */
[----:B------:R-:W-:Y:S02]  /*f1a0*/  IMAD.IADD R5, R5, 0x1, R9 ;  /* 0x0000000105057824 */ /* 0x000fe400078e0209 */
[----:B------:R-:W-:Y:S02]  /*f1b0*/  IMAD R0, R0, UR4, RZ ;  /* 0x0000000400007c24 */ /* 0x000fe4000f8e02ff */
[C---:B------:R-:W-:Y:S01]  /*f1c0*/  IMAD.WIDE.U32 R20, R7.reuse, UR4, R4 ;  /* 0x0000000407147c25 */ /* 0x040fe2000f8e0004 */
[----:B------:R-:W-:Y:S02]  /*f1d0*/  ULDC UR4, c[0x0][0xac8] ;  /* 0x0002b20000047ab9 */ /* 0x000fe40000000800 */
[----:B------:R-:W-:Y:S01]  /*f1e0*/  ISETP.GE.AND P0, PT, R26, UR4, PT ;  /* 0x000000041a007c0c */ /* 0x000fe2000bf06270 */
[----:B------:R-:W-:Y:S01]  /*f1f0*/  IMAD R3, R7, UR5, R0 ;  /* 0x0000000507037c24 */ /* 0x000fe2000f8e0200 */
[----:B------:R-:W-:Y:S01]  /*f200*/  LEA R7, P1, R20, UR6, 0x1 ;  /* 0x0000000614077c11 */ /* 0x000fe2000f8208ff */
[----:B------:R-:W-:-:S03]  /*f210*/  UMOV UR4, 0xffffffff ;  /* 0xffffffff00047882 */ /* 0x000fc60000000000 */
[----:B------:R-:W-:-:S04]  /*f220*/  IADD3 R3, R21, R3, RZ ;  /* 0x0000000315037210 */ /* 0x000fc80007ffe0ff */
[----:B------:R-:W-:Y:S01]  /*f230*/  LEA.HI.X R20, R20, UR7, R3, 0x1, P1 ;  /* 0x0000000714147c11 */ /* 0x000fe200088f0c03 */
[----:B------:R-:W-:Y:S06]  /*f240*/  BRA.DIV UR4, `(.L_x_602) ;  /* 0x0000007604dc7947 */ /* 0x000fec000b800000 */
[----:B------:R-:W0:Y:S01]  /*f250*/  SHFL.IDX PT, R3, R7, RZ, 0x181f ;  /* 0x00181fff07037589 */ /* 0x000e2200000e0000 */
[----:B------:R-:W-:Y:S02]  /*f260*/  IMAD R21, R8, R25, RZ ;  /* 0x0000001908157224 */ /* 0x000fe400078e02ff */
[----:B------:R-:W-:Y:S01]  /*f270*/  IMAD R24, R28, 0xc0, R29 ;  /* 0x000000c01c187824 */ /* 0x000fe200078e021d */
[----:B------:R-:W2:Y:S03]  /*f280*/  SHFL.IDX PT, R0, R20, RZ, 0x181f ;  /* 0x00181fff14007589 */ /* 0x000ea600000e0000 */
[C---:B------:R-:W-:Y:S01]  /*f290*/  VIADD R8, R24.reuse, 0x30 ;  /* 0x0000003018087836 */ /* 0x040fe20000000000 */
[----:B------:R-:W3:Y:S01]  /*f2a0*/  SHFL.IDX PT, R5, R7, 0x1, 0x181f ;  /* 0x00381f0007057f89 */ /* 0x000ee200000e0000 */
[C---:B------:R-:W-:Y:S01]  /*f2b0*/  ISETP.GE.OR P2, PT, R24.reuse, R21, P0 ;  /* 0x000000151800720c */ /* 0x040fe20000746670 */
[----:B------:R-:W-:-:S02]  /*f2c0*/  VIADD R10, R24, 0x60 ;  /* 0x00000060180a7836 */ /* 0x000fc40000000000 */
[----:B------:R-:W4:Y:S01]  /*f2d0*/  SHFL.IDX PT, R14, R7, 0x2, 0x181f ;  /* 0x00581f00070e7f89 */ /* 0x000f2200000e0000 */
[-C--:B------:R-:W-:Y:S02]  /*f2e0*/  ISETP.GE.OR P3, PT, R8, R21.reuse, P0 ;  /* 0x000000150800720c */ /* 0x080fe40000766670 */
[----:B------:R-:W-:Y:S01]  /*f2f0*/  ISETP.GE.OR P4, PT, R10, R21, P0 ;  /* 0x000000150a00720c */ /* 0x000fe20000786670 */
[----:B------:R-:W5:Y:S04]  /*f300*/  SHFL.IDX PT, R4, R20, 0x1, 0x181f ;  /* 0x00381f0014047f89 */ /* 0x000f6800000e0000 */
[----:B------:R-:W1:Y:S02]  /*f310*/  SHFL.IDX PT, R6, R20, 0x2, 0x181f ;  /* 0x00581f0014067f89 */ /* 0x000e6400000e0000 */
[----:B0-----:R-:W-:-:S04]  /*f320*/  @!P2 LEA R10, P5, R26, R3, 0x1 ;  /* 0x000000031a0aa211 */ /* 0x001fc800078a08ff */
[C---:B--2---:R-:W-:Y:S02]  /*f330*/  @!P2 LEA.HI.X R3, R26.reuse, R0, R27, 0x1, P5 ;  /* 0x000000001a03a211 */ /* 0x044fe400028f0c1b */
[----:B------:R0:W2:Y:S01]  /*f340*/  SHFL.IDX PT, R0, R20, 0x3, 0x181f ;  /* 0x00781f0014007f89 */ /* 0x0000a200000e0000 */
[C---:B---3--:R-:W-:Y:S02]  /*f350*/  @!P3 LEA R8, P1, R26.reuse, R5, 0x1 ;  /* 0x000000051a08b211 */ /* 0x048fe400078208ff */
[----:B------:R-:W-:Y:S01]  /*f360*/  @!P2 IMAD.MOV.U32 R11, RZ, RZ, R3 ;  /* 0x000000ffff0ba224 */ /* 0x000fe200078e0003 */
[----:B----4-:R-:W-:-:S04]  /*f370*/  @!P4 LEA R25, P5, R26, R14, 0x1 ;  /* 0x0000000e1a19c211 */ /* 0x010fc800078a08ff */
[----:B------:R0:W-:Y:S01]  /*f380*/  @!P2 ST.E.128 desc[UR42][R10.64], RZ ;  /* 0x000000ff0a00a985 */ /* 0x0001e2000c101d2a */
[C-C-:B-----5:R-:W-:Y:S02]  /*f390*/  @!P3 LEA.HI.X R9, R26.reuse, R4, R27.reuse, 0x1, P1 ;  /* 0x000000041a09b211 */ /* 0x160fe400008f0c1b */
[----:B------:R-:W-:Y:S01]  /*f3a0*/  @!P4 MOV R4, R25 ;  /* 0x000000190004c202 */ /* 0x000fe20000000f00 */
[----:B------:R0:W3:Y:S01]  /*f3b0*/  SHFL.IDX PT, R14, R7, 0x3, 0x181f ;  /* 0x00781f00070e7f89 */ /* 0x0000e200000e0000 */
[----:B-1----:R-:W-:-:S03]  /*f3c0*/  @!P4 LEA.HI.X R5, R26, R6, R27, 0x1, P5 ;  /* 0x000000061a05c211 */ /* 0x002fc600028f0c1b */
[----:B------:R0:W-:Y:S04]  /*f3d0*/  @!P3 ST.E.128 desc[UR42][R8.64], RZ ;  /* 0x000000ff0800b985 */ /* 0x0001e8000c101d2a */
[----:B------:R0:W-:Y:S02]  /*f3e0*/  @!P4 ST.E.128 desc[UR42][R4.64], RZ ;  /* 0x000000ff0400c985 */ /* 0x0001e4000c101d2a */
.L_x_771:
[----:B------:R-:W-:-:S05]  /*f3f0*/  VIADD R24, R24, 0x90 ;  /* 0x0000009018187836 */ /* 0x000fca0000000000 */
[----:B------:R-:W-:-:S13]  /*f400*/  ISETP.GE.OR P0, PT, R24, R21, P0 ;  /* 0x000000151800720c */ /* 0x000fda0000706670 */
[----:B---3--:R-:W-:-:S04]  /*f410*/  @!P0 LEA R14, P1, R26, R14, 0x1 ;  /* 0x0000000e1a0e8211 */ /* 0x008fc800078208ff */
[----:B--2---:R-:W-:-:S05]  /*f420*/  @!P0 LEA.HI.X R15, R26, R0, R27, 0x1, P1 ;  /* 0x000000001a0f8211 */ /* 0x004fca00008f0c1b */
[----:B------:R1:W-:Y:S04]  /*f430*/  @!P0 ST.E.128 desc[UR42][R14.64], RZ ;  /* 0x000000ff0e008985 */ /* 0x0003e8000c101d2a */
.L_x_598:
[----:B------:R-:W-:Y:S05]  /*f440*/  BSYNC B0 ;  /* 0x0000000000007941 */ /* 0x000fea0003800000 */
.L_x_595:
[----:B------:R-:W-:Y:S02]  /*f450*/  ULDC UR4, c[0x0][0xc3c] ;  /* 0x00030f0000047ab9 */ /* 0x000fe40000000800 */
[----:B------:R-:W-:-:S13]  /*f460*/  ISETP.GE.AND P0, PT, R35, UR4, PT ;  /* 0x0000000423007c0c */ /* 0x000fda000bf06270 */
[----:B------:R-:W-:Y:S05]  /*f470*/  @!P0 BRA `(.L_x_603) ;  /* 0xffffff1c00088947 */ /* 0x000fea000383ffff */
[----:B------:R-:W-:Y:S05]  /*f480*/  BRA `(.L_x_474) ;  /* 0x00000064009c7947 */ /* 0x000fea0003800000 */
.L_x_472:
[----:B------:R-:W-:-:S08]  /*f490*/  NOP ;  /* 0x0000000000007918 */ /* 0x000fd00000000000 */
[----:B------:R-:W0:-:S00]  /*f4a0*/  USETMAXREG.DEALLOC.CTAPOOL 0x20 ;  /* 0x00000020000079c8 */ /* 0x000e0000080e0500 */
[----:B0-----:R-:W2:Y:S01]  /*f4b0*/  LDL.LU R2, [R1] ;  /* 0x0000000001027983 */ /* 0x001ea20000300800 */
[----:B------:R-:W-:-:S06]  /*f4c0*/  LOP3.LUT R0, R0, 0x3, RZ, 0xc0, !PT ;  /* 0x0000000300007812 */ /* 0x000fcc00078ec0ff */
[----:B------:R-:W0:Y:S02]  /*f4d0*/  SHFL.IDX PT, R0, R0, RZ, 0x1f ;  /* 0x00001fff00007589 */ /* 0x000e2400000e0000 */
[----:B0-----:R-:W-:Y:S01]  /*f4e0*/  ISETP.NE.AND P0, PT, R0, RZ, PT ;  /* 0x000000ff0000720c */ /* 0x001fe20003f05270 */
[----:B------:R-:W-:Y:S01]  /*f4f0*/  IMAD.MOV.U32 R0, RZ, RZ, RZ ;  /* 0x000000ffff007224 */ /* 0x000fe200078e00ff */
[----:B--2---:R-:W-:-:S11]  /*f500*/  LOP3.LUT R2, R2, 0xfffffffb, RZ, 0xc0, !PT ;  /* 0xfffffffb02027812 */ /* 0x004fd600078ec0ff */
[----:B------:R-:W-:-:S05]  /*f510*/  @P0 LOP3.LUT R2, R2, 0x4, RZ, 0xfc, !PT ;  /* 0x0000000402020812 */ /* 0x000fca00078efcff */
[----:B------:R0:W-:Y:S01]  /*f520*/  STL [R1], R2 ;  /* 0x0000000201007387 */ /* 0x0001e20000100800 */
[----:B------:R-:W-:Y:S05]  /*f530*/  @!P0 BRA `(.L_x_604) ;  /* 0x00000000001c8947 */ /* 0x000fea0003800000 */
[----:B------:R-:W1:Y:S08]  /*f540*/  S2UR UR5, SR_CgaCtaId ;  /* 0x00000000000579c3 */ /* 0x000e700000008800 */
[----:B------:R-:W-:Y:S06]  /*f550*/  BAR.SYNC.DEFER_BLOCKING 0x5, 0x200 ;  /* 0x0148000000007b1d */ /* 0x000fec0000010000 */
[----:B------:R-:W-:-:S02]  /*f560*/  UMOV UR4, 0x400 ;  /* 0x0000040000047882 */ /* 0x000fc40000000000 */
[----:B-1----:R-:W-:-:S09]  /*f570*/  ULEA UR4, UR5, UR4, 0x18 ;  /* 0x0000000405047291 */ /* 0x002fd2000f8ec03f */
[----:B------:R-:W1:Y:S01]  /*f580*/  LDS.128 R16, [UR4+0x168d0] ;  /* 0x0168d004ff107984 */ /* 0x000e620008000c00 */
[----:B------:R-:W-:Y:S06]  /*f590*/  BAR.ARV 0x4, 0x200 ;  /* 0x0108000000007b1d */ /* 0x000fec0000002000 */
[----:B------:R-:W-:Y:S05]  /*f5a0*/  BRA `(.L_x_605) ;  /* 0x0000000800007947 */ /* 0x000fea0003800000 */
.L_x_604:
[----:B0-----:R-:W0:Y:S01]  /*f5b0*/  S2R R2, SR_TID.X ;  /* 0x0000000000027919 */ /* 0x001e220000002100 */
[----:B------:R-:W-:Y:S01]  /*f5c0*/  ULDC UR4, c[0x0][0xc3c] ;  /* 0x00030f0000047ab9 */ /* 0x000fe20000000800 */
        /* <DEDUP_REMOVED lines=10> */
[C---:B------:R-:W-:Y:S02]  /*f670*/  ISETP.GE.U32.AND P2, PT, R5.reuse, 0x2, PT ;  /* 0x000000020500780c */ /* 0x040fe40003f46070 */
[C---:B------:R-:W-:Y:S02]  /*f680*/  ISETP.GE.U32.AND P3, PT, R5.reuse, 0x4, PT ;  /* 0x000000040500780c */ /* 0x040fe40003f66070 */
[C---:B------:R-:W-:Y:S02]  /*f690*/  ISETP.GE.U32.AND P4, PT, R5.reuse, 0x8, PT ;  /* 0x000000080500780c */ /* 0x040fe40003f86070 */
[----:B------:R-:W-:Y:S02]  /*f6a0*/  ISETP.GE.U32.AND P5, PT, R5, 0x10, PT ;  /* 0x000000100500780c */ /* 0x000fe40003fa6070 */
[----:B------:R-:W-:Y:S01]  /*f6b0*/  MOV R16, RZ ;  /* 0x000000ff00107202 */ /* 0x000fe20000000f00 */
        /* <DEDUP_REMOVED lines=17> */
[----:B------:R-:W-:Y:S01]  /*f7d0*/  IMAD.MOV.U32 R3, RZ, RZ, R4 ;  /* 0x000000ffff037224 */ /* 0x000fe200078e0004 */
[----:B-1----:R-:W-:-:S13]  /*f7e0*/  ISETP.GT.AND P6, PT, R4, UR6, PT ;  /* 0x0000000604007c0c */ /* 0x002fda000bfc4270 */
[----:B------:R-:W-:Y:S05]  /*f7f0*/  @P6 BRA `(.L_x_606) ;  /* 0x00000000009c6947 */ /* 0x000fea0003800000 */
[----:B------:R-:W0:Y:S01]  /*f800*/  LDC R6, c[0x0][0xc3c] ;  /* 0x00030f00ff067b82 */ /* 0x000e220000000800 */
[----:B------:R-:W-:Y:S01]  /*f810*/  IMAD.MOV.U32 R4, RZ, RZ, R3 ;  /* 0x000000ffff047224 */ /* 0x000fe200078e0003 */
[----:B------:R-:W-:Y:S01]  /*f820*/  UMOV UR4, URZ ;  /* 0x0000003f00047c82 */ /* 0x000fe20008000000 */
[----:B------:R-:W-:Y:S01]  /*f830*/  ULDC UR7, c[0x0][0xc3c] ;  /* 0x00030f0000077ab9 */ /* 0x000fe20000000800 */
[----:B------:R-:W-:-:S05]  /*f840*/  ULDC UR5, c[0x0][0xc38] ;  /* 0x00030e0000057ab9 */ /* 0x000fca0000000800 */
.L_x_610:
[----:B------:R-:W-:Y:S01]  /*f850*/  UIADD3 UR4, UR4, 0x1f, URZ ;  /* 0x0000001f04047890 */ /* 0x000fe2000fffe03f */
[----:B------:R-:W-:-:S05]  /*f860*/  IMAD.U32 R19, RZ, RZ, UR7 ;  /* 0x00000007ff137e24 */ /* 0x000fca000f8e00ff */
[----:B0-----:R-:W-:-:S13]  /*f870*/  ISETP.LE.AND P6, PT, R6, UR4, PT ;  /* 0x0000000406007c0c */ /* 0x001fda000bfc3270 */
[----:B------:R-:W-:Y:S05]  /*f880*/  @P6 BRA `(.L_x_607) ;  /* 0x0000000400246947 */ /* 0x000fea0003800000 */
[----:B------:R-:W-:Y:S01]  /*f890*/  IADD3 R7, R5, UR4, RZ ;  /* 0x0000000405077c10 */ /* 0x000fe2000fffe0ff */
[----:B------:R-:W-:Y:S01]  /*f8a0*/  BSSY B0, `(.L_x_608) ;  /* 0x0000007000007945 */ /* 0x000fe20003800000 */
[----:B------:R-:W-:Y:S02]  /*f8b0*/  IMAD.MOV.U32 R0, RZ, RZ, RZ ;  /* 0x000000ffff007224 */ /* 0x000fe400078e00ff */
[----:B------:R-:W-:-:S13]  /*f8c0*/  ISETP.GE.OR P6, PT, R7, R6, !P0 ;  /* 0x000000060700720c */ /* 0x000fda00047c6670 */
[----:B------:R-:W-:Y:S05]  /*f8d0*/  @P6 BRA `(.L_x_609) ;  /* 0x00000000000c6947 */ /* 0x000fea0003800000 */
[----:B------:R-:W0:Y:S02]  /*f8e0*/  LDC.64 R2, c[0x0][0xc80] ;  /* 0x00032000ff027b82 */ /* 0x000e240000000a00 */
[----:B0-----:R-:W-:-:S05]  /*f8f0*/  IMAD.WIDE R2, R7, 0x4, R2 ;  /* 0x0000000407027825 */ /* 0x001fca00078e0202 */
[----:B------:R0:W5:Y:S02]  /*f900*/  LDG.E R0, desc[UR42][R2.64] ;  /* 0x0000002a02007981 */ /* 0x000164000c1e1900 */
.L_x_609:
[----:B------:R-:W-:Y:S05]  /*f910*/  BSYNC B0 ;  /* 0x0000000000007941 */ /* 0x000fea0003800000 */
.L_x_608:
[----:B0----5:R-:W0:Y:S02]  /*f920*/  SHFL.UP PT, R2, R0, 0x1, RZ ;  /* 0x0420000000027989 */ /* 0x021e2400000e00ff */
[----:B0-----:R-:W-:-:S05]  /*f930*/  SEL R3, R2, RZ, P1 ;  /* 0x000000ff02037207 */ /* 0x001fca0000800000 */
[----:B------:R-:W-:-:S05]  /*f940*/  IMAD.IADD R3, R0, 0x1, R3 ;  /* 0x0000000100037824 */ /* 0x000fca00078e0203 */
        /* <DEDUP_REMOVED lines=18> */
.L_x_606:
        /* <DEDUP_REMOVED lines=15> */
.L_x_611:
[----:B---3--:R-:W-:Y:S01]  /*fb60*/  IMAD R16, R16, UR5, R9 ;  /* 0x0000000510107c24 */ /* 0x008fe2000f8e0209 */
[----:B0-----:R-:W-:Y:S01]  /*fb70*/  IABS R2, R0 ;  /* 0x0000000000027213 */ /* 0x001fe20000000000 */
[----:B------:R-:W-:Y:S01]  /*fb80*/  VIADD R19, R19, UR4 ;  /* 0x0000000413137c36 */ /* 0x000fe20008000000 */
[----:B-12---:R-:W-:Y:S02]  /*fb90*/  IADD3 R7, RZ, -R3, RZ ;  /* 0x80000003ff077210 */ /* 0x006fe40007ffe0ff */
[----:B------:R-:W-:Y:S01]  /*fba0*/  IADD3 R9, -R16, UR6, RZ ;  /* 0x0000000610097c10 */ /* 0x000fe2000fffe1ff */
[----:B------:R-:W-:Y:S02]  /*fbb0*/  IMAD.MOV R8, RZ, RZ, -R2 ;  /* 0x000000ffff087224 */ /* 0x000fe400078e0a02 */
[----:B------:R-:W-:Y:S01]  /*fbc0*/  IMAD R7, R7, R4, RZ ;  /* 0x0000000407077224 */ /* 0x000fe200078e02ff */
[----:B------:R-:W-:Y:S01]  /*fbd0*/  IABS R6, R9 ;  /* 0x0000000900067213 */ /* 0x000fe20000000000 */
[----:B------:R-:W-:-:S04]  /*fbe0*/  IMAD.MOV.U32 R2, RZ, RZ, RZ ;  /* 0x000000ffff027224 */ /* 0x000fc800078e00ff */
[----:B------:R-:W-:-:S04]  /*fbf0*/  IMAD.HI.U32 R2, R3, R7, R2 ;  /* 0x0000000703027227 */ /* 0x000fc800078e0002 */
[----:B------:R-:W-:Y:S01]  /*fc00*/  IMAD.MOV.U32 R3, RZ, RZ, R6 ;  /* 0x000000ffff037224 */ /* 0x000fe200078e0006 */
[----:B------:R-:W-:-:S03]  /*fc10*/  MOV R6, R8 ;  /* 0x0000000800067202 */ /* 0x000fc60000000f00 */
[----:B------:R-:W-:-:S04]  /*fc20*/  IMAD.HI.U32 R2, R2, R3, RZ ;  /* 0x0000000302027227 */ /* 0x000fc800078e00ff */
[----:B------:R-:W-:-:S05]  /*fc30*/  IMAD R3, R2, R6, R3 ;  /* 0x0000000602037224 */ /* 0x000fca00078e0203 */
[----:B------:R-:W-:-:S13]  /*fc40*/  ISETP.GT.U32.AND P1, PT, R4, R3, PT ;  /* 0x000000030400720c */ /* 0x000fda0003f24070 */
[----:B------:R-:W-:Y:S02]  /*fc50*/  @!P1 IMAD.IADD R3, R3, 0x1, -R4 ;  /* 0x0000000103039824 */ /* 0x000fe400078e0a04 */
[----:B------:R-:W-:Y:S01]  /*fc60*/  @!P1 VIADD R2, R2, 0x1 ;  /* 0x0000000102029836 */ /* 0x000fe20000000000 */
[----:B------:R-:W-:Y:S02]  /*fc70*/  ISETP.NE.AND P1, PT, R0, RZ, PT ;  /* 0x000000ff0000720c */ /* 0x000fe40003f25270 */
[----:B------:R-:W-:Y:S02]  /*fc80*/  ISETP.GE.U32.AND P0, PT, R3, R4, PT ;  /* 0x000000040300720c */ /* 0x000fe40003f06070 */
[----:B------:R-:W-:-:S04]  /*fc90*/  LOP3.LUT R3, R9, R0, RZ, 0x3c, !PT ;  /* 0x0000000009037212 */ /* 0x000fc800078e3cff */
[----:B------:R-:W-:-:S07]  /*fca0*/  ISETP.GE.AND P2, PT, R3, RZ, PT ;  /* 0x000000ff0300720c */ /* 0x000fce0003f46270 */
[----:B------:R-:W-:-:S06]  /*fcb0*/  @P0 VIADD R2, R2, 0x1 ;  /* 0x0000000102020836 */ /* 0x000fcc0000000000 */
[----:B------:R-:W-:Y:S02]  /*fcc0*/  @!P2 IADD3 R2, -R2, RZ, RZ ;  /* 0x000000ff0202a210 */ /* 0x000fe40007ffe1ff */
[----:B------:R-:W-:-:S05]  /*fcd0*/  @!P1 LOP3.LUT R2, RZ, R0, RZ, 0x33, !PT ;  /* 0x00000000ff029212 */ /* 0x000fca00078e33ff */
[--C-:B------:R-:W-:Y:S02]  /*fce0*/  IMAD.MOV R17, RZ, RZ, -R2.reuse ;  /* 0x000000ffff117224 */ /* 0x100fe400078e0a02 */
[----:B------:R-:W-:Y:S02]  /*fcf0*/  IMAD.MOV.U32 R18, RZ, RZ, R2 ;  /* 0x000000ffff127224 */ /* 0x000fe400078e0002 */
[----:B------:R-:W-:Y:S01]  /*fd00*/  IMAD R17, R0, R17, R9 ;  /* 0x0000001100117224 */ /* 0x000fe200078e0209 */
[----:B------:R-:W-:Y:S06]  /*fd10*/  BRA `(.L_x_612) ;  /* 0x00000000000c7947 */ /* 0x000fec0003800000 */
.L_x_607:
[----:B------:R-:W-:Y:S01]  /*fd20*/  MOV R17, RZ ;  /* 0x000000ff00117202 */ /* 0x000fe20000000f00 */
[----:B------:R-:W-:Y:S02]  /*fd30*/  IMAD.U32 R16, RZ, RZ, UR6 ;  /* 0x00000006ff107e24 */ /* 0x000fe4000f8e00ff */
[----:B------:R-:W-:-:S07]  /*fd40*/  IMAD.MOV.U32 R18, RZ, RZ, RZ ;  /* 0x000000ffff127224 */ /* 0x000fce00078e00ff */
.L_x_612:
[----:B------:R-:W-:-:S13]  /*fd50*/  ISETP.NE.AND P0, PT, R5, RZ, PT ;  /* 0x000000ff0500720c */ /* 0x000fda0003f05270 */
[----:B------:R-:W0:Y:S01]  /*fd60*/  @!P0 S2R R3, SR_CgaCtaId ;  /* 0x0000000000038919 */ /* 0x000e220000008800 */
[----:B------:R-:W-:-:S04]  /*fd70*/  @!P0 MOV R0, 0x400 ;  /* 0x0000040000008802 */ /* 0x000fc80000000f00 */
[----:B0-----:R-:W-:-:S05]  /*fd80*/  @!P0 LEA R0, R3, R0, 0x18 ;  /* 0x0000000003008211 */ /* 0x001fca00078ec0ff */
[----:B------:R2:W-:Y:S01]  /*fd90*/  @!P0 STS.128 [R0+0x168d0], R16 ;  /* 0x0168d01000008388 */ /* 0x0005e20000000c00 */
[----:B------:R-:W-:Y:S06]  /*fda0*/  BAR.ARV 0x5, 0x200 ;  /* 0x0148000000007b1d */ /* 0x000fec0000002000 */
.L_x_605:
[----:B------:R3:W-:Y:S01]  /*fdb0*/  STL [R1+0x40], RZ ;  /* 0x000040ff01007387 */ /* 0x0007e20000100800 */
[----:B------:R-:W-:Y:S01]  /*fdc0*/  ULDC UR4, c[0x0][0xc3c] ;  /* 0x00030f0000047ab9 */ /* 0x000fe20000000800 */
[----:B------:R-:W-:Y:S01]  /*fdd0*/  IMAD.MOV.U32 R28, RZ, RZ, 0x1 ;  /* 0x00000001ff1c7424 */ /* 0x000fe200078e00ff */
[----:B-1----:R-:W-:Y:S02]  /*fde0*/  ISETP.GE.AND P0, PT, R19, UR4, PT ;  /* 0x0000000413007c0c */ /* 0x002fe4000bf06270 */
[----:B------:R-:W-:-:S11]  /*fdf0*/  MOV R25, RZ ;  /* 0x000000ff00197202 */ /* 0x000fd60000000f00 */
[----:B---3--:R-:W-:Y:S05]  /*fe00*/  @P0 BRA `(.L_x_613) ;  /* 0x0000005800600947 */ /* 0x008fea0003800000 */
[----:B------:R-:W2:Y:S01]  /*fe10*/  S2R R6, SR_TID.X ;  /* 0x0000000000067919 */ /* 0x000ea20000002100 */
[----:B------:R-:W1:Y:S01]  /*fe20*/  S2UR UR5, SR_CgaCtaId ;  /* 0x00000000000579c3 */ /* 0x000e620000008800 */
[----:B------:R-:W-:Y:S01]  /*fe30*/  UMOV UR4, 0x400 ;  /* 0x0000040000047882 */ /* 0x000fe20000000000 */
[----:B------:R-:W-:Y:S01]  /*fe40*/  BSSY B8, `(.L_x_613) ;  /* 0x0000594000087945 */ /* 0x000fe20003800000 */
[----:B------:R3:W-:Y:S01]  /*fe50*/  STL [R1+0x40], RZ ;  /* 0x000040ff01007387 */ /* 0x0007e20000100800 */
[----:B------:R-:W-:Y:S01]  /*fe60*/  MOV R28, 0x1 ;  /* 0x00000001001c7802 */ /* 0x000fe20000000f00 */
[----:B------:R-:W-:Y:S01]  /*fe70*/  IMAD.MOV.U32 R25, RZ, RZ, RZ ;  /* 0x000000ffff197224 */ /* 0x000fe200078e00ff */
[----:B------:R-:W-:Y:S01]  /*fe80*/  ULDC.64 UR40, c[0x0][0x198] ;  /* 0x0000660000287ab9 */ /* 0x000fe20000000a00 */
[----:B------:R-:W-:Y:S01]  /*fe90*/  IMAD.MOV.U32 R29, RZ, RZ, 0x1 ;  /* 0x00000001ff1d7424 */ /* 0x000fe200078e00ff */
[----:B------:R-:W-:Y:S01]  /*fea0*/  ULOP3.LUT UR38, UR36, 0x2, URZ, 0xfc, !UPT ;  /* 0x0000000224267892 */ /* 0x000fe2000f8efc3f */
[----:B------:R-:W-:Y:S01]  /*feb0*/  IMAD.MOV.U32 R27, RZ, RZ, RZ ;  /* 0x000000ffff1b7224 */ /* 0x000fe200078e00ff */
[----:B------:R-:W-:Y:S01]  /*fec0*/  ULDC UR37, c[0x0][0xc] ;  /* 0x0000030000257ab9 */ /* 0x000fe20000000800 */
[----:B-1----:R-:W-:-:S06]  /*fed0*/  ULEA UR4, UR5, UR4, 0x18 ;  /* 0x0000000405047291 */ /* 0x002fcc000f8ec03f */
[----:B------:R-:W-:Y:S01]  /*fee0*/  MOV R22, UR4 ;  /* 0x0000000400167c02 */ /* 0x000fe20008000f00 */
[C---:B--2---:R-:W-:Y:S01]  /*fef0*/  IMAD.SHL.U32 R0, R6.reuse, 0x8, RZ ;  /* 0x0000000806007824 */ /* 0x044fe200078e00ff */
[----:B------:R-:W-:-:S04]  /*ff00*/  LOP3.LUT R5, R6, 0x7f, RZ, 0xc0, !PT ;  /* 0x0000007f06057812 */ /* 0x000fc800078ec0ff */
[----:B0-----:R-:W-:Y:S01]  /*ff10*/  LOP3.LUT R2, R0, 0x1f8, RZ, 0xc0, !PT ;  /* 0x000001f800027812 */ /* 0x001fe200078ec0ff */
[----:B------:R-:W-:-:S03]  /*ff20*/  IMAD.SHL.U32 R3, R5, 0x8, RZ ;  /* 0x0000000805037824 */ /* 0x000fc600078e00ff */
[----:B------:R-:W-:-:S04]  /*ff30*/  LOP3.LUT R2, R2, 0x38, R6, 0x78, !PT ;  /* 0x0000003802027812 */ /* 0x000fc800078e7806 */
[----:B------:R-:W-:Y:S01]  /*ff40*/  LOP3.LUT R4, R2, 0x200, R3, 0xf8, !PT ;  /* 0x0000020002047812 */ /* 0x000fe200078ef803 */
[----:B------:R-:W-:Y:S01]  /*ff50*/  IMAD.SHL.U32 R2, R6, 0x10, RZ ;  /* 0x0000001006027824 */ /* 0x000fe200078e00ff */
[----:B------:R-:W-:-:S03]  /*ff60*/  SHF.R.U32.HI R3, RZ, 0x3, R5 ;  /* 0x00000003ff037819 */ /* 0x000fc60000011605 */
[----:B------:R-:W-:Y:S01]  /*ff70*/  IMAD R0, R4, 0x2, R22 ;  /* 0x0000000204007824 */ /* 0x000fe200078e0216 */
[----:B------:R-:W-:-:S04]  /*ff80*/  LOP3.LUT R2, R2, 0x70, RZ, 0xc0, !PT ;  /* 0x0000007002027812 */ /* 0x000fc800078ec0ff */
[----:B------:R3:W-:Y:S01]  /*ff90*/  STL [R1+0x24], R0 ;  /* 0x0000240001007387 */ /* 0x0007e20000100800 */
[----:B------:R-:W-:-:S07]  /*ffa0*/  LOP3.LUT R2, R3, R2, RZ, 0xfc, !PT ;  /* 0x0000000203027212 */ /* 0x000fce00078efcff */
.L_x_706:
[----:B0-----:R-:W0:Y:S02]  /*ffb0*/  LDC.64 R2, c[0x0][0xc88] ;  /* 0x00032200ff027b82 */ /* 0x001e240000000a00 */
[----:B0-----:R-:W-:-:S05]  /*ffc0*/  IMAD.WIDE R2, R19, 0x4, R2 ;  /* 0x0000000413027825 */ /* 0x001fca00078e0202 */
[----:B------:R-:W3:Y:S01]  /*ffd0*/  LDG.E R10, desc[UR42][R2.64] ;  /* 0x0000002a020a7981 */ /* 0x000ee2000c1e1900 */
[----:B------:R-:W-:Y:S05]  /*ffe0*/  YIELD ;  /* 0x0000000000007946 */ /* 0x000fea0003800000 */
[----:B------:R-:W-:Y:S01]  /*fff0*/  ULDC.64 UR4, c[0x0][0xa28] ;  /* 0x00028a0000047ab9 */ /* 0x000fe20000000a00 */
[----:B------:R-:W-:Y:S01]  /*10000*/  IMAD.MOV.U32 R9, RZ, RZ, RZ ;  /* 0x000000ffff097224 */ /* 0x000fe200078e00ff */
[----:B------:R-:W-:Y:S01]  /*10010*/  ISETP.NE.U32.AND P0, PT, RZ, UR4, PT ;  /* 0x00000004ff007c0c */ /* 0x000fe2000bf05070 */
[----:B------:R-:W-:Y:S01]  /*10020*/  ULDC.64 UR8, c[0x0][0xa18] ;  /* 0x0002860000087ab9 */ /* 0x000fe20000000a00 */
[----:B------:R-:W-:Y:S01]  /*10030*/  MOV R6, RZ ;  /* 0x000000ff00067202 */ /* 0x000fe20000000f00 */
[----:B------:R-:W-:Y:S01]  /*10040*/  ULDC.64 UR6, c[0x0][0xa10] ;  /* 0x0002840000067ab9 */ /* 0x000fe20000000a00 */
[----:B------:R-:W-:-:S02]  /*10050*/  ISETP.NE.AND.EX P0, PT, RZ, UR5, PT, P0 ;  /* 0x00000005ff007c0c */ /* 0x000fc4000bf05300 */
[----:B---3--:R-:W-:Y:S01]  /*10060*/  SHF.R.S32.HI R0, RZ, 0x1f, R10 ;  /* 0x0000001fff007819 */ /* 0x008fe2000001140a */
[----:B------:R-:W-:-:S10]  /*10070*/  IMAD.SHL.U32 R23, R10, 0x4, RZ ;  /* 0x000000040a177824 */ /* 0x000fd400078e00ff */
[C---:B------:R-:W-:Y:S01]  /*10080*/  @P0 LEA R2, P1, R10.reuse, UR4, 0x2 ;  /* 0x000000040a020c11 */ /* 0x040fe2000f8210ff */
[----:B------:R-:W-:Y:S03]  /*10090*/  STL [R1+0x8], R10 ;  /* 0x0000080a01007387 */ /* 0x000fe60000100800 */
[C-C-:B------:R-:W-:Y:S01]  /*100a0*/  @P0 LEA.HI.X R3, R10.reuse, UR5, R0.reuse, 0x2, P1 ;  /* 0x000000050a030c11 */ /* 0x140fe200088f1400 */
[----:B------:R-:W-:Y:S01]  /*100b0*/  ULDC.64 UR4, c[0x0][0xa00] ;  /* 0x0002800000047ab9 */ /* 0x000fe20000000a00 */
[----:B------:R-:W-:Y:S01]  /*100c0*/  SHF.L.U64.HI R24, R10, 0x2, R0 ;  /* 0x000000020a187819 */ /* 0x000fe20000010200 */
[----:B------:R0:W-:Y:S04]  /*100d0*/  STL [R1+0x30], R0 ;  /* 0x0000300001007387 */ /* 0x0001e80000100800 */
[----:B--2---:R1:W2:Y:S01]  /*100e0*/  @P0 LDG.E R9, desc[UR42][R2.64] ;  /* 0x0000002a02090981 */ /* 0x0042a2000c1e1900 */
[----:B------:R-:W-:-:S02]  /*100f0*/  ISETP.NE.U32.AND P0, PT, RZ, UR4, PT ;  /* 0x00000004ff007c0c */ /* 0x000fc4000bf05070 */
[----:B------:R-:W-:Y:S02]  /*10100*/  ISETP.NE.U32.AND P2, PT, RZ, UR8, PT ;  /* 0x00000008ff007c0c */ /* 0x000fe4000bf45070 */
[----:B------:R-:W-:Y:S01]  /*10110*/  ISETP.NE.AND.EX P0, PT, RZ, UR5, PT, P0 ;  /* 0x00000005ff007c0c */ /* 0x000fe2000bf05300 */
[----:B0-----:R-:W-:Y:S01]  /*10120*/  IMAD.MOV.U32 R0, RZ, RZ, RZ ;  /* 0x000000ffff007224 */ /* 0x001fe200078e00ff */
[----:B------:R-:W-:Y:S02]  /*10130*/  ISETP.NE.AND.EX P2, PT, RZ, UR9, PT, P2 ;  /* 0x00000009ff007c0c */ /* 0x000fe4000bf45320 */
[----:B------:R-:W-:Y:S02]  /*10140*/  ISETP.NE.U32.AND P1, PT, RZ, UR6, PT ;  /* 0x00000006ff007c0c */ /* 0x000fe4000bf25070 */
[----:B-1----:R-:W-:Y:S02]  /*10150*/  IADD3 R2, P3, R23, UR4, RZ ;  /* 0x0000000417027c10 */ /* 0x002fe4000ff7e0ff */
[----:B------:R-:W-:-:S02]  /*10160*/  ISETP.NE.AND.EX P1, PT, RZ, UR7, PT, P1 ;  /* 0x00000007ff007c0c */ /* 0x000fc4000bf25310 */
[----:B------:R-:W-:Y:S02]  /*10170*/  IADD3.X R3, R24, UR5, RZ, P3, !PT ;  /* 0x0000000518037c10 */ /* 0x000fe40009ffe4ff */
[----:B------:R-:W-:-:S03]  /*10180*/  IADD3 R4, P4, R23, UR6, RZ ;  /* 0x0000000617047c10 */ /* 0x000fc6000ff9e0ff */
[----:B------:R-:W3:Y:S01]  /*10190*/  @P0 LDG.E R6, desc[UR42][R2.64] ;  /* 0x0000002a02060981 */ /* 0x000ee2000c1e1900 */
[----:B------:R-:W-:Y:S01]  /*101a0*/  ULDC UR4, c[0x0][0x288] ;  /* 0x0000a20000047ab9 */ /* 0x000fe20000000800 */
[----:B------:R-:W-:Y:S01]  /*101b0*/  IADD3.X R5, R24, UR7, RZ, P4, !PT ;  /* 0x0000000718057c10 */ /* 0x000fe2000a7fe4ff */
[----:B------:R-:W-:Y:S01]  /*101c0*/  IMAD.U32 R8, RZ, RZ, UR4 ;  /* 0x00000004ff087e24 */ /* 0x000fe2000f8e00ff */
[----:B------:R-:W-:-:S03]  /*101d0*/  ULDC.64 UR4, c[0x0][0x418] ;  /* 0x0001060000047ab9 */ /* 0x000fc60000000a00 */
[----:B------:R-:W5:Y:S04]  /*101e0*/  @P1 LDG.E R0, desc[UR42][R4.64] ;  /* 0x0000002a04001981 */ /* 0x000f68000c1e1900 */
[----:B---3--:R0:W-:Y:S02]  /*101f0*/  STL [R1+0x28], R6 ;  /* 0x0000280601007387 */ /* 0x0081e40000100800 */
[----:B0-----:R-:W-:-:S04]  /*10200*/  @P2 IADD3 R6, P3, R23, UR8, RZ ;  /* 0x0000000817062c10 */ /* 0x001fc8000ff7e0ff */
[----:B------:R-:W-:-:S05]  /*10210*/  @P2 IADD3.X R7, R24, UR9, RZ, P3, !PT ;  /* 0x0000000918072c10 */ /* 0x000fca0009ffe4ff */
[----:B------:R0:W3:Y:S01]  /*10220*/  @P2 LDG.E R8, desc[UR42][R6.64] ;  /* 0x0000002a06082981 */ /* 0x0000e2000c1e1900 */
[----:B------:R-:W-:-:S03]  /*10230*/  UISETP.NE.U32.AND UP0, UPT, UR4, URZ, UPT ;  /* 0x0000003f0400728c */ /* 0x000fc6000bf05070 */
[----:B--2---:R1:W-:Y:S01]  /*10240*/  STL [R1+0x1c], R9 ;  /* 0x00001c0901007387 */ /* 0x0043e20000100800 */
[----:B------:R-:W-:Y:S01]  /*10250*/  UISETP.NE.AND.EX UP0, UPT, UR5, URZ, UPT, UP0 ;  /* 0x0000003f0500728c */ /* 0x000fe2000bf05300 */
[----:B------:R-:W-:Y:S02]  /*10260*/  ULDC UR4, c[0x0][0x424] ;  /* 0x0001090000047ab9 */ /* 0x000fe40000000800 */
[----:B------:R-:W-:Y:S01]  /*10270*/  ULDC UR5, c[0x0][0x2f0] ;  /* 0x0000bc0000057ab9 */ /* 0x000fe20000000800 */
[----:B------:R-:W-:-:S04]  /*10280*/  USEL UR4, UR4, 0x1, UP0 ;  /* 0x0000000104047887 */ /* 0x000fc80008000000 */
[----:B------:R-:W-:-:S03]  /*10290*/  UIMAD UR4, UR4, UR5, URZ ;  /* 0x00000005040472a4 */ /* 0x000fc6000f8e023f */
[----:B------:R-:W-:Y:S02]  /*102a0*/  ULDC UR5, c[0x0][0x348] ;  /* 0x0000d20000057ab9 */ /* 0x000fe40000000800 */
[----:B0-----:R-:W-:Y:S01]  /*102b0*/  IMAD.U32 R6, RZ, RZ, UR5 ;  /* 0x00000005ff067e24 */ /* 0x001fe2000f8e00ff */
[----:B------:R-:W-:Y:S01]  /*102c0*/  MOV R7, UR4 ;  /* 0x0000000400077c02 */ /* 0x000fe20008000f00 */
[----:B---3--:R1:W-:Y:S01]  /*102d0*/  STL [R1+0x34], R8 ;  /* 0x0000340801007387 */ /* 0x0083e20000100800 */
[----:B------:R-:W-:Y:S05]  /*102e0*/  @P2 BRA `(.L_x_614) ;  /* 0x0000000000142947 */ /* 0x000fea0003800000 */
[----:B------:R-:W-:Y:S05]  /*102f0*/  @!P0 BRA `(.L_x_614) ;  /* 0x0000000000108947 */ /* 0x000fea0003800000 */
[----:B-1----:R-:W2:Y:S04]  /*10300*/  LDG.E R8, desc[UR42][R2.64] ;  /* 0x0000002a02087981 */ /* 0x002ea8000c1e1900 */
[----:B------:R-:W2:Y:S02]  /*10310*/  LDG.E R2, desc[UR42][R2.64+0x4] ;  /* 0x0000042a02027981 */ /* 0x000ea4000c1e1900 */
[----:B--2---:R-:W-:-:S05]  /*10320*/  IMAD.IADD R2, R2, 0x1, -R8 ;  /* 0x0000000102027824 */ /* 0x004fca00078e0a08 */
[----:B------:R0:W-:Y:S02]  /*10330*/  STL [R1+0x34], R2 ;  /* 0x0000340201007387 */ /* 0x0001e40000100800 */
.L_x_614:
[----:B-1----:R-:W-:Y:S01]  /*10340*/  IMAD.MOV.U32 R8, RZ, RZ, R10 ;  /* 0x000000ffff087224 */ /* 0x002fe200078e000a */
[----:B------:R-:W-:Y:S02]  /*10350*/  ULDC.64 UR4, c[0x0][0xa20] ;  /* 0x0002880000047ab9 */ /* 0x000fe40000000a00 */
[----:B------:R-:W-:Y:S02]  /*10360*/  ISETP.NE.U32.AND P0, PT, RZ, UR4, PT ;  /* 0x00000004ff007c0c */ /* 0x000fe4000bf05070 */
[----:B------:R1:W-:Y:S02]  /*10370*/  STL [R1+0xc], R8 ;  /* 0x00000c0801007387 */ /* 0x0003e40000100800 */
[----:B------:R-:W-:-:S13]  /*10380*/  ISETP.NE.AND.EX P0, PT, RZ, UR5, PT, P0 ;  /* 0x00000005ff007c0c */ /* 0x000fda000bf05300 */
[----:B-1----:R-:W-:Y:S05]  /*10390*/  @!P0 BRA `(.L_x_615) ;  /* 0x0000000000108947 */ /* 0x002fea0003800000 */
[----:B0-----:R-:W-:-:S04]  /*103a0*/  IADD3 R2, P0, R23, UR4, RZ ;  /* 0x0000000417027c10 */ /* 0x001fc8000ff1e0ff */
[----:B------:R-:W-:-:S05]  /*103b0*/  IADD3.X R3, R24, UR5, RZ, P0, !PT ;  /* 0x0000000518037c10 */ /* 0x000fca00087fe4ff */
[----:B------:R1:W5:Y:S01]  /*103c0*/  LDG.E R7, desc[UR42][R2.64] ;  /* 0x0000002a02077981 */ /* 0x000362000c1e1900 */
[----:B------:R-:W-:Y:S05]  /*103d0*/  BRA `(.L_x_616) ;  /* 0x0000000000247947 */ /* 0x000fea0003800000 */
.L_x_615:
[----:B------:R-:W-:Y:S02]  /*103e0*/  ULDC.64 UR4, c[0x0][0xa08] ;  /* 0x0002820000047ab9 */ /* 0x000fe40000000a00 */
[----:B------:R-:W-:-:S04]  /*103f0*/  ISETP.NE.U32.AND P0, PT, RZ, UR4, PT ;  /* 0x00000004ff007c0c */ /* 0x000fc8000bf05070 */
[----:B------:R-:W-:-:S13]  /*10400*/  ISETP.NE.AND.EX P0, PT, RZ, UR5, PT, P0 ;  /* 0x00000005ff007c0c */ /* 0x000fda000bf05300 */
[----:B------:R-:W-:Y:S05]  /*10410*/  @!P0 BRA `(.L_x_616) ;  /* 0x0000000000148947 */ /* 0x000fea0003800000 */
[----:B0-----:R-:W0:Y:S02]  /*10420*/  LDC.64 R2, c[0x0][0xa08] ;  /* 0x00028200ff027b82 */ /* 0x001e240000000a00 */
[----:B0-----:R-:W-:-:S05]  /*10430*/  IMAD.WIDE R2, R8, 0x4, R2 ;  /* 0x0000000408027825 */ /* 0x001fca00078e0202 */
[----:B------:R-:W2:Y:S04]  /*10440*/  LDG.E R7, desc[UR42][R2.64] ;  /* 0x0000002a02077981 */ /* 0x000ea8000c1e1900 */
[----:B------:R-:W2:Y:S02]  /*10450*/  LDG.E R2, desc[UR42][R2.64+0x4] ;  /* 0x0000042a02027981 */ /* 0x000ea4000c1e1900 */
[----:B--2---:R-:W-:-:S07]  /*10460*/  IMAD.IADD R7, R2, 0x1, -R7 ;  /* 0x0000000102077824 */ /* 0x004fce00078e0a07 */
.L_x_616:
[----:B01----:R-:W2:Y:S04]  /*10470*/  @P1 LDG.E R2, desc[UR42][R4.64] ;  /* 0x0000002a04021981 */ /* 0x003ea8000c1e1900 */
[----:B------:R-:W2:Y:S01]  /*10480*/  @P1 LDG.E R4, desc[UR42][R4.64+0x4] ;  /* 0x0000042a04041981 */ /* 0x000ea2000c1e1900 */
[----:B-----5:R-:W-:Y:S01]  /*10490*/  IMAD.IADD R7, R7, 0x1, -R9 ;  /* 0x0000000107077824 */ /* 0x020fe200078e0a09 */
[----:B------:R-:W-:Y:S01]  /*104a0*/  BSSY B0, `(.L_x_617) ;  /* 0x00000dc000007945 */ /* 0x000fe20003800000 */
[----:B--2---:R-:W-:-:S05]  /*104b0*/  @P1 IADD3 R6, -R2, R4, RZ ;  /* 0x0000000402061210 */ /* 0x004fca0007ffe1ff */
[----:B------:R-:W-:-:S05]  /*104c0*/  IMAD.IADD R2, R7, 0x1, R6 ;  /* 0x0000000107027824 */ /* 0x000fca00078e0206 */
[----:B------:R0:W-:Y:S02]  /*104d0*/  STL [R1+0x18], R2 ;  /* 0x0000180201007387 */ /* 0x0001e40000100800 */
[----:B0-----:R-:W-:-:S05]  /*104e0*/  VIADD R2, R2, 0x7f ;  /* 0x0000007f02027836 */ /* 0x001fca0000000000 */
[----:B------:R-:W-:-:S04]  /*104f0*/  SHF.R.S32.HI R3, RZ, 0x1f, R2 ;  /* 0x0000001fff037819 */ /* 0x000fc80000011402 */
[----:B------:R-:W-:Y:S02]  /*10500*/  LEA.HI R4, R3, R2, RZ, 0x7 ;  /* 0x0000000203047211 */ /* 0x000fe400078f38ff */
[----:B------:R-:W-:Y:S02]  /*10510*/  IADD3 R3, -R7, RZ, RZ ;  /* 0x000000ff07037210 */ /* 0x000fe40007ffe1ff */
[----:B------:R-:W-:Y:S01]  /*10520*/  LOP3.LUT R2, R4, 0xffffff80, RZ, 0xc0, !PT ;  /* 0xffffff8004027812 */ /* 0x000fe200078ec0ff */
[----:B------:R0:W-:Y:S01]  /*10530*/  STL [R1+0x3c], R4 ;  /* 0x00003c0401007387 */ /* 0x0001e20000100800 */
[----:B------:R-:W-:Y:S02]  /*10540*/  VIMNMX R3, RZ, R3, !PT ;  /* 0x00000003ff037248 */ /* 0x000fe40007fe0100 */
[----:B------:R-:W-:-:S04]  /*10550*/  VIADDMNMX R2, R2, -R7, R6, PT ;  /* 0x8000000702027246 */ /* 0x000fc80003800106 */
[----:B------:R-:W-:Y:S02]  /*10560*/  ISETP.GT.AND P0, PT, R2, R3, PT ;  /* 0x000000030200720c */ /* 0x000fe40003f04270 */
[----:B------:R-:W-:-:S11]  /*10570*/  SHF.R.U32.HI R3, RZ, 0x7, R3 ;  /* 0x00000007ff037819 */ /* 0x000fd60000011603 */
[----:B------:R-:W-:-:S05]  /*10580*/  @P0 VIADD R2, R2, 0x7f ;  /* 0x0000007f02020836 */ /* 0x000fca0000000000 */
[----:B0-----:R-:W-:-:S04]  /*10590*/  @P0 SHF.R.S32.HI R4, RZ, 0x1f, R2 ;  /* 0x0000001fff040819 */ /* 0x001fc80000011402 */
[----:B------:R-:W-:Y:S01]  /*105a0*/  @P0 LEA.HI R2, R4, R2, RZ, 0x7 ;  /* 0x0000000204020211 */ /* 0x000fe200078f38ff */
[----:B------:R-:W-:-:S03]  /*105b0*/  IMAD.MOV.U32 R4, RZ, RZ, R3 ;  /* 0x000000ffff047224 */ /* 0x000fc600078e0003 */
[----:B------:R-:W-:Y:S02]  /*105c0*/  @P0 SHF.R.S32.HI R4, RZ, 0x7, R2 ;  /* 0x00000007ff040819 */ /* 0x000fe40000011402 */
[----:B------:R-:W-:Y:S02]  /*105d0*/  PLOP3.LUT P0, PT, PT, PT, PT, 0x80, 0x0 ;  /* 0x000000000000781c */ /* 0x000fe40003f0f070 */
[----:B------:R-:W-:-:S13]  /*105e0*/  ISETP.GT.AND P2, PT, R4, R3, PT ;  /* 0x000000030400720c */ /* 0x000fda0003f44270 */
[----:B------:R-:W-:Y:S05]  /*105f0*/  @!P2 BRA `(.L_x_618) ;  /* 0x0000000c0018a947 */ /* 0x000fea0003800000 */
[----:B------:R-:W-:Y:S01]  /*10600*/  UMOV UR4, 0xffffffff ;  /* 0xffffffff00047882 */ /* 0x000fe20000000000 */
[----:B------:R-:W-:Y:S02]  /*10610*/  SEL R2, R8, RZ, !P1 ;  /* 0x000000ff08027207 */ /* 0x000fe40004800000 */
[----:B------:R-:W-:Y:S05]  /*10620*/  BRA.DIV UR4, `(.L_x_619) ;  /* 0x0000006604e47947 */ /* 0x000fea000b800000 */
[----:B------:R-:W0:Y:S02]  /*10630*/  S2R R5, SR_TID.X ;  /* 0x0000000000057919 */ /* 0x000e240000002100 */
[----:B0-----:R-:W-:-:S04]  /*10640*/  SHF.R.U32.HI R5, RZ, 0x5, R5 ;  /* 0x00000005ff057819 */ /* 0x001fc80000011605 */
[----:B------:R-:W-:-:S05]  /*10650*/  LOP3.LUT R5, R5, 0x3, RZ, 0xc0, !PT ;  /* 0x0000000305057812 */ /* 0x000fca00078ec0ff */
[----:B------:R0:W1:Y:S02]  /*10660*/  SHFL.IDX PT, R14, R5, RZ, 0x1f ;  /* 0x00001fff050e7589 */ /* 0x00006400000e0000 */
.L_x_774:
[----:B-1----:R-:W-:Y:S02]  /*10670*/  ISETP.NE.AND P0, PT, R14, RZ, PT ;  /* 0x000000ff0e00720c */ /* 0x002fe40003f05270 */
[----:B------:R-:W-:-:S11]  /*10680*/  PLOP3.LUT P6, PT, PT, PT, PT, 0x8, 0x0 ;  /* 0x000000000000781c */ /* 0x000fd60003fce170 */
[----:B------:R-:W-:Y:S05]  /*10690*/  @P0 BRA `(.L_x_620) ;  /* 0x00000000000c0947 */ /* 0x000fea0003800000 */
[----:B------:R-:W-:-:S03]  /*106a0*/  UMOV UR4, 0xffffffff ;  /* 0xffffffff00047882 */ /* 0x000fc60000000000 */
[----:B------:R-:W-:Y:S05]  /*106b0*/  BRA.DIV UR4, `(.L_x_621) ;  /* 0x0000006604f47947 */ /* 0x000fea000b800000 */
[----:B------:R-:W-:-:S13]  /*106c0*/  ELECT P6, URZ, PT ;  /* 0x00000000003f782f */ /* 0x000fda00038c0000 */
.L_x_620:
[----:B0-----:R-:W2:Y:S01]  /*106d0*/  LDL R5, [R1+0x40] ;  /* 0x0000400001057983 */ /* 0x001ea20000100800 */
[----:B------:R-:W-:Y:S01]  /*106e0*/  BSSY B1, `(.L_x_622) ;  /* 0x0000008000017945 */ /* 0x000fe20003800000 */
[----:B--2---:R-:W-:-:S05]  /*106f0*/  VIADD R5, R5, 0x1 ;  /* 0x0000000105057836 */ /* 0x004fca0000000000 */
[----:B------:R-:W-:-:S04]  /*10700*/  LEA.HI R6, R5, R5, RZ, 0x1 ;  /* 0x0000000505067211 */ /* 0x000fc800078f08ff */
[----:B------:R-:W-:-:S04]  /*10710*/  LOP3.LUT R6, R6, 0xfffffffe, RZ, 0xc0, !PT ;  /* 0xfffffffe06067812 */ /* 0x000fc800078ec0ff */
[----:B------:R-:W-:-:S04]  /*10720*/  IADD3 R5, R5, -R6, RZ ;  /* 0x8000000605057210 */ /* 0x000fc80007ffe0ff */
[----:B------:R-:W-:-:S04]  /*10730*/  SHF.L.U32 R5, R5, 0x1f, RZ ;  /* 0x0000001f05057819 */ /* 0x000fc800000006ff */
[----:B------:R-:W0:Y:S02]  /*10740*/  SYNCS.PHASECHK.TRANS64.TRYWAIT P0, [R22+URZ+0x16820], R5 ;  /* 0x01682005160075a7 */ /* 0x000e24000800017f */
[----:B0-----:R-:W-:Y:S05]  /*10750*/  @!P0 BRA `(.L_x_623) ;  /* 0x0000006400ec8947 */ /* 0x001fea0003800000 */
.L_x_777:
[----:B------:R-:W-:Y:S05]  /*10760*/  BSYNC B1 ;  /* 0x0000000000017941 */ /* 0x000fea0003800000 */
.L_x_622:
[----:B------:R-:W-:Y:S04]  /*10770*/  BSSY B1, `(.L_x_624) ;  /* 0x000004f000017945 */ /* 0x000fe80003800000 */
[----:B------:R-:W-:Y:S05]  /*10780*/  @!P6 BRA `(.L_x_625) ;  /* 0x000000040034e947 */ /* 0x000fea0003800000 */
[----:B------:R-:W1:Y:S01]  /*10790*/  S2R R6, SR_TID.X ;  /* 0x0000000000067919 */ /* 0x000e620000002100 */
[----:B0-----:R-:W-:Y:S01]  /*107a0*/  IMAD R5, R27, 0x8, R22 ;  /* 0x000000081b057824 */ /* 0x001fe200078e0216 */
[----:B------:R-:W-:Y:S01]  /*107b0*/  BSSY B2, `(.L_x_626) ;  /* 0x0000006000027945 */ /* 0x000fe20003800000 */
[----:B-1----:R-:W-:Y:S02]  /*107c0*/  LOP3.LUT R7, R6, 0x7f, RZ, 0xc0, !PT ;  /* 0x0000007f06077812 */ /* 0x002fe400078ec0ff */
[----:B------:R-:W-:Y:S02]  /*107d0*/  SHF.L.U32 R6, R29, 0x1f, RZ ;  /* 0x0000001f1d067819 */ /* 0x000fe400000006ff */
[----:B------:R-:W-:Y:S02]  /*107e0*/  ISETP.NE.AND P1, PT, R7, RZ, PT ;  /* 0x000000ff0700720c */ /* 0x000fe40003f25270 */
[----:B------:R-:W0:Y:S02]  /*107f0*/  SYNCS.PHASECHK.TRANS64.TRYWAIT P0, [R5+URZ+0x168a0], R6 ;  /* 0x0168a006050075a7 */ /* 0x000e24000800017f */
[----:B0-----:R-:W-:Y:S09]  /*10800*/  @!P0 BRA `(.L_x_627) ;  /* 0x0000006400d48947 */ /* 0x001ff20003800000 */
.L_x_778:
[----:B------:R-:W-:Y:S05]  /*10810*/  BSYNC B2 ;  /* 0x0000000000027941 */ /* 0x000fea0003800000 */
.L_x_626:
[----:B------:R-:W-:Y:S04]  /*10820*/  BSSY B2, `(.L_x_628) ;  /* 0x0000009000027945 */ /* 0x000fe80003800000 */
[----:B------:R-:W-:Y:S05]  /*10830*/  @P1 BRA `(.L_x_629) ;  /* 0x00000000001c1947 */ /* 0x000fea0003800000 */
[----:B------:R-:W1:Y:S02]  /*10840*/  S2R R7, SR_TID.X ;  /* 0x0000000000077919 */ /* 0x000e640000002100 */
[----:B-1----:R-:W-:Y:S01]  /*10850*/  LOP3.LUT R8, R7, 0x1f, RZ, 0xc0, !PT ;  /* 0x0000001f07087812 */ /* 0x002fe200078ec0ff */
[----:B------:R-:W-:-:S03]  /*10860*/  IMAD.MOV.U32 R7, RZ, RZ, 0x4000 ;  /* 0x00004000ff077424 */ /* 0x000fc600078e00ff */
[----:B------:R-:W-:Y:S01]  /*10870*/  ISETP.NE.AND P0, PT, R8, RZ, PT ;  /* 0x000000ff0800720c */ /* 0x000fe20003f05270 */
[----:B------:R1:W-:-:S12]  /*10880*/  SYNCS.ARRIVE.TRANS64 RZ, [R5+URZ+0x16890], R7 ;  /* 0x0168900705ff79a7 */ /* 0x0003d8000800003f */
[----:B-1----:R-:W-:Y:S05]  /*10890*/  @!P0 BRA `(.L_x_629) ;  /* 0x0000000000048947 */ /* 0x002fea0003800000 */
[----:B------:R-:W-:Y:S01]  /*108a0*/  BPT.TRAP 0x1 ;  /* 0x000000040000795c */ /* 0x000fe20000300000 */
.L_x_629:
[----:B------:R-:W-:Y:S05]  /*108b0*/  BSYNC B2 ;  /* 0x0000000000027941 */ /* 0x000fea0003800000 */
.L_x_628:
[----:B------:R-:W-:Y:S01]  /*108c0*/  IMAD.MOV.U32 R11, RZ, RZ, RZ ;  /* 0x000000ffff0b7224 */ /* 0x000fe200078e00ff */
[----:B------:R-:W-:Y:S01]  /*108d0*/  LEA R7, R4, R0, 0x7 ;  /* 0x0000000004077211 */ /* 0x000fe200078e38ff */
[----:B------:R-:W-:Y:S01]  /*108e0*/  IMAD R8, R27, 0x4000, R22 ;  /* 0x000040001b087824 */ /* 0x000fe200078e0216 */
[----:B------:R-:W-:Y:S01]  /*108f0*/  UIADD3 UR4, UP0, UR40, 0x570, URZ ;  /* 0x0000057028047890 */ /* 0x000fe2000ff1e03f */
[----:B------:R-:W-:Y:S01]  /*10900*/  PLOP3.LUT P0, PT, PT, PT, PT, 0x80, 0x0 ;  /* 0x000000000000781c */ /* 0x000fe20003f0f070 */
[----:B------:R-:W-:Y:S01]  /*10910*/  VIADD R9, R5, 0x16890 ;  /* 0x0001689005097836 */ /* 0x000fe20000000000 */
[----:B------:R-:W-:Y:S01]  /*10920*/  R2UR UR10, R11 ;  /* 0x000000000b0a72ca */ /* 0x000fe200000e0000 */
[----:B------:R-:W-:Y:S01]  /*10930*/  VIADD R7, R7, 0xffffff80 ;  /* 0xffffff8007077836 */ /* 0x000fe20000000000 */
[----:B------:R-:W-:Y:S01]  /*10940*/  SHF.L.U32 R10, R27, 0xd, RZ ;  /* 0x0000000d1b0a7819 */ /* 0x000fe200000006ff */
[----:B------:R-:W-:Y:S01]  /*10950*/  VIADD R8, R8, 0xe400 ;  /* 0x0000e40008087836 */ /* 0x000fe20000000000 */
[----:B------:R-:W-:Y:S01]  /*10960*/  UIADD3.X UR5, URZ, UR41, URZ, UP0, !UPT ;  /* 0x000000293f057290 */ /* 0x000fe200087fe43f */
[----:B------:R-:W-:Y:S01]  /*10970*/  UMOV UR6, 0x0 ;  /* 0x0000000000067882 */ /* 0x000fe20000000000 */
[----:B------:R-:W-:-:S10]  /*10980*/  UMOV UR7, 0x12f00000 ;  /* 0x12f0000000077882 */ /* 0x000fd40000000000 */
.L_x_630:
[----:B------:R-:W-:-:S13]  /*10990*/  @P0 ELECT P2, URZ, PT ;  /* 0x00000000003f082f */ /* 0x000fda0003840000 */
[----:B------:R-:W-:Y:S02]  /*109a0*/  @P2 R2UR UR13, R2 ;  /* 0x00000000020d22ca */ /* 0x000fe400000e0000 */
[----:B------:R-:W-:Y:S02]  /*109b0*/  @P2 R2UR UR12, R18 ;  /* 0x00000000120c22ca */ /* 0x000fe400000e0000 */
[----:B------:R-:W-:Y:S02]  /*109c0*/  @P2 R2UR UR11, R7 ;  /* 0x00000000070b22ca */ /* 0x000fe400000e0000 */
[----:B------:R-:W-:Y:S02]  /*109d0*/  @P2 R2UR UR9, R9 ;  /* 0x00000000090922ca */ /* 0x000fe400000e0000 */
[----:B------:R-:W-:Y:S02]  /*109e0*/  @P2 R2UR UR8, R8 ;  /* 0x00000000080822ca */ /* 0x000fe400000e0000 */
[----:B------:R-:W-:-:S02]  /*109f0*/  @P2 PLOP3.LUT P0, PT, P2, PT, PT, 0x8, 0x0 ;  /* 0x000000000000281c */ /* 0x000fc4000170e170 */
[----:B------:R-:W-:-:S09]  /*10a00*/  PLOP3.LUT P2, PT, PT, PT, PT, 0x8, 0x0 ;  /* 0x000000000000781c */ /* 0x000fd20003f4e170 */
[----:B------:R1:W-:Y:S02]  /*10a10*/  UTMALDG.4D [UR8], [UR4], desc[UR6] ;  /* 0x00000608040075b4 */ /* 0x0003e40008019000 */
[----:B-1----:R-:W-:Y:S05]  /*10a20*/  @P0 BRA.U.ANY `(.L_x_630) ;  /* 0xfffffffd00d80947 */ /* 0x002fea000393ffff */
[----:B------:R-:W1:Y:S01]  /*10a30*/  SYNCS.PHASECHK.TRANS64.TRYWAIT P0, [R5+URZ+0x168c0], R6 ;  /* 0x0168c006050075a7 */ /* 0x000e62000800017f */
[----:B------:R-:W-:Y:S04]  /*10a40*/  BSSY B2, `(.L_x_631) ;  /* 0x0000002000027945 */ /* 0x000fe80003800000 */
[----:B-1----:R-:W-:Y:S05]  /*10a50*/  @!P0 BRA `(.L_x_632) ;  /* 0x0000006400548947 */ /* 0x002fea0003800000 */
.L_x_779:
[----:B------:R-:W-:Y:S05]  /*10a60*/  BSYNC B2 ;  /* 0x0000000000027941 */ /* 0x000fea0003800000 */
.L_x_631:
[----:B------:R-:W-:Y:S01]  /*10a70*/  BSSY B2, `(.L_x_633) ;  /* 0x000000b000027945 */ /* 0x000fe20003800000 */
[----:B------:R-:W-:Y:S02]  /*10a80*/  IMAD.MOV.U32 R8, RZ, RZ, 0x0 ;  /* 0x00000000ff087424 */ /* 0x000fe400078e00ff */
[----:B------:R-:W-:Y:S01]  /*10a90*/  IMAD.MOV.U32 R9, RZ, RZ, 0x12f00000 ;  /* 0x12f00000ff097424 */ /* 0x000fe200078e00ff */
[----:B------:R-:W-:Y:S06]  /*10aa0*/  @P1 BRA `(.L_x_634) ;  /* 0x00000000001c1947 */ /* 0x000fec0003800000 */
[----:B------:R-:W2:Y:S01]  /*10ab0*/  S2R R12, SR_TID.X ;  /* 0x00000000000c7919 */ /* 0x000ea20000002100 */
[----:B01----:R-:W-:-:S04]  /*10ac0*/  MOV R6, 0x4000 ;  /* 0x0000400000067802 */ /* 0x003fc80000000f00 */
[----:B------:R3:W-:Y:S01]  /*10ad0*/  SYNCS.ARRIVE.TRANS64 RZ, [R5+URZ+0x168b0], R6 ;  /* 0x0168b00605ff79a7 */ /* 0x0007e2000800003f */
[----:B--2---:R-:W-:-:S04]  /*10ae0*/  LOP3.LUT R12, R12, 0x1f, RZ, 0xc0, !PT ;  /* 0x0000001f0c0c7812 */ /* 0x004fc800078ec0ff */
[----:B------:R-:W-:-:S13]  /*10af0*/  ISETP.NE.AND P0, PT, R12, RZ, PT ;  /* 0x000000ff0c00720c */ /* 0x000fda0003f05270 */
[----:B---3--:R-:W-:Y:S05]  /*10b00*/  @!P0 BRA `(.L_x_634) ;  /* 0x0000000000048947 */ /* 0x008fea0003800000 */
[----:B------:R-:W-:Y:S01]  /*10b10*/  BPT.TRAP 0x1 ;  /* 0x000000040000795c */ /* 0x000fe20000300000 */
.L_x_634:
[----:B------:R-:W-:Y:S05]  /*10b20*/  BSYNC B2 ;  /* 0x0000000000027941 */ /* 0x000fea0003800000 */
.L_x_633:
[----:B------:R-:W-:Y:S01]  /*10b30*/  R2UR UR10, R11 ;  /* 0x000000000b0a72ca */ /* 0x000fe200000e0000 */
[----:B------:R-:W-:Y:S01]  /*10b40*/  IMAD R10, R10, 0x2, R22 ;  /* 0x000000020a0a7824 */ /* 0x000fe200078e0216 */
[----:B------:R-:W-:Y:S01]  /*10b50*/  R2UR UR6, R8 ;  /* 0x00000000080672ca */ /* 0x000fe200000e0000 */
[----:B------:R-:W-:Y:S01]  /*10b60*/  UIADD3 UR4, UP0, UR40, 0x670, URZ ;  /* 0x0000067028047890 */ /* 0x000fe2000ff1e03f */
[----:B------:R-:W-:Y:S01]  /*10b70*/  R2UR UR7, R9 ;  /* 0x00000000090772ca */ /* 0x000fe200000e0000 */
[----:B01----:R-:W-:Y:S01]  /*10b80*/  VIADD R5, R5, 0x168b0 ;  /* 0x000168b005057836 */ /* 0x003fe20000000000 */
[----:B------:R-:W-:Y:S01]  /*10b90*/  PLOP3.LUT P0, PT, PT, PT, PT, 0x80, 0x0 ;  /* 0x000000000000781c */ /* 0x000fe20003f0f070 */
[----:B------:R-:W-:Y:S01]  /*10ba0*/  VIADD R10, R10, 0x400 ;  /* 0x000004000a0a7836 */ /* 0x000fe20000000000 */
[----:B------:R-:W-:-:S12]  /*10bb0*/  UIADD3.X UR5, URZ, UR41, URZ, UP0, !UPT ;  /* 0x000000293f057290 */ /* 0x000fd800087fe43f */
.L_x_635:
        /* <DEDUP_REMOVED lines=10> */
.L_x_625:
[----:B------:R-:W-:Y:S05]  /*10c60*/  BSYNC B1 ;  /* 0x0000000000017941 */ /* 0x000fea0003800000 */
.L_x_624:
[----:B------:R-:W-:Y:S01]  /*10c70*/  VIADD R4, R4, 0xfffffffe ;  /* 0xfffffffe04047836 */ /* 0x000fe20000000000 */
[----:B------:R-:W-:Y:S02]  /*10c80*/  IADD3 R27, R27, 0x1, RZ ;  /* 0x000000011b1b7810 */ /* 0x000fe40007ffe0ff */
[----:B------:R-:W-:Y:S02]  /*10c90*/  PLOP3.LUT P0, PT, PT, PT, PT, 0x8, 0x0 ;  /* 0x000000000000781c */ /* 0x000fe40003f0e170 */
[----:B------:R-:W-:Y:S02]  /*10ca0*/  ISETP.GE.AND P2, PT, R4, R3, PT ;  /* 0x000000030400720c */ /* 0x000fe40003f46270 */
[----:B------:R-:W-:-:S04]  /*10cb0*/  ISETP.NE.AND P1, PT, R27, 0x2, PT ;  /* 0x000000021b00780c */ /* 0x000fc80003f25270 */
[----:B0-----:R-:W-:Y:S02]  /*10cc0*/  SEL R5, RZ, 0x1, P1 ;  /* 0x00000001ff057807 */ /* 0x001fe40000800000 */
[----:B------:R-:W-:Y:S02]  /*10cd0*/  SEL R27, R27, RZ, P1 ;  /* 0x000000ff1b1b7207 */ /* 0x000fe40000800000 */
[----:B------:R-:W-:-:S03]  /*10ce0*/  LOP3.LUT R29, R29, R5, RZ, 0x3c, !PT ;  /* 0x000000051d1d7212 */ /* 0x000fc600078e3cff */
[----:B------:R-:W-:Y:S05]  /*10cf0*/  @!P2 BRA `(.L_x_618) ;  /* 0x000000040058a947 */ /* 0x000fea0003800000 */
.L_x_648:
[----:B------:R-:W-:Y:S05]  /*10d00*/  YIELD ;  /* 0x0000000000007946 */ /* 0x000fea0003800000 */
[----:B------:R-:W-:Y:S04]  /*10d10*/  BSSY B1, `(.L_x_636) ;  /* 0x000004c000017945 */ /* 0x000fe80003800000 */
[----:B------:R-:W-:Y:S05]  /*10d20*/  @!P6 BRA `(.L_x_637) ;  /* 0x000000040028e947 */ /* 0x000fea0003800000 */
[----:B------:R-:W0:Y:S01]  /*10d30*/  S2R R5, SR_TID.X ;  /* 0x0000000000057919 */ /* 0x000e220000002100 */
[----:B------:R-:W-:Y:S01]  /*10d40*/  SHF.L.U32 R6, R29, 0x1f, RZ ;  /* 0x0000001f1d067819 */ /* 0x000fe200000006ff */
[----:B------:R-:W-:Y:S01]  /*10d50*/  BSSY B2, `(.L_x_638) ;  /* 0x0000006000027945 */ /* 0x000fe20003800000 */
[----:B0-----:R-:W-:Y:S01]  /*10d60*/  LOP3.LUT R7, R5, 0x7f, RZ, 0xc0, !PT ;  /* 0x0000007f05077812 */ /* 0x001fe200078ec0ff */
[----:B------:R-:W-:-:S03]  /*10d70*/  IMAD R5, R27, 0x8, R22 ;  /* 0x000000081b057824 */ /* 0x000fc600078e0216 */
[----:B------:R-:W-:Y:S01]  /*10d80*/  ISETP.NE.AND P2, PT, R7, RZ, PT ;  /* 0x000000ff0700720c */ /* 0x000fe20003f45270 */
[----:B------:R-:W0:Y:S02]  /*10d90*/  SYNCS.PHASECHK.TRANS64.TRYWAIT P1, [R5+URZ+0x168a0], R6 ;  /* 0x0168a006050075a7 */ /* 0x000e24000802017f */
[----:B0-----:R-:W-:Y:S10]  /*10da0*/  @!P1 BRA `(.L_x_639) ;  /* 0x0000006000949947 */ /* 0x001ff40003800000 */
.L_x_780:
[----:B------:R-:W-:Y:S05]  /*10db0*/  BSYNC B2 ;  /* 0x0000000000027941 */ /* 0x000fea0003800000 */
.L_x_638:
        /* <DEDUP_REMOVED lines=9> */
.L_x_641:
[----:B------:R-:W-:Y:S05]  /*10e50*/  BSYNC B2 ;  /* 0x0000000000027941 */ /* 0x000fea0003800000 */
.L_x_640:
[----:B------:R-:W-:Y:S01]  /*10e60*/  MOV R11, RZ ;  /* 0x000000ff000b7202 */ /* 0x000fe20000000f00 */
[----:B------:R-:W-:Y:S01]  /*10e70*/  IMAD R7, R27, 0x4000, R22 ;  /* 0x000040001b077824 */ /* 0x000fe200078e0216 */
[----:B------:R-:W-:Y:S01]  /*10e80*/  UIADD3 UR4, UP0, UR40, 0x570, URZ ;  /* 0x0000057028047890 */ /* 0x000fe2000ff1e03f */
[----:B------:R-:W-:Y:S01]  /*10e90*/  PLOP3.LUT P1, PT, PT, PT, PT, 0x80, 0x0 ;  /* 0x000000000000781c */ /* 0x000fe20003f2f070 */
[----:B------:R-:W-:Y:S01]  /*10ea0*/  IMAD R8, R4, 0x80, R0 ;  /* 0x0000008004087824 */ /* 0x000fe200078e0200 */
[----:B------:R-:W-:Y:S01]  /*10eb0*/  R2UR UR10, R11 ;  /* 0x000000000b0a72ca */ /* 0x000fe200000e0000 */
[----:B------:R-:W-:Y:S01]  /*10ec0*/  VIADD R9, R5, 0x16890 ;  /* 0x0001689005097836 */ /* 0x000fe20000000000 */
[----:B------:R-:W-:Y:S01]  /*10ed0*/  IADD3 R10, R7, 0xe400, RZ ;  /* 0x0000e400070a7810 */ /* 0x000fe20007ffe0ff */
[----:B------:R-:W-:Y:S01]  /*10ee0*/  UIADD3.X UR5, URZ, UR41, URZ, UP0, !UPT ;  /* 0x000000293f057290 */ /* 0x000fe200087fe43f */
[----:B------:R-:W-:Y:S01]  /*10ef0*/  UMOV UR6, 0x0 ;  /* 0x0000000000067882 */ /* 0x000fe20000000000 */
[----:B------:R-:W-:-:S10]  /*10f00*/  UMOV UR7, 0x12f00000 ;  /* 0x12f0000000077882 */ /* 0x000fd40000000000 */
.L_x_642:
        /* <DEDUP_REMOVED lines=13> */
.L_x_781:
[----:B------:R-:W-:Y:S05]  /*10fe0*/  BSYNC B2 ;  /* 0x0000000000027941 */ /* 0x000fea0003800000 */
.L_x_643:
[----:B------:R-:W-:Y:S01]  /*10ff0*/  BSSY B2, `(.L_x_645) ;  /* 0x000000b000027945 */ /* 0x000fe20003800000 */
[----:B------:R-:W-:Y:S02]  /*11000*/  IMAD.MOV.U32 R12, RZ, RZ, 0x0 ;  /* 0x00000000ff0c7424 */ /* 0x000fe400078e00ff */
[----:B------:R-:W-:Y:S01]  /*11010*/  IMAD.MOV.U32 R13, RZ, RZ, 0x12f00000 ;  /* 0x12f00000ff0d7424 */ /* 0x000fe200078e00ff */
[----:B------:R-:W-:Y:S06]  /*11020*/  @P2 BRA `(.L_x_646) ;  /* 0x00000000001c2947 */ /* 0x000fec0003800000 */
[----:B------:R-:W2:Y:S01]  /*11030*/  S2R R9, SR_TID.X ;  /* 0x0000000000097919 */ /* 0x000ea20000002100 */
[----:B01----:R-:W-:-:S04]  /*11040*/  IMAD.MOV.U32 R6, RZ, RZ, 0x4000 ;  /* 0x00004000ff067424 */ /* 0x003fc800078e00ff */
[----:B------:R3:W-:Y:S01]  /*11050*/  SYNCS.ARRIVE.TRANS64 RZ, [R5+URZ+0x168b0], R6 ;  /* 0x0168b00605ff79a7 */ /* 0x0007e2000800003f */
[----:B--2---:R-:W-:-:S04]  /*11060*/  LOP3.LUT R9, R9, 0x1f, RZ, 0xc0, !PT ;  /* 0x0000001f09097812 */ /* 0x004fc800078ec0ff */
[----:B------:R-:W-:-:S13]  /*11070*/  ISETP.NE.AND P1, PT, R9, RZ, PT ;  /* 0x000000ff0900720c */ /* 0x000fda0003f25270 */
[----:B---3--:R-:W-:Y:S05]  /*11080*/  @!P1 BRA `(.L_x_646) ;  /* 0x0000000000049947 */ /* 0x008fea0003800000 */
[----:B------:R-:W-:Y:S01]  /*11090*/  BPT.TRAP 0x1 ;  /* 0x000000040000795c */ /* 0x000fe20000300000 */
.L_x_646:
[----:B------:R-:W-:Y:S05]  /*110a0*/  BSYNC B2 ;  /* 0x0000000000027941 */ /* 0x000fea0003800000 */
.L_x_645:
[----:B------:R-:W-:Y:S01]  /*110b0*/  R2UR UR10, R11 ;  /* 0x000000000b0a72ca */ /* 0x000fe200000e0000 */
[----:B------:R-:W-:Y:S01]  /*110c0*/  UIADD3 UR4, UP0, UR40, 0x670, URZ ;  /* 0x0000067028047890 */ /* 0x000fe2000ff1e03f */
[----:B------:R-:W-:Y:S01]  /*110d0*/  R2UR UR6, R12 ;  /* 0x000000000c0672ca */ /* 0x000fe200000e0000 */
[----:B01----:R-:W-:Y:S01]  /*110e0*/  VIADD R5, R5, 0x168b0 ;  /* 0x000168b005057836 */ /* 0x003fe20000000000 */
[----:B------:R-:W-:Y:S01]  /*110f0*/  R2UR UR7, R13 ;  /* 0x000000000d0772ca */ /* 0x000fe200000e0000 */
[----:B------:R-:W-:Y:S01]  /*11100*/  UIADD3.X UR5, URZ, UR41, URZ, UP0, !UPT ;  /* 0x000000293f057290 */ /* 0x000fe200087fe43f */
[----:B------:R-:W-:Y:S02]  /*11110*/  PLOP3.LUT P1, PT, PT, PT, PT, 0x80, 0x0 ;  /* 0x000000000000781c */ /* 0x000fe40003f2f070 */
[----:B------:R-:W-:-:S11]  /*11120*/  IADD3 R7, R7, 0x400, RZ ;  /* 0x0000040007077810 */ /* 0x000fd60007ffe0ff */
.L_x_647:
        /* <DEDUP_REMOVED lines=9> */
[----:B0-----:R-:W-:Y:S05]  /*111c0*/  @P1 BRA.U.ANY `(.L_x_647) ;  /* 0xfffffffd00d81947 */ /* 0x001fea000393ffff */
.L_x_637:
[----:B------:R-:W-:Y:S05]  /*111d0*/  BSYNC B1 ;  /* 0x0000000000017941 */ /* 0x000fea0003800000 */
.L_x_636:
[C---:B------:R-:W-:Y:S01]  /*111e0*/  ISETP.GT.AND P2, PT, R4.reuse, R3, PT ;  /* 0x000000030400720c */ /* 0x040fe20003f44270 */
[----:B------:R-:W-:Y:S02]  /*111f0*/  VIADD R27, R27, 0x1 ;  /* 0x000000011b1b7836 */ /* 0x000fe40000000000 */
[----:B------:R-:W-:-:S03]  /*11200*/  VIADD R4, R4, 0xffffffff ;  /* 0xffffffff04047836 */ /* 0x000fc60000000000 */
[----:B------:R-:W-:-:S04]  /*11210*/  ISETP.NE.AND P1, PT, R27, 0x2, PT ;  /* 0x000000021b00780c */ /* 0x000fc80003f25270 */
[----:B------:R-:W-:Y:S02]  /*11220*/  SEL R5, RZ, 0x1, P1 ;  /* 0x00000001ff057807 */ /* 0x000fe40000800000 */
[----:B------:R-:W-:Y:S02]  /*11230*/  SEL R27, R27, RZ, P1 ;  /* 0x000000ff1b1b7207 */ /* 0x000fe40000800000 */
[----:B------:R-:W-:Y:S01]  /*11240*/  LOP3.LUT R29, R29, R5, RZ, 0x3c, !PT ;  /* 0x000000051d1d7212 */ /* 0x000fe200078e3cff */
[----:B------:R-:W-:Y:S06]  /*11250*/  @P2 BRA `(.L_x_648) ;  /* 0xfffffff800a82947 */ /* 0x000fec000383ffff */
.L_x_618:
[----:B------:R-:W-:Y:S05]  /*11260*/  BSYNC B0 ;  /* 0x0000000000007941 */ /* 0x000fea0003800000 */
.L_x_617:
[----:B------:R-:W2:Y:S01]  /*11270*/  LDL R5, [R1+0x18] ;  /* 0x0000180001057983 */ /* 0x000ea20000100800 */
[----:B------:R-:W-:Y:S05]  /*11280*/  @!P0 WARPSYNC.ALL ;  /* 0x0000000000008948 */ /* 0x000fea0003800000 */
[----:B------:R-:W-:Y:S06]  /*11290*/  @!P0 BAR.SYNC.DEFER_BLOCKING 0xc, 0x200 ;  /* 0x0308000000008b1d */ /* 0x000fec0000010000 */
[----:B------:R-:W-:Y:S01]  /*112a0*/  BSSY B7, `(.L_x_649) ;  /* 0x00003ae000077945 */ /* 0x000fe20003800000 */
[----:B--2---:R-:W-:-:S13]  /*112b0*/  ISETP.GT.AND P0, PT, R5, RZ, PT ;  /* 0x000000ff0500720c */ /* 0x004fda0003f04270 */
[----:B------:R-:W-:Y:S05]  /*112c0*/  @P0 BRA `(.L_x_650) ;  /* 0x0000000000440947 */ /* 0x000fea0003800000 */
[----:B------:R-:W0:Y:S02]  /*112d0*/  S2R R5, SR_TID.X ;  /* 0x0000000000057919 */ /* 0x000e240000002100 */
        /* <DEDUP_REMOVED lines=16> */
.L_x_650:
[----:B------:R-:W-:Y:S01]  /*113e0*/  IADD3 R0, R22, 0xe400, RZ ;  /* 0x0000e40016007810 */ /* 0x000fe20007ffe0ff */
[----:B------:R-:W-:Y:S03]  /*113f0*/  BSSY B6, `(.L_x_652) ;  /* 0x0000013000067945 */ /* 0x000fe60003800000 */
        /* <DEDUP_REMOVED lines=18> */
.L_x_653:
[----:B------:R-:W-:Y:S05]  /*11520*/  BSYNC B6 ;  /* 0x0000000000067941 */ /* 0x000fea0003800000 */
.L_x_652:
        /* <DEDUP_REMOVED lines=12> */
[----:B------:R-:W-:Y:S01]  /*115f0*/  MOV R11, UR5 ;  /* 0x00000005000b7c02 */ /* 0x000fe20008000f00 */
[----:B------:R-:W-:Y:S02]  /*11600*/  IMAD.U32 R7, RZ, RZ, UR9 ;  /* 0x00000009ff077e24 */ /* 0x000fe4000f8e00ff */
[----:B------:R-:W-:-:S02]  /*11610*/  IMAD.U32 R10, RZ, RZ, UR4 ;  /* 0x00000004ff0a7e24 */ /* 0x000fc4000f8e00ff */
[----:B------:R-:W-:Y:S02]  /*11620*/  IMAD.MOV.U32 R8, RZ, RZ, 0x70 ;  /* 0x00000070ff087424 */ /* 0x000fe400078e00ff */
[----:B------:R-:W-:Y:S02]  /*11630*/  IMAD.MOV.U32 R12, RZ, RZ, 0x1 ;  /* 0x00000001ff0c7424 */ /* 0x000fe400078e00ff */
[----:B0-----:R-:W-:-:S07]  /*11640*/  IMAD.MOV.U32 R13, RZ, RZ, RZ ;  /* 0x000000ffff0d7224 */ /* 0x001fce00078e00ff */
[----:B------:R-:W-:-:S07]  /*11650*/  LEPC R20, `(.L_x_656) ;  /* 0x000000001014794e */ /* 0x000fce0000000000 */
[----:B-1----:R-:W-:Y:S05]  /*11660*/  CALL.ABS.NOINC R2 ;  /* 0x0000000002007343 */ /* 0x002fea0003c00000 */
.L_x_656:
[----:B------:R0:W1:Y:S01]  /*11670*/  LDC.64 R2, c[0x4][R26] ;  /* 0x010000001a027b82 */ /* 0x0000620000000a00 */
[----:B------:R-:W-:Y:S01]  /*11680*/  ULDC.64 UR4, c[0x4][0x88] ;  /* 0x0100220000047ab9 */ /* 0x000fe20000000a00 */
[----:B------:R-:W-:Y:S01]  /*11690*/  ULDC.64 UR6, c[0x4][0x90] ;  /* 0x0100240000067ab9 */ /* 0x000fe20000000a00 */
[----:B------:R-:W-:Y:S01]  /*116a0*/  ULDC.64 UR8, c[0x4][0x18] ;  /* 0x0100060000087ab9 */ /* 0x000fe20000000a00 */
[----:B------:R-:W-:Y:S01]  /*116b0*/  MOV R4, UR4 ;  /* 0x0000000400047c02 */ /* 0x000fe20008000f00 */
[----:B------:R-:W-:Y:S01]  /*116c0*/  IMAD.U32 R5, RZ, RZ, UR5 ;  /* 0x00000005ff057e24 */ /* 0x000fe2000f8e00ff */
[----:B------:R-:W-:Y:S01]  /*116d0*/  MOV R10, UR8 ;  /* 0x00000008000a7c02 */ /* 0x000fe20008000f00 */
[----:B------:R-:W-:Y:S01]  /*116e0*/  IMAD.U32 R6, RZ, RZ, UR6 ;  /* 0x00000006ff067e24 */ /* 0x000fe2000f8e00ff */
[----:B------:R-:W-:Y:S01]  /*116f0*/  MOV R13, RZ ;  /* 0x000000ff000d7202 */ /* 0x000fe20000000f00 */
[----:B------:R-:W-:Y:S02]  /*11700*/  IMAD.U32 R7, RZ, RZ, UR7 ;  /* 0x00000007ff077e24 */ /* 0x000fe4000f8e00ff */
[----:B------:R-:W-:-:S02]  /*11710*/  IMAD.U32 R11, RZ, RZ, UR9 ;  /* 0x00000009ff0b7e24 */ /* 0x000fc4000f8e00ff */
[----:B------:R-:W-:Y:S02]  /*11720*/  IMAD.MOV.U32 R8, RZ, RZ, 0x70 ;  /* 0x00000070ff087424 */ /* 0x000fe400078e00ff */
[----:B0-----:R-:W-:-:S07]  /*11730*/  IMAD.MOV.U32 R12, RZ, RZ, 0x1 ;  /* 0x00000001ff0c7424 */ /* 0x001fce00078e00ff */
[----:B------:R-:W-:-:S07]  /*11740*/  LEPC R20, `(.L_x_655) ;  /* 0x000000001014794e */ /* 0x000fce0000000000 */
[----:B-1----:R-:W-:Y:S05]  /*11750*/  CALL.ABS.NOINC R2 ;  /* 0x0000000002007343 */ /* 0x002fea0003c00000 */
.L_x_655:
[----:B------:R-:W-:Y:S05]  /*11760*/  BSYNC B6 ;  /* 0x0000000000067941 */ /* 0x000fea0003800000 */
.L_x_654:
        /* <DEDUP_REMOVED lines=12> */
[----:B------:R-:W4:Y:S04]  /*11830*/  LDL.LU R9, [R1] ;  /* 0x0000000001097983 */ /* 0x000f280000300800 */
        /* <DEDUP_REMOVED lines=19> */
[----:B------:R-:W-:-:S04]  /*11970*/  IMAD.MOV R5, RZ, RZ, -R4 ;  /* 0x000000ffff057224 */ /* 0x000fc800078e0a04 */
        /* <DEDUP_REMOVED lines=10> */
[----:B------:R0:W5:Y:S04]  /*11a20*/  @!P0 LDG.E R2, desc[UR42][R6.64] ;  /* 0x0000002a06028981 */ /* 0x000168000c1e1900 */
[----:B------:R1:W-:Y:S02]  /*11a30*/  STL [R1+0x20], R10 ;  /* 0x0000200a01007387 */ /* 0x0003e40000100800 */
[----:B-1----:R-:W-:-:S04]  /*11a40*/  MOV R10, UR38 ;  /* 0x00000026000a7c02 */ /* 0x002fc80008000f00 */
[----:B------:R-:W-:Y:S02]  /*11a50*/  ISETP.NE.AND P2, PT, R10, 0x3, PT ;  /* 0x000000030a00780c */ /* 0x000fe40003f45270 */
[----:B------:R-:W-:-:S11]  /*11a60*/  LOP3.LUT R9, R9, 0xfffffffd, RZ, 0xc0, !PT ;  /* 0xfffffffd09097812 */ /* 0x000fd600078ec0ff */
[----:B------:R-:W-:-:S05]  /*11a70*/  @P2 LOP3.LUT R9, R9, 0x2, RZ, 0xfc, !PT ;  /* 0x0000000209092812 */ /* 0x000fca00078efcff */
[----:B------:R0:W-:Y:S01]  /*11a80*/  STL [R1], R9 ;  /* 0x0000000901007387 */ /* 0x0001e20000100800 */
[----:B------:R-:W-:-:S03]  /*11a90*/  UMOV UR4, 0xffffffff ;  /* 0xffffffff00047882 */ /* 0x000fc60000000000 */
[----:B------:R-:W-:Y:S05]  /*11aa0*/  BRA.DIV UR4, `(.L_x_657) ;  /* 0x00000056047c7947 */ /* 0x000fea000b800000 */
.L_x_784:
[----:B0-----:R-:W-:-:S05]  /*11ab0*/  SHF.R.S32.HI R9, RZ, 0x1f, R18 ;  /* 0x0000001fff097819 */ /* 0x001fca0000011412 */
[----:B------:R0:W-:Y:S01]  /*11ac0*/  STL [R1+0x10], R9 ;  /* 0x0000100901007387 */ /* 0x0001e20000100800 */
[----:B------:R-:W-:Y:S05]  /*11ad0*/  @!P2 BRA `(.L_x_658) ;  /* 0x000000000004a947 */ /* 0x000fea0003800000 */
[----:B------:R-:W-:Y:S01]  /*11ae0*/  BPT.TRAP 0x1 ;  /* 0x000000040000795c */ /* 0x000fe20000300000 */
.L_x_658:
[----:B------:R-:W-:Y:S01]  /*11af0*/  SHF.R.S32.HI R6, RZ, 0x1f, R0 ;  /* 0x0000001fff067819 */ /* 0x000fe20000011400 */
[----:B------:R-:W-:Y:S01]  /*11b00*/  ULDC.64 UR4, c[0x0][0x328] ;  /* 0x0000ca0000047ab9 */ /* 0x000fe20000000a00 */
[----:B-----5:R-:W-:Y:S01]  /*11b10*/  SHF.R.S32.HI R7, RZ, 0x1f, R2 ;  /* 0x0000001fff077819 */ /* 0x020fe20000011402 */
[----:B------:R-:W-:Y:S01]  /*11b20*/  IMAD.WIDE.U32 R4, R0, UR4, RZ ;  /* 0x0000000400047c25 */ /* 0x000fe2000f8e00ff */
[----:B------:R-:W-:Y:S03]  /*11b30*/  BSSY B0, `(.L_x_659) ;  /* 0x0000015000007945 */ /* 0x000fe60003800000 */
[----:B------:R-:W-:-:S04]  /*11b40*/  IMAD R3, R6, UR4, RZ ;  /* 0x0000000406037c24 */ /* 0x000fc8000f8e02ff */
[----:B------:R-:W-:Y:S01]  /*11b50*/  IMAD R3, R0, UR5, R3 ;  /* 0x0000000500037c24 */ /* 0x000fe2000f8e0203 */
[----:B------:R-:W-:-:S03]  /*11b60*/  ULDC.64 UR4, c[0x0][0x338] ;  /* 0x0000ce0000047ab9 */ /* 0x000fc60000000a00 */
[----:B------:R-:W-:Y:S02]  /*11b70*/  IMAD.IADD R5, R5, 0x1, R3 ;  /* 0x0000000105057824 */ /* 0x000fe400078e0203 */
[----:B------:R-:W-:Y:S02]  /*11b80*/  IMAD R3, R7, UR4, RZ ;  /* 0x0000000407037c24 */ /* 0x000fe4000f8e02ff */
[----:B------:R-:W-:-:S04]  /*11b90*/  IMAD.WIDE.U32 R4, R2, UR4, R4 ;  /* 0x0000000402047c25 */ /* 0x000fc8000f8e0004 */
[----:B------:R-:W-:Y:S01]  /*11ba0*/  IMAD R3, R2, UR5, R3 ;  /* 0x0000000502037c24 */ /* 0x000fe2000f8e0203 */
        /* <DEDUP_REMOVED lines=8> */
[----:B------:R-:W-:-:S04]  /*11c30*/  LEA R3, R25, R22, 0x3 ;  /* 0x0000001619037211 */ /* 0x000fc800078e18ff */
[----:B------:R-:W-:Y:S02]  /*11c40*/  LEA.HI.X R24, R4, UR5, R24, 0x1, P0 ;  /* 0x0000000504187c11 */ /* 0x000fe400080f0c18 */
[----:B------:R-:W-:-:S04]  /*11c50*/  SHF.L.U32 R4, R28, 0x1f, RZ ;  /* 0x0000001f1c047819 */ /* 0x000fc800000006ff */
[----:B------:R-:W1:Y:S02]  /*11c60*/  SYNCS.PHASECHK.TRANS64.TRYWAIT P0, [R3+URZ+0x16840], R4 ;  /* 0x01684004030075a7 */ /* 0x000e64000800017f */
[----:B-1----:R-:W-:Y:S05]  /*11c70*/  @!P0 BRA `(.L_x_660) ;  /* 0x00000054003c8947 */ /* 0x002fea0003800000 */
.L_x_785:
[----:B------:R-:W-:Y:S05]  /*11c80*/  BSYNC B0 ;  /* 0x0000000000007941 */ /* 0x000fea0003800000 */
.L_x_659:
[----:B0-----:R-:W2:Y:S01]  /*11c90*/  LDL R9, [R1+0x10] ;  /* 0x0000100001097983 */ /* 0x001ea20000100800 */
[----:B------:R-:W-:-:S03]  /*11ca0*/  ULDC.64 UR4, c[0x0][0x300] ;  /* 0x0000c00000047ab9 */ /* 0x000fc60000000a00 */
[----:B------:R-:W3:Y:S04]  /*11cb0*/  LDL R14, [R1+0x18] ;  /* 0x00001800010e7983 */ /* 0x000ee80000100800 */
[----:B------:R-:W4:Y:S01]  /*11cc0*/  LDL.LU R10, [R1] ;  /* 0x00000000010a7983 */ /* 0x000f220000300800 */
[----:B------:R-:W-:Y:S02]  /*11cd0*/  IMAD R6, R6, UR4, RZ ;  /* 0x0000000406067c24 */ /* 0x000fe4000f8e02ff */
[C---:B-1----:R-:W-:Y:S01]  /*11ce0*/  IMAD.WIDE.U32 R4, R0.reuse, UR4, RZ ;  /* 0x0000000400047c25 */ /* 0x042fe2000f8e00ff */
[----:B------:R-:W0:Y:S03]  /*11cf0*/  S2R R13, SR_TID.X ;  /* 0x00000000000d7919 */ /* 0x000e260000002100 */
[----:B------:R-:W-:Y:S01]  /*11d00*/  IMAD R6, R0, UR5, R6 ;  /* 0x0000000500067c24 */ /* 0x000fe2000f8e0206 */
[----:B------:R-:W-:-:S02]  /*11d10*/  ULDC.64 UR4, c[0x0][0x310] ;  /* 0x0000c40000047ab9 */ /* 0x000fc40000000a00 */
[----:B------:R-:W-:Y:S02]  /*11d20*/  IMAD R7, R7, UR4, RZ ;  /* 0x0000000407077c24 */ /* 0x000fe4000f8e02ff */
[----:B------:R-:W-:Y:S02]  /*11d30*/  IMAD.IADD R5, R5, 0x1, R6 ;  /* 0x0000000105057824 */ /* 0x000fe400078e0206 */
[C---:B------:R-:W-:Y:S02]  /*11d40*/  IMAD R7, R2.reuse, UR5, R7 ;  /* 0x0000000502077c24 */ /* 0x040fe4000f8e0207 */
[----:B------:R-:W-:Y:S01]  /*11d50*/  IMAD.WIDE.U32 R4, R2, UR4, R4 ;  /* 0x0000000402047c25 */ /* 0x000fe2000f8e0004 */
[----:B------:R-:W-:-:S03]  /*11d60*/  ULDC.64 UR4, c[0x0][0x308] ;  /* 0x0000c20000047ab9 */ /* 0x000fc60000000a00 */
[----:B------:R-:W-:Y:S02]  /*11d70*/  IMAD.IADD R5, R5, 0x1, R7 ;  /* 0x0000000105057824 */ /* 0x000fe400078e0207 */
[----:B------:R-:W-:-:S04]  /*11d80*/  IMAD.WIDE.U32 R4, R18, UR4, R4 ;  /* 0x0000000412047c25 */ /* 0x000fc8000f8e0004 */
[----:B--2---:R-:W-:Y:S02]  /*11d90*/  IMAD R2, R9, UR4, RZ ;  /* 0x0000000409027c24 */ /* 0x004fe4000f8e02ff */
[----:B------:R-:W1:Y:S02]  /*11da0*/  S2R R9, SR_TID.X ;  /* 0x0000000000097919 */ /* 0x000e640000002100 */
[----:B------:R-:W-:Y:S01]  /*11db0*/  IMAD R2, R18, UR5, R2 ;  /* 0x0000000512027c24 */ /* 0x000fe2000f8e0202 */
[----:B------:R-:W-:Y:S02]  /*11dc0*/  ULDC.64 UR4, c[0x0][0x2e8] ;  /* 0x0000ba0000047ab9 */ /* 0x000fe40000000a00 */
[----:B------:R-:W-:Y:S01]  /*11dd0*/  LEA R0, P0, R4, UR4, 0x1 ;  /* 0x0000000404007c11 */ /* 0x000fe2000f8008ff */
[----:B------:R-:W-:Y:S01]  /*11de0*/  ULDC UR4, c[0x0][0x2f4] ;  /* 0x0000bd0000047ab9 */ /* 0x000fe20000000800 */
[----:B----4-:R-:W-:Y:S01]  /*11df0*/  LOP3.LUT R10, R10, 0xfffffffe, RZ, 0xc0, !PT ;  /* 0xfffffffe0a0a7812 */ /* 0x010fe200078ec0ff */
[----:B------:R-:W-:-:S05]  /*11e00*/  IMAD.IADD R2, R5, 0x1, R2 ;  /* 0x0000000105027824 */ /* 0x000fca00078e0202 */
[----:B------:R-:W-:Y:S02]  /*11e10*/  LEA.HI.X R2, R4, UR5, R2, 0x1, P0 ;  /* 0x0000000504027c11 */ /* 0x000fe400080f0c02 */
[----:B-1----:R-:W-:Y:S02]  /*11e20*/  LOP3.LUT R11, R9, 0x7f, RZ, 0xc0, !PT ;  /* 0x0000007f090b7812 */ /* 0x002fe400078ec0ff */
[----:B0-----:R-:W-:Y:S02]  /*11e30*/  SHF.L.U32 R9, R13, 0x3, RZ ;  /* 0x000000030d097819 */ /* 0x001fe400000006ff */
[----:B------:R-:W-:Y:S02]  /*11e40*/  SHF.R.U32.HI R12, RZ, 0x3, R11 ;  /* 0x00000003ff0c7819 */ /* 0x000fe4000001160b */
[----:B------:R-:W-:Y:S02]  /*11e50*/  LOP3.LUT R9, R9, 0x38, RZ, 0xc0, !PT ;  /* 0x0000003809097812 */ /* 0x000fe400078ec0ff */
[----:B---3--:R-:W-:Y:S01]  /*11e60*/  IADD3 R4, -R12, R14, -R8 ;  /* 0x0000000e0c047210 */ /* 0x008fe20007ffe908 */
[----:B------:R-:W-:Y:S01]  /*11e70*/  IMAD.SHL.U32 R12, R11, 0x8, RZ ;  /* 0x000000080b0c7824 */ /* 0x000fe200078e00ff */
[----:B------:R-:W-:Y:S01]  /*11e80*/  ISETP.GE.AND P2, PT, R9, UR4, PT ;  /* 0x0000000409007c0c */ /* 0x000fe2000bf46270 */
[----:B------:R-:W-:Y:S01]  /*11e90*/  IMAD.SHL.U32 R11, R13, 0x8, RZ ;  /* 0x000000080d0b7824 */ /* 0x000fe200078e00ff */
[----:B------:R-:W-:Y:S01]  /*11ea0*/  UMOV UR4, 0xffffffff ;  /* 0xffffffff00047882 */ /* 0x000fe20000000000 */
[----:B------:R-:W-:-:S03]  /*11eb0*/  ISETP.GE.AND P0, PT, R4, 0x1, PT ;  /* 0x000000010400780c */ /* 0x000fc60003f06270 */
[----:B------:R-:W-:-:S04]  /*11ec0*/  LOP3.LUT R11, R11, 0x1f8, RZ, 0xc0, !PT ;  /* 0x000001f80b0b7812 */ /* 0x000fc800078ec0ff */
[----:B------:R-:W-:-:S03]  /*11ed0*/  LOP3.LUT R11, R11, 0x38, R13, 0x78, !PT ;  /* 0x000000380b0b7812 */ /* 0x000fc600078e780d */
[----:B------:R-:W-:Y:S02]  /*11ee0*/  @P2 LOP3.LUT R10, R10, 0x1, RZ, 0xfc, !PT ;  /* 0x000000010a0a2812 */ /* 0x000fe400078efcff */
[----:B------:R-:W-:-:S03]  /*11ef0*/  LOP3.LUT R11, R11, 0x200, R12, 0xf8, !PT ;  /* 0x000002000b0b7812 */ /* 0x000fc600078ef80c */
[----:B------:R0:W-:Y:S02]  /*11f00*/  STL [R1], R10 ;  /* 0x0000000a01007387 */ /* 0x0001e40000100800 */
[----:B------:R-:W-:Y:S01]  /*11f10*/  IMAD R5, R25, 0x2000, R11 ;  /* 0x0000200019057824 */ /* 0x000fe200078e020b */
[----:B------:R-:W-:Y:S06]  /*11f20*/  BRA.DIV UR4, `(.L_x_661) ;  /* 0x0000005204a47947 */ /* 0x000fec000b800000 */
[----:B------:R-:W1:Y:S01]  /*11f30*/  SHFL.IDX PT, R7, R0, RZ, 0x181f ;  /* 0x00181fff00077589 */ /* 0x000e6200000e0000 */
[----:B------:R-:W-:-:S03]  /*11f40*/  @P0 IMAD R8, R5, 0x2, R22 ;  /* 0x0000000205080824 */ /* 0x000fc600078e0216 */
[----:B------:R-:W2:Y:S01]  /*11f50*/  SHFL.IDX PT, R6, R2, RZ, 0x181f ;  /* 0x00181fff02067589 */ /* 0x000ea200000e0000 */
[----:B-1----:R-:W-:-:S04]  /*11f60*/  @P0 LEA R7, P1, R9, R7, 0x1 ;  /* 0x0000000709070211 */ /* 0x002fc800078208ff */
[----:B--2---:R-:W-:-:S04]  /*11f70*/  @P0 IADD3.X R6, RZ, R6, RZ, P1, !PT ;  /* 0x00000006ff060210 */ /* 0x004fc80000ffe4ff */
[----:B------:R-:W-:-:S04]  /*11f80*/  @P0 LOP3.LUT R7, R7, R6, RZ, 0x3c, !PT ;  /* 0x0000000607070212 */ /* 0x000fc800078e3cff */
[----:B------:R-:W-:-:S04]  /*11f90*/  @P0 LOP3.LUT R6, R7, R6, RZ, 0x3c, !PT ;  /* 0x0000000607060212 */ /* 0x000fc800078e3cff */
[----:B------:R-:W-:-:S05]  /*11fa0*/  @P0 LOP3.LUT R7, R7, R6, RZ, 0x3c, !PT ;  /* 0x0000000607070212 */ /* 0x000fca00078e3cff */
[----:B------:R-:W-:Y:S01]  /*11fb0*/  @!PT LDS RZ, [RZ] ;  /* 0x00000000fffff984 */ /* 0x000fe20000000800 */
[----:B------:R1:W-:Y:S01]  /*11fc0*/  @P0 LDGSTS.E.BYPASS.LTC128B.128 [R8+0xe400], desc[UR42][R6.64], !P2 ;  /* 0x0e40000006080fae */ /* 0x0003e2000d101d6a */
[----:B------:R-:W-:-:S03]  /*11fd0*/  ISETP.GE.AND P0, PT, R4, 0x11, PT ;  /* 0x000000110400780c */ /* 0x000fc60003f06270 */
[----:B-1----:R-:W1:Y:S10]  /*11fe0*/  SHFL.IDX PT, R7, R0, 0x1, 0x181f ;  /* 0x00381f0000077f89 */ /* 0x002e7400000e0000 */
[----:B------:R-:W-:Y:S01]  /*11ff0*/  @P0 IMAD R8, R5, 0x2, R22 ;  /* 0x0000000205080824 */ /* 0x000fe200078e0216 */
[----:B------:R-:W2:Y:S01]  /*12000*/  SHFL.IDX PT, R6, R2, 0x1, 0x181f ;  /* 0x00381f0002067f89 */ /* 0x000ea200000e0000 */
[----:B-1----:R-:W-:-:S05]  /*12010*/  @P0 LEA R7, P1, R9, R7, 0x1 ;  /* 0x0000000709070211 */ /* 0x002fca00078208ff */
[----:B--2---:R-:W-:-:S05]  /*12020*/  @P0 IMAD.X R6, RZ, RZ, R6, P1 ;  /* 0x000000ffff060224 */ /* 0x004fca00008e0606 */
[----:B------:R-:W-:-:S04]  /*12030*/  @P0 LOP3.LUT R7, R7, R6, RZ, 0x3c, !PT ;  /* 0x0000000607070212 */ /* 0x000fc800078e3cff */
[----:B------:R-:W-:-:S04]  /*12040*/  @P0 LOP3.LUT R6, R7, R6, RZ, 0x3c, !PT ;  /* 0x0000000607060212 */ /* 0x000fc800078e3cff */
[----:B------:R-:W-:-:S05]  /*12050*/  @P0 LOP3.LUT R7, R7, R6, RZ, 0x3c, !PT ;  /* 0x0000000607070212 */ /* 0x000fca00078e3cff */
[----:B------:R1:W-:Y:S01]  /*12060*/  @P0 LDGSTS.E.BYPASS.LTC128B.128 [R8+0xec00], desc[UR42][R6.64], !P2 ;  /* 0x0ec0000006080fae */ /* 0x0003e2000d101d6a */
[----:B------:R-:W-:-:S03]  /*12070*/  ISETP.GE.AND P0, PT, R4, 0x21, PT ;  /* 0x000000210400780c */ /* 0x000fc60003f06270 */
[----:B-1----:R-:W1:Y:S10]  /*12080*/  SHFL.IDX PT, R7, R0, 0x2, 0x181f ;  /* 0x00581f0000077f89 */ /* 0x002e7400000e0000 */
[----:B------:R-:W-:Y:S01]  /*12090*/  @P0 IMAD R8, R5, 0x2, R22 ;  /* 0x0000000205080824 */ /* 0x000fe200078e0216 */
[----:B------:R-:W2:Y:S01]  /*120a0*/  SHFL.IDX PT, R6, R2, 0x2, 0x181f ;  /* 0x00581f0002067f89 */ /* 0x000ea200000e0000 */
[----:B-1----:R-:W-:-:S04]  /*120b0*/  @P0 LEA R7, P1, R9, R7, 0x1 ;  /* 0x0000000709070211 */ /* 0x002fc800078208ff */
[----:B--2---:R-:W-:-:S04]  /*120c0*/  @P0 IADD3.X R6, RZ, R6, RZ, P1, !PT ;  /* 0x00000006ff060210 */ /* 0x004fc80000ffe4ff */
        /* <DEDUP_REMOVED lines=37> */
[----:B------:R-:W2:Y:S04]  /*12320*/  SHFL.IDX PT, R6, R2, 0x6, 0x181f ;  /* 0x00d81f0002067f89 */ /* 0x000ea800000e0000 */
[----:B------:R-:W3:Y:S04]  /*12330*/  SHFL.IDX PT, R2, R2, 0x7, 0x181f ;  /* 0x00f81f0002027f89 */ /* 0x000ee800000e0000 */
[----:B------:R-:W4:Y:S01]  /*12340*/  SHFL.IDX PT, R0, R0, 0x7, 0x181f ;  /* 0x00f81f0000007f89 */ /* 0x000f2200000e0000 */
[----:B-1----:R-:W-:-:S04]  /*12350*/  @P0 LEA R7, P1, R9, R7, 0x1 ;  /* 0x0000000709070211 */ /* 0x002fc800078208ff */
[----:B--2---:R-:W-:-:S04]  /*12360*/  @P0 IADD3.X R6, RZ, R6, RZ, P1, !PT ;  /* 0x00000006ff060210 */ /* 0x004fc80000ffe4ff */
[----:B------:R-:W-:-:S04]  /*12370*/  @P0 LOP3.LUT R7, R7, R6, RZ, 0x3c, !PT ;  /* 0x0000000607070212 */ /* 0x000fc800078e3cff */
[----:B------:R-:W-:-:S04]  /*12380*/  @P0 LOP3.LUT R6, R7, R6, RZ, 0x3c, !PT ;  /* 0x0000000607060212 */ /* 0x000fc800078e3cff */
[----:B------:R-:W-:-:S05]  /*12390*/  @P0 LOP3.LUT R7, R7, R6, RZ, 0x3c, !PT ;  /* 0x0000000607070212 */ /* 0x000fca00078e3cff */
[----:B---34-:R1:W-:Y:S02]  /*123a0*/  @P0 LDGSTS.E.BYPASS.LTC128B.128 [R8+0x11400], desc[UR42][R6.64], !P2 ;  /* 0x1140000006080fae */ /* 0x0183e4000d101d6a */
.L_x_803:
[----:B------:R-:W-:-:S13]  /*123b0*/  ISETP.GE.AND P0, PT, R4, 0x71, PT ;  /* 0x000000710400780c */ /* 0x000fda0003f06270 */
[----:B-12---:R-:W-:Y:S01]  /*123c0*/  @P0 LEA R6, P1, R9, R0, 0x1 ;  /* 0x0000000009060211 */ /* 0x006fe200078208ff */
[----:B------:R-:W-:-:S04]  /*123d0*/  @P0 IMAD R5, R5, 0x2, R22 ;  /* 0x0000000205050824 */ /* 0x000fc800078e0216 */
[----:B------:R-:W-:-:S05]  /*123e0*/  @P0 IMAD.X R7, RZ, RZ, R2, P1 ;  /* 0x000000ffff070224 */ /* 0x000fca00008e0602 */
[----:B------:R-:W-:Y:S01]  /*123f0*/  @!PT LDS RZ, [RZ] ;  /* 0x00000000fffff984 */ /* 0x000fe20000000800 */
[----:B------:R-:W-:Y:S01]  /*12400*/  @!PT LDS RZ, [RZ] ;  /* 0x00000000fffff984 */ /* 0x000fe20000000800 */
[----:B------:R-:W-:Y:S01]  /*12410*/  @!PT LDS RZ, [RZ] ;  /* 0x00000000fffff984 */ /* 0x000fe20000000800 */
[----:B------:R1:W-:Y:S01]  /*12420*/  @P0 LDGSTS.E.BYPASS.LTC128B.128 [R5+0x11c00], desc[UR42][R6.64], !P2 ;  /* 0x11c0000006050fae */ /* 0x0003e2000d101d6a */
[----:B------:R-:W-:Y:S01]  /*12430*/  PLOP3.LUT P0, PT, PT, PT, PT, 0x80, 0x0 ;  /* 0x000000000000781c */ /* 0x000fe20003f0f070 */
[----:B------:R-:W-:-:S12]  /*12440*/  NOP ;  /* 0x0000000000007918 */ /* 0x000fd80000000000 */
.L_x_662:
[----:B------:R-:W-:Y:S02]  /*12450*/  PLOP3.LUT P1, PT, P1, P0, PT, 0xa2, 0x0 ;  /* 0x000000000000781c */ /* 0x000fe40000f21472 */
[----:B------:R-:W-:-:S08]  /*12460*/  @P0 R2UR P1, UR4, R3 ;  /* 0x00000000030402ca */ /* 0x000fd00000020000 */
[----:B------:R-:W-:-:S05]  /*12470*/  @P0 PLOP3.LUT P0, PT, P1, PT, PT, 0x80, 0x0 ;  /* 0x000000000000081c */ /* 0x000fca0000f0f070 */
[----:B------:R-:W-:Y:S01]  /*12480*/  @!P1 SYNCS.ARRIVE.TRANS64.RED.A0T1 RZ, [UR4+0x16830], RZ ;  /* 0x016830ffffff99a7 */ /* 0x000fe20008200404 */
[----:B------:R-:W-:Y:S07]  /*12490*/  @!P1 ARRIVES.LDGSTSBAR.64.TRANSCNT [UR4+0x16830] ;  /* 0x01683000ff0099b0 */ /* 0x000fee0008000a84 */
[----:B------:R-:W-:Y:S05]  /*124a0*/  @P0 BRA.U.ANY `(.L_x_662) ;  /* 0xfffffffd00e80947 */ /* 0x000fea000393ffff */
[----:B------:R-:W-:Y:S01]  /*124b0*/  NOP ;  /* 0x0000000000007918 */ /* 0x000fe20000000000 */
[----:B------:R-:W-:-:S04]  /*124c0*/  MOV R0, UR38 ;  /* 0x0000002600007c02 */ /* 0x000fc80008000f00 */
[----:B------:R-:W-:-:S13]  /*124d0*/  ISETP.NE.AND P2, PT, R0, 0x3, PT ;  /* 0x000000030000780c */ /* 0x000fda0003f45270 */
[----:B------:R-:W-:Y:S05]  /*124e0*/  @!P2 BRA `(.L_x_663) ;  /* 0x000000000004a947 */ /* 0x000fea0003800000 */
[----:B------:R-:W-:Y:S01]  /*124f0*/  BPT.TRAP 0x1 ;  /* 0x000000040000795c */ /* 0x000fe20000300000 */
.L_x_663:
[----:B------:R2:W5:Y:S01]  /*12500*/  LDL.LU R4, [R1+0x28] ;  /* 0x0000280001047983 */ /* 0x0005620000300800 */
[----:B------:R2:W-:Y:S03]  /*12510*/  SYNCS.ARRIVE.TRANS64.A1T0 RZ, [R3+URZ+0x16830], RZ ;  /* 0x016830ff03ff79a7 */ /* 0x0005e6000810003f */
[----:B-1----:R2:W5:Y:S04]  /*12520*/  LDL.LU R7, [R1+0x8] ;  /* 0x0000080001077983 */ /* 0x0025680000300800 */
[----:B------:R2:W5:Y:S02]  /*12530*/  LDL.LU R6, [R1+0x30] ;  /* 0x0000300001067983 */ /* 0x0005640000300800 */
[----:B------:R-:W-:Y:S05]  /*12540*/  WARPSYNC.ALL ;  /* 0x0000000000007948 */ /* 0x000fea0003800000 */
[----:B------:R-:W-:Y:S01]  /*12550*/  ULDC.64 UR6, c[0x0][0xa00] ;  /* 0x0002800000067ab9 */ /* 0x000fe20000000a00 */
[----:B------:R-:W-:Y:S01]  /*12560*/  ULDC.64 UR4, c[0x0][0x298] ;  /* 0x0000a60000047ab9 */ /* 0x000fe20000000a00 */
[----:B------:R-:W-:Y:S01]  /*12570*/  VIADD R0, R22, 0x8400 ;  /* 0x0000840016007836 */ /* 0x000fe20000000000 */
[----:B------:R-:W-:Y:S01]  /*12580*/  BAR.SYNC.DEFER_BLOCKING 0x8, 0x200 ;  /* 0x0208000000007b1d */ /* 0x000fe20000010000 */
[----:B------:R-:W-:-:S03]  /*12590*/  ISETP.NE.U32.AND P0, PT, RZ, UR6, PT ;  /* 0x00000006ff007c0c */ /* 0x000fc6000bf05070 */
[----:B------:R-:W-:Y:S02]  /*125a0*/  LOP3.LUT P1, RZ, R0, 0x3ff, RZ, 0xc0, !PT ;  /* 0x000003ff00ff7812 */ /* 0x000fe4000782c0ff */
[----:B------:R-:W-:Y:S01]  /*125b0*/  ISETP.NE.AND.EX P0, PT, RZ, UR7, PT, P0 ;  /* 0x00000007ff007c0c */ /* 0x000fe2000bf05300 */
[----:B------:R-:W-:Y:S01]  /*125c0*/  BSSY B6, `(.L_x_664) ;  /* 0x000001d000067945 */ /* 0x000fe20003800000 */
[----:B-----5:R-:W-:Y:S02]  /*125d0*/  SHF.R.S32.HI R2, RZ, 0x1f, R4 ;  /* 0x0000001fff027819 */ /* 0x020fe40000011404 */
[----:B--2---:R-:W-:-:S03]  /*125e0*/  SEL R3, R7, RZ, !P0 ;  /* 0x000000ff07037207 */ /* 0x004fc60004000000 */
[----:B------:R-:W-:-:S04]  /*125f0*/  IMAD R2, R2, UR4, RZ ;  /* 0x0000000402027c24 */ /* 0x000fc8000f8e02ff */
[----:B------:R-:W-:Y:S01]  /*12600*/  IMAD R0, R4, UR5, R2 ;  /* 0x0000000504007c24 */ /* 0x000fe2000f8e0202 */
[----:B------:R-:W-:Y:S01]  /*12610*/  SEL R2, R6, RZ, !P0 ;  /* 0x000000ff06027207 */ /* 0x000fe20004000000 */
[----:B------:R-:W-:-:S04]  /*12620*/  IMAD.WIDE.U32 R4, R4, UR4, RZ ;  /* 0x0000000404047c25 */ /* 0x000fc8000f8e00ff */
[----:B------:R-:W-:Y:S01]  /*12630*/  IMAD.IADD R0, R5, 0x1, R0 ;  /* 0x0000000105007824 */ /* 0x000fe200078e0200 */
[----:B------:R1:W-:Y:S04]  /*12640*/  STL.64 [R1+0x28], R4 ;  /* 0x0000280401007387 */ /* 0x0003e80000100a00 */
[----:B------:R1:W-:Y:S04]  /*12650*/  STL [R1+0x8], R3 ;  /* 0x0000080301007387 */ /* 0x0003e80000100800 */
[----:B------:R1:W-:Y:S04]  /*12660*/  STL [R1+0x38], R2 ;  /* 0x0000380201007387 */ /* 0x0003e80000100800 */
[----:B------:R1:W-:Y:S01]  /*12670*/  STL [R1+0x30], R0 ;  /* 0x0000300001007387 */ /* 0x0003e20000100800 */
[----:B------:R-:W-:Y:S05]  /*12680*/  @!P1 BRA `(.L_x_665) ;  /* 0x0000000000409947 */ /* 0x000fea0003800000 */
[----:B-1----:R-:W-:Y:S01]  /*12690*/  MOV R2, 0x0 ;  /* 0x0000000000027802 */ /* 0x002fe20000000f00 */
        /* <DEDUP_REMOVED lines=9> */
[----:B0-----:R-:W-:-:S02]  /*12730*/  IMAD.U32 R10, RZ, RZ, UR8 ;  /* 0x00000008ff0a7e24 */ /* 0x001fc4000f8e00ff */
[----:B------:R-:W-:Y:S02]  /*12740*/  IMAD.MOV.U32 R8, RZ, RZ, 0x70 ;  /* 0x00000070ff087424 */ /* 0x000fe400078e00ff */
[----:B------:R-:W-:Y:S02]  /*12750*/  IMAD.MOV.U32 R12, RZ, RZ, 0x1 ;  /* 0x00000001ff0c7424 */ /* 0x000fe400078e00ff */
[----:B------:R-:W-:-:S07]  /*12760*/  IMAD.MOV.U32 R13, RZ, RZ, RZ ;  /* 0x000000ffff0d7224 */ /* 0x000fce00078e00ff */
[----:B------:R-:W-:-:S07]  /*12770*/  LEPC R20, `(.L_x_665) ;  /* 0x000000001014794e */ /* 0x000fce0000000000 */
[----:B-1----:R-:W-:Y:S05]  /*12780*/  CALL.ABS.NOINC R2 ;  /* 0x0000000002007343 */ /* 0x002fea0003c00000 */
.L_x_665:
[----:B------:R-:W-:Y:S05]  /*12790*/  BSYNC B6 ;  /* 0x0000000000067941 */ /* 0x000fea0003800000 */
.L_x_664:
[----:B------:R-:W2:Y:S01]  /*127a0*/  LDL.LU R21, [R1+0x30] ;  /* 0x0000300001157983 */ /* 0x000ea20000300800 */
[----:B------:R-:W-:Y:S01]  /*127b0*/  ULDC.64 UR4, c[0x0][0x2d8] ;  /* 0x0000b60000047ab9 */ /* 0x000fe20000000a00 */
[----:B0-----:R-:W0:Y:S01]  /*127c0*/  LDC R10, c[0x0][0x448] ;  /* 0x00011200ff0a7b82 */ /* 0x001e220000000800 */
[----:B------:R-:W-:Y:S01]  /*127d0*/  ULDC.64 UR6, c[0x0][0x2c8] ;  /* 0x0000b20000067ab9 */ /* 0x000fe20000000a00 */
[----:B-1----:R-:W2:Y:S01]  /*127e0*/  LDL.LU.64 R2, [R1+0x28] ;  /* 0x0000280001027983 */ /* 0x002ea20000300a00 */
[----:B------:R-:W-:-:S03]  /*127f0*/  ULDC.64 UR8, c[0x0][0x280] ;  /* 0x0000a00000087ab9 */ /* 0x000fc60000000a00 */
[----:B------:R-:W3:Y:S04]  /*12800*/  LDL R20, [R1+0x10] ;  /* 0x0000100001147983 */ /* 0x000ee80000100800 */
[----:B------:R-:W4:Y:S04]  /*12810*/  LDL.LU R6, [R1+0x38] ;  /* 0x0000380001067983 */ /* 0x000f280000300800 */
[----:B------:R-:W4:Y:S01]  /*12820*/  LDL.LU R5, [R1+0x8] ;  /* 0x0000080001057983 */ /* 0x000f220000300800 */
[----:B0-----:R-:W-:-:S13]  /*12830*/  ISETP.NE.AND P0, PT, R10, 0x1, PT ;  /* 0x000000010a00780c */ /* 0x001fda0003f05270 */
[----:B------:R-:W0:Y:S08]  /*12840*/  @P0 LDC R7, c[0x0][0x44c] ;  /* 0x00011300ff070b82 */ /* 0x000e300000000800 */
[----:B------:R-:W1:Y:S01]  /*12850*/  @P0 LDC R8, c[0x0][0x450] ;  /* 0x00011400ff080b82 */ /* 0x000e620000000800 */
[----:B--2---:R-:W-:Y:S02]  /*12860*/  MOV R3, R21 ;  /* 0x0000001500037202 */ /* 0x004fe40000000f00 */
[----:B------:R-:W2:Y:S01]  /*12870*/  S2R R21, SR_TID.X ;  /* 0x0000000000157919 */ /* 0x000ea20000002100 */
[----:B---3--:R-:W-:-:S02]  /*12880*/  IMAD R0, R20, UR4, RZ ;  /* 0x0000000414007c24 */ /* 0x008fc4000f8e02ff */
[----:B------:R-:W3:Y:S01]  /*12890*/  S2R R20, SR_TID.X ;  /* 0x0000000000147919 */ /* 0x000ee20000002100 */
[----:B------:R-:W-:-:S04]  /*128a0*/  IMAD.WIDE.U32 R2, R18, UR4, R2 ;  /* 0x0000000412027c25 */ /* 0x000fc8000f8e0002 */
[----:B------:R-:W-:Y:S01]  /*128b0*/  IMAD R0, R18, UR5, R0 ;  /* 0x0000000512007c24 */ /* 0x000fe2000f8e0200 */
[----:B------:R-:W-:-:S03]  /*128c0*/  ULDC.64 UR4, c[0x0][0x2e0] ;  /* 0x0000b80000047ab9 */ /* 0x000fc60000000a00 */
[----:B------:R-:W-:Y:S02]  /*128d0*/  IMAD.IADD R3, R3, 0x1, R0 ;  /* 0x0000000103037824 */ /* 0x000fe400078e0200 */
[----:B----4-:R-:W-:Y:S02]  /*128e0*/  IMAD R0, R6, UR4, RZ ;  /* 0x0000000406007c24 */ /* 0x010fe4000f8e02ff */
[----:B------:R-:W-:-:S04]  /*128f0*/  IMAD.WIDE.U32 R2, R5, UR4, R2 ;  /* 0x0000000405027c25 */ /* 0x000fc8000f8e0002 */
[----:B------:R-:W-:Y:S01]  /*12900*/  IMAD R0, R5, UR5, R0 ;  /* 0x0000000505007c24 */ /* 0x000fe2000f8e0200 */
[----:B------:R-:W-:Y:S01]  /*12910*/  MOV R4, R2 ;  /* 0x0000000200047202 */ /* 0x000fe20000000f00 */
[----:B------:R-:W-:Y:S02]  /*12920*/  ULDC.64 UR4, c[0x0][0x2d0] ;  /* 0x0000b40000047ab9 */ /* 0x000fe40000000a00 */
[----:B------:R-:W-:Y:S02]  /*12930*/  IMAD.IADD R5, R3, 0x1, R0 ;  /* 0x0000000103057824 */ /* 0x000fe400078e0200 */
[----:B--2---:R-:W-:Y:S01]  /*12940*/  IMAD.SHL.U32 R21, R21, 0x10, RZ ;  /* 0x0000001015157824 */ /* 0x004fe200078e00ff */
[----:B---3--:R-:W-:-:S04]  /*12950*/  LOP3.LUT R20, R20, 0x7f, RZ, 0xc0, !PT ;  /* 0x0000007f14147812 */ /* 0x008fc800078ec0ff */
[----:B------:R-:W-:Y:S02]  /*12960*/  LOP3.LUT R21, R21, 0x70, RZ, 0xc0, !PT ;  /* 0x0000007015157812 */ /* 0x000fe400078ec0ff */
[----:B------:R-:W-:-:S04]  /*12970*/  SHF.R.U32.HI R20, RZ, 0x3, R20 ;  /* 0x00000003ff147819 */ /* 0x000fc80000011614 */
[----:B------:R-:W-:-:S05]  /*12980*/  LOP3.LUT R20, R20, R21, RZ, 0xfc, !PT ;  /* 0x0000001514147212 */ /* 0x000fca00078efcff */
[----:B------:R-:W-:Y:S02]  /*12990*/  IMAD R6, R17, 0xc0, R20 ;  /* 0x000000c011067824 */ /* 0x000fe400078e0214 */
[----:B------:R2:W5:Y:S02]  /*129a0*/  LDL R20, [R1+0x24] ;  /* 0x0000240001147983 */ /* 0x0005640000100800 */
[----:B0-----:R-:W-:Y:S01]  /*129b0*/  @P0 IMAD.HI.U32 R7, R6, R7, RZ ;  /* 0x0000000706070227 */ /* 0x001fe200078e00ff */
[----:B------:R-:W0:Y:S03]  /*129c0*/  S2R R11, SR_TID.X ;  /* 0x00000000000b7919 */ /* 0x000e260000002100 */
[----:B------:R-:W-:Y:S01]  /*129d0*/  IMAD.MOV.U32 R2, RZ, RZ, R6 ;  /* 0x000000ffff027224 */ /* 0x000fe200078e0006 */
[----:B-1----:R-:W-:-:S04]  /*129e0*/  @P0 SHF.R.U32.HI R2, RZ, R8, R7 ;  /* 0x00000008ff020219 */ /* 0x002fc80000011607 */
[----:B------:R-:W-:-:S05]  /*129f0*/  SHF.R.S32.HI R0, RZ, 0x1f, R2 ;  /* 0x0000001fff007819 */ /* 0x000fca0000011402 */
[----:B------:R-:W-:-:S04]  /*12a00*/  IMAD R0, R0, UR4, RZ ;  /* 0x0000000400007c24 */ /* 0x000fc8000f8e02ff */
[C---:B------:R-:W-:Y:S02]  /*12a10*/  IMAD R7, R2.reuse, UR5, R0 ;  /* 0x0000000502077c24 */ /* 0x040fe4000f8e0200 */
[----:B------:R-:W-:Y:S02]  /*12a20*/  IMAD.MOV R0, RZ, RZ, -R2 ;  /* 0x000000ffff007224 */ /* 0x000fe400078e0a02 */
[----:B------:R-:W-:-:S04]  /*12a30*/  IMAD.WIDE.U32 R2, R2, UR4, R4 ;  /* 0x0000000402027c25 */ /* 0x000fc8000f8e0004 */
[----:B------:R-:W-:Y:S02]  /*12a40*/  IMAD R0, R10, R0, R6 ;  /* 0x000000000a007224 */ /* 0x000fe400078e0206 */
[----:B------:R-:W-:-:S03]  /*12a50*/  IMAD.IADD R3, R3, 0x1, R7 ;  /* 0x0000000103037824 */ /* 0x000fc600078e0207 */
[----:B------:R-:W-:Y:S01]  /*12a60*/  SHF.R.S32.HI R7, RZ, 0x1f, R0 ;  /* 0x0000001fff077819 */ /* 0x000fe20000011400 */
[----:B------:R-:W-:-:S04]  /*12a70*/  IMAD.WIDE.U32 R8, R0, UR6, R2 ;  /* 0x0000000600087c25 */ /* 0x000fc8000f8e0002 */
[----:B------:R-:W-:Y:S01]  /*12a80*/  IMAD R7, R7, UR6, RZ ;  /* 0x0000000607077c24 */ /* 0x000fe2000f8e02ff */
[----:B------:R-:W-:Y:S01]  /*12a90*/  LEA R2, P1, R8, UR8, 0x1 ;  /* 0x0000000808027c11 */ /* 0x000fe2000f8208ff */
[----:B------:R-:W-:Y:S02]  /*12aa0*/  VIADD R3, R6, 0x80 ;  /* 0x0000008006037836 */ /* 0x000fe40000000000 */
[----:B------:R-:W-:Y:S02]  /*12ab0*/  IMAD R0, R0, UR7, R7 ;  /* 0x0000000700007c24 */ /* 0x000fe4000f8e0207 */
[----:B------:R-:W1:Y:S01]  /*12ac0*/  @P0 LDC R7, c[0x0][0x44c] ;  /* 0x00011300ff070b82 */ /* 0x000e620000000800 */
[----:B------:R-:W-:Y:S02]  /*12ad0*/  IMAD.MOV.U32 R6, RZ, RZ, R3 ;  /* 0x000000ffff067224 */ /* 0x000fe400078e0003 */
[----:B------:R-:W-:Y:S01]  /*12ae0*/  IADD3 R0, R9, R0, RZ ;  /* 0x0000000009007210 */ /* 0x000fe20007ffe0ff */
[C---:B0-----:R-:W-:Y:S01]  /*12af0*/  IMAD.SHL.U32 R21, R11.reuse, 0x8, RZ ;  /* 0x000000080b157824 */ /* 0x041fe200078e00ff */
[----:B------:R-:W-:-:S02]  /*12b00*/  LOP3.LUT R11, R11, 0x7f, RZ, 0xc0, !PT ;  /* 0x0000007f0b0b7812 */ /* 0x000fc400078ec0ff */
[----:B------:R-:W-:Y:S02]  /*12b10*/  LEA.HI.X R0, R8, UR9, R0, 0x1, P1 ;  /* 0x0000000908007c11 */ /* 0x000fe400088f0c00 */
[----:B------:R-:W0:Y:S01]  /*12b20*/  @P0 LDC R8, c[0x0][0x450] ;  /* 0x00011400ff080b82 */ /* 0x000e220000000800 */
[----:B------:R-:W-:Y:S02]  /*12b30*/  LOP3.LUT R21, R21, 0x38, RZ, 0xc0, !PT ;  /* 0x0000003815157812 */ /* 0x000fe400078ec0ff */
[----:B------:R-:W-:Y:S01]  /*12b40*/  SHF.R.U32.HI R9, RZ, 0x3, R11 ;  /* 0x00000003ff097819 */ /* 0x000fe2000001160b */
[----:B-1----:R-:W-:-:S05]  /*12b50*/  @P0 IMAD.HI.U32 R7, R3, R7, RZ ;  /* 0x0000000703070227 */ /* 0x002fca00078e00ff */
[----:B0-----:R-:W-:-:S05]  /*12b60*/  @P0 SHF.R.U32.HI R6, RZ, R8, R7 ;  /* 0x00000008ff060219 */ /* 0x001fca0000011607 */
[----:B------:R-:W-:Y:S02]  /*12b70*/  IMAD.MOV R7, RZ, RZ, -R6 ;  /* 0x000000ffff077224 */ /* 0x000fe400078e0a06 */
[----:B------:R-:W-:-:S04]  /*12b80*/  IMAD.WIDE.U32 R4, R6, UR4, R4 ;  /* 0x0000000406047c25 */ /* 0x000fc8000f8e0004 */
[----:B------:R-:W-:Y:S01]  /*12b90*/  IMAD R3, R10, R7, R3 ;  /* 0x000000070a037224 */ /* 0x000fe200078e0203 */
[----:B------:R-:W-:-:S04]  /*12ba0*/  SHF.R.S32.HI R7, RZ, 0x1f, R6 ;  /* 0x0000001fff077819 */ /* 0x000fc80000011406 */
[----:B------:R-:W-:Y:S01]  /*12bb0*/  SHF.R.S32.HI R8, RZ, 0x1f, R3 ;  /* 0x0000001fff087819 */ /* 0x000fe20000011403 */
[----:B------:R-:W-:Y:S01]  /*12bc0*/  IMAD R7, R7, UR4, RZ ;  /* 0x0000000407077c24 */ /* 0x000fe2000f8e02ff */
[----:B------:R-:W-:Y:S02]  /*12bd0*/  ULDC UR4, c[0x0][0x2b8] ;  /* 0x0000ae0000047ab9 */ /* 0x000fe40000000800 */
[----:B------:R-:W-:Y:S01]  /*12be0*/  ISETP.GE.AND P0, PT, R21, UR4, PT ;  /* 0x0000000415007c0c */ /* 0x000fe2000bf06270 */
[----:B------:R-:W-:Y:S01]  /*12bf0*/  IMAD R7, R6, UR5, R7 ;  /* 0x0000000506077c24 */ /* 0x000fe2000f8e0207 */
[----:B------:R-:W-:Y:S01]  /*12c00*/  UMOV UR4, 0xffffffff ;  /* 0xffffffff00047882 */ /* 0x000fe20000000000 */
[----:B------:R-:W-:-:S03]  /*12c10*/  IMAD R8, R8, UR6, RZ ;  /* 0x0000000608087c24 */ /* 0x000fc6000f8e02ff */
[----:B------:R-:W-:Y:S01]  /*12c20*/  IADD3 R5, R5, R7, RZ ;  /* 0x0000000705057210 */ /* 0x000fe20007ffe0ff */
[C---:B------:R-:W-:Y:S02]  /*12c30*/  IMAD R8, R3.reuse, UR7, R8 ;  /* 0x0000000703087c24 */ /* 0x040fe4000f8e0208 */
[----:B------:R-:W-:-:S04]  /*12c40*/  IMAD.WIDE.U32 R6, R3, UR6, R4 ;  /* 0x0000000603067c25 */ /* 0x000fc8000f8e0004 */
[----:B------:R-:W-:Y:S01]  /*12c50*/  IMAD.IADD R4, R7, 0x1, R8 ;  /* 0x0000000107047824 */ /* 0x000fe200078e0208 */
[----:B------:R-:W-:-:S04]  /*12c60*/  LEA R5, P1, R6, UR8, 0x1 ;  /* 0x0000000806057c11 */ /* 0x000fc8000f8208ff */
[----:B------:R-:W-:Y:S01]  /*12c70*/  LEA.HI.X R4, R6, UR9, R4, 0x1, P1 ;  /* 0x0000000906047c11 */ /* 0x000fe200088f0c04 */
[----:B--2---:R-:W-:Y:S08]  /*12c80*/  BRA.DIV UR4, `(.L_x_666) ;  /* 0x0000004e04fc7947 */ /* 0x004ff0000b800000 */
[----:B------:R-:W2:Y:S01]  /*12c90*/  LDL.LU R6, [R1+0x34] ;  /* 0x0000340001067983 */ /* 0x000ea20000300800 */
[----:B------:R-:W-:-:S03]  /*12ca0*/  IMAD R17, R17, 0xc0, R9 ;  /* 0x000000c011117824 */ /* 0x000fc600078e0209 */
[----:B------:R-:W0:Y:S04]  /*12cb0*/  SHFL.IDX PT, R7, R2, RZ, 0x181f ;  /* 0x00181fff02077589 */ /* 0x000e2800000e0000 */
[----:B------:R-:W-:Y:S01]  /*12cc0*/  SHFL.IDX PT, R8, R5, RZ, 0x181f ;  /* 0x00181fff05087589 */ /* 0x000fe200000e0000 */
[----:B--2---:R-:W-:-:S03]  /*12cd0*/  IMAD R3, R6, R10, RZ ;  /* 0x0000000a06037224 */ /* 0x004fc600078e02ff */
[----:B------:R-:W1:Y:S02]  /*12ce0*/  SHFL.IDX PT, R6, R0, RZ, 0x181f ;  /* 0x00181fff00067589 */ /* 0x000e6400000e0000 */
[----:B------:R-:W-:-:S13]  /*12cf0*/  ISETP.GE.AND P1, PT, R17, R3, PT ;  /* 0x000000031100720c */ /* 0x000fda0003f26270 */
[----:B0-----:R-:W-:-:S05]  /*12d00*/  @!P1 LEA R7, P2, R21, R7, 0x1 ;  /* 0x0000000715079211 */ /* 0x001fca00078408ff */
[----:B-1----:R-:W-:-:S05]  /*12d10*/  @!P1 IMAD.X R6, RZ, RZ, R6, P2 ;  /* 0x000000ffff069224 */ /* 0x002fca00010e0606 */
[----:B------:R-:W-:-:S04]  /*12d20*/  @!P1 LOP3.LUT R7, R7, R6, RZ, 0x3c, !PT ;  /* 0x0000000607079212 */ /* 0x000fc800078e3cff */
[----:B------:R-:W-:-:S04]  /*12d30*/  @!P1 LOP3.LUT R6, R7, R6, RZ, 0x3c, !PT ;  /* 0x0000000607069212 */ /* 0x000fc800078e3cff */
[----:B------:R-:W-:-:S05]  /*12d40*/  @!P1 LOP3.LUT R7, R7, R6, RZ, 0x3c, !PT ;  /* 0x0000000607079212 */ /* 0x000fca00078e3cff */
[----:B-----5:R0:W-:Y:S02]  /*12d50*/  @!P1 LDGSTS.E.BYPASS.LTC128B.128 [R20+0x8400], desc[UR42][R6.64], !P0 ;  /* 0x0840000006149fae */ /* 0x0201e4000c101d6a */
        /* <DEDUP_REMOVED lines=66> */
[----:B------:R-:W0:Y:S11]  /*13180*/  SHFL.IDX PT, R2, R4, RZ, 0x181f ;  /* 0x00181fff04027589 */ /* 0x000e3600000e0000 */
[----:B-1----:R-:W-:-:S05]  /*13190*/  @!P3 LEA R6, P2, R21, R6, 0x1 ;  /* 0x000000061506b211 */ /* 0x002fca00078408ff */
[----:B------:R-:W-:-:S04]  /*131a0*/  @!P3 IMAD.X R0, RZ, RZ, R0, P2 ;  /* 0x000000ffff00b224 */ /* 0x000fc800010e0600 */
[----:B------:R-:W-:Y:S02]  /*131b0*/  @!P3 IMAD.MOV.U32 R7, RZ, RZ, R0 ;  /* 0x000000ffff07b224 */ /* 0x000fe400078e0000 */
[----:B------:R-:W-:-:S03]  /*131c0*/  VIADD R0, R17, 0x90 ;  /* 0x0000009011007836 */ /* 0x000fc60000000000 */
[----:B------:R1:W-:Y:S02]  /*131d0*/  @!P3 LDGSTS.E.BYPASS.LTC128B.128 [R20+0xbc00], desc[UR42][R6.64], !P0 ;  /* 0x0bc000000614bfae */ /* 0x0003e4000c101d6a */
[----:B-1----:R-:W-:-:S04]  /*131e0*/  @!P1 LEA R6, P2, R21, R8, 0x1 ;  /* 0x0000000815069211 */ /* 0x002fc800078408ff */
[----:B0-----:R-:W-:-:S05]  /*131f0*/  @!P1 IADD3.X R2, RZ, R2, RZ, P2, !PT ;  /* 0x00000002ff029210 */ /* 0x001fca00017fe4ff */
[----:B------:R-:W-:Y:S02]  /*13200*/  @!P1 IMAD.MOV.U32 R7, RZ, RZ, R2 ;  /* 0x000000ffff079224 */ /* 0x000fe400078e0002 */
[----:B------:R-:W-:Y:S04]  /*13210*/  SHFL.IDX PT, R2, R5, 0x3, 0x181f ;  /* 0x00781f0005027f89 */ /* 0x000fe800000e0000 */
[----:B------:R0:W-:Y:S01]  /*13220*/  @!P1 LDGSTS.E.BYPASS.LTC128B.128 [R20+0xc400], desc[UR42][R6.64], !P0 ;  /* 0x0c40000006149fae */ /* 0x0001e2000c101d6a */
[----:B------:R-:W-:-:S03]  /*13230*/  ISETP.GE.AND P1, PT, R0, R3, PT ;  /* 0x000000030000720c */ /* 0x000fc60003f26270 */
[----:B------:R-:W-:Y:S04]  /*13240*/  SHFL.IDX PT, R0, R4, 0x1, 0x181f ;  /* 0x00381f0004007f89 */ /* 0x000fe800000e0000 */
[----:B0-----:R-:W0:Y:S06]  /*13250*/  SHFL.IDX PT, R6, R5, 0x1, 0x181f ;  /* 0x00381f0005067f89 */ /* 0x001e2c00000e0000 */
[----:B0-----:R-:W-:-:S05]  /*13260*/  @!P1 LEA R6, P2, R21, R6, 0x1 ;  /* 0x0000000615069211 */ /* 0x001fca00078408ff */
[----:B------:R-:W-:-:S05]  /*13270*/  @!P1 IMAD.X R0, RZ, RZ, R0, P2 ;  /* 0x000000ffff009224 */ /* 0x000fca00010e0600 */
[----:B------:R-:W-:Y:S01]  /*13280*/  @!P1 MOV R7, R0 ;  /* 0x0000000000079202 */ /* 0x000fe20000000f00 */
[----:B------:R-:W-:-:S04]  /*13290*/  VIADD R0, R17, 0xa0 ;  /* 0x000000a011007836 */ /* 0x000fc80000000000 */
[----:B------:R0:W-:Y:S01]  /*132a0*/  @!P1 LDGSTS.E.BYPASS.LTC128B.128 [R20+0xcc00], desc[UR42][R6.64], !P0 ;  /* 0x0cc0000006149fae */ /* 0x0001e2000c101d6a */
[----:B------:R-:W-:-:S03]  /*132b0*/  ISETP.GE.AND P1, PT, R0, R3, PT ;  /* 0x000000030000720c */ /* 0x000fc60003f26270 */
[----:B------:R-:W-:Y:S04]  /*132c0*/  SHFL.IDX PT, R0, R4, 0x2, 0x181f ;  /* 0x00581f0004007f89 */ /* 0x000fe800000e0000 */
[----:B------:R-:W-:Y:S04]  /*132d0*/  SHFL.IDX PT, R4, R4, 0x3, 0x181f ;  /* 0x00781f0004047f89 */ /* 0x000fe800000e0000 */
[----:B0-----:R-:W0:Y:S02]  /*132e0*/  SHFL.IDX PT, R6, R5, 0x2, 0x181f ;  /* 0x00581f0005067f89 */ /* 0x001e2400000e0000 */
[----:B0-----:R-:W-:-:S05]  /*132f0*/  @!P1 LEA R6, P2, R21, R6, 0x1 ;  /* 0x0000000615069211 */ /* 0x001fca00078408ff */
[----:B------:R-:W-:-:S04]  /*13300*/  @!P1 IMAD.X R0, RZ, RZ, R0, P2 ;  /* 0x000000ffff009224 */ /* 0x000fc800010e0600 */
[----:B------:R-:W-:-:S05]  /*13310*/  @!P1 IMAD.MOV.U32 R7, RZ, RZ, R0 ;  /* 0x000000ffff079224 */ /* 0x000fca00078e0000 */
[----:B------:R0:W-:Y:S02]  /*13320*/  @!P1 LDGSTS.E.BYPASS.LTC128B.128 [R20+0xd400], desc[UR42][R6.64], !P0 ;  /* 0x0d40000006149fae */ /* 0x0001e4000c101d6a */
.L_x_828:
[----:B------:R-:W-:-:S04]  /*13330*/  IADD3 R17, R17, 0xb0, RZ ;  /* 0x000000b011117810 */ /* 0x000fc80007ffe0ff */
[----:B------:R-:W-:-:S13]  /*13340*/  ISETP.GE.AND P1, PT, R17, R3, PT ;  /* 0x000000031100720c */ /* 0x000fda0003f26270 */
[----:B------:R-:W-:-:S05]  /*13350*/  @!P1 LEA R2, P2, R21, R2, 0x1 ;  /* 0x0000000215029211 */ /* 0x000fca00078408ff */
[----:B------:R-:W-:-:S05]  /*13360*/  @!P1 IMAD.X R3, RZ, RZ, R4, P2 ;  /* 0x000000ffff039224 */ /* 0x000fca00010e0604 */
[----:B------:R-:W-:Y:S01]  /*13370*/  @!PT LDS RZ, [RZ] ;  /* 0x00000000fffff984 */ /* 0x000fe20000000800 */
[----:B------:R-:W-:Y:S01]  /*13380*/  @!PT LDS RZ, [RZ] ;  /* 0x00000000fffff984 */ /* 0x000fe20000000800 */
[----:B------:R-:W-:Y:S01]  /*13390*/  @!PT LDS RZ, [RZ] ;  /* 0x00000000fffff984 */ /* 0x000fe20000000800 */
[----:B------:R1:W-:Y:S01]  /*133a0*/  @!P1 LDGSTS.E.BYPASS.LTC128B.128 [R20+0xdc00], desc[UR42][R2.64], !P0 ;  /* 0x0dc0000002149fae */ /* 0x0003e2000c101d6a */
[----:B------:R-:W-:Y:S01]  /*133b0*/  PLOP3.LUT P0, PT, PT, PT, PT, 0x80, 0x0 ;  /* 0x000000000000781c */ /* 0x000fe20003f0f070 */
[----:B------:R-:W-:-:S12]  /*133c0*/  NOP ;  /* 0x0000000000007918 */ /* 0x000fd80000000000 */
.L_x_667:
[----:B------:R-:W-:Y:S02]  /*133d0*/  PLOP3.LUT P1, PT, P1, P0, PT, 0xa2, 0x0 ;  /* 0x000000000000781c */ /* 0x000fe40000f21472 */
[----:B------:R-:W-:-:S08]  /*133e0*/  @P0 R2UR P1, UR4, R22 ;  /* 0x00000000160402ca */ /* 0x000fd00000020000 */
[----:B------:R-:W-:-:S05]  /*133f0*/  @P0 PLOP3.LUT P0, PT, P1, PT, PT, 0x80, 0x0 ;  /* 0x000000000000081c */ /* 0x000fca0000f0f070 */
[----:B------:R-:W-:Y:S01]  /*13400*/  @!P1 SYNCS.ARRIVE.TRANS64.RED.A0T1 RZ, [UR4+0x16800], RZ ;  /* 0x016800ffffff99a7 */ /* 0x000fe20008200404 */
[----:B------:R-:W-:Y:S07]  /*13410*/  @!P1 ARRIVES.LDGSTSBAR.64.TRANSCNT [UR4+0x16800] ;  /* 0x01680000ff0099b0 */ /* 0x000fee0008000a84 */
[----:B------:R-:W-:Y:S05]  /*13420*/  @P0 BRA.U.ANY `(.L_x_667) ;  /* 0xfffffffd00e80947 */ /* 0x000fea000393ffff */
[----:B-1----:R-:W2:Y:S02]  /*13430*/  LDL.LU R2, [R1+0x40] ;  /* 0x0000400001027983 */ /* 0x002ea40000300800 */
[----:B--2---:R-:W-:-:S05]  /*13440*/  VIADD R2, R2, 0x1 ;  /* 0x0000000102027836 */ /* 0x004fca0000000000 */
[----:B------:R1:W-:Y:S01]  /*13450*/  STL [R1+0x40], R2 ;  /* 0x0000400201007387 */ /* 0x0003e20000100800 */
[----:B------:R-:W-:-:S04]  /*13460*/  LEA.HI R0, R2, R2, RZ, 0x1 ;  /* 0x0000000202007211 */ /* 0x000fc800078f08ff */
[----:B------:R-:W-:-:S04]  /*13470*/  LOP3.LUT R0, R0, 0xfffffffe, RZ, 0xc0, !PT ;  /* 0xfffffffe00007812 */ /* 0x000fc800078ec0ff */
[----:B------:R-:W-:-:S04]  /*13480*/  IADD3 R0, R2, -R0, RZ ;  /* 0x8000000002007210 */ /* 0x000fc80007ffe0ff */
[----:B------:R-:W-:Y:S01]  /*13490*/  SHF.L.U32 R0, R0, 0x1f, RZ ;  /* 0x0000001f00007819 */ /* 0x000fe200000006ff */
[----:B------:R-:W-:Y:S01]  /*134a0*/  NOP ;  /* 0x0000000000007918 */ /* 0x000fe20000000000 */
[----:B------:R1:W-:Y:S01]  /*134b0*/  SYNCS.ARRIVE.TRANS64.A1T0 RZ, [R22+URZ+0x16800], RZ ;  /* 0x016800ff16ff79a7 */ /* 0x0003e2000810003f */
[----:B------:R-:W-:Y:S01]  /*134c0*/  BSSY B0, `(.L_x_668) ;  /* 0x0000003000007945 */ /* 0x000fe20003800000 */
[----:B------:R-:W2:Y:S03]  /*134d0*/  SYNCS.PHASECHK.TRANS64.TRYWAIT P0, [R22+URZ+0x16820], R0 ;  /* 0x01682000160075a7 */ /* 0x000ea6000800017f */
[----:B-12---:R-:W-:Y:S05]  /*134e0*/  @!P0 BRA `(.L_x_669) ;  /* 0x0000005400cc8947 */ /* 0x006fea0003800000 */
.L_x_829:
[----:B------:R-:W-:Y:S05]  /*134f0*/  BSYNC B0 ;  /* 0x0000000000007941 */ /* 0x000fea0003800000 */
.L_x_668:
[----:B------:R-:W2:Y:S01]  /*13500*/  LDL R2, [R1+0x18] ;  /* 0x0000180001027983 */ /* 0x000ea20000100800 */
[----:B------:R-:W-:Y:S01]  /*13510*/  BSSY B0, `(.L_x_670) ;  /* 0x0000110000007945 */ /* 0x000fe20003800000 */
[----:B--2---:R-:W-:-:S13]  /*13520*/  ISETP.GE.AND P0, PT, R2, 0x81, PT ;  /* 0x000000810200780c */ /* 0x004fda0003f06270 */
[----:B------:R-:W-:Y:S05]  /*13530*/  @!P0 BRA `(.L_x_671) ;  /* 0x0000001000348947 */ /* 0x000fea0003800000 */
[----:B------:R-:W2:Y:S01]  /*13540*/  S2R R2, SR_TID.X ;  /* 0x0000000000027919 */ /* 0x000ea20000002100 */
[----:B------:R-:W-:Y:S01]  /*13550*/  ULDC UR4, c[0x0][0x2f4] ;  /* 0x0000bd0000047ab9 */ /* 0x000fe20000000800 */
[----:B--2---:R-:W-:Y:S02]  /*13560*/  IMAD.SHL.U32 R3, R2, 0x8, RZ ;  /* 0x0000000802037824 */ /* 0x004fe400078e00ff */
[----:B------:R-:W2:Y:S03]  /*13570*/  LDL.LU R2, [R1+0x3c] ;  /* 0x00003c0001027983 */ /* 0x000ea60000300800 */
[----:B------:R-:W-:Y:S01]  /*13580*/  LOP3.LUT R3, R3, 0x38, RZ, 0xc0, !PT ;  /* 0x0000003803037812 */ /* 0x000fe200078ec0ff */
[----:B------:R3:W-:Y:S01]  /*13590*/  STL [R1+0x8], R26 ;  /* 0x0000081a01007387 */ /* 0x0007e20000100800 */
[----:B------:R-:W-:Y:S01]  /*135a0*/  IMAD.MOV.U32 R17, RZ, RZ, R28 ;  /* 0x000000ffff117224 */ /* 0x000fe200078e001c */
[----:B0-----:R-:W-:-:S02]  /*135b0*/  MOV R6, R25 ;  /* 0x0000001900067202 */ /* 0x001fc40000000f00 */
[----:B------:R-:W-:Y:S02]  /*135c0*/  ISETP.GE.AND P1, PT, R3, UR4, PT ;  /* 0x0000000403007c0c */ /* 0x000fe4000bf26270 */
[----:B--23--:R-:W-:-:S11]  /*135d0*/  LEA.HI.SX32 R7, R2, 0xfffffffe, 0x19 ;  /* 0xfffffffe02077811 */ /* 0x00cfd600078fcaff */
.L_x_684:
[----:B------:R-:W2:Y:S01]  /*135e0*/  LDL R10, [R1+0x1c] ;  /* 0x00001c00010a7983 */ /* 0x000ea20000100800 */
[----:B-1----:R-:W0:Y:S03]  /*135f0*/  LDC R0, c[0x0][0x430] ;  /* 0x00010c00ff007b82 */ /* 0x002e260000000800 */
        /* <DEDUP_REMOVED lines=8> */
[----:B------:R-:W-:Y:S02]  /*13680*/  IMAD.SHL.U32 R2, R2, 0x10, RZ ;  /* 0x0000001002027824 */ /* 0x000fe400078e00ff */
[----:B------:R-:W-:-:S03]  /*13690*/  IMAD R4, R7, 0x80, R4 ;  /* 0x0000008007047824 */ /* 0x000fc600078e0204 */
[----:B------:R-:W-:Y:S01]  /*136a0*/  LOP3.LUT R2, R2, 0x70, RZ, 0xc0, !PT ;  /* 0x0000007002027812 */ /* 0x000fe200078ec0ff */
[----:B------:R-:W-:Y:S05]  /*136b0*/  YIELD ;  /* 0x0000000000007946 */ /* 0x000fea0003800000 */
[----:B------:R-:W-:Y:S01]  /*136c0*/  ULDC.64 UR4, c[0x0][0x428] ;  /* 0x00010a0000047ab9 */ /* 0x000fe20000000a00 */
[----:B--2---:R-:W-:-:S05]  /*136d0*/  IADD3 R4, R2, R4, R10 ;  /* 0x0000000402047210 */ /* 0x004fca0007ffe00a */
[----:B0-----:R-:W-:Y:S01]  /*136e0*/  @P0 IMAD.HI.U32 R5, R4, R5, RZ ;  /* 0x0000000504050227 */ /* 0x001fe200078e00ff */
[----:B------:R-:W-:-:S04]  /*136f0*/  MOV R2, R4 ;  /* 0x0000000400027202 */ /* 0x000fc80000000f00 */
[----:B-1----:R-:W-:-:S05]  /*13700*/  @P0 SHF.R.U32.HI R2, RZ, R3, R5 ;  /* 0x00000003ff020219 */ /* 0x002fca0000011605 */
[----:B------:R-:W-:-:S04]  /*13710*/  IMAD.MOV R3, RZ, RZ, -R2 ;  /* 0x000000ffff037224 */ /* 0x000fc800078e0a02 */
[----:B------:R-:W-:Y:S01]  /*13720*/  IMAD R0, R0, R3, R4 ;  /* 0x0000000300007224 */ /* 0x000fe200078e0204 */
        /* <DEDUP_REMOVED lines=9> */
[----:B------:R-:W-:Y:S01]  /*137c0*/  IMAD.U32 R8, RZ, RZ, UR38 ;  /* 0x00000026ff087e24 */ /* 0x000fe2000f8e00ff */
[----:B------:R-:W-:-:S04]  /*137d0*/  IADD3 R25, R6, 0x1, RZ ;  /* 0x0000000106197810 */ /* 0x000fc80007ffe0ff */
        /* <DEDUP_REMOVED lines=9> */
.L_x_672:
[----:B------:R-:W-:Y:S01]  /*13870*/  LEA R5, R25, R22, 0x3 ;  /* 0x0000001619057211 */ /* 0x000fe200078e18ff */
[----:B------:R-:W-:Y:S01]  /*13880*/  BSSY B1, `(.L_x_673) ;  /* 0x0000004000017945 */ /* 0x000fe20003800000 */
[----:B------:R-:W-:-:S04]  /*13890*/  SHF.L.U32 R2, R28, 0x1f, RZ ;  /* 0x0000001f1c027819 */ /* 0x000fc800000006ff */
[----:B------:R-:W0:Y:S02]  /*138a0*/  SYNCS.PHASECHK.TRANS64.TRYWAIT P0, [R5+URZ+0x16840], R2 ;  /* 0x01684002050075a7 */ /* 0x000e24000800017f */
[----:B0-----:R-:W-:Y:S05]  /*138b0*/  @!P0 BRA `(.L_x_674) ;  /* 0x0000005000ec8947 */ /* 0x001fea0003800000 */
.L_x_830:
[----:B------:R-:W-:Y:S05]  /*138c0*/  BSYNC B1 ;  /* 0x0000000000017941 */ /* 0x000fea0003800000 */
.L_x_673:
[----:B------:R-:W2:Y:S04]  /*138d0*/  LDL R3, [R1] ;  /* 0x0000000001037983 */ /* 0x000ea80000100800 */
[----:B------:R-:W3:Y:S01]  /*138e0*/  LDL R9, [R1+0x10] ;  /* 0x0000100001097983 */ /* 0x000ee20000100800 */
[----:B------:R-:W-:Y:S01]  /*138f0*/  SHF.R.S32.HI R20, RZ, 0x1f, R0 ;  /* 0x0000001fff147819 */ /* 0x000fe20000011400 */
[----:B------:R-:W-:Y:S01]  /*13900*/  ULDC.64 UR4, c[0x0][0x300] ;  /* 0x0000c00000047ab9 */ /* 0x000fe20000000a00 */
[----:B------:R-:W1:Y:S03]  /*13910*/  S2R R8, SR_TID.X ;  /* 0x0000000000087919 */ /* 0x000e660000002100 */
[----:B------:R-:W-:-:S04]  /*13920*/  IMAD R7, R20, UR4, RZ ;  /* 0x0000000414077c24 */ /* 0x000fc8000f8e02ff */
[----:B------:R-:W-:Y:S01]  /*13930*/  IMAD R7, R0, UR5, R7 ;  /* 0x0000000500077c24 */ /* 0x000fe2000f8e0207 */
[----:B-1----:R-:W-:-:S04]  /*13940*/  LOP3.LUT R8, R8, 0x7f, RZ, 0xc0, !PT ;  /* 0x0000007f08087812 */ /* 0x002fc800078ec0ff */
[----:B------:R-:W-:Y:S02]  /*13950*/  SHF.L.U32 R11, R8, 0x3, RZ ;  /* 0x00000003080b7819 */ /* 0x000fe400000006ff */
        /* <DEDUP_REMOVED lines=10> */
[----:B------:R-:W0:Y:S01]  /*13a00*/  S2R R9, SR_TID.X ;  /* 0x0000000000097919 */ /* 0x000e220000002100 */
[----:B------:R-:W-:-:S04]  /*13a10*/  IMAD.WIDE.U32 R2, R18, UR4, R2 ;  /* 0x0000000412027c25 */ /* 0x000fc8000f8e0002 */
[----:B------:R-:W-:Y:S01]  /*13a20*/  IMAD R7, R18, UR5, R7 ;  /* 0x0000000512077c24 */ /* 0x000fe2000f8e0207 */
[----:B------:R-:W-:-:S03]  /*13a30*/  ULDC.64 UR4, c[0x0][0x2e8] ;  /* 0x0000ba0000047ab9 */ /* 0x000fc60000000a00 */
[----:B------:R-:W-:Y:S02]  /*13a40*/  IMAD.IADD R7, R7, 0x1, R3 ;  /* 0x0000000107077824 */ /* 0x000fe400078e0203 */
[----:B0-----:R-:W-:-:S05]  /*13a50*/  IMAD.SHL.U32 R8, R9, 0x8, RZ ;  /* 0x0000000809087824 */ /* 0x001fca00078e00ff */
[----:B------:R-:W-:-:S04]  /*13a60*/  LOP3.LUT R8, R8, 0x1f8, RZ, 0xc0, !PT ;  /* 0x000001f808087812 */ /* 0x000fc800078ec0ff */
[----:B------:R-:W-:Y:S02]  /*13a70*/  LOP3.LUT R8, R8, 0x38, R9, 0x78, !PT ;  /* 0x0000003808087812 */ /* 0x000fe400078e7809 */
[----:B------:R-:W-:Y:S01]  /*13a80*/  LEA R9, P0, R2, UR4, 0x1 ;  /* 0x0000000402097c11 */ /* 0x000fe2000f8008ff */
[----:B------:R-:W-:Y:S01]  /*13a90*/  UMOV UR4, 0xffffffff ;  /* 0xffffffff00047882 */ /* 0x000fe20000000000 */
[----:B------:R-:W-:Y:S02]  /*13aa0*/  LOP3.LUT R8, R8, 0x200, R11, 0xf8, !PT ;  /* 0x0000020008087812 */ /* 0x000fe400078ef80b */
[----:B------:R-:W-:Y:S02]  /*13ab0*/  LEA.HI.X R10, R2, UR5, R7, 0x1, P0 ;  /* 0x00000005020a7c11 */ /* 0x000fe400080f0c07 */
[----:B------:R-:W-:Y:S01]  /*13ac0*/  LEA R8, R25, R8, 0xd ;  /* 0x0000000819087211 */ /* 0x000fe200078e68ff */
[----:B------:R-:W-:Y:S06]  /*13ad0*/  BRA.DIV UR4, `(.L_x_675) ;  /* 0x0000005204787947 */ /* 0x000fec000b800000 */
[----:B------:R-:W0:Y:S01]  /*13ae0*/  S2R R3, SR_TID.X ;  /* 0x0000000000037919 */ /* 0x000e220000002100 */
[----:B------:R-:W-:Y:S01]  /*13af0*/  IMAD R8, R8, 0x2, R22 ;  /* 0x0000000208087824 */ /* 0x000fe200078e0216 */
[----:B------:R-:W1:Y:S01]  /*13b00*/  SHFL.IDX PT, R2, R9, RZ, 0x181f ;  /* 0x00181fff09027589 */ /* 0x000e6200000e0000 */
[----:B0-----:R-:W-:-:S03]  /*13b10*/  IMAD.SHL.U32 R11, R3, 0x8, RZ ;  /* 0x00000008030b7824 */ /* 0x001fc600078e00ff */
[----:B------:R-:W0:Y:S02]  /*13b20*/  SHFL.IDX PT, R3, R10, RZ, 0x181f ;  /* 0x00181fff0a037589 */ /* 0x000e2400000e0000 */
[----:B------:R-:W-:-:S05]  /*13b30*/  LOP3.LUT R11, R11, 0x38, RZ, 0xc0, !PT ;  /* 0x000000380b0b7812 */ /* 0x000fca00078ec0ff */
[----:B------:R-:W-:-:S05]  /*13b40*/  IMAD.SHL.U32 R7, R11, 0x2, RZ ;  /* 0x000000020b077824 */ /* 0x000fca00078e00ff */
[----:B-1----:R-:W-:-:S04]  /*13b50*/  IADD3 R2, P0, R2, R7, RZ ;  /* 0x0000000702027210 */ /* 0x002fc80007f1e0ff */
[----:B0-----:R-:W-:-:S05]  /*13b60*/  IADD3.X R3, RZ, R3, RZ, P0, !PT ;  /* 0x00000003ff037210 */ /* 0x001fca00007fe4ff */
        /* <DEDUP_REMOVED lines=34> */
.L_x_848:
        /* <DEDUP_REMOVED lines=8> */
.L_x_676:
[----:B------:R-:W-:Y:S02]  /*13e10*/  PLOP3.LUT P2, PT, P2, P0, PT, 0xa2, 0x0 ;  /* 0x000000000000781c */ /* 0x000fe40001741472 */
[----:B------:R-:W-:-:S08]  /*13e20*/  @P0 R2UR P2, UR4, R5 ;  /* 0x00000000050402ca */ /* 0x000fd00000040000 */
[----:B------:R-:W-:-:S05]  /*13e30*/  @P0 PLOP3.LUT P0, PT, P2, PT, PT, 0x80, 0x0 ;  /* 0x000000000000081c */ /* 0x000fca000170f070 */
[----:B------:R-:W-:Y:S01]  /*13e40*/  @!P2 SYNCS.ARRIVE.TRANS64.RED.A0T1 RZ, [UR4+0x16830], RZ ;  /* 0x016830ffffffa9a7 */ /* 0x000fe20008200404 */
[----:B------:R-:W-:Y:S07]  /*13e50*/  @!P2 ARRIVES.LDGSTSBAR.64.TRANSCNT [UR4+0x16830] ;  /* 0x01683000ff00a9b0 */ /* 0x000fee0008000a84 */
[----:B------:R-:W-:Y:S05]  /*13e60*/  @P0 BRA.U.ANY `(.L_x_676) ;  /* 0xfffffffd00e80947 */ /* 0x000fea000393ffff */
[----:B------:R-:W-:Y:S01]  /*13e70*/  NOP ;  /* 0x0000000000007918 */ /* 0x000fe20000000000 */
[----:B-1----:R-:W-:-:S04]  /*13e80*/  MOV R2, UR38 ;  /* 0x0000002600027c02 */ /* 0x002fc80008000f00 */
[----:B------:R-:W-:-:S13]  /*13e90*/  ISETP.NE.AND P3, PT, R2, 0x3, PT ;  /* 0x000000030200780c */ /* 0x000fda0003f65270 */
[----:B------:R-:W-:Y:S05]  /*13ea0*/  @!P3 BRA `(.L_x_677) ;  /* 0x000000000004b947 */ /* 0x000fea0003800000 */
[----:B------:R-:W-:Y:S01]  /*13eb0*/  BPT.TRAP 0x1 ;  /* 0x000000040000795c */ /* 0x000fe20000300000 */
.L_x_677:
[----:B------:R1:W-:Y:S01]  /*13ec0*/  SYNCS.ARRIVE.TRANS64.A1T0 RZ, [R5+URZ+0x16830], RZ ;  /* 0x016830ff05ff79a7 */ /* 0x0003e2000810003f */
[----:B------:R-:W-:Y:S05]  /*13ed0*/  @!P3 BRA `(.L_x_678) ;  /* 0x000000000004b947 */ /* 0x000fea0003800000 */
[----:B------:R-:W-:Y:S01]  /*13ee0*/  BPT.TRAP 0x1 ;  /* 0x000000040000795c */ /* 0x000fe20000300000 */
.L_x_678:
[----:B------:R-:W-:Y:S01]  /*13ef0*/  SHF.L.U32 R2, R17, 0x1f, RZ ;  /* 0x0000001f11027819 */ /* 0x000fe200000006ff */
[----:B-1----:R-:W-:Y:S01]  /*13f00*/  IMAD R5, R6, 0x8, R22 ;  /* 0x0000000806057824 */ /* 0x002fe200078e0216 */
[----:B------:R-:W-:Y:S03]  /*13f10*/  BSSY B1, `(.L_x_679) ;  /* 0x0000003000017945 */ /* 0x000fe60003800000 */
[----:B------:R-:W1:Y:S02]  /*13f20*/  SYNCS.PHASECHK.TRANS64.TRYWAIT P0, [R5+URZ+0x16860], R2 ;  /* 0x01686002050075a7 */ /* 0x000e64000800017f */
[----:B-1----:R-:W-:Y:S05]  /*13f30*/  @!P0 BRA `(.L_x_680) ;  /* 0x00000054009c8947 */ /* 0x002fea0003800000 */
.L_x_849:
[----:B------:R-:W-:Y:S05]  /*13f40*/  BSYNC B1 ;  /* 0x0000000000017941 */ /* 0x000fea0003800000 */
.L_x_679:
[----:B------:R-:W2:Y:S04]  /*13f50*/  LDL R11, [R1+0x18] ;  /* 0x00001800010b7983 */ /* 0x000ea80000100800 */
[----:B------:R-:W2:Y:S01]  /*13f60*/  LDL.LU R8, [R1+0x8] ;  /* 0x0000080001087983 */ /* 0x000ea20000300800 */
[----:B------:R-:W0:Y:S01]  /*13f70*/  S2R R12, SR_TID.X ;  /* 0x00000000000c7919 */ /* 0x000e220000002100 */
[----:B------:R-:W-:Y:S01]  /*13f80*/  UMOV UR4, 0xffffffff ;  /* 0xffffffff00047882 */ /* 0x000fe20000000000 */
[C---:B0-----:R-:W-:Y:S02]  /*13f90*/  SHF.L.U32 R9, R12.reuse, 0x3, RZ ;  /* 0x000000030c097819 */ /* 0x041fe400000006ff */
[----:B------:R-:W-:Y:S02]  /*13fa0*/  LOP3.LUT R3, R12, 0x7f, RZ, 0xc0, !PT ;  /* 0x0000007f0c037812 */ /* 0x000fe400078ec0ff */
[----:B------:R-:W-:-:S03]  /*13fb0*/  LOP3.LUT R9, R9, 0x1f8, RZ, 0xc0, !PT ;  /* 0x000001f809097812 */ /* 0x000fc600078ec0ff */
[----:B------:R-:W-:Y:S01]  /*13fc0*/  IMAD.SHL.U32 R10, R3, 0x8, RZ ;  /* 0x00000008030a7824 */ /* 0x000fe200078e00ff */
        /* <DEDUP_REMOVED lines=53> */
.L_x_867:
[----:B------:R-:W2:Y:S01]  /*14320*/  LDL R9, [R1+0x10] ;  /* 0x0000100001097983 */ /* 0x000ea20000100800 */
        /* <DEDUP_REMOVED lines=13> */
[----:B------:R-:W-:-:S03]  /*14400*/  NOP ;  /* 0x0000000000007918 */ /* 0x000fc60000000000 */
[----:B------:R-:W-:-:S03]  /*14410*/  IADD3 R3, R3, R6, RZ ;  /* 0x0000000603037210 */ /* 0x000fc60007ffe0ff */
[----:B------:R-:W-:-:S04]  /*14420*/  IMAD.WIDE.U32 R2, R4, UR4, R2 ;  /* 0x0000000404027c25 */ /* 0x000fc8000f8e0002 */
[----:B------:R-:W-:-:S04]  /*14430*/  IMAD R0, R21, UR4, RZ ;  /* 0x0000000415007c24 */ /* 0x000fc8000f8e02ff */
[----:B------:R-:W-:Y:S01]  /*14440*/  IMAD R0, R4, UR5, R0 ;  /* 0x0000000504007c24 */ /* 0x000fe2000f8e0200 */
[----:B------:R-:W-:-:S03]  /*14450*/  ULDC.64 UR4, c[0x0][0x330] ;  /* 0x0000cc0000047ab9 */ /* 0x000fc60000000a00 */
[----:B------:R-:W-:Y:S02]  /*14460*/  IMAD.IADD R3, R3, 0x1, R0 ;  /* 0x0000000103037824 */ /* 0x000fe400078e0200 */
[----:B------:R-:W-:-:S04]  /*14470*/  IMAD.WIDE.U32 R2, R18, UR4, R2 ;  /* 0x0000000412027c25 */ /* 0x000fc8000f8e0002 */
[----:B--2---:R-:W-:-:S04]  /*14480*/  IMAD R0, R9, UR4, RZ ;  /* 0x0000000409007c24 */ /* 0x004fc8000f8e02ff */
[----:B------:R-:W-:Y:S01]  /*14490*/  IMAD R0, R18, UR5, R0 ;  /* 0x0000000512007c24 */ /* 0x000fe2000f8e0200 */
[----:B------:R-:W-:Y:S02]  /*144a0*/  ULDC.64 UR4, c[0x0][0x318] ;  /* 0x0000c60000047ab9 */ /* 0x000fe40000000a00 */
[----:B0-----:R-:W-:Y:S01]  /*144b0*/  LEA R23, P2, R2, UR4, 0x1 ;  /* 0x0000000402177c11 */ /* 0x001fe2000f8408ff */
[----:B------:R-:W-:-:S05]  /*144c0*/  IMAD.IADD R0, R0, 0x1, R3 ;  /* 0x0000000100007824 */ /* 0x000fca00078e0203 */
[----:B------:R-:W-:-:S07]  /*144d0*/  LEA.HI.X R0, R2, UR5, R0, 0x1, P2 ;  /* 0x0000000502007c11 */ /* 0x000fce00090f0c00 */
.L_x_682:
[----:B------:R-:W-:Y:S02]  /*144e0*/  PLOP3.LUT P2, PT, P2, P0, PT, 0xa2, 0x0 ;  /* 0x000000000000781c */ /* 0x000fe40001741472 */
[----:B------:R-:W-:-:S08]  /*144f0*/  @P0 R2UR P2, UR4, R5 ;  /* 0x00000000050402ca */ /* 0x000fd00000040000 */
[----:B------:R-:W-:-:S05]  /*14500*/  @P0 PLOP3.LUT P0, PT, P2, PT, PT, 0x80, 0x0 ;  /* 0x000000000000081c */ /* 0x000fca000170f070 */
[----:B------:R-:W-:Y:S01]  /*14510*/  @!P2 SYNCS.ARRIVE.TRANS64.RED.A0T1 RZ, [UR4+0x16850], RZ ;  /* 0x016850ffffffa9a7 */ /* 0x000fe20008200404 */
[----:B------:R-:W-:Y:S07]  /*14520*/  @!P2 ARRIVES.LDGSTSBAR.64.TRANSCNT [UR4+0x16850] ;  /* 0x01685000ff00a9b0 */ /* 0x000fee0008000a84 */
[----:B------:R-:W-:Y:S05]  /*14530*/  @P0 BRA.U.ANY `(.L_x_682) ;  /* 0xfffffffd00e80947 */ /* 0x000fea000393ffff */
[----:B------:R-:W-:Y:S01]  /*14540*/  NOP ;  /* 0x0000000000007918 */ /* 0x000fe20000000000 */
[----:B------:R-:W-:Y:S01]  /*14550*/  MOV R2, UR38 ;  /* 0x0000002600027c02 */ /* 0x000fe20008000f00 */
[----:B------:R-:W-:-:S03]  /*14560*/  IMAD.MOV.U32 R24, RZ, RZ, R0 ;  /* 0x000000ffff187224 */ /* 0x000fc600078e0000 */
[----:B------:R-:W-:-:S13]  /*14570*/  ISETP.NE.AND P3, PT, R2, 0x3, PT ;  /* 0x000000030200780c */ /* 0x000fda0003f65270 */
[----:B------:R-:W-:Y:S05]  /*14580*/  @!P3 BRA `(.L_x_683) ;  /* 0x000000000004b947 */ /* 0x000fea0003800000 */
[----:B------:R-:W-:Y:S01]  /*14590*/  BPT.TRAP 0x1 ;  /* 0x000000040000795c */ /* 0x000fe20000300000 */
.L_x_683:
[----:B------:R2:W-:Y:S01]  /*145a0*/  STL [R1+0x8], R26 ;  /* 0x0000081a01007387 */ /* 0x0005e20000100800 */
[C---:B------:R-:W-:Y:S01]  /*145b0*/  ISETP.GT.AND P0, PT, R26.reuse, RZ, PT ;  /* 0x000000ff1a00720c */ /* 0x040fe20003f04270 */
[----:B------:R2:W-:Y:S01]  /*145c0*/  SYNCS.ARRIVE.TRANS64.A1T0 RZ, [R5+URZ+0x16850], RZ ;  /* 0x016850ff05ff79a7 */ /* 0x0005e2000810003f */
[----:B------:R-:W-:Y:S01]  /*145d0*/  VIADD R7, R26, 0xffffffff ;  /* 0xffffffff1a077836 */ /* 0x000fe20000000000 */
[----:B------:R-:W-:Y:S01]  /*145e0*/  MOV R17, R28 ;  /* 0x0000001c00117202 */ /* 0x000fe20000000f00 */
[----:B------:R-:W-:-:S09]  /*145f0*/  IMAD.MOV.U32 R6, RZ, RZ, R25 ;  /* 0x000000ffff067224 */ /* 0x000fd200078e0019 */
[----:B--2---:R-:W-:Y:S05]  /*14600*/  @P0 BRA `(.L_x_684) ;  /* 0xffffffec00f40947 */ /* 0x004fea000383ffff */
.L_x_671:
[----:B------:R-:W-:Y:S05]  /*14610*/  BSYNC B0 ;  /* 0x0000000000007941 */ /* 0x000fea0003800000 */
.L_x_670:
[----:B-1----:R-:W1:Y:S01]  /*14620*/  S2R R0, SR_TID.X ;  /* 0x0000000000007919 */ /* 0x002e620000002100 */
[----:B------:R-:W-:Y:S01]  /*14630*/  BSSY B0, `(.L_x_685) ;  /* 0x0000010000007945 */ /* 0x000fe20003800000 */
[----:B-1----:R-:W-:-:S04]  /*14640*/  LOP3.LUT R0, R0, 0x7f, RZ, 0xc0, !PT ;  /* 0x0000007f00007812 */ /* 0x002fc800078ec0ff */
[----:B------:R-:W-:-:S13]  /*14650*/  ISETP.NE.AND P0, PT, R0, RZ, PT ;  /* 0x000000ff0000720c */ /* 0x000fda0003f05270 */
[----:B------:R-:W-:Y:S05]  /*14660*/  @P0 BRA `(.L_x_686) ;  /* 0x0000000000300947 */ /* 0x000fea0003800000 */
[----:B------:R-:W1:Y:S01]  /*14670*/  S2R R5, SR_LANEID ;  /* 0x0000000000057919 */ /* 0x000e620000000000 */
[----:B------:R-:W-:Y:S01]  /*14680*/  VOTEU.ANY UR4, UPT, PT ;  /* 0x0000000000047886 */ /* 0x000fe200038e0100 */
[----:B------:R-:W2:Y:S01]  /*14690*/  LDC.64 R2, c[0x0][0xc60] ;  /* 0x00031800ff027b82 */ /* 0x000ea20000000a00 */
[----:B------:R-:W1:Y:S02]  /*146a0*/  FLO.U32 R0, UR4 ;  /* 0x0000000400007d00 */ /* 0x000e6400080e0000 */
[----:B-1----:R-:W-:-:S06]  /*146b0*/  ISETP.EQ.U32.AND P0, PT, R0, R5, PT ;  /* 0x000000050000720c */ /* 0x002fcc0003f02070 */
[----:B------:R-:W2:Y:S07]  /*146c0*/  POPC R5, UR4 ;  /* 0x0000000400057d09 */ /* 0x000eae0008000000 */
[----:B--2---:R-:W2:Y:S01]  /*146d0*/  @P0 ATOMG.E.ADD.STRONG.GPU PT, R3, desc[UR42][R2.64], R5 ;  /* 0x00000005020309a8 */ /* 0x004ea200081ee1ea */
[----:B------:R-:W1:Y:S02]  /*146e0*/  S2R R4, SR_LTMASK ;  /* 0x0000000000047919 */ /* 0x000e640000003900 */
[----:B-1----:R-:W-:-:S04]  /*146f0*/  LOP3.LUT R4, R4, UR4, RZ, 0xc0, !PT ;  /* 0x0000000404047c12 */ /* 0x002fc8000f8ec0ff */
[----:B0-----:R-:W0:Y:S01]  /*14700*/  POPC R7, R4 ;  /* 0x0000000400077309 */ /* 0x001e220000000000 */
[----:B--2---:R-:W0:Y:S02]  /*14710*/  SHFL.IDX PT, R0, R3, R0, 0x1f ;  /* 0x00001f0003007589 */ /* 0x004e2400000e0000 */
[----:B0-----:R-:W-:-:S07]  /*14720*/  IADD3 R16, R0, UR37, R7 ;  /* 0x0000002500107c10 */ /* 0x001fce000fffe007 */
.L_x_686:
[----:B------:R-:W-:Y:S05]  /*14730*/  BSYNC B0 ;  /* 0x0000000000007941 */ /* 0x000fea0003800000 */
.L_x_685:
[----:B------:R-:W-:-:S05]  /*14740*/  IMAD.U32 R0, RZ, RZ, UR38 ;  /* 0x00000026ff007e24 */ /* 0x000fca000f8e00ff */
[----:B------:R-:W-:-:S13]  /*14750*/  ISETP.NE.AND P0, PT, R0, 0x3, PT ;  /* 0x000000030000780c */ /* 0x000fda0003f05270 */
[----:B------:R-:W-:Y:S05]  /*14760*/  @!P0 BRA `(.L_x_687) ;  /* 0x0000000000048947 */ /* 0x000fea0003800000 */
[----:B------:R-:W-:Y:S01]  /*14770*/  BPT.TRAP 0x1 ;  /* 0x000000040000795c */ /* 0x000fe20000300000 */
.L_x_687:
[----:B------:R-:W0:Y:S01]  /*14780*/  LDL.LU R2, [R1+0x18] ;  /* 0x0000180001027983 */ /* 0x000e220000300800 */
[----:B------:R-:W-:Y:S01]  /*14790*/  LEA R0, R25, R22, 0x3 ;  /* 0x0000001619007211 */ /* 0x000fe200078e18ff */
[----:B------:R-:W-:Y:S01]  /*147a0*/  BSSY B0, `(.L_x_688) ;  /* 0x0000005000007945 */ /* 0x000fe20003800000 */
[----:B------:R-:W-:-:S04]  /*147b0*/  SHF.L.U32 R3, R28, 0x1f, RZ ;  /* 0x0000001f1c037819 */ /* 0x000fc800000006ff */
[----:B------:R-:W1:Y:S01]  /*147c0*/  SYNCS.PHASECHK.TRANS64.TRYWAIT P0, [R0+URZ+0x16860], R3 ;  /* 0x01686003000075a7 */ /* 0x000e62000800017f */
[----:B0-----:R-:W-:Y:S01]  /*147d0*/  IMAD R6, R26, -0x80, R2 ;  /* 0xffffff801a067824 */ /* 0x001fe200078e0202 */
[----:B-1----:R-:W-:Y:S06]  /*147e0*/  @!P0 BRA `(.L_x_689) ;  /* 0x0000005400cc8947 */ /* 0x002fec0003800000 */
.L_x_868:
[----:B------:R-:W-:Y:S05]  /*147f0*/  BSYNC B0 ;  /* 0x0000000000007941 */ /* 0x000fea0003800000 */
.L_x_688:
[----:B------:R-:W1:Y:S01]  /*14800*/  S2R R8, SR_TID.X ;  /* 0x0000000000087919 */ /* 0x000e620000002100 */
[----:B------:R-:W-:Y:S01]  /*14810*/  ULDC UR4, c[0x0][0x2f4] ;  /* 0x0000bd0000047ab9 */ /* 0x000fe20000000800 */
[C---:B-1----:R-:W-:Y:S01]  /*14820*/  SHF.L.U32 R2, R8.reuse, 0x3, RZ ;  /* 0x0000000308027819 */ /* 0x042fe200000006ff */
[C---:B------:R-:W-:Y:S01]  /*14830*/  IMAD.SHL.U32 R7, R8.reuse, 0x8, RZ ;  /* 0x0000000808077824 */ /* 0x040fe200078e00ff */
[----:B------:R-:W-:Y:S02]  /*14840*/  LOP3.LUT R5, R8, 0x7f, RZ, 0xc0, !PT ;  /* 0x0000007f08057812 */ /* 0x000fe400078ec0ff */
[----:B------:R-:W-:Y:S02]  /*14850*/  LOP3.LUT R2, R2, 0x1f8, RZ, 0xc0, !PT ;  /* 0x000001f802027812 */ /* 0x000fe400078ec0ff */
[----:B------:R-:W-:Y:S01]  /*14860*/  LOP3.LUT R7, R7, 0x38, RZ, 0xc0, !PT ;  /* 0x0000003807077812 */ /* 0x000fe200078ec0ff */
[----:B------:R-:W-:Y:S01]  /*14870*/  IMAD.SHL.U32 R4, R5, 0x8, RZ ;  /* 0x0000000805047824 */ /* 0x000fe200078e00ff */
[----:B------:R-:W-:-:S02]  /*14880*/  LOP3.LUT R2, R2, 0x38, R8, 0x78, !PT ;  /* 0x0000003802027812 */ /* 0x000fc400078e7808 */
[----:B------:R-:W-:Y:S01]  /*14890*/  ISETP.GE.AND P0, PT, R7, UR4, PT ;  /* 0x0000000407007c0c */ /* 0x000fe2000bf06270 */
[----:B------:R-:W-:Y:S01]  /*148a0*/  UMOV UR4, 0xffffffff ;  /* 0xffffffff00047882 */ /* 0x000fe20000000000 */
[----:B------:R-:W-:Y:S02]  /*148b0*/  SHF.R.U32.HI R5, RZ, 0x3, R5 ;  /* 0x00000003ff057819 */ /* 0x000fe40000011605 */
[----:B------:R-:W-:-:S03]  /*148c0*/  LOP3.LUT R2, R2, 0x200, R4, 0xf8, !PT ;  /* 0x0000020002027812 */ /* 0x000fc600078ef804 */
[----:B------:R-:W-:Y:S02]  /*148d0*/  IMAD.IADD R6, R6, 0x1, -R5 ;  /* 0x0000000106067824 */ /* 0x000fe400078e0a05 */
[----:B------:R-:W-:Y:S01]  /*148e0*/  IMAD R4, R25, 0x2000, R2 ;  /* 0x0000200019047824 */ /* 0x000fe200078e0202 */
[----:B------:R-:W-:Y:S06]  /*148f0*/  BRA.DIV UR4, `(.L_x_690) ;  /* 0x00000056049c7947 */ /* 0x000fec000b800000 */
[----:B------:R-:W1:Y:S01]  /*14900*/  SHFL.IDX PT, R14, R23, RZ, 0x181f ;  /* 0x00181fff170e7589 */ /* 0x000e6200000e0000 */
[----:B------:R-:W-:Y:S01]  /*14910*/  SHF.L.U32 R5, R7, 0x1, RZ ;  /* 0x0000000107057819 */ /* 0x000fe200000006ff */
[----:B------:R-:W-:Y:S01]  /*14920*/  IMAD R4, R4, 0x2, R22 ;  /* 0x0000000204047824 */ /* 0x000fe200078e0216 */
[----:B------:R-:W-:Y:S01]  /*14930*/  ISETP.LT.OR P1, PT, R6, 0x1, P0 ;  /* 0x000000010600780c */ /* 0x000fe20000721670 */
[----:B0-----:R-:W0:Y:S01]  /*14940*/  SHFL.IDX PT, R3, R24, RZ, 0x181f ;  /* 0x00181fff18037589 */ /* 0x001e2200000e0000 */
[----:B-1----:R-:W-:-:S03]  /*14950*/  IADD3 R2, P2, R14, R5, RZ ;  /* 0x000000050e027210 */ /* 0x002fc60007f5e0ff */
[----:B------:R-:W1:Y:S02]  /*14960*/  SHFL.IDX PT, R14, R23, 0x1, 0x181f ;  /* 0x00381f00170e7f89 */ /* 0x000e6400000e0000 */
[----:B0-----:R-:W-:-:S06]  /*14970*/  IMAD.X R3, RZ, RZ, R3, P2 ;  /* 0x000000ffff037224 */ /* 0x001fcc00010e0603 */
[----:B------:R0:W-:Y:S01]  /*14980*/  LDGSTS.E.BYPASS.LTC128B.128 [R4+0x400], desc[UR42][R2.64], !P1 ;  /* 0x0040000002047fae */ /* 0x0001e2000c901d6a */
[----:B------:R-:W-:-:S03]  /*14990*/  ISETP.LT.OR P1, PT, R6, 0x11, P0 ;  /* 0x000000110600780c */ /* 0x000fc60000721670 */
[----:B0-----:R-:W0:Y:S01]  /*149a0*/  SHFL.IDX PT, R3, R24, 0x1, 0x181f ;  /* 0x00381f0018037f89 */ /* 0x001e2200000e0000 */
[----:B-1----:R-:W-:-:S03]  /*149b0*/  IADD3 R2, P2, R14, R5, RZ ;  /* 0x000000050e027210 */ /* 0x002fc60007f5e0ff */
[----:B------:R-:W1:Y:S01]  /*149c0*/  SHFL.IDX PT, R14, R23, 0x2, 0x181f ;  /* 0x00581f00170e7f89 */ /* 0x000e6200000e0000 */
[----:B0-----:R-:W-:-:S05]  /*149d0*/  IADD3.X R3, RZ, R3, RZ, P2, !PT ;  /* 0x00000003ff037210 */ /* 0x001fca00017fe4ff */
[----:B------:R0:W-:Y:S01]  /*149e0*/  LDGSTS.E.BYPASS.LTC128B.128 [R4+0xc00], desc[UR42][R2.64], !P1 ;  /* 0x00c0000002047fae */ /* 0x0001e2000c901d6a */
[----:B------:R-:W-:-:S03]  /*149f0*/  ISETP.LT.OR P1, PT, R6, 0x21, P0 ;  /* 0x000000210600780c */ /* 0x000fc60000721670 */
[----:B0-----:R-:W0:Y:S01]  /*14a00*/  SHFL.IDX PT, R3, R24, 0x2, 0x181f ;  /* 0x00581f0018037f89 */ /* 0x001e2200000e0000 */
[----:B-1----:R-:W-:-:S03]  /*14a10*/  IADD3 R2, P2, R14, R5, RZ ;  /* 0x000000050e027210 */ /* 0x002fc60007f5e0ff */
[----:B------:R-:W1:Y:S02]  /*14a20*/  SHFL.IDX PT, R14, R23, 0x3, 0x181f ;  /* 0x00781f00170e7f89 */ /* 0x000e6400000e0000 */
[----:B0-----:R-:W-:-:S05]  /*14a30*/  IMAD.X R3, RZ, RZ, R3, P2 ;  /* 0x000000ffff037224 */ /* 0x001fca00010e0603 */
        /* <DEDUP_REMOVED lines=22> */
[----:B------:R-:W1:Y:S04]  /*14ba0*/  SHFL.IDX PT, R24, R24, 0x7, 0x181f ;  /* 0x00f81f0018187f89 */ /* 0x000e6800000e0000 */
[----:B------:R2:W3:Y:S01]  /*14bb0*/  SHFL.IDX PT, R14, R23, 0x7, 0x181f ;  /* 0x00f81f00170e7f89 */ /* 0x0004e200000e0000 */
[----:B0-----:R-:W-:-:S05]  /*14bc0*/  IMAD.X R3, RZ, RZ, R3, P2 ;  /* 0x000000ffff037224 */ /* 0x001fca00010e0603 */
[----:B-1----:R2:W-:Y:S02]  /*14bd0*/  LDGSTS.E.BYPASS.LTC128B.128 [R4+0x3400], desc[UR42][R2.64], !P1 ;  /* 0x0340000002047fae */ /* 0x0025e4000c901d6a */
.L_x_886:
[----:B------:R-:W-:Y:S02]  /*14be0*/  ISETP.LT.OR P0, PT, R6, 0x71, P0 ;  /* 0x000000710600780c */ /* 0x000fe40000701670 */
[----:B--23--:R-:W-:-:S04]  /*14bf0*/  IADD3 R2, P1, R14, R5, RZ ;  /* 0x000000050e027210 */ /* 0x00cfc80007f3e0ff */
[----:B------:R-:W-:-:S07]  /*14c00*/  IADD3.X R3, RZ, R24, RZ, P1, !PT ;  /* 0x00000018ff037210 */ /* 0x000fce0000ffe4ff */
[----:B------:R-:W-:Y:S01]  /*14c10*/  @!PT LDS RZ, [RZ] ;  /* 0x00000000fffff984 */ /* 0x000fe20000000800 */
[----:B------:R-:W-:Y:S01]  /*14c20*/  @!PT LDS RZ, [RZ] ;  /* 0x00000000fffff984 */ /* 0x000fe20000000800 */
[----:B------:R-:W-:Y:S01]  /*14c30*/  @!PT LDS RZ, [RZ] ;  /* 0x00000000fffff984 */ /* 0x000fe20000000800 */
[----:B------:R0:W-:Y:S01]  /*14c40*/  LDGSTS.E.BYPASS.LTC128B.128 [R4+0x3c00], desc[UR42][R2.64], !P0 ;  /* 0x03c0000002047fae */ /* 0x0001e2000c101d6a */
[----:B------:R-:W-:Y:S01]  /*14c50*/  PLOP3.LUT P0, PT, PT, PT, PT, 0x80, 0x0 ;  /* 0x000000000000781c */ /* 0x000fe20003f0f070 */
[----:B------:R-:W-:-:S12]  /*14c60*/  NOP ;  /* 0x0000000000007918 */ /* 0x000fd80000000000 */
.L_x_691:
        /* <DEDUP_REMOVED lines=11> */
.L_x_692:
[----:B------:R0:W-:Y:S01]  /*14d20*/  SYNCS.ARRIVE.TRANS64.A1T0 RZ, [R0+URZ+0x16850], RZ ;  /* 0x016850ff00ff79a7 */ /* 0x0001e2000810003f */
[----:B------:R-:W-:-:S05]  /*14d30*/  VIADD R25, R25, 0x1 ;  /* 0x0000000119197836 */ /* 0x000fca0000000000 */
[----:B------:R-:W-:-:S04]  /*14d40*/  ISETP.NE.AND P0, PT, R25, 0x2, PT ;  /* 0x000000021900780c */ /* 0x000fc80003f05270 */
[----:B------:R-:W-:Y:S02]  /*14d50*/  SEL R3, RZ, 0x1, P0 ;  /* 0x00000001ff037807 */ /* 0x000fe40000000000 */
[----:B------:R-:W-:Y:S02]  /*14d60*/  SEL R25, R25, RZ, P0 ;  /* 0x000000ff19197207 */ /* 0x000fe40000000000 */
[----:B0-----:R-:W-:-:S07]  /*14d70*/  LOP3.LUT R28, R28, R3, RZ, 0x3c, !PT ;  /* 0x000000031c1c7212 */ /* 0x001fce00078e3cff */
.L_x_651:
[----:B------:R-:W-:Y:S05]  /*14d80*/  BSYNC B7 ;  /* 0x0000000000077941 */ /* 0x000fea0003800000 */
.L_x_649:
[----:B------:R-:W2:Y:S02]  /*14d90*/  LDL R0, [R1] ;  /* 0x0000000001007983 */ /* 0x000ea40000100800 */
        /* <DEDUP_REMOVED lines=8> */
[----:B------:R0:W1:Y:S01]  /*14e20*/  LDS.128 R16, [R22+0x168d0] ;  /* 0x0168d00016107984 */ /* 0x0000620000000c00 */
[----:B------:R-:W-:Y:S06]  /*14e30*/  BAR.ARV 0x4, 0x200 ;  /* 0x0108000000007b1d */ /* 0x000fec0000002000 */
[----:B------:R-:W-:Y:S05]  /*14e40*/  BRA `(.L_x_694) ;  /* 0x0000000800407947 */ /* 0x000fea0003800000 */
.L_x_693:
        /* <DEDUP_REMOVED lines=10> */
[----:B------:R0:W2:Y:S01]  /*14ef0*/  @!P1 LDG.E R3, desc[UR42][R2.64] ;  /* 0x0000002a02039981 */ /* 0x0000a2000c1e1900 */
[C---:B------:R-:W-:Y:S02]  /*14f00*/  ISETP.GE.U32.AND P2, PT, R8.reuse, 0x2, PT ;  /* 0x000000020800780c */ /* 0x040fe40003f46070 */
[C---:B------:R-:W-:Y:S01]  /*14f10*/  ISETP.GE.U32.AND P3, PT, R8.reuse, 0x4, PT ;  /* 0x000000040800780c */ /* 0x040fe20003f66070 */
[----:B------:R-:W-:Y:S01]  /*14f20*/  SHFL.IDX PT, R0, R16, RZ, 0x1f ;  /* 0x00001fff10007589 */ /* 0x000fe200000e0000 */
[C---:B------:R-:W-:Y:S02]  /*14f30*/  ISETP.GE.U32.AND P4, PT, R8.reuse, 0x8, PT ;  /* 0x000000080800780c */ /* 0x040fe40003f86070 */
[----:B------:R-:W-:Y:S01]  /*14f40*/  ISETP.GE.U32.AND P5, PT, R8, 0x10, PT ;  /* 0x000000100800780c */ /* 0x000fe20003fa6070 */
[----:B------:R-:W-:Y:S01]  /*14f50*/  SHFL.IDX PT, R4, R16, 0x1, 0x1f ;  /* 0x00201f0010047f89 */ /* 0x000fe200000e0000 */
[----:B0-----:R-:W-:Y:S01]  /*14f60*/  IMAD.MOV.U32 R2, RZ, RZ, RZ ;  /* 0x000000ffff027224 */ /* 0x001fe200078e00ff */
[----:B--2---:R-:W-:-:S02]  /*14f70*/  @!P1 MOV R2, R3 ;  /* 0x0000000300029202 */ /* 0x004fc40000000f00 */
[----:B------:R-:W-:-:S03]  /*14f80*/  ISETP.NE.AND P1, PT, R8, RZ, PT ;  /* 0x000000ff0800720c */ /* 0x000fc60003f25270 */
[----:B------:R-:W0:Y:S02]  /*14f90*/  SHFL.UP PT, R14, R2, 0x1, RZ ;  /* 0x04200000020e7989 */ /* 0x000e2400000e00ff */
        /* <DEDUP_REMOVED lines=14> */
[----:B------:R0:W1:Y:S02]  /*15080*/  SHFL.IDX PT, R14, R3, 0x1f, 0x1f ;  /* 0x03e01f00030e7f89 */ /* 0x00006400000e0000 */
.L_x_896:
[----:B------:R-:W-:Y:S02]  /*15090*/  ULDC UR4, c[0x0][0xc38] ;  /* 0x00030e0000047ab9 */ /* 0x000fe40000000800 */
[----:B------:R-:W-:-:S05]  /*150a0*/  MOV R16, UR4 ;  /* 0x0000000400107c02 */ /* 0x000fca0008000f00 */
[----:B-1----:R-:W-:-:S04]  /*150b0*/  IMAD R5, R14, R16, RZ ;  /* 0x000000100e057224 */ /* 0x002fc800078e02ff */
[----:B------:R-:W-:-:S05]  /*150c0*/  IMAD.IADD R4, R4, 0x1, R5 ;  /* 0x0000000104047824 */ /* 0x000fca00078e0205 */
[----:B------:R-:W-:-:S13]  /*150d0*/  ISETP.GT.AND P6, PT, R4, R0, PT ;  /* 0x000000000400720c */ /* 0x000fda0003fc4270 */
[----:B------:R-:W-:Y:S05]  /*150e0*/  @P6 BRA `(.L_x_696) ;  /* 0x00000000009c6947 */ /* 0x000fea0003800000 */
.L_x_701:
[----:B------:R-:W1:Y:S01]  /*150f0*/  LDC R6, c[0x0][0xc3c] ;  /* 0x00030f00ff067b82 */ /* 0x000e620000000800 */
[----:B------:R-:W-:-:S05]  /*15100*/  VIADD R19, R19, 0x1f ;  /* 0x0000001f13137836 */ /* 0x000fca0000000000 */
[----:B-1----:R-:W-:-:S13]  /*15110*/  ISETP.GE.AND P6, PT, R19, R6, PT ;  /* 0x000000061300720c */ /* 0x002fda0003fc6270 */
[----:B------:R-:W-:Y:S05]  /*15120*/  @P6 BRA `(.L_x_697) ;  /* 0x0000000400446947 */ /* 0x000fea0003800000 */
[----:B------:R-:W1:Y:S01]  /*15130*/  S2R R2, SR_TID.X ;  /* 0x0000000000027919 */ /* 0x000e620000002100 */
[----:B------:R-:W-:Y:S01]  /*15140*/  BSSY B0, `(.L_x_698) ;  /* 0x0000009000007945 */ /* 0x000fe20003800000 */
[----:B-1----:R-:W-:-:S04]  /*15150*/  LOP3.LUT R2, R2, 0x1f, RZ, 0xc0, !PT ;  /* 0x0000001f02027812 */ /* 0x002fc800078ec0ff */
[----:B------:R-:W-:Y:S01]  /*15160*/  IADD3 R5, R19, R2, RZ ;  /* 0x0000000213057210 */ /* 0x000fe20007ffe0ff */
[----:B------:R-:W-:-:S03]  /*15170*/  IMAD.MOV.U32 R2, RZ, RZ, RZ ;  /* 0x000000ffff027224 */ /* 0x000fc600078e00ff */
[----:B------:R-:W-:-:S13]  /*15180*/  ISETP.GE.OR P6, PT, R5, R6, !P0 ;  /* 0x000000060500720c */ /* 0x000fda00047c6670 */
[----:B------:R-:W-:Y:S05]  /*15190*/  @P6 BRA `(.L_x_699) ;  /* 0x00000000000c6947 */ /* 0x000fea0003800000 */
[----:B0-----:R-:W0:Y:S02]  /*151a0*/  LDC.64 R2, c[0x0][0xc80] ;  /* 0x00032000ff027b82 */ /* 0x001e240000000a00 */
[----:B0-----:R-:W-:-:S06]  /*151b0*/  IMAD.WIDE R2, R5, 0x4, R2 ;  /* 0x0000000405027825 */ /* 0x001fcc00078e0202 */
[----:B------:R1:W5:Y:S02]  /*151c0*/  LDG.E R2, desc[UR42][R2.64] ;  /* 0x0000002a02027981 */ /* 0x000364000c1e1900 */
.L_x_699:
[----:B------:R-:W-:Y:S05]  /*151d0*/  BSYNC B0 ;  /* 0x0000000000007941 */ /* 0x000fea0003800000 */
.L_x_698:
[----:B------:R-:W-:-:S03]  /*151e0*/  UMOV UR4, 0xffffffff ;  /* 0xffffffff00047882 */ /* 0x000fc60000000000 */
[----:B------:R-:W-:Y:S05]  /*151f0*/  BRA.DIV UR4, `(.L_x_700) ;  /* 0x0000005a04ac7947 */ /* 0x000fea000b800000 */
[----:B-----5:R-:W2:Y:S02]  /*15200*/  SHFL.UP PT, R14, R2, 0x1, RZ ;  /* 0x04200000020e7989 */ /* 0x020ea400000e00ff */
[----:B--2---:R-:W-:-:S05]  /*15210*/  SEL R13, R14, RZ, P1 ;  /* 0x000000ff0e0d7207 */ /* 0x004fca0000800000 */
[----:B------:R-:W-:-:S05]  /*15220*/  IMAD.IADD R13, R2, 0x1, R13 ;  /* 0x00000001020d7824 */ /* 0x000fca00078e020d */
[----:B------:R-:W2:Y:S02]  /*15230*/  SHFL.UP PT, R14, R13, 0x2, RZ ;  /* 0x044000000d0e7989 */ /* 0x000ea400000e00ff */
[----:B--2---:R-:W-:-:S04]  /*15240*/  SEL R14, R14, RZ, P2 ;  /* 0x000000ff0e0e7207 */ /* 0x004fc80001000000 */
[----:B01----:R-:W-:-:S05]  /*15250*/  IADD3 R3, R13, R14, RZ ;  /* 0x0000000e0d037210 */ /* 0x003fca0007ffe0ff */
        /* <DEDUP_REMOVED lines=9> */
[----:B------:R0:W1:Y:S02]  /*152f0*/  SHFL.IDX PT, R14, R3, 0x1f, 0x1f ;  /* 0x03e01f00030e7f89 */ /* 0x00006400000e0000 */
.L_x_904:
[----:B------:R-:W-:Y:S02]  /*15300*/  ULDC UR4, c[0x0][0xc38] ;  /* 0x00030e0000047ab9 */ /* 0x000fe40000000800 */
[----:B------:R-:W-:-:S04]  /*15310*/  IMAD.U32 R16, RZ, RZ, UR4 ;  /* 0x00000004ff107e24 */ /* 0x000fc8000f8e00ff */
[----:B-1----:R-:W-:-:S04]  /*15320*/  IMAD R5, R14, R16, RZ ;  /* 0x000000100e057224 */ /* 0x002fc800078e02ff */
[----:B------:R-:W-:-:S05]  /*15330*/  IMAD.IADD R4, R5, 0x1, R4 ;  /* 0x0000000105047824 */ /* 0x000fca00078e0204 */
[----:B------:R-:W-:-:S13]  /*15340*/  ISETP.GT.AND P6, PT, R4, R0, PT ;  /* 0x000000000400720c */ /* 0x000fda0003fc4270 */
[----:B------:R-:W-:Y:S05]  /*15350*/  @!P6 BRA `(.L_x_701) ;  /* 0xfffffffc0064e947 */ /* 0x000fea000383ffff */
.L_x_696:
[----:B------:R-:W-:Y:S01]  /*15360*/  IADD3 R5, -R5, R4, RZ ;  /* 0x0000000405057210 */ /* 0x000fe20007ffe1ff */
[----:B------:R-:W-:-:S04]  /*15370*/  UMOV UR4, 0xffffffff ;  /* 0xffffffff00047882 */ /* 0x000fc80000000000 */
[----:B------:R-:W-:-:S05]  /*15380*/  IMAD R7, R3, R16, R5 ;  /* 0x0000001003077224 */ /* 0x000fca00078e0205 */
[----:B------:R-:W-:Y:S01]  /*15390*/  ISETP.GT.AND P6, PT, R7, R0, PT ;  /* 0x000000000700720c */ /* 0x000fe20003fc4270 */
[----:B------:R-:W-:-:S12]  /*153a0*/  BRA.DIV UR4, `(.L_x_702) ;  /* 0x0000005a04fc7947 */ /* 0x000fd8000b800000 */
[----:B------:R-:W-:-:S04]  /*153b0*/  VOTE.ANY R6, PT, !P6 ;  /* 0x0000000000067806 */ /* 0x000fc800070e0100 */
[----:B------:R-:W1:Y:S02]  /*153c0*/  POPC R4, R6 ;  /* 0x0000000600047309 */ /* 0x000e640000000000 */
[----:B-1----:R1:W2:Y:S02]  /*153d0*/  SHFL.IDX PT, R17, R2, R4, 0x1f ;  /* 0x00001f0402117589 */ /* 0x0022a400000e0000 */
.L_x_908:
[----:B------:R-:W-:Y:S01]  /*153e0*/  ISETP.NE.AND P0, PT, R6, RZ, PT ;  /* 0x000000ff0600720c */ /* 0x000fe20003f05270 */
[----:B------:R-:W-:-:S12]  /*153f0*/  IMAD.MOV.U32 R14, RZ, RZ, RZ ;  /* 0x000000ffff0e7224 */ /* 0x000fd800078e00ff */
[----:B------:R-:W-:Y:S05]  /*15400*/  @!P0 BRA `(.L_x_703) ;  /* 0x0000000000108947 */ /* 0x000fea0003800000 */
[----:B------:R-:W-:Y:S01]  /*15410*/  UMOV UR4, 0xffffffff ;  /* 0xffffffff00047882 */ /* 0x000fe20000000000 */
[----:B------:R-:W-:Y:S02]  /*15420*/  VIADD R12, R4, 0xffffffff ;  /* 0xffffffff040c7836 */ /* 0x000fe40000000000 */
[----:B------:R-:W-:Y:S05]  /*15430*/  BRA.DIV UR4, `(.L_x_704) ;  /* 0x0000005e04207947 */ /* 0x000fea000b800000 */
[----:B------:R3:W4:Y:S02]  /*15440*/  SHFL.IDX PT, R14, R3, R12, 0x1f ;  /* 0x00001f0c030e7589 */ /* 0x00072400000e0000 */
.L_x_703:
[----:B--2---:R-:W-:Y:S01]  /*15450*/  IABS R6, R17 ;  /* 0x0000001100067213 */ /* 0x004fe20000000000 */
[----:B----4-:R-:W-:Y:S02]  /*15460*/  IMAD R16, R14, R16, R5 ;  /* 0x000000100e107224 */ /* 0x010fe400078e0205 */
[----:B------:R-:W-:Y:S01]  /*15470*/  IMAD.IADD R19, R4, 0x1, R19 ;  /* 0x0000000104137824 */ /* 0x000fe200078e0213 */
[----:B------:R-:W2:Y:S02]  /*15480*/  I2F.RP R7, R6 ;  /* 0x0000000600077306 */ /* 0x000ea40000209400 */
[----:B------:R-:W-:-:S06]  /*15490*/  IADD3 R0, R0, -R16, RZ ;  /* 0x8000001000007210 */ /* 0x000fcc0007ffe0ff */
[----:B--2---:R-:W1:Y:S02]  /*154a0*/  MUFU.RCP R7, R7 ;  /* 0x0000000700077308 */ /* 0x004e640000001000 */
[----:B-1----:R-:W-:-:S06]  /*154b0*/  IADD3 R2, R7, 0xffffffe, RZ ;  /* 0x0ffffffe07027810 */ /* 0x002fcc0007ffe0ff */
[----:B0--3--:R0:W1:Y:S02]  /*154c0*/  F2I.FTZ.U32.TRUNC.NTZ R3, R2 ;  /* 0x0000000200037305 */ /* 0x009064000021f000 */
[----:B0-----:R-:W-:Y:S02]  /*154d0*/  IMAD.MOV.U32 R2, RZ, RZ, RZ ;  /* 0x000000ffff027224 */ /* 0x001fe400078e00ff */
[----:B-1----:R-:W-:-:S04]  /*154e0*/  IMAD.MOV R5, RZ, RZ, -R3 ;  /* 0x000000ffff057224 */ /* 0x002fc800078e0a03 */
        /* <DEDUP_REMOVED lines=17> */
[----:B------:R-:W-:Y:S01]  /*15600*/  IADD3 R2, -R3, RZ, RZ ;  /* 0x000000ff03027210 */ /* 0x000fe20007ffe1ff */
[----:B------:R-:W-:-:S04]  /*15610*/  IMAD.MOV.U32 R18, RZ, RZ, R3 ;  /* 0x000000ffff127224 */ /* 0x000fc800078e0003 */
[----:B------:R-:W-:Y:S01]  /*15620*/  IMAD R17, R17, R2, R0 ;  /* 0x0000000211117224 */ /* 0x000fe200078e0200 */
[----:B------:R-:W-:Y:S06]  /*15630*/  BRA `(.L_x_705) ;  /* 0x00000000001c7947 */ /* 0x000fec0003800000 */
.L_x_697:
[----:B------:R-:W-:Y:S01]  /*15640*/  UMOV UR4, URZ ;  /* 0x0000003f00047c82 */ /* 0x000fe20008000000 */
[----:B------:R-:W-:Y:S01]  /*15650*/  UMOV UR5, URZ ;  /* 0x0000003f00057c82 */ /* 0x000fe20008000000 */
[----:B------:R-:W-:Y:S01]  /*15660*/  ULDC UR6, c[0x0][0xc3c] ;  /* 0x00030f0000067ab9 */ /* 0x000fe20000000800 */
[----:B------:R-:W-:Y:S01]  /*15670*/  MOV R16, R0 ;  /* 0x0000000000107202 */ /* 0x000fe20000000f00 */
[----:B------:R-:W-:Y:S01]  /*15680*/  IMAD.U32 R17, RZ, RZ, UR4 ;  /* 0x00000004ff117e24 */ /* 0x000fe2000f8e00ff */
[----:B------:R-:W-:Y:S01]  /*15690*/  MOV R19, UR6 ;  /* 0x0000000600137c02 */ /* 0x000fe20008000f00 */
[----:B------:R-:W-:-:S07]  /*156a0*/  IMAD.U32 R18, RZ, RZ, UR5 ;  /* 0x00000005ff127e24 */ /* 0x000fce000f8e00ff */
.L_x_705:
[----:B------:R-:W1:Y:S01]  /*156b0*/  S2R R0, SR_TID.X ;  /* 0x0000000000007919 */ /* 0x000e620000002100 */
[----:B------:R-:W-:Y:S05]  /*156c0*/  WARPSYNC.ALL ;  /* 0x0000000000007948 */ /* 0x000fea0003800000 */
[----:B------:R-:W-:Y:S01]  /*156d0*/  BAR.SYNC.DEFER_BLOCKING 0x4, 0x200 ;  /* 0x0108000000007b1d */ /* 0x000fe20000010000 */
[----:B-1----:R-:W-:-:S04]  /*156e0*/  LOP3.LUT R0, R0, 0x1f, RZ, 0xc0, !PT ;  /* 0x0000001f00007812 */ /* 0x002fc800078ec0ff */
[----:B------:R-:W-:-:S13]  /*156f0*/  ISETP.NE.AND P0, PT, R0, RZ, PT ;  /* 0x000000ff0000720c */ /* 0x000fda0003f05270 */
[----:B0-----:R-:W0:Y:S01]  /*15700*/  @!P0 S2R R3, SR_CgaCtaId ;  /* 0x0000000000038919 */ /* 0x001e220000008800 */
[----:B------:R-:W-:-:S04]  /*15710*/  @!P0 MOV R0, 0x400 ;  /* 0x0000040000008802 */ /* 0x000fc80000000f00 */
[----:B0-----:R-:W-:-:S05]  /*15720*/  @!P0 LEA R22, R3, R0, 0x18 ;  /* 0x0000000003168211 */ /* 0x001fca00078ec0ff */
[----:B------:R2:W-:Y:S01]  /*15730*/  @!P0 STS.128 [R22+0x168d0], R16 ;  /* 0x0168d01016008388 */ /* 0x0005e20000000c00 */
[----:B------:R-:W-:Y:S06]  /*15740*/  BAR.ARV 0x5, 0x200 ;  /* 0x0148000000007b1d */ /* 0x000fec0000002000 */
.L_x_694:
[----:B------:R-:W-:Y:S02]  /*15750*/  ULDC UR4, c[0x0][0xc3c] ;  /* 0x00030f0000047ab9 */ /* 0x000fe40000000800 */
[----:B-1----:R-:W-:-:S13]  /*15760*/  ISETP.GE.AND P0, PT, R19, UR4, PT ;  /* 0x0000000413007c0c */ /* 0x002fda000bf06270 */
[----:B------:R-:W-:Y:S05]  /*15770*/  @!P0 BRA `(.L_x_706) ;  /* 0xffffffa8000c8947 */ /* 0x000fea000383ffff */
[----:B------:R-:W-:Y:S05]  /*15780*/  BSYNC B8 ;  /* 0x0000000000087941 */ /* 0x000fea0003800000 */
.L_x_613:
[----:B--2---:R-:W2:Y:S01]  /*15790*/  LDL.LU R0, [R1+0x40] ;  /* 0x0000400001007983 */ /* 0x004ea20000300800 */
[----:B------:R-:W-:Y:S01]  /*157a0*/  BSSY B0, `(.L_x_707) ;  /* 0x000000b000007945 */ /* 0x000fe20003800000 */
[----:B------:R-:W1:Y:S01]  /*157b0*/  S2R R5, SR_CgaCtaId ;  /* 0x0000000000057919 */ /* 0x000e620000008800 */
[----:B--2---:R-:W-:-:S05]  /*157c0*/  VIADD R0, R0, 0x1 ;  /* 0x0000000100007836 */ /* 0x004fca0000000000 */
[----:B0-----:R-:W-:-:S04]  /*157d0*/  LEA.HI R2, R0, R0, RZ, 0x1 ;  /* 0x0000000000027211 */ /* 0x001fc800078f08ff */
[----:B------:R-:W-:Y:S02]  /*157e0*/  LOP3.LUT R3, R2, 0xfffffffe, RZ, 0xc0, !PT ;  /* 0xfffffffe02037812 */ /* 0x000fe400078ec0ff */
[----:B------:R-:W-:-:S03]  /*157f0*/  MOV R2, 0x400 ;  /* 0x0000040000027802 */ /* 0x000fc60000000f00 */
[----:B------:R-:W-:Y:S01]  /*15800*/  IMAD.IADD R0, R0, 0x1, -R3 ;  /* 0x0000000100007824 */ /* 0x000fe200078e0a03 */
[----:B-1----:R-:W-:-:S04]  /*15810*/  LEA R4, R5, R2, 0x18 ;  /* 0x0000000205047211 */ /* 0x002fc800078ec0ff */
[----:B------:R-:W-:-:S04]  /*15820*/  SHF.L.U32 R0, R0, 0x1f, RZ ;  /* 0x0000001f00007819 */ /* 0x000fc800000006ff */
[----:B------:R-:W0:Y:S02]  /*15830*/  SYNCS.PHASECHK.TRANS64.TRYWAIT P0, [R4+URZ+0x16820], R0 ;  /* 0x01682000040075a7 */ /* 0x000e24000800017f */
[----:B0-----:R-:W-:Y:S05]  /*15840*/  @!P0 BRA `(.L_x_708) ;  /* 0x0000005800408947 */ /* 0x001fea0003800000 */
.L_x_911:
[----:B------:R-:W-:Y:S05]  /*15850*/  BSYNC B0 ;  /* 0x0000000000007941 */ /* 0x000fea0003800000 */
.L_x_707:
[----:B------:R-:W-:-:S03]  /*15860*/  UMOV UR4, 0xffffffff ;  /* 0xffffffff00047882 */ /* 0x000fc60000000000 */
[----:B------:R-:W-:Y:S05]  /*15870*/  BRA.DIV UR4, `(.L_x_709) ;  /* 0x0000005a04487947 */ /* 0x000fea000b800000 */
[----:B0-----:R-:W0:Y:S02]  /*15880*/  S2R R0, SR_TID.X ;  /* 0x0000000000007919 */ /* 0x001e240000002100 */
[----:B0-----:R-:W-:-:S04]  /*15890*/  SHF.R.U32.HI R0, RZ, 0x5, R0 ;  /* 0x00000005ff007819 */ /* 0x001fc80000011600 */
[----:B------:R-:W-:-:S05]  /*158a0*/  LOP3.LUT R0, R0, 0x3, RZ, 0xc0, !PT ;  /* 0x0000000300007812 */ /* 0x000fca00078ec0ff */
[----:B------:R0:W1:Y:S02]  /*158b0*/  SHFL.IDX PT, R14, R0, RZ, 0x1f ;  /* 0x00001fff000e7589 */ /* 0x00006400000e0000 */
.L_x_914:
[----:B-1----:R-:W-:-:S13]  /*158c0*/  ISETP.NE.AND P0, PT, R14, RZ, PT ;  /* 0x000000ff0e00720c */ /* 0x002fda0003f05270 */
[----:B------:R-:W-:Y:S05]  /*158d0*/  @P0 BRA `(.L_x_474) ;  /* 0x0000000000880947 */ /* 0x000fea0003800000 */
[----:B------:R-:W-:-:S03]  /*158e0*/  UMOV UR4, 0xffffffff ;  /* 0xffffffff00047882 */ /* 0x000fc60000000000 */
[----:B------:R-:W-:Y:S05]  /*158f0*/  BRA.DIV UR4, `(.L_x_710) ;  /* 0x0000005a045c7947 */ /* 0x000fea000b800000 */
[----:B------:R-:W-:-:S13]  /*15900*/  ELECT P6, URZ, PT ;  /* 0x00000000003f782f */ /* 0x000fda00038c0000 */
.L_x_917:
[----:B------:R-:W-:Y:S05]  /*15910*/  @!P6 BRA `(.L_x_474) ;  /* 0x000000000078e947 */ /* 0x000fea0003800000 */
[----:B------:R-:W-:-:S06]  /*15920*/  ULOP3.LUT UR4, UR36, 0x2, URZ, 0xfc, !UPT ;  /* 0x0000000224047892 */ /* 0x000fcc000f8efc3f */
[----:B0-----:R-:W-:-:S04]  /*15930*/  MOV R0, UR4 ;  /* 0x0000000400007c02 */ /* 0x001fc80008000f00 */
[----:B------:R-:W-:-:S13]  /*15940*/  ISETP.NE.AND P0, PT, R0, 0x3, PT ;  /* 0x000000030000780c */ /* 0x000fda0003f05270 */
[----:B------:R-:W-:Y:S05]  /*15950*/  @!P0 BRA `(.L_x_711) ;  /* 0x0000000000048947 */ /* 0x000fea0003800000 */
[----:B------:R-:W-:Y:S01]  /*15960*/  BPT.TRAP 0x1 ;  /* 0x000000040000795c */ /* 0x000fe20000300000 */
.L_x_711:
[C---:B------:R-:W-:Y:S01]  /*15970*/  IMAD R5, R25.reuse, 0x8, R4 ;  /* 0x0000000819057824 */ /* 0x040fe200078e0204 */
[----:B------:R-:W-:Y:S01]  /*15980*/  SHF.L.U32 R0, R28, 0x1f, RZ ;  /* 0x0000001f1c007819 */ /* 0x000fe200000006ff */
[----:B------:R-:W-:-:S03]  /*15990*/  VIADD R25, R25, 0x1 ;  /* 0x0000000119197836 */ /* 0x000fc60000000000 */
[----:B------:R-:W0:Y:S02]  /*159a0*/  SYNCS.PHASECHK.TRANS64.TRYWAIT P1, [R5+URZ+0x16840], R0 ;  /* 0x01684000050075a7 */ /* 0x000e24000802017f */
[----:B------:R-:W-:-:S04]  /*159b0*/  ISETP.NE.AND P2, PT, R25, 0x2, PT ;  /* 0x000000021900780c */ /* 0x000fc80003f45270 */
[----:B------:R-:W-:Y:S01]  /*159c0*/  SEL R3, RZ, 0x1, P2 ;  /* 0x00000001ff037807 */ /* 0x000fe20001000000 */
[----:B0-----:R-:W-:Y:S08]  /*159d0*/  @!P1 BRA `(.L_x_712) ;  /* 0x0000005800449947 */ /* 0x001ff00003800000 */
.L_x_918:
[----:B------:R-:W-:Y:S02]  /*159e0*/  SEL R25, R25, RZ, P2 ;  /* 0x000000ff19197207 */ /* 0x000fe40001000000 */
[----:B------:R-:W-:Y:S01]  /*159f0*/  LOP3.LUT R2, R28, R3, RZ, 0x3c, !PT ;  /* 0x000000031c027212 */ /* 0x000fe200078e3cff */
[----:B------:R-:W-:Y:S06]  /*15a00*/  @!P0 BRA `(.L_x_713) ;  /* 0x0000000000048947 */ /* 0x000fec0003800000 */
[----:B------:R-:W-:Y:S01]  /*15a10*/  BPT.TRAP 0x1 ;  /* 0x000000040000795c */ /* 0x000fe20000300000 */
.L_x_713:
[----:B------:R-:W-:Y:S02]  /*15a20*/  LEA R25, R25, R4, 0x3 ;  /* 0x0000000419197211 */ /* 0x000fe400078e18ff */
[----:B------:R-:W-:-:S04]  /*15a30*/  SHF.L.U32 R2, R2, 0x1f, RZ ;  /* 0x0000001f02027819 */ /* 0x000fc800000006ff */
[----:B------:R-:W1:Y:S02]  /*15a40*/  SYNCS.PHASECHK.TRANS64.TRYWAIT P1, [R25+URZ+0x16840], R2 ;  /* 0x01684002190075a7 */ /* 0x000e64000802017f */
[----:B-1----:R-:W-:Y:S05]  /*15a50*/  @!P1 BRA `(.L_x_714) ;  /* 0x0000005800389947 */ /* 0x002fea0003800000 */
.L_x_919:
[----:B------:R-:W-:Y:S05]  /*15a60*/  @!P0 BRA `(.L_x_715) ;  /* 0x0000000000048947 */ /* 0x000fea0003800000 */
[----:B------:R-:W-:Y:S01]  /*15a70*/  BPT.TRAP 0x1 ;  /* 0x000000040000795c */ /* 0x000fe20000300000 */
.L_x_715:
[----:B------:R-:W2:Y:S02]  /*15a80*/  SYNCS.PHASECHK.TRANS64.TRYWAIT P1, [R5+URZ+0x16860], R0 ;  /* 0x01686000050075a7 */ /* 0x000ea4000802017f */
[----:B--2---:R-:W-:Y:S05]  /*15a90*/  @!P1 BRA `(.L_x_716) ;  /* 0x00000058003c9947 */ /* 0x004fea0003800000 */
.L_x_920:
[----:B------:R-:W-:Y:S05]  /*15aa0*/  @!P0 BRA `(.L_x_717) ;  /* 0x0000000000048947 */ /* 0x000fea0003800000 */
[----:B------:R-:W-:Y:S01]  /*15ab0*/  BPT.TRAP 0x1 ;  /* 0x000000040000795c */ /* 0x000fe20000300000 */
.L_x_717:
[----:B---3--:R3:W4:Y:S02]  /*15ac0*/  SYNCS.PHASECHK.TRANS64.TRYWAIT P0, [R25+URZ+0x16860], R2 ;  /* 0x01686002190075a7 */ /* 0x008724000800017f */
[----:B----4-:R-:W-:Y:S05]  /*15ad0*/  @!P0 NANOSLEEP.SYNCS 0x989680 ;  /* 0x009896800000895d */ /* 0x010fea0003900000 */
[----:B------:R-:W4:Y:S02]  /*15ae0*/  @!P0 SYNCS.PHASECHK.TRANS64 P0, [R25+URZ+0x16860], R2 ;  /* 0x01686002190085a7 */ /* 0x000f24000800007f */
[----:B----4-:R-:W-:Y:S05]  /*15af0*/  @!P0 BRA `(.L_x_717) ;  /* 0xfffffffc00f08947 */ /* 0x010fea000383ffff */
.L_x_474:
[----:B------:R-:W-:Y:S05]  /*15b00*/  BSYNC B9 ;  /* 0x0000000000097941 */ /* 0x000fea0003800000 */
.L_x_471:
[----:B------:R-:W-:Y:S05]  /*15b10*/  EXIT ;  /* 0x000000000000794d */ /* 0x000fea0003800000 */
.L_x_492:
[----:B0-----:R0:W1:Y:S02]  /*15b20*/  SYNCS.PHASECHK.TRANS64.TRYWAIT P6, [R71+URZ+0x16890], R79 ;  /* 0x0168904f470075a7 */ /* 0x00106400080c017f */
[----:B-1----:R-:W-:Y:S05]  /*15b30*/  @!P6 NANOSLEEP.SYNCS 0x989680 ;  /* 0x009896800000e95d */ /* 0x002fea0003900000 */
[----:B------:R-:W1:Y:S02]  /*15b40*/  @!P6 SYNCS.PHASECHK.TRANS64 P6, [R71+URZ+0x16890], R79 ;  /* 0x0168904f4700e5a7 */ /* 0x000e6400080c007f */
[----:B-1----:R-:W-:Y:S05]  /*15b50*/  @!P6 BRA `(.L_x_492) ;  /* 0xfffffffc00f0e947 */ /* 0x002fea000383ffff */
[----:B------:R-:W-:Y:S05]  /*15b60*/  BRA `(.L_x_718) ;  /* 0xfffffecc00cc7947 */ /* 0x000fea000383ffff */
.L_x_493:
[----:B------:R-:W-:Y:S01]  /*15b70*/  BSSY B1, `(.L_x_719) ;  /* 0x0000008000017945 */ /* 0x000fe20003800000 */
[----:B------:R-:W-:Y:S01]  /*15b80*/  IMAD.MOV.U32 R13, RZ, RZ, R85 ;  /* 0x000000ffff0d7224 */ /* 0x000fe200078e0055 */
[----:B------:R-:W-:Y:S01]  /*15b90*/  MOV R11, 0x1c1f ;  /* 0x00001c1f000b7802 */ /* 0x000fe20000000f00 */
[----:B------:R-:W-:Y:S02]  /*15ba0*/  IMAD.MOV.U32 R12, RZ, RZ, RZ ;  /* 0x000000ffff0c7224 */ /* 0x000fe400078e00ff */
[----:B------:R-:W-:-:S07]  /*15bb0*/  IMAD.MOV.U32 R15, RZ, RZ, -0x1 ;  /* 0xffffffffff0f7424 */ /* 0x000fce00078e00ff */
[----:B0-----:R-:W-:Y:S05]  /*15bc0*/  WARPSYNC.COLLECTIVE R15, `(.L_x_720) ;  /* 0x000000000f087348 */ /* 0x001fea0003c00000 */
[----:B------:R1:W2:Y:S02]  /*15bd0*/  SHFL.IDX P6, R14, R13, R12, R11 ;  /* 0x0000000c0d0e7389 */ /* 0x0002a400000c000b */
[----:B012---:R-:W-:Y:S01]  /*15be0*/  ENDCOLLECTIVE ;  /* 0x000000000000791b */ /* 0x007fe20003800000 */
.L_x_720:
[----:B------:R-:W-:Y:S05]  /*15bf0*/  BSYNC B1 ;  /* 0x0000000000017941 */ /* 0x000fea0003800000 */
.L_x_719:
[----:B------:R-:W-:Y:S01]  /*15c00*/  MOV R13, R84 ;  /* 0x00000054000d7202 */ /* 0x000fe20000000f00 */
[----:B------:R-:W-:Y:S01]  /*15c10*/  IMAD.MOV.U32 R12, RZ, RZ, RZ ;  /* 0x000000ffff0c7224 */ /* 0x000fe200078e00ff */
[----:B------:R-:W-:Y:S01]  /*15c20*/  MOV R15, 0xffffffff ;  /* 0xffffffff000f7802 */ /* 0x000fe20000000f00 */
[----:B------:R-:W-:Y:S02]  /*15c30*/  IMAD.MOV.U32 R11, RZ, RZ, 0x1c1f ;  /* 0x00001c1fff0b7424 */ /* 0x000fe400078e00ff */
[----:B------:R-:W-:-:S07]  /*15c40*/  IMAD.MOV.U32 R81, RZ, RZ, R14 ;  /* 0x000000ffff517224 */ /* 0x000fce00078e000e */
[----:B------:R-:W-:Y:S05]  /*15c50*/  WARPSYNC.COLLECTIVE R15, `(.L_x_721) ;  /* 0x000000000f087348 */ /* 0x000fea0003c00000 */
[----:B------:R0:W1:Y:S02]  /*15c60*/  SHFL.IDX P6, R14, R13, R12, R11 ;  /* 0x0000000c0d0e7389 */ /* 0x00006400000c000b */
[----:B01----:R-:W-:Y:S01]  /*15c70*/  ENDCOLLECTIVE ;  /* 0x000000000000791b */ /* 0x003fe20003800000 */
.L_x_721:
[----:B------:R-:W-:Y:S05]  /*15c80*/  BRA `(.L_x_722) ;  /* 0xfffffecc00987947 */ /* 0x000fea000383ffff */
.L_x_502:
[----:B------:R-:W-:Y:S01]  /*15c90*/  BSSY B1, `(.L_x_723) ;  /* 0x0000008000017945 */ /* 0x000fe20003800000 */
[----:B0---4-:R-:W-:Y:S01]  /*15ca0*/  IMAD.MOV.U32 R13, RZ, RZ, R85 ;  /* 0x000000ffff0d7224 */ /* 0x011fe200078e0055 */
[----:B------:R-:W-:Y:S01]  /*15cb0*/  MOV R11, 0x1c1f ;  /* 0x00001c1f000b7802 */ /* 0x000fe20000000f00 */
[----:B------:R-:W-:Y:S02]  /*15cc0*/  IMAD.MOV.U32 R12, RZ, RZ, 0x1 ;  /* 0x00000001ff0c7424 */ /* 0x000fe400078e00ff */
[----:B------:R-:W-:-:S07]  /*15cd0*/  IMAD.MOV.U32 R15, RZ, RZ, -0x1 ;  /* 0xffffffffff0f7424 */ /* 0x000fce00078e00ff */
[----:B-123--:R-:W-:Y:S05]  /*15ce0*/  WARPSYNC.COLLECTIVE R15, `(.L_x_724) ;  /* 0x000000000f087348 */ /* 0x00efea0003c00000 */
[----:B---3--:R0:W3:Y:S02]  /*15cf0*/  SHFL.IDX P6, R14, R13, R12, R11 ;  /* 0x0000000c0d0e7389 */ /* 0x0080e400000c000b */
[----:B0123--:R-:W-:Y:S01]  /*15d00*/  ENDCOLLECTIVE ;  /* 0x000000000000791b */ /* 0x00ffe20003800000 */
.L_x_724:
[----:B------:R-:W-:Y:S05]  /*15d10*/  BSYNC B1 ;  /* 0x0000000000017941 */ /* 0x000fea0003800000 */
.L_x_723:
[----:B------:R-:W-:Y:S01]  /*15d20*/  MOV R13, R84 ;  /* 0x00000054000d7202 */ /* 0x000fe20000000f00 */
[----:B------:R-:W-:Y:S01]  /*15d30*/  IMAD.MOV.U32 R12, RZ, RZ, 0x1 ;  /* 0x00000001ff0c7424 */ /* 0x000fe200078e00ff */
[----:B------:R-:W-:Y:S01]  /*15d40*/  MOV R15, 0xffffffff ;  /* 0xffffffff000f7802 */ /* 0x000fe20000000f00 */
[----:B------:R-:W-:Y:S02]  /*15d50*/  IMAD.MOV.U32 R11, RZ, RZ, 0x1c1f ;  /* 0x00001c1fff0b7424 */ /* 0x000fe400078e00ff */
[----:B------:R-:W-:-:S07]  /*15d60*/  IMAD.MOV.U32 R85, RZ, RZ, R14 ;  /* 0x000000ffff557224 */ /* 0x000fce00078e000e */
[----:B------:R-:W-:Y:S05]  /*15d70*/  WARPSYNC.COLLECTIVE R15, `(.L_x_725) ;  /* 0x000000000f087348 */ /* 0x000fea0003c00000 */
[----:B------:R0:W1:Y:S02]  /*15d80*/  SHFL.IDX P6, R14, R13, R12, R11 ;  /* 0x0000000c0d0e7389 */ /* 0x00006400000c000b */
[----:B01----:R-:W-:Y:S01]  /*15d90*/  ENDCOLLECTIVE ;  /* 0x000000000000791b */ /* 0x003fe20003800000 */
.L_x_725:
[----:B------:R-:W-:Y:S05]  /*15da0*/  BRA `(.L_x_726) ;  /* 0xfffffed400047947 */ /* 0x000fea000383ffff */
.L_x_514:
[----:B--2---:R2:W3:Y:S02]  /*15db0*/  SYNCS.PHASECHK.TRANS64.TRYWAIT P4, [R71+URZ+0x16890], R79 ;  /* 0x0168904f470075a7 */ /* 0x0044e4000808017f */
[----:B---3--:R-:W-:Y:S05]  /*15dc0*/  @!P4 NANOSLEEP.SYNCS 0x989680 ;  /* 0x009896800000c95d */ /* 0x008fea0003900000 */
[----:B------:R-:W3:Y:S02]  /*15dd0*/  @!P4 SYNCS.PHASECHK.TRANS64 P4, [R71+URZ+0x16890], R79 ;  /* 0x0168904f4700c5a7 */ /* 0x000ee4000808007f */
[----:B---3--:R-:W-:Y:S05]  /*15de0*/  @!P4 BRA `(.L_x_514) ;  /* 0xfffffffc00f0c947 */ /* 0x008fea000383ffff */
[----:B------:R-:W-:Y:S05]  /*15df0*/  BRA `(.L_x_727) ;  /* 0xfffffedc00f47947 */ /* 0x000fea000383ffff */
.L_x_515:
[----:B------:R-:W-:Y:S01]  /*15e00*/  BSSY B1, `(.L_x_728) ;  /* 0x0000008000017945 */ /* 0x000fe20003800000 */
[----:B0-----:R-:W-:Y:S01]  /*15e10*/  IMAD.MOV.U32 R13, RZ, RZ, R85 ;  /* 0x000000ffff0d7224 */ /* 0x001fe200078e0055 */
[----:B------:R-:W-:Y:S01]  /*15e20*/  MOV R11, 0x1c1f ;  /* 0x00001c1f000b7802 */ /* 0x000fe20000000f00 */
[----:B------:R-:W-:Y:S02]  /*15e30*/  IMAD.MOV.U32 R12, RZ, RZ, RZ ;  /* 0x000000ffff0c7224 */ /* 0x000fe400078e00ff */
[----:B------:R-:W-:-:S07]  /*15e40*/  IMAD.MOV.U32 R15, RZ, RZ, -0x1 ;  /* 0xffffffffff0f7424 */ /* 0x000fce00078e00ff */
[----:B--2---:R-:W-:Y:S05]  /*15e50*/  WARPSYNC.COLLECTIVE R15, `(.L_x_729) ;  /* 0x000000000f087348 */ /* 0x004fea0003c00000 */
[----:B------:R0:W1:Y:S02]  /*15e60*/  SHFL.IDX P6, R14, R13, R12, R11 ;  /* 0x0000000c0d0e7389 */ /* 0x00006400000c000b */
[----:B012---:R-:W-:Y:S01]  /*15e70*/  ENDCOLLECTIVE ;  /* 0x000000000000791b */ /* 0x007fe20003800000 */
.L_x_729:
[----:B------:R-:W-:Y:S05]  /*15e80*/  BSYNC B1 ;  /* 0x0000000000017941 */ /* 0x000fea0003800000 */
.L_x_728:
        /* <DEDUP_REMOVED lines=8> */
.L_x_730:
[----:B------:R-:W-:Y:S01]  /*15f10*/  IMAD.MOV.U32 R82, RZ, RZ, R14 ;  /* 0x000000ffff527224 */ /* 0x000fe200078e000e */
[----:B------:R-:W-:Y:S06]  /*15f20*/  BRA `(.L_x_731) ;  /* 0xfffffedc00c07947 */ /* 0x000fec000383ffff */
.L_x_520:
[----:B------:R-:W-:Y:S01]  /*15f30*/  BSSY B1, `(.L_x_732) ;  /* 0x0000008000017945 */ /* 0x000fe20003800000 */
[----:B0-----:R-:W-:Y:S01]  /*15f40*/  IMAD.MOV.U32 R13, RZ, RZ, R85 ;  /* 0x000000ffff0d7224 */ /* 0x001fe200078e0055 */
[----:B------:R-:W-:Y:S01]  /*15f50*/  MOV R12, 0x1 ;  /* 0x00000001000c7802 */ /* 0x000fe20000000f00 */
[----:B------:R-:W-:Y:S02]  /*15f60*/  IMAD.MOV.U32 R11, RZ, RZ, 0x1c1f ;  /* 0x00001c1fff0b7424 */ /* 0x000fe400078e00ff */
[----:B------:R-:W-:-:S07]  /*15f70*/  IMAD.MOV.U32 R15, RZ, RZ, -0x1 ;  /* 0xffffffffff0f7424 */ /* 0x000fce00078e00ff */
[----:B-1234-:R-:W-:Y:S05]  /*15f80*/  WARPSYNC.COLLECTIVE R15, `(.L_x_733) ;  /* 0x000000000f087348 */ /* 0x01efea0003c00000 */
[----:B------:R0:W0:Y:S02]  /*15f90*/  SHFL.IDX P6, R14, R13, R12, R11 ;  /* 0x0000000c0d0e7389 */ /* 0x00002400000c000b */
[----:B01234-:R-:W-:Y:S01]  /*15fa0*/  ENDCOLLECTIVE ;  /* 0x000000000000791b */ /* 0x01ffe20003800000 */
.L_x_733:
[----:B------:R-:W-:Y:S05]  /*15fb0*/  BSYNC B1 ;  /* 0x0000000000017941 */ /* 0x000fea0003800000 */
.L_x_732:
[----:B------:R-:W-:Y:S01]  /*15fc0*/  IMAD.MOV.U32 R13, RZ, RZ, R84 ;  /* 0x000000ffff0d7224 */ /* 0x000fe200078e0054 */
[----:B------:R-:W-:Y:S01]  /*15fd0*/  MOV R11, 0x1c1f ;  /* 0x00001c1f000b7802 */ /* 0x000fe20000000f00 */
[----:B------:R-:W-:Y:S01]  /*15fe0*/  IMAD.MOV.U32 R12, RZ, RZ, 0x1 ;  /* 0x00000001ff0c7424 */ /* 0x000fe200078e00ff */
[----:B------:R-:W-:Y:S01]  /*15ff0*/  MOV R85, R14 ;  /* 0x0000000e00557202 */ /* 0x000fe20000000f00 */
[----:B------:R-:W-:-:S07]  /*16000*/  IMAD.MOV.U32 R15, RZ, RZ, -0x1 ;  /* 0xffffffffff0f7424 */ /* 0x000fce00078e00ff */
[----:B------:R-:W-:Y:S05]  /*16010*/  WARPSYNC.COLLECTIVE R15, `(.L_x_734) ;  /* 0x000000000f087348 */ /* 0x000fea0003c00000 */
[----:B------:R0:W1:Y:S02]  /*16020*/  SHFL.IDX P6, R14, R13, R12, R11 ;  /* 0x0000000c0d0e7389 */ /* 0x00006400000c000b */
[----:B01----:R-:W-:Y:S01]  /*16030*/  ENDCOLLECTIVE ;  /* 0x000000000000791b */ /* 0x003fe20003800000 */
.L_x_734:
[----:B------:R-:W-:Y:S01]  /*16040*/  IMAD.MOV.U32 R84, RZ, RZ, R14 ;  /* 0x000000ffff547224 */ /* 0x000fe200078e000e */
[----:B------:R-:W-:Y:S06]  /*16050*/  BRA `(.L_x_735) ;  /* 0xfffffee400507947 */ /* 0x000fec000383ffff */
.L_x_525:
[----:B0-----:R0:W1:Y:S02]  /*16060*/  SYNCS.PHASECHK.TRANS64.TRYWAIT P3, [R71+URZ+0x16890], R79 ;  /* 0x0168904f470075a7 */ /* 0x001064000806017f */
[----:B-1----:R-:W-:Y:S05]  /*16070*/  @!P3 NANOSLEEP.SYNCS 0x989680 ;  /* 0x009896800000b95d */ /* 0x002fea0003900000 */
[----:B------:R-:W1:Y:S02]  /*16080*/  @!P3 SYNCS.PHASECHK.TRANS64 P3, [R71+URZ+0x16890], R79 ;  /* 0x0168904f4700b5a7 */ /* 0x000e64000806007f */
[----:B-1----:R-:W-:Y:S05]  /*16090*/  @!P3 BRA `(.L_x_525) ;  /* 0xfffffffc00f0b947 */ /* 0x002fea000383ffff */
[----:B------:R-:W-:Y:S05]  /*160a0*/  BRA `(.L_x_736) ;  /* 0xfffffeec00587947 */ /* 0x000fea000383ffff */
.L_x_526:
[----:B------:R-:W-:Y:S01]  /*160b0*/  BSSY B1, `(.L_x_737) ;  /* 0x0000008000017945 */ /* 0x000fe20003800000 */
[----:B------:R-:W-:Y:S01]  /*160c0*/  MOV R13, R38 ;  /* 0x00000026000d7202 */ /* 0x000fe20000000f00 */
[----:B------:R-:W-:Y:S01]  /*160d0*/  IMAD.MOV.U32 R12, RZ, RZ, RZ ;  /* 0x000000ffff0c7224 */ /* 0x000fe200078e00ff */
[----:B------:R-:W-:Y:S01]  /*160e0*/  MOV R15, 0xffffffff ;  /* 0xffffffff000f7802 */ /* 0x000fe20000000f00 */
[----:B------:R-:W-:-:S07]  /*160f0*/  IMAD.MOV.U32 R11, RZ, RZ, 0x1c1f ;  /* 0x00001c1fff0b7424 */ /* 0x000fce00078e00ff */
[----:B0-----:R-:W-:Y:S05]  /*16100*/  WARPSYNC.COLLECTIVE R15, `(.L_x_738) ;  /* 0x000000000f087348 */ /* 0x001fea0003c00000 */
[----:B------:R1:W2:Y:S02]  /*16110*/  SHFL.IDX P6, R14, R13, R12, R11 ;  /* 0x0000000c0d0e7389 */ /* 0x0002a400000c000b */
[----:B012---:R-:W-:Y:S01]  /*16120*/  ENDCOLLECTIVE ;  /* 0x000000000000791b */ /* 0x007fe20003800000 */
.L_x_738:
[----:B------:R-:W-:Y:S05]  /*16130*/  BSYNC B1 ;  /* 0x0000000000017941 */ /* 0x000fea0003800000 */
.L_x_737:
[----:B------:R-:W-:Y:S01]  /*16140*/  IMAD.MOV.U32 R13, RZ, RZ, R36 ;  /* 0x000000ffff0d7224 */ /* 0x000fe200078e0024 */
[----:B------:R-:W-:Y:S01]  /*16150*/  MOV R12, RZ ;  /* 0x000000ff000c7202 */ /* 0x000fe20000000f00 */
[----:B------:R-:W-:Y:S02]  /*16160*/  IMAD.MOV.U32 R11, RZ, RZ, 0x1c1f ;  /* 0x00001c1fff0b7424 */ /* 0x000fe400078e00ff */
[----:B------:R-:W-:Y:S02]  /*16170*/  IMAD.MOV.U32 R15, RZ, RZ, -0x1 ;  /* 0xffffffffff0f7424 */ /* 0x000fe400078e00ff */
[----:B------:R-:W-:-:S07]  /*16180*/  IMAD.MOV.U32 R9, RZ, RZ, R14 ;  /* 0x000000ffff097224 */ /* 0x000fce00078e000e */
[----:B------:R-:W-:Y:S05]  /*16190*/  WARPSYNC.COLLECTIVE R15, `(.L_x_739) ;  /* 0x000000000f087348 */ /* 0x000fea0003c00000 */
[----:B------:R0:W1:Y:S02]  /*161a0*/  SHFL.IDX P6, R14, R13, R12, R11 ;  /* 0x0000000c0d0e7389 */ /* 0x00006400000c000b */
[----:B01----:R-:W-:Y:S01]  /*161b0*/  ENDCOLLECTIVE ;  /* 0x000000000000791b */ /* 0x003fe20003800000 */
.L_x_739:
[----:B------:R-:W-:Y:S01]  /*161c0*/  MOV R37, R14 ;  /* 0x0000000e00257202 */ /* 0x000fe20000000f00 */
[----:B------:R-:W-:Y:S06]  /*161d0*/  BRA `(.L_x_740) ;  /* 0xfffffeec007c7947 */ /* 0x000fec000383ffff */
.L_x_529:
[----:B------:R-:W-:Y:S01]  /*161e0*/  BSSY B1, `(.L_x_741) ;  /* 0x0000008000017945 */ /* 0x000fe20003800000 */
[----:B----4-:R-:W-:Y:S01]  /*161f0*/  IMAD.MOV.U32 R13, RZ, RZ, R38 ;  /* 0x000000ffff0d7224 */ /* 0x010fe200078e0026 */
[----:B------:R-:W-:Y:S01]  /*16200*/  MOV R11, 0x1c1f ;  /* 0x00001c1f000b7802 */ /* 0x000fe20000000f00 */
[----:B------:R-:W-:Y:S02]  /*16210*/  IMAD.MOV.U32 R12, RZ, RZ, 0x1 ;  /* 0x00000001ff0c7424 */ /* 0x000fe400078e00ff */
[----:B------:R-:W-:-:S07]  /*16220*/  IMAD.MOV.U32 R15, RZ, RZ, -0x1 ;  /* 0xffffffffff0f7424 */ /* 0x000fce00078e00ff */
[----:B0123--:R-:W-:Y:S05]  /*16230*/  WARPSYNC.COLLECTIVE R15, `(.L_x_742) ;  /* 0x000000000f087348 */ /* 0x00ffea0003c00000 */
[----:B------:R4:W0:Y:S02]  /*16240*/  SHFL.IDX P6, R14, R13, R12, R11 ;  /* 0x0000000c0d0e7389 */ /* 0x00082400000c000b */
[----:B01234-:R-:W-:Y:S01]  /*16250*/  ENDCOLLECTIVE ;  /* 0x000000000000791b */ /* 0x01ffe20003800000 */
.L_x_742:
[----:B------:R-:W-:Y:S05]  /*16260*/  BSYNC B1 ;  /* 0x0000000000017941 */ /* 0x000fea0003800000 */
.L_x_741:
        /* <DEDUP_REMOVED lines=8> */
.L_x_743:
[----:B------:R-:W-:Y:S01]  /*162f0*/  IMAD.MOV.U32 R37, RZ, RZ, R14 ;  /* 0x000000ffff257224 */ /* 0x000fe200078e000e */
[----:B------:R-:W-:Y:S06]  /*16300*/  BRA `(.L_x_744) ;  /* 0xfffffeec00787947 */ /* 0x000fec000383ffff */
.L_x_533:
[----:B0-----:R0:W4:Y:S02]  /*16310*/  SYNCS.PHASECHK.TRANS64.TRYWAIT P4, [R71+URZ+0x168b0], R79 ;  /* 0x0168b04f470075a7 */ /* 0x001124000808017f */
[----:B----4-:R-:W-:Y:S05]  /*16320*/  @!P4 NANOSLEEP.SYNCS 0x989680 ;  /* 0x009896800000c95d */ /* 0x010fea0003900000 */
[----:B------:R-:W4:Y:S02]  /*16330*/  @!P4 SYNCS.PHASECHK.TRANS64 P4, [R71+URZ+0x168b0], R79 ;  /* 0x0168b04f4700c5a7 */ /* 0x000f24000808007f */
[----:B----4-:R-:W-:Y:S05]  /*16340*/  @!P4 BRA `(.L_x_533) ;  /* 0xfffffffc00f0c947 */ /* 0x010fea000383ffff */
[----:B------:R-:W-:Y:S05]  /*16350*/  BRA `(.L_x_745) ;  /* 0xfffffeec00f07947 */ /* 0x000fea000383ffff */
.L_x_541:
[----:B------:R-:W0:Y:S01]  /*16360*/  S2R R4, SR_TID.X ;  /* 0x0000000000047919 */ /* 0x000e220000002100 */
[----:B------:R-:W-:Y:S01]  /*16370*/  BSSY B0, `(.L_x_746) ;  /* 0x000000c000007945 */ /* 0x000fe20003800000 */
[----:B------:R-:W-:Y:S01]  /*16380*/  IMAD.MOV.U32 R12, RZ, RZ, RZ ;  /* 0x000000ffff0c7224 */ /* 0x000fe200078e00ff */
[----:B------:R-:W-:Y:S01]  /*16390*/  MOV R15, 0xffffffff ;  /* 0xffffffff000f7802 */ /* 0x000fe20000000f00 */
[----:B------:R-:W-:Y:S02]  /*163a0*/  IMAD.MOV.U32 R11, RZ, RZ, 0x1f ;  /* 0x0000001fff0b7424 */ /* 0x000fe400078e00ff */
[----:B0-----:R-:W-:-:S05]  /*163b0*/  VIADD R5, R4, 0xffffff80 ;  /* 0xffffff8004057836 */ /* 0x001fca0000000000 */
[----:B------:R-:W-:-:S04]  /*163c0*/  SHF.R.S32.HI R4, RZ, 0x1f, R5 ;  /* 0x0000001fff047819 */ /* 0x000fc80000011405 */
[----:B------:R-:W-:-:S04]  /*163d0*/  LEA.HI R4, R4, R5, RZ, 0x7 ;  /* 0x0000000504047211 */ /* 0x000fc800078f38ff */
[----:B------:R-:W-:-:S04]  /*163e0*/  SHF.R.S32.HI R4, RZ, 0x7, R4 ;  /* 0x00000007ff047819 */ /* 0x000fc80000011404 */
[----:B------:R-:W-:-:S07]  /*163f0*/  MOV R13, R4 ;  /* 0x00000004000d7202 */ /* 0x000fce0000000f00 */
[----:B-----5:R-:W-:Y:S05]  /*16400*/  WARPSYNC.COLLECTIVE R15, `(.L_x_747) ;  /* 0x000000000f087348 */ /* 0x020fea0003c00000 */
[----:B------:R0:W1:Y:S02]  /*16410*/  SHFL.IDX P6, R14, R13, R12, R11 ;  /* 0x0000000c0d0e7389 */ /* 0x00006400000c000b */
[----:B01---5:R-:W-:Y:S01]  /*16420*/  ENDCOLLECTIVE ;  /* 0x000000000000791b */ /* 0x023fe20003800000 */
.L_x_747:
[----:B------:R-:W-:Y:S05]  /*16430*/  BSYNC B0 ;  /* 0x0000000000007941 */ /* 0x000fea0003800000 */
.L_x_746:
[----:B------:R1:W-:Y:S01]  /*16440*/  STL [R1+0x18], R14 ;  /* 0x0000180e01007387 */ /* 0x0003e20000100800 */
[----:B------:R-:W-:Y:S05]  /*16450*/  BRA `(.L_x_748) ;  /* 0xfffffef400707947 */ /* 0x000fea000383ffff */
.L_x_553:
[----:B------:R-:W-:Y:S01]  /*16460*/  BSSY B1, `(.L_x_749) ;  /* 0x0000008000017945 */ /* 0x000fe20003800000 */
[----:B------:R-:W-:Y:S01]  /*16470*/  IMAD.MOV.U32 R13, RZ, RZ, R26 ;  /* 0x000000ffff0d7224 */ /* 0x000fe200078e001a */
[----:B------:R-:W-:Y:S01]  /*16480*/  MOV R11, 0x1c1f ;  /* 0x00001c1f000b7802 */ /* 0x000fe20000000f00 */
[----:B------:R-:W-:Y:S02]  /*16490*/  IMAD.MOV.U32 R12, RZ, RZ, RZ ;  /* 0x000000ffff0c7224 */ /* 0x000fe400078e00ff */
[----:B------:R-:W-:-:S07]  /*164a0*/  IMAD.MOV.U32 R15, RZ, RZ, -0x1 ;  /* 0xffffffffff0f7424 */ /* 0x000fce00078e00ff */
[----:B-1----:R-:W-:Y:S05]  /*164b0*/  WARPSYNC.COLLECTIVE R15, `(.L_x_750) ;  /* 0x000000000f087348 */ /* 0x002fea0003c00000 */
[----:B-1----:R0:W1:Y:S02]  /*164c0*/  SHFL.IDX P6, R14, R13, R12, R11 ;  /* 0x0000000c0d0e7389 */ /* 0x00206400000c000b */
[----:B01----:R-:W-:Y:S01]  /*164d0*/  ENDCOLLECTIVE ;  /* 0x000000000000791b */ /* 0x003fe20003800000 */
.L_x_750:
[----:B------:R-:W-:Y:S05]  /*164e0*/  BSYNC B1 ;  /* 0x0000000000017941 */ /* 0x000fea0003800000 */
.L_x_749:
        /* <DEDUP_REMOVED lines=8> */
.L_x_751:
[----:B------:R-:W-:Y:S02]  /*16570*/  IMAD.MOV.U32 R13, RZ, RZ, R28 ;  /* 0x000000ffff0d7224 */ /* 0x000fe400078e001c */
[----:B------:R-:W-:-:S07]  /*16580*/  IMAD.MOV.U32 R0, RZ, RZ, R14 ;  /* 0x000000ffff007224 */ /* 0x000fce00078e000e */
[----:B------:R-:W-:Y:S05]  /*16590*/  WARPSYNC.COLLECTIVE R15, `(.L_x_752) ;  /* 0x000000000f087348 */ /* 0x000fea0003c00000 */
[----:B------:R0:W1:Y:S02]  /*165a0*/  SHFL.IDX P6, R14, R13, R12, R11 ;  /* 0x0000000c0d0e7389 */ /* 0x00006400000c000b */
[----:B01----:R-:W-:Y:S01]  /*165b0*/  ENDCOLLECTIVE ;  /* 0x000000000000791b */ /* 0x003fe20003800000 */
.L_x_752:
[----:B------:R-:W-:Y:S01]  /*165c0*/  IMAD.MOV.U32 R13, RZ, RZ, R27 ;  /* 0x000000ffff0d7224 */ /* 0x000fe200078e001b */
[----:B------:R-:W-:-:S07]  /*165d0*/  MOV R5, R14 ;  /* 0x0000000e00057202 */ /* 0x000fce0000000f00 */
[----:B------:R-:W-:Y:S05]  /*165e0*/  WARPSYNC.COLLECTIVE R15, `(.L_x_753) ;  /* 0x000000000f087348 */ /* 0x000fea0003c00000 */
[----:B------:R0:W1:Y:S02]  /*165f0*/  SHFL.IDX P6, R14, R13, R12, R11 ;  /* 0x0000000c0d0e7389 */ /* 0x00006400000c000b */
[----:B01----:R-:W-:Y:S01]  /*16600*/  ENDCOLLECTIVE ;  /* 0x000000000000791b */ /* 0x003fe20003800000 */
.L_x_753:
[----:B------:R-:W-:Y:S05]  /*16610*/  BRA `(.L_x_754) ;  /* 0xfffffef800807947 */ /* 0x000fea000383ffff */
.L_x_557:
[----:B0-----:R0:W1:Y:S02]  /*16620*/  SYNCS.PHASECHK.TRANS64.TRYWAIT P0, [R18+URZ+0x16800], R15 ;  /* 0x0168000f120075a7 */ /* 0x001064000800017f */
[----:B-1----:R-:W-:Y:S05]  /*16630*/  @!P0 NANOSLEEP.SYNCS 0x989680 ;  /* 0x009896800000895d */ /* 0x002fea0003900000 */
[----:B------:R-:W1:Y:S02]  /*16640*/  @!P0 SYNCS.PHASECHK.TRANS64 P0, [R18+URZ+0x16800], R15 ;  /* 0x0168000f120085a7 */ /* 0x000e64000800007f */
[----:B-1----:R-:W-:Y:S05]  /*16650*/  @!P0 BRA `(.L_x_557) ;  /* 0xfffffffc00f08947 */ /* 0x002fea000383ffff */
[----:B------:R-:W-:Y:S05]  /*16660*/  BRA `(.L_x_755) ;  /* 0xfffffefc00bc7947 */ /* 0x000fea000383ffff */
.L_x_565:
[----:B------:R-:W-:Y:S01]  /*16670*/  BSSY B1, `(.L_x_756) ;  /* 0x0000008000017945 */ /* 0x000fe20003800000 */
[----:B------:R-:W-:Y:S01]  /*16680*/  IMAD.MOV.U32 R13, RZ, RZ, R26 ;  /* 0x000000ffff0d7224 */ /* 0x000fe200078e001a */
[----:B------:R-:W-:Y:S01]  /*16690*/  MOV R12, RZ ;  /* 0x000000ff000c7202 */ /* 0x000fe20000000f00 */
[----:B------:R-:W-:Y:S02]  /*166a0*/  IMAD.MOV.U32 R11, RZ, RZ, 0x1c1f ;  /* 0x00001c1fff0b7424 */ /* 0x000fe400078e00ff */
[----:B------:R-:W-:-:S07]  /*166b0*/  IMAD.MOV.U32 R15, RZ, RZ, -0x1 ;  /* 0xffffffffff0f7424 */ /* 0x000fce00078e00ff */
[----:B-1----:R-:W-:Y:S05]  /*166c0*/  WARPSYNC.COLLECTIVE R15, `(.L_x_757) ;  /* 0x000000000f087348 */ /* 0x002fea0003c00000 */
[----:B-1----:R0:W1:Y:S02]  /*166d0*/  SHFL.IDX P6, R14, R13, R12, R11 ;  /* 0x0000000c0d0e7389 */ /* 0x00206400000c000b */
[----:B01----:R-:W-:Y:S01]  /*166e0*/  ENDCOLLECTIVE ;  /* 0x000000000000791b */ /* 0x003fe20003800000 */
.L_x_757:
[----:B------:R-:W-:Y:S05]  /*166f0*/  BSYNC B1 ;  /* 0x0000000000017941 */ /* 0x000fea0003800000 */
.L_x_756:
[----:B------:R-:W-:Y:S01]  /*16700*/  IMAD.MOV.U32 R13, RZ, RZ, R24 ;  /* 0x000000ffff0d7224 */ /* 0x000fe200078e0018 */
[----:B------:R-:W-:Y:S01]  /*16710*/  MOV R11, 0x1c1f ;  /* 0x00001c1f000b7802 */ /* 0x000fe20000000f00 */
[----:B------:R-:W-:Y:S01]  /*16720*/  IMAD.MOV.U32 R12, RZ, RZ, RZ ;  /* 0x000000ffff0c7224 */ /* 0x000fe200078e00ff */
[----:B------:R-:W-:Y:S01]  /*16730*/  MOV R0, R14 ;  /* 0x0000000e00007202 */ /* 0x000fe20000000f00 */
[----:B------:R-:W-:-:S07]  /*16740*/  IMAD.MOV.U32 R15, RZ, RZ, -0x1 ;  /* 0xffffffffff0f7424 */ /* 0x000fce00078e00ff */
[----:B------:R-:W-:Y:S05]  /*16750*/  WARPSYNC.COLLECTIVE R15, `(.L_x_758) ;  /* 0x000000000f087348 */ /* 0x000fea0003c00000 */
[----:B------:R0:W1:Y:S02]  /*16760*/  SHFL.IDX P6, R14, R13, R12, R11 ;  /* 0x0000000c0d0e7389 */ /* 0x00006400000c000b */
[----:B01----:R-:W-:Y:S01]  /*16770*/  ENDCOLLECTIVE ;  /* 0x000000000000791b */ /* 0x003fe20003800000 */
.L_x_758:
[----:B------:R-:W-:Y:S01]  /*16780*/  MOV R13, R28 ;  /* 0x0000001c000d7202 */ /* 0x000fe20000000f00 */
[----:B------:R-:W-:-:S07]  /*16790*/  IMAD.MOV.U32 R3, RZ, RZ, R14 ;  /* 0x000000ffff037224 */ /* 0x000fce00078e000e */
[----:B------:R-:W-:Y:S05]  /*167a0*/  WARPSYNC.COLLECTIVE R15, `(.L_x_759) ;  /* 0x000000000f087348 */ /* 0x000fea0003c00000 */
[----:B------:R0:W1:Y:S02]  /*167b0*/  SHFL.IDX P6, R14, R13, R12, R11 ;  /* 0x0000000c0d0e7389 */ /* 0x00006400000c000b */
[----:B01----:R-:W-:Y:S01]  /*167c0*/  ENDCOLLECTIVE ;  /* 0x000000000000791b */ /* 0x003fe20003800000 */
.L_x_759:
[----:B------:R-:W-:Y:S02]  /*167d0*/  IMAD.MOV.U32 R13, RZ, RZ, R27 ;  /* 0x000000ffff0d7224 */ /* 0x000fe400078e001b */
[----:B------:R-:W-:-:S07]  /*167e0*/  IMAD.MOV.U32 R20, RZ, RZ, R14 ;  /* 0x000000ffff147224 */ /* 0x000fce00078e000e */
[----:B------:R-:W-:Y:S05]  /*167f0*/  WARPSYNC.COLLECTIVE R15, `(.L_x_760) ;  /* 0x000000000f087348 */ /* 0x000fea0003c00000 */
[----:B------:R0:W1:Y:S02]  /*16800*/  SHFL.IDX P6, R14, R13, R12, R11 ;  /* 0x0000000c0d0e7389 */ /* 0x00006400000c000b */
[----:B01----:R-:W-:Y:S01]  /*16810*/  ENDCOLLECTIVE ;  /* 0x000000000000791b */ /* 0x003fe20003800000 */
.L_x_760:
[----:B------:R-:W-:Y:S05]  /*16820*/  BRA `(.L_x_761) ;  /* 0xffffff0800247947 */ /* 0x000fea000383ffff */
.L_x_569:
[----:B0-----:R0:W1:Y:S02]  /*16830*/  SYNCS.PHASECHK.TRANS64.TRYWAIT P1, [R18+URZ+0x16800], R25 ;  /* 0x01680019120075a7 */ /* 0x001064000802017f */
[----:B-1----:R-:W-:Y:S05]  /*16840*/  @!P1 NANOSLEEP.SYNCS 0x989680 ;  /* 0x009896800000995d */ /* 0x002fea0003900000 */
[----:B------:R-:W1:Y:S02]  /*16850*/  @!P1 SYNCS.PHASECHK.TRANS64 P1, [R18+URZ+0x16800], R25 ;  /* 0x01680019120095a7 */ /* 0x000e64000802007f */
[----:B-1----:R-:W-:Y:S05]  /*16860*/  @!P1 BRA `(.L_x_569) ;  /* 0xfffffffc00f09947 */ /* 0x002fea000383ffff */
[----:B------:R-:W-:Y:S05]  /*16870*/  BRA `(.L_x_762) ;  /* 0xffffff0c00087947 */ /* 0x000fea000383ffff */
.L_x_575:
[----:B--2---:R2:W3:Y:S02]  /*16880*/  SYNCS.PHASECHK.TRANS64.TRYWAIT P1, [R0+URZ+0x16830], R5 ;  /* 0x01683005000075a7 */ /* 0x0044e4000802017f */
[----:B---3--:R-:W-:Y:S05]  /*16890*/  @!P1 NANOSLEEP.SYNCS 0x989680 ;  /* 0x009896800000995d */ /* 0x008fea0003900000 */
[----:B------:R-:W3:Y:S02]  /*168a0*/  @!P1 SYNCS.PHASECHK.TRANS64 P1, [R0+URZ+0x16830], R5 ;  /* 0x01683005000095a7 */ /* 0x000ee4000802007f */
[----:B---3--:R-:W-:Y:S05]  /*168b0*/  @!P1 BRA `(.L_x_575) ;  /* 0xfffffffc00f09947 */ /* 0x008fea000383ffff */
[----:B------:R-:W-:Y:S05]  /*168c0*/  BRA `(.L_x_574) ;  /* 0xffffff18004c7947 */ /* 0x000fea000383ffff */
.L_x_582:
[----:B-1----:R1:W2:Y:S02]  /*168d0*/  SYNCS.PHASECHK.TRANS64.TRYWAIT P2, [R5+URZ+0x16830], R6 ;  /* 0x01683006050075a7 */ /* 0x0022a4000804017f */
[----:B--2---:R-:W-:Y:S05]  /*168e0*/  @!P2 NANOSLEEP.SYNCS 0x989680 ;  /* 0x009896800000a95d */ /* 0x004fea0003900000 */
[----:B------:R-:W2:Y:S02]  /*168f0*/  @!P2 SYNCS.PHASECHK.TRANS64 P2, [R5+URZ+0x16830], R6 ;  /* 0x016830060500a5a7 */ /* 0x000ea4000804007f */
[----:B--2---:R-:W-:Y:S05]  /*16900*/  @!P2 BRA `(.L_x_582) ;  /* 0xfffffffc00f0a947 */ /* 0x004fea000383ffff */
[----:B------:R-:W-:Y:S05]  /*16910*/  BRA `(.L_x_581) ;  /* 0xffffff4000807947 */ /* 0x000fea000383ffff */
.L_x_586:
[----:B-1----:R1:W2:Y:S02]  /*16920*/  SYNCS.PHASECHK.TRANS64.TRYWAIT P1, [R5+URZ+0x16850], R4 ;  /* 0x01685004050075a7 */ /* 0x0022a4000802017f */
[----:B--2---:R-:W-:Y:S05]  /*16930*/  @!P1 NANOSLEEP.SYNCS 0x989680 ;  /* 0x009896800000995d */ /* 0x004fea0003900000 */
[----:B------:R-:W2:Y:S02]  /*16940*/  @!P1 SYNCS.PHASECHK.TRANS64 P1, [R5+URZ+0x16850], R4 ;  /* 0x01685004050095a7 */ /* 0x000ea4000802007f */
[----:B--2---:R-:W-:Y:S05]  /*16950*/  @!P1 BRA `(.L_x_586) ;  /* 0xfffffffc00f09947 */ /* 0x004fea000383ffff */
[----:B------:R-:W-:Y:S05]  /*16960*/  BRA `(.L_x_583) ;  /* 0xffffff4400507947 */ /* 0x000fea000383ffff */
.L_x_593:
[----:B-1----:R1:W2:Y:S02]  /*16970*/  SYNCS.PHASECHK.TRANS64.TRYWAIT P1, [R11+URZ+0x16850], R4 ;  /* 0x016850040b0075a7 */ /* 0x0022a4000802017f */
[----:B--2---:R-:W-:Y:S05]  /*16980*/  @!P1 NANOSLEEP.SYNCS 0x989680 ;  /* 0x009896800000995d */ /* 0x004fea0003900000 */
[----:B------:R-:W2:Y:S02]  /*16990*/  @!P1 SYNCS.PHASECHK.TRANS64 P1, [R11+URZ+0x16850], R4 ;  /* 0x016850040b0095a7 */ /* 0x000ea4000802007f */
[----:B--2---:R-:W-:Y:S05]  /*169a0*/  @!P1 BRA `(.L_x_593) ;  /* 0xfffffffc00f09947 */ /* 0x004fea000383ffff */
[----:B------:R-:W-:Y:S05]  /*169b0*/  BRA `(.L_x_592) ;  /* 0xffffff6800187947 */ /* 0x000fea000383ffff */
.L_x_602:
[----:B------:R-:W-:Y:S01]  /*169c0*/  MOV R13, R20 ;  /* 0x00000014000d7202 */ /* 0x000fe20000000f00 */
[----:B------:R-:W-:Y:S01]  /*169d0*/  IMAD.MOV.U32 R12, RZ, RZ, RZ ;  /* 0x000000ffff0c7224 */ /* 0x000fe200078e00ff */
[----:B------:R-:W-:Y:S01]  /*169e0*/  MOV R15, 0xffffffff ;  /* 0xffffffff000f7802 */ /* 0x000fe20000000f00 */
[----:B------:R-:W-:Y:S02]  /*169f0*/  IMAD.MOV.U32 R11, RZ, RZ, 0x181f ;  /* 0x0000181fff0b7424 */ /* 0x000fe400078e00ff */
[----:B------:R-:W-:Y:S02]  /*16a00*/  IMAD R24, R28, 0xc0, R29 ;  /* 0x000000c01c187824 */ /* 0x000fe400078e021d */
[----:B------:R-:W-:-:S07]  /*16a10*/  IMAD R21, R8, R25, RZ ;  /* 0x0000001908157224 */ /* 0x000fce00078e02ff */
[----:B-1----:R-:W-:Y:S05]  /*16a20*/  WARPSYNC.COLLECTIVE R15, `(.L_x_763) ;  /* 0x000000000f087348 */ /* 0x002fea0003c00000 */
[----:B------:R0:W2:Y:S02]  /*16a30*/  SHFL.IDX P6, R14, R13, R12, R11 ;  /* 0x0000000c0d0e7389 */ /* 0x0000a400000c000b */
[----:B012---:R-:W-:Y:S01]  /*16a40*/  ENDCOLLECTIVE ;  /* 0x000000000000791b */ /* 0x007fe20003800000 */
.L_x_763:
[C---:B------:R-:W-:Y:S01]  /*16a50*/  VIADD R8, R24.reuse, 0x30 ;  /* 0x0000003018087836 */ /* 0x040fe20000000000 */
[----:B------:R-:W-:-:S04]  /*16a60*/  ISETP.GE.OR P3, PT, R24, R21, P0 ;  /* 0x000000151800720c */ /* 0x000fc80000766670 */
[----:B------:R-:W-:Y:S01]  /*16a70*/  ISETP.GE.OR P4, PT, R8, R21, P0 ;  /* 0x000000150800720c */ /* 0x000fe20000786670 */
[----:B------:R-:W-:-:S05]  /*16a80*/  VIADD R8, R24, 0x60 ;  /* 0x0000006018087836 */ /* 0x000fca0000000000 */
[----:B------:R-:W-:Y:S01]  /*16a90*/  ISETP.GE.OR P2, PT, R8, R21, P0 ;  /* 0x000000150800720c */ /* 0x000fe20000746670 */
[----:B------:R-:W-:Y:S02]  /*16aa0*/  IMAD.MOV.U32 R13, RZ, RZ, R7 ;  /* 0x000000ffff0d7224 */ /* 0x000fe400078e0007 */
[----:B------:R-:W-:-:S10]  /*16ab0*/  IMAD.MOV.U32 R0, RZ, RZ, R14 ;  /* 0x000000ffff007224 */ /* 0x000fd400078e000e */
[----:B------:R-:W-:Y:S05]  /*16ac0*/  WARPSYNC.COLLECTIVE R15, `(.L_x_764) ;  /* 0x000000000f087348 */ /* 0x000fea0003c00000 */
[----:B------:R0:W1:Y:S02]  /*16ad0*/  SHFL.IDX P6, R14, R13, R12, R11 ;  /* 0x0000000c0d0e7389 */ /* 0x00006400000c000b */
[----:B01----:R-:W-:Y:S01]  /*16ae0*/  ENDCOLLECTIVE ;  /* 0x000000000000791b */ /* 0x003fe20003800000 */
.L_x_764:
[----:B------:R-:W-:Y:S02]  /*16af0*/  IMAD.MOV.U32 R13, RZ, RZ, R20 ;  /* 0x000000ffff0d7224 */ /* 0x000fe400078e0014 */
[----:B------:R-:W-:Y:S01]  /*16b00*/  IMAD.MOV.U32 R12, RZ, RZ, 0x1 ;  /* 0x00000001ff0c7424 */ /* 0x000fe200078e00ff */
[----:B------:R-:W-:-:S07]  /*16b10*/  MOV R3, R14 ;  /* 0x0000000e00037202 */ /* 0x000fce0000000f00 */
[----:B------:R-:W-:Y:S05]  /*16b20*/  WARPSYNC.COLLECTIVE R15, `(.L_x_765) ;  /* 0x000000000f087348 */ /* 0x000fea0003c00000 */
[----:B------:R0:W1:Y:S02]  /*16b30*/  SHFL.IDX P6, R14, R13, R12, R11 ;  /* 0x0000000c0d0e7389 */ /* 0x00006400000c000b */
[----:B01----:R-:W-:Y:S01]  /*16b40*/  ENDCOLLECTIVE ;  /* 0x000000000000791b */ /* 0x003fe20003800000 */
.L_x_765:
[----:B------:R-:W-:-:S04]  /*16b50*/  @!P3 LEA R10, P5, R26, R3, 0x1 ;  /* 0x000000031a0ab211 */ /* 0x000fc800078a08ff */
[----:B------:R-:W-:Y:S01]  /*16b60*/  @!P3 LEA.HI.X R3, R26, R0, R27, 0x1, P5 ;  /* 0x000000001a03b211 */ /* 0x000fe200028f0c1b */
[----:B------:R-:W-:Y:S01]  /*16b70*/  IMAD.MOV.U32 R13, RZ, RZ, R7 ;  /* 0x000000ffff0d7224 */ /* 0x000fe200078e0007 */
[----:B------:R-:W-:-:S07]  /*16b80*/  MOV R4, R14 ;  /* 0x0000000e00047202 */ /* 0x000fce0000000f00 */
[----:B------:R-:W-:Y:S05]  /*16b90*/  WARPSYNC.COLLECTIVE R15, `(.L_x_766) ;  /* 0x000000000f087348 */ /* 0x000fea0003c00000 */
[----:B------:R0:W1:Y:S02]  /*16ba0*/  SHFL.IDX P6, R14, R13, R12, R11 ;  /* 0x0000000c0d0e7389 */ /* 0x00006400000c000b */
[----:B01----:R-:W-:Y:S01]  /*16bb0*/  ENDCOLLECTIVE ;  /* 0x000000000000791b */ /* 0x003fe20003800000 */
.L_x_766:
[----:B------:R-:W-:Y:S01]  /*16bc0*/  MOV R13, R20 ;  /* 0x00000014000d7202 */ /* 0x000fe20000000f00 */
[----:B------:R-:W-:Y:S02]  /*16bd0*/  IMAD.MOV.U32 R12, RZ, RZ, 0x2 ;  /* 0x00000002ff0c7424 */ /* 0x000fe400078e00ff */
[----:B------:R-:W-:-:S07]  /*16be0*/  IMAD.MOV.U32 R5, RZ, RZ, R14 ;  /* 0x000000ffff057224 */ /* 0x000fce00078e000e */
[----:B------:R-:W-:Y:S05]  /*16bf0*/  WARPSYNC.COLLECTIVE R15, `(.L_x_767) ;  /* 0x000000000f087348 */ /* 0x000fea0003c00000 */
[----:B------:R0:W1:Y:S02]  /*16c00*/  SHFL.IDX P6, R14, R13, R12, R11 ;  /* 0x0000000c0d0e7389 */ /* 0x00006400000c000b */
[----:B01----:R-:W-:Y:S01]  /*16c10*/  ENDCOLLECTIVE ;  /* 0x000000000000791b */ /* 0x003fe20003800000 */
.L_x_767:
[----:B------:R-:W-:-:S04]  /*16c20*/  @!P4 LEA R8, P1, R26, R5, 0x1 ;  /* 0x000000051a08c211 */ /* 0x000fc800078208ff */
[----:B------:R-:W-:Y:S02]  /*16c30*/  @!P4 LEA.HI.X R9, R26, R4, R27, 0x1, P1 ;  /* 0x000000041a09c211 */ /* 0x000fe400008f0c1b */
[----:B------:R-:W-:Y:S01]  /*16c40*/  MOV R13, R7 ;  /* 0x00000007000d7202 */ /* 0x000fe20000000f00 */
[----:B------:R-:W-:-:S07]  /*16c50*/  IMAD.MOV.U32 R6, RZ, RZ, R14 ;  /* 0x000000ffff067224 */ /* 0x000fce00078e000e */
[----:B------:R-:W-:Y:S05]  /*16c60*/  WARPSYNC.COLLECTIVE R15, `(.L_x_768) ;  /* 0x000000000f087348 */ /* 0x000fea0003c00000 */
[----:B------:R0:W1:Y:S02]  /*16c70*/  SHFL.IDX P6, R14, R13, R12, R11 ;  /* 0x0000000c0d0e7389 */ /* 0x00006400000c000b */
[----:B01----:R-:W-:Y:S01]  /*16c80*/  ENDCOLLECTIVE ;  /* 0x000000000000791b */ /* 0x003fe20003800000 */
.L_x_768:
[----:B------:R-:W-:Y:S01]  /*16c90*/  @!P3 MOV R11, R3 ;  /* 0x00000003000bb202 */ /* 0x000fe20000000f00 */
[----:B------:R-:W-:Y:S02]  /*16ca0*/  IMAD.MOV.U32 R13, RZ, RZ, R20 ;  /* 0x000000ffff0d7224 */ /* 0x000fe400078e0014 */
[----:B------:R-:W-:Y:S02]  /*16cb0*/  IMAD.MOV.U32 R12, RZ, RZ, 0x3 ;  /* 0x00000003ff0c7424 */ /* 0x000fe400078e00ff */
[----:B------:R0:W-:Y:S04]  /*16cc0*/  @!P3 ST.E.128 desc[UR42][R10.64], RZ ;  /* 0x000000ff0a00b985 */ /* 0x0001e8000c101d2a */
[----:B------:R1:W-:Y:S01]  /*16cd0*/  @!P4 ST.E.128 desc[UR42][R8.64], RZ ;  /* 0x000000ff0800c985 */ /* 0x0003e2000c101d2a */
[----:B------:R-:W-:-:S04]  /*16ce0*/  @!P2 LEA R25, P5, R26, R14, 0x1 ;  /* 0x0000000e1a19a211 */ /* 0x000fc800078a08ff */
[----:B------:R-:W-:Y:S02]  /*16cf0*/  @!P2 LEA.HI.X R5, R26, R6, R27, 0x1, P5 ;  /* 0x000000061a05a211 */ /* 0x000fe400028f0c1b */
[----:B0-----:R-:W-:Y:S02]  /*16d00*/  MOV R11, 0x181f ;  /* 0x0000181f000b7802 */ /* 0x001fe40000000f00 */
[----:B------:R-:W-:-:S07]  /*16d10*/  @!P2 MOV R4, R25 ;  /* 0x000000190004a202 */ /* 0x000fce0000000f00 */
[----:B-1----:R-:W-:Y:S05]  /*16d20*/  WARPSYNC.COLLECTIVE R15, `(.L_x_769) ;  /* 0x000000000f087348 */ /* 0x002fea0003c00000 */
[----:B------:R0:W2:Y:S02]  /*16d30*/  SHFL.IDX P6, R14, R13, R12, R11 ;  /* 0x0000000c0d0e7389 */ /* 0x0000a400000c000b */
[----:B012---:R-:W-:Y:S01]  /*16d40*/  ENDCOLLECTIVE ;  /* 0x000000000000791b */ /* 0x007fe20003800000 */
.L_x_769:
[----:B------:R0:W-:Y:S01]  /*16d50*/  @!P2 ST.E.128 desc[UR42][R4.64], RZ ;  /* 0x000000ff0400a985 */ /* 0x0001e2000c101d2a */
[----:B------:R-:W-:Y:S02]  /*16d60*/  IMAD.MOV.U32 R13, RZ, RZ, R7 ;  /* 0x000000ffff0d7224 */ /* 0x000fe400078e0007 */
[----:B------:R-:W-:-:S07]  /*16d70*/  IMAD.MOV.U32 R0, RZ, RZ, R14 ;  /* 0x000000ffff007224 */ /* 0x000fce00078e000e */
[----:B0-----:R-:W-:Y:S05]  /*16d80*/  WARPSYNC.COLLECTIVE R15, `(.L_x_770) ;  /* 0x000000000f087348 */ /* 0x001fea0003c00000 */
[----:B------:R1:W2:Y:S02]  /*16d90*/  SHFL.IDX P6, R14, R13, R12, R11 ;  /* 0x0000000c0d0e7389 */ /* 0x0002a400000c000b */
[----:B012---:R-:W-:Y:S01]  /*16da0*/  ENDCOLLECTIVE ;  /* 0x000000000000791b */ /* 0x007fe20003800000 */
.L_x_770:
[----:B------:R-:W-:Y:S05]  /*16db0*/  BRA `(.L_x_771) ;  /* 0xffffff84008c7947 */ /* 0x000fea000383ffff */
.L_x_619:
[----:B------:R-:W0:Y:S01]  /*16dc0*/  S2R R8, SR_TID.X ;  /* 0x0000000000087919 */ /* 0x000e220000002100 */
[----:B------:R-:W-:Y:S01]  /*16dd0*/  BSSY B1, `(.L_x_772) ;  /* 0x000000a000017945 */ /* 0x000fe20003800000 */
[----:B------:R-:W-:Y:S01]  /*16de0*/  IMAD.MOV.U32 R12, RZ, RZ, RZ ;  /* 0x000000ffff0c7224 */ /* 0x000fe200078e00ff */
[----:B------:R-:W-:Y:S01]  /*16df0*/  MOV R11, 0x1f ;  /* 0x0000001f000b7802 */ /* 0x000fe20000000f00 */
[----:B------:R-:W-:Y:S01]  /*16e00*/  IMAD.MOV.U32 R15, RZ, RZ, -0x1 ;  /* 0xffffffffff0f7424 */ /* 0x000fe200078e00ff */
[----:B0-----:R-:W-:-:S04]  /*16e10*/  SHF.R.U32.HI R8, RZ, 0x5, R8 ;  /* 0x00000005ff087819 */ /* 0x001fc80000011608 */
[----:B------:R-:W-:-:S05]  /*16e20*/  LOP3.LUT R8, R8, 0x3, RZ, 0xc0, !PT ;  /* 0x0000000308087812 */ /* 0x000fca00078ec0ff */
[----:B------:R-:W-:-:S07]  /*16e30*/  IMAD.MOV.U32 R13, RZ, RZ, R8 ;  /* 0x000000ffff0d7224 */ /* 0x000fce00078e0008 */
[----:B------:R-:W-:Y:S05]  /*16e40*/  WARPSYNC.COLLECTIVE R15, `(.L_x_773) ;  /* 0x000000000f087348 */ /* 0x000fea0003c00000 */
[----:B------:R0:W1:Y:S02]  /*16e50*/  SHFL.IDX P6, R14, R13, R12, R11 ;  /* 0x0000000c0d0e7389 */ /* 0x00006400000c000b */
[----:B01----:R-:W-:Y:S01]  /*16e60*/  ENDCOLLECTIVE ;  /* 0x000000000000791b */ /* 0x003fe20003800000 */
.L_x_773:
[----:B------:R-:W-:Y:S05]  /*16e70*/  BSYNC B1 ;  /* 0x0000000000017941 */ /* 0x000fea0003800000 */
.L_x_772:
[----:B------:R-:W-:Y:S05]  /*16e80*/  BRA `(.L_x_774) ;  /* 0xffffff9400f87947 */ /* 0x000fea000383ffff */
.L_x_621:
[----:B------:R-:W-:Y:S01]  /*16e90*/  BSSY B1, `(.L_x_775) ;  /* 0x0000006000017945 */ /* 0x000fe20003800000 */
[----:B------:R-:W-:-:S07]  /*16ea0*/  IMAD.MOV.U32 R15, RZ, RZ, -0x1 ;  /* 0xffffffffff0f7424 */ /* 0x000fce00078e00ff */
[----:B0-----:R-:W-:Y:S05]  /*16eb0*/  WARPSYNC.COLLECTIVE R15, `(.L_x_776) ;  /* 0x000000000f0c7348 */ /* 0x001fea0003c00000 */
[----:B------:R-:W-:Y:S02]  /*16ec0*/  ELECT P6, UR62, PT ;  /* 0x00000000003e782f */ /* 0x000fe400038c0000 */
[----:B------:R-:W-:Y:S01]  /*16ed0*/  MOV R14, UR62 ;  /* 0x0000003e000e7c02 */ /* 0x000fe20008000f00 */
[----:B0-----:R-:W-:Y:S10]  /*16ee0*/  ENDCOLLECTIVE ;  /* 0x000000000000791b */ /* 0x001ff40003800000 */
.L_x_776:
[----:B------:R-:W-:Y:S05]  /*16ef0*/  BSYNC B1 ;  /* 0x0000000000017941 */ /* 0x000fea0003800000 */
.L_x_775:
[----:B------:R-:W-:Y:S05]  /*16f00*/  BRA `(.L_x_620) ;  /* 0xffffff9400f07947 */ /* 0x000fea000383ffff */
.L_x_623:
[----:B0-----:R0:W1:Y:S02]  /*16f10*/  SYNCS.PHASECHK.TRANS64.TRYWAIT P0, [R22+URZ+0x16820], R5 ;  /* 0x01682005160075a7 */ /* 0x001064000800017f */
[----:B-1----:R-:W-:Y:S05]  /*16f20*/  @!P0 NANOSLEEP.SYNCS 0x989680 ;  /* 0x009896800000895d */ /* 0x002fea0003900000 */
[----:B------:R-:W1:Y:S02]  /*16f30*/  @!P0 SYNCS.PHASECHK.TRANS64 P0, [R22+URZ+0x16820], R5 ;  /* 0x01682005160085a7 */ /* 0x000e64000800007f */
[----:B-1----:R-:W-:Y:S05]  /*16f40*/  @!P0 BRA `(.L_x_623) ;  /* 0xfffffffc00f08947 */ /* 0x002fea000383ffff */
[----:B------:R-:W-:Y:S05]  /*16f50*/  BRA `(.L_x_777) ;  /* 0xffffff9800007947 */ /* 0x000fea000383ffff */
.L_x_627:
[----:B0-----:R0:W1:Y:S02]  /*16f60*/  SYNCS.PHASECHK.TRANS64.TRYWAIT P0, [R5+URZ+0x168a0], R6 ;  /* 0x0168a006050075a7 */ /* 0x001064000800017f */
[----:B-1----:R-:W-:Y:S05]  /*16f70*/  @!P0 NANOSLEEP.SYNCS 0x989680 ;  /* 0x009896800000895d */ /* 0x002fea0003900000 */
[----:B------:R-:W1:Y:S02]  /*16f80*/  @!P0 SYNCS.PHASECHK.TRANS64 P0, [R5+URZ+0x168a0], R6 ;  /* 0x0168a006050085a7 */ /* 0x000e64000800007f */
[----:B-1----:R-:W-:Y:S05]  /*16f90*/  @!P0 BRA `(.L_x_627) ;  /* 0xfffffffc00f08947 */ /* 0x002fea000383ffff */
[----:B------:R-:W-:Y:S05]  /*16fa0*/  BRA `(.L_x_778) ;  /* 0xffffff9800187947 */ /* 0x000fea000383ffff */
.L_x_632:
[----:B-1----:R1:W2:Y:S02]  /*16fb0*/  SYNCS.PHASECHK.TRANS64.TRYWAIT P0, [R5+URZ+0x168c0], R6 ;  /* 0x0168c006050075a7 */ /* 0x0022a4000800017f */
[----:B--2---:R-:W-:Y:S05]  /*16fc0*/  @!P0 NANOSLEEP.SYNCS 0x989680 ;  /* 0x009896800000895d */ /* 0x004fea0003900000 */
[----:B------:R-:W2:Y:S02]  /*16fd0*/  @!P0 SYNCS.PHASECHK.TRANS64 P0, [R5+URZ+0x168c0], R6 ;  /* 0x0168c006050085a7 */ /* 0x000ea4000800007f */
[----:B--2---:R-:W-:Y:S05]  /*16fe0*/  @!P0 BRA `(.L_x_632) ;  /* 0xfffffffc00f08947 */ /* 0x004fea000383ffff */
[----:B------:R-:W-:Y:S05]  /*16ff0*/  BRA `(.L_x_779) ;  /* 0xffffff9800987947 */ /* 0x000fea000383ffff */
.L_x_639:
[----:B0-----:R0:W1:Y:S02]  /*17000*/  SYNCS.PHASECHK.TRANS64.TRYWAIT P1, [R5+URZ+0x168a0], R6 ;  /* 0x0168a006050075a7 */ /* 0x001064000802017f */
[----:B-1----:R-:W-:Y:S05]  /*17010*/  @!P1 NANOSLEEP.SYNCS 0x989680 ;  /* 0x009896800000995d */ /* 0x002fea0003900000 */
[----:B------:R-:W1:Y:S02]  /*17020*/  @!P1 SYNCS.PHASECHK.TRANS64 P1, [R5+URZ+0x168a0], R6 ;  /* 0x0168a006050095a7 */ /* 0x000e64000802007f */
[----:B-1----:R-:W-:Y:S05]  /*17030*/  @!P1 BRA `(.L_x_639) ;  /* 0xfffffffc00f09947 */ /* 0x002fea000383ffff */
[----:B------:R-:W-:Y:S05]  /*17040*/  BRA `(.L_x_780) ;  /* 0xffffff9c00587947 */ /* 0x000fea000383ffff */
.L_x_644:
[----:B-1----:R1:W2:Y:S02]  /*17050*/  SYNCS.PHASECHK.TRANS64.TRYWAIT P1, [R5+URZ+0x168c0], R6 ;  /* 0x0168c006050075a7 */ /* 0x0022a4000802017f */
[----:B--2---:R-:W-:Y:S05]  /*17060*/  @!P1 NANOSLEEP.SYNCS 0x989680 ;  /* 0x009896800000995d */ /* 0x004fea0003900000 */
[----:B------:R-:W2:Y:S02]  /*17070*/  @!P1 SYNCS.PHASECHK.TRANS64 P1, [R5+URZ+0x168c0], R6 ;  /* 0x0168c006050095a7 */ /* 0x000ea4000802007f */
[----:B--2---:R-:W-:Y:S05]  /*17080*/  @!P1 BRA `(.L_x_644) ;  /* 0xfffffffc00f09947 */ /* 0x004fea000383ffff */
[----:B------:R-:W-:Y:S05]  /*17090*/  BRA `(.L_x_781) ;  /* 0xffffff9c00d07947 */ /* 0x000fea000383ffff */
.L_x_657:
[----:B------:R-:W0:Y:S01]  /*170a0*/  S2R R20, SR_TID.X ;  /* 0x0000000000147919 */ /* 0x000e220000002100 */
[----:B------:R-:W-:Y:S01]  /*170b0*/  BSSY B0, `(.L_x_782) ;  /* 0x000000a000007945 */ /* 0x000fe20003800000 */
[----:B------:R-:W-:Y:S01]  /*170c0*/  IMAD.MOV.U32 R12, RZ, RZ, RZ ;  /* 0x000000ffff0c7224 */ /* 0x000fe200078e00ff */
[----:B------:R-:W-:Y:S01]  /*170d0*/  MOV R15, 0xffffffff ;  /* 0xffffffff000f7802 */ /* 0x000fe20000000f00 */
[----:B------:R-:W-:Y:S01]  /*170e0*/  IMAD.MOV.U32 R11, RZ, RZ, 0x1f ;  /* 0x0000001fff0b7424 */ /* 0x000fe200078e00ff */
[----:B0-----:R-:W-:-:S04]  /*170f0*/  SHF.R.U32.HI R9, RZ, 0x5, R20 ;  /* 0x00000005ff097819 */ /* 0x001fc80000011614 */
[----:B------:R-:W-:-:S04]  /*17100*/  LOP3.LUT R9, R9, 0x3, RZ, 0xc0, !PT ;  /* 0x0000000309097812 */ /* 0x000fc800078ec0ff */
[----:B------:R-:W-:-:S07]  /*17110*/  MOV R13, R9 ;  /* 0x00000009000d7202 */ /* 0x000fce0000000f00 */
[----:B-----5:R-:W-:Y:S05]  /*17120*/  WARPSYNC.COLLECTIVE R15, `(.L_x_783) ;  /* 0x000000000f087348 */ /* 0x020fea0003c00000 */
[----:B------:R0:W1:Y:S02]  /*17130*/  SHFL.IDX P6, R14, R13, R12, R11 ;  /* 0x0000000c0d0e7389 */ /* 0x00006400000c000b */
[----:B01---5:R-:W-:Y:S01]  /*17140*/  ENDCOLLECTIVE ;  /* 0x000000000000791b */ /* 0x023fe20003800000 */
.L_x_783:
[----:B------:R-:W-:Y:S05]  /*17150*/  BSYNC B0 ;  /* 0x0000000000007941 */ /* 0x000fea0003800000 */
.L_x_782:
[----:B------:R-:W-:Y:S05]  /*17160*/  BRA `(.L_x_784) ;  /* 0xffffffa800507947 */ /* 0x000fea000383ffff */
.L_x_660:
[----:B-1----:R1:W2:Y:S02]  /*17170*/  SYNCS.PHASECHK.TRANS64.TRYWAIT P0, [R3+URZ+0x16840], R4 ;  /* 0x01684004030075a7 */ /* 0x0022a4000800017f */
[----:B--2---:R-:W-:Y:S05]  /*17180*/  @!P0 NANOSLEEP.SYNCS 0x989680 ;  /* 0x009896800000895d */ /* 0x004fea0003900000 */
[----:B------:R-:W2:Y:S02]  /*17190*/  @!P0 SYNCS.PHASECHK.TRANS64 P0, [R3+URZ+0x16840], R4 ;  /* 0x01684004030085a7 */ /* 0x000ea4000800007f */
[----:B--2---:R-:W-:Y:S05]  /*171a0*/  @!P0 BRA `(.L_x_660) ;  /* 0xfffffffc00f08947 */ /* 0x004fea000383ffff */
[----:B------:R-:W-:Y:S05]  /*171b0*/  BRA `(.L_x_785) ;  /* 0xffffffa800b07947 */ /* 0x000fea000383ffff */
.L_x_661:
        /* <DEDUP_REMOVED lines=8> */
.L_x_787:
[----:B------:R-:W-:Y:S05]  /*17240*/  BSYNC B0 ;  /* 0x0000000000007941 */ /* 0x000fea0003800000 */
.L_x_786:
[----:B------:R-:W-:Y:S01]  /*17250*/  MOV R13, R0 ;  /* 0x00000000000d7202 */ /* 0x000fe20000000f00 */
[----:B------:R-:W-:Y:S01]  /*17260*/  IMAD.MOV.U32 R12, RZ, RZ, RZ ;  /* 0x000000ffff0c7224 */ /* 0x000fe200078e00ff */
[----:B------:R-:W-:Y:S01]  /*17270*/  MOV R15, 0xffffffff ;  /* 0xffffffff000f7802 */ /* 0x000fe20000000f00 */
[----:B------:R-:W-:Y:S01]  /*17280*/  IMAD.MOV.U32 R11, RZ, RZ, 0x181f ;  /* 0x0000181fff0b7424 */ /* 0x000fe200078e00ff */
[----:B------:R-:W-:Y:S01]  /*17290*/  @P0 LEA R8, R5, R22, 0x1 ;  /* 0x0000001605080211 */ /* 0x000fe200078e08ff */
[----:B------:R-:W-:-:S07]  /*172a0*/  IMAD.MOV.U32 R6, RZ, RZ, R14 ;  /* 0x000000ffff067224 */ /* 0x000fce00078e000e */
[----:B------:R-:W-:Y:S05]  /*172b0*/  WARPSYNC.COLLECTIVE R15, `(.L_x_788) ;  /* 0x000000000f087348 */ /* 0x000fea0003c00000 */
[----:B------:R0:W1:Y:S02]  /*172c0*/  SHFL.IDX P6, R14, R13, R12, R11 ;  /* 0x0000000c0d0e7389 */ /* 0x00006400000c000b */
[----:B01----:R-:W-:Y:S01]  /*172d0*/  ENDCOLLECTIVE ;  /* 0x000000000000791b */ /* 0x003fe20003800000 */
.L_x_788:
[----:B------:R-:W-:Y:S02]  /*172e0*/  IMAD.MOV.U32 R13, RZ, RZ, R2 ;  /* 0x000000ffff0d7224 */ /* 0x000fe400078e0002 */
[----:B------:R-:W-:Y:S02]  /*172f0*/  IMAD.MOV.U32 R12, RZ, RZ, 0x1 ;  /* 0x00000001ff0c7424 */ /* 0x000fe400078e00ff */
[----:B------:R-:W-:-:S07]  /*17300*/  IMAD.MOV.U32 R7, RZ, RZ, R14 ;  /* 0x000000ffff077224 */ /* 0x000fce00078e000e */
[----:B------:R-:W-:Y:S05]  /*17310*/  WARPSYNC.COLLECTIVE R15, `(.L_x_789) ;  /* 0x000000000f087348 */ /* 0x000fea0003c00000 */
[----:B------:R0:W1:Y:S02]  /*17320*/  SHFL.IDX P6, R14, R13, R12, R11 ;  /* 0x0000000c0d0e7389 */ /* 0x00006400000c000b */
[----:B01----:R-:W-:Y:S01]  /*17330*/  ENDCOLLECTIVE ;  /* 0x000000000000791b */ /* 0x003fe20003800000 */
.L_x_789:
        /* <DEDUP_REMOVED lines=15> */
.L_x_790:
[----:B------:R-:W-:Y:S02]  /*17430*/  @P0 IMAD R8, R5, 0x2, R22 ;  /* 0x0000000205080824 */ /* 0x000fe400078e0216 */
[----:B------:R-:W-:Y:S01]  /*17440*/  IMAD.MOV.U32 R13, RZ, RZ, R2 ;  /* 0x000000ffff0d7224 */ /* 0x000fe200078e0002 */
[----:B------:R-:W-:Y:S01]  /*17450*/  MOV R12, 0x2 ;  /* 0x00000002000c7802 */ /* 0x000fe20000000f00 */
[----:B------:R-:W-:-:S07]  /*17460*/  IMAD.MOV.U32 R7, RZ, RZ, R14 ;  /* 0x000000ffff077224 */ /* 0x000fce00078e000e */
[----:B------:R-:W-:Y:S05]  /*17470*/  WARPSYNC.COLLECTIVE R15, `(.L_x_791) ;  /* 0x000000000f087348 */ /* 0x000fea0003c00000 */
[----:B------:R0:W1:Y:S02]  /*17480*/  SHFL.IDX P6, R14, R13, R12, R11 ;  /* 0x0000000c0d0e7389 */ /* 0x00006400000c000b */
[----:B01----:R-:W-:Y:S01]  /*17490*/  ENDCOLLECTIVE ;  /* 0x000000000000791b */ /* 0x003fe20003800000 */
.L_x_791:
        /* <DEDUP_REMOVED lines=15> */
.L_x_792:
[----:B------:R-:W-:Y:S01]  /*17590*/  @P0 IMAD R8, R5, 0x2, R22 ;  /* 0x0000000205080824 */ /* 0x000fe200078e0216 */
[----:B------:R-:W-:Y:S01]  /*175a0*/  MOV R13, R2 ;  /* 0x00000002000d7202 */ /* 0x000fe20000000f00 */
[----:B------:R-:W-:Y:S01]  /*175b0*/  IMAD.MOV.U32 R12, RZ, RZ, 0x3 ;  /* 0x00000003ff0c7424 */ /* 0x000fe200078e00ff */
[----:B------:R-:W-:-:S07]  /*175c0*/  MOV R7, R14 ;  /* 0x0000000e00077202 */ /* 0x000fce0000000f00 */
[----:B------:R-:W-:Y:S05]  /*175d0*/  WARPSYNC.COLLECTIVE R15, `(.L_x_793) ;  /* 0x000000000f087348 */ /* 0x000fea0003c00000 */
[----:B------:R0:W1:Y:S02]  /*175e0*/  SHFL.IDX P6, R14, R13, R12, R11 ;  /* 0x0000000c0d0e7389 */ /* 0x00006400000c000b */
[----:B01----:R-:W-:Y:S01]  /*175f0*/  ENDCOLLECTIVE ;  /* 0x000000000000791b */ /* 0x003fe20003800000 */
.L_x_793:
        /* <DEDUP_REMOVED lines=15> */
.L_x_794:
[----:B------:R-:W-:Y:S01]  /*176f0*/  @P0 LEA R8, R5, R22, 0x1 ;  /* 0x0000001605080211 */ /* 0x000fe200078e08ff */
[----:B------:R-:W-:Y:S02]  /*17700*/  IMAD.MOV.U32 R13, RZ, RZ, R2 ;  /* 0x000000ffff0d7224 */ /* 0x000fe400078e0002 */
[----:B------:R-:W-:Y:S02]  /*17710*/  IMAD.MOV.U32 R12, RZ, RZ, 0x4 ;  /* 0x00000004ff0c7424 */ /* 0x000fe400078e00ff */
[----:B------:R-:W-:-:S07]  /*17720*/  IMAD.MOV.U32 R7, RZ, RZ, R14 ;  /* 0x000000ffff077224 */ /* 0x000fce00078e000e */
[----:B------:R-:W-:Y:S05]  /*17730*/  WARPSYNC.COLLECTIVE R15, `(.L_x_795) ;  /* 0x000000000f087348 */ /* 0x000fea0003c00000 */
[----:B------:R0:W1:Y:S02]  /*17740*/  SHFL.IDX P6, R14, R13, R12, R11 ;  /* 0x0000000c0d0e7389 */ /* 0x00006400000c000b */
[----:B01----:R-:W-:Y:S01]  /*17750*/  ENDCOLLECTIVE ;  /* 0x000000000000791b */ /* 0x003fe20003800000 */
.L_x_795:
        /* <DEDUP_REMOVED lines=15> */
.L_x_796:
[----:B------:R-:W-:Y:S02]  /*17850*/  @P0 IMAD R8, R5, 0x2, R22 ;  /* 0x0000000205080824 */ /* 0x000fe400078e0216 */
[----:B------:R-:W-:Y:S01]  /*17860*/  IMAD.MOV.U32 R13, RZ, RZ, R2 ;  /* 0x000000ffff0d7224 */ /* 0x000fe200078e0002 */
[----:B------:R-:W-:Y:S01]  /*17870*/  MOV R12, 0x5 ;  /* 0x00000005000c7802 */ /* 0x000fe20000000f00 */
[----:B------:R-:W-:-:S07]  /*17880*/  IMAD.MOV.U32 R7, RZ, RZ, R14 ;  /* 0x000000ffff077224 */ /* 0x000fce00078e000e */
[----:B------:R-:W-:Y:S05]  /*17890*/  WARPSYNC.COLLECTIVE R15, `(.L_x_797) ;  /* 0x000000000f087348 */ /* 0x000fea0003c00000 */
[----:B------:R0:W1:Y:S02]  /*178a0*/  SHFL.IDX P6, R14, R13, R12, R11 ;  /* 0x0000000c0d0e7389 */ /* 0x00006400000c000b */
[----:B01----:R-:W-:Y:S01]  /*178b0*/  ENDCOLLECTIVE ;  /* 0x000000000000791b */ /* 0x003fe20003800000 */
.L_x_797:
        /* <DEDUP_REMOVED lines=15> */
.L_x_798:
[----:B------:R-:W-:Y:S01]  /*179b0*/  @P0 IMAD R8, R5, 0x2, R22 ;  /* 0x0000000205080824 */ /* 0x000fe200078e0216 */
[----:B------:R-:W-:Y:S01]  /*179c0*/  MOV R13, R2 ;  /* 0x00000002000d7202 */ /* 0x000fe20000000f00 */
[----:B------:R-:W-:Y:S01]  /*179d0*/  IMAD.MOV.U32 R12, RZ, RZ, 0x6 ;  /* 0x00000006ff0c7424 */ /* 0x000fe200078e00ff */
[----:B------:R-:W-:-:S07]  /*179e0*/  MOV R7, R14 ;  /* 0x0000000e00077202 */ /* 0x000fce0000000f00 */
[----:B------:R-:W-:Y:S05]  /*179f0*/  WARPSYNC.COLLECTIVE R15, `(.L_x_799) ;  /* 0x000000000f087348 */ /* 0x000fea0003c00000 */
[----:B------:R0:W1:Y:S02]  /*17a00*/  SHFL.IDX P6, R14, R13, R12, R11 ;  /* 0x0000000c0d0e7389 */ /* 0x00006400000c000b */
[----:B01----:R-:W-:Y:S01]  /*17a10*/  ENDCOLLECTIVE ;  /* 0x000000000000791b */ /* 0x003fe20003800000 */
.L_x_799:
        /* <DEDUP_REMOVED lines=15> */
.L_x_800:
[----:B------:R-:W-:Y:S01]  /*17b10*/  @P0 LEA R8, R5, R22, 0x1 ;  /* 0x0000001605080211 */ /* 0x000fe200078e08ff */
[----:B------:R-:W-:Y:S02]  /*17b20*/  IMAD.MOV.U32 R13, RZ, RZ, R2 ;  /* 0x000000ffff0d7224 */ /* 0x000fe400078e0002 */
[----:B------:R-:W-:Y:S02]  /*17b30*/  IMAD.MOV.U32 R12, RZ, RZ, 0x7 ;  /* 0x00000007ff0c7424 */ /* 0x000fe400078e00ff */
[----:B------:R-:W-:-:S07]  /*17b40*/  IMAD.MOV.U32 R7, RZ, RZ, R14 ;  /* 0x000000ffff077224 */ /* 0x000fce00078e000e */
[----:B------:R-:W-:Y:S05]  /*17b50*/  WARPSYNC.COLLECTIVE R15, `(.L_x_801) ;  /* 0x000000000f087348 */ /* 0x000fea0003c00000 */
[----:B------:R0:W1:Y:S02]  /*17b60*/  SHFL.IDX P6, R14, R13, R12, R11 ;  /* 0x0000000c0d0e7389 */ /* 0x00006400000c000b */
[----:B01----:R-:W-:Y:S01]  /*17b70*/  ENDCOLLECTIVE ;  /* 0x000000000000791b */ /* 0x003fe20003800000 */
.L_x_801:
[----:B------:R-:W-:-:S05]  /*17b80*/  @P0 LEA R7, P1, R9, R7, 0x1 ;  /* 0x0000000709070211 */ /* 0x000fca00078208ff */
[----:B------:R-:W-:-:S05]  /*17b90*/  @P0 IMAD.X R6, RZ, RZ, R6, P1 ;  /* 0x000000ffff060224 */ /* 0x000fca00008e0606 */
[----:B------:R-:W-:Y:S01]  /*17ba0*/  @P0 LOP3.LUT R7, R7, R6, RZ, 0x3c, !PT ;  /* 0x0000000607070212 */ /* 0x000fe200078e3cff */
[----:B------:R-:W-:-:S03]  /*17bb0*/  IMAD.MOV.U32 R13, RZ, RZ, R0 ;  /* 0x000000ffff0d7224 */ /* 0x000fc600078e0000 */
[----:B------:R-:W-:-:S04]  /*17bc0*/  @P0 LOP3.LUT R6, R7, R6, RZ, 0x3c, !PT ;  /* 0x0000000607060212 */ /* 0x000fc800078e3cff */
[----:B------:R-:W-:Y:S02]  /*17bd0*/  @P0 LOP3.LUT R7, R7, R6, RZ, 0x3c, !PT ;  /* 0x0000000607070212 */ /* 0x000fe400078e3cff */
[----:B------:R-:W-:-:S07]  /*17be0*/  MOV R2, R14 ;  /* 0x0000000e00027202 */ /* 0x000fce0000000f00 */
[----:B------:R-:W-:Y:S05]  /*17bf0*/  WARPSYNC.COLLECTIVE R15, `(.L_x_802) ;  /* 0x000000000f087348 */ /* 0x000fea0003c00000 */
[----:B------:R0:W1:Y:S02]  /*17c00*/  SHFL.IDX P6, R14, R13, R12, R11 ;  /* 0x0000000c0d0e7389 */ /* 0x00006400000c000b */
[----:B01----:R-:W-:Y:S01]  /*17c10*/  ENDCOLLECTIVE ;  /* 0x000000000000791b */ /* 0x003fe20003800000 */
.L_x_802:
[----:B------:R-:W-:Y:S01]  /*17c20*/  @!PT LDS RZ, [RZ] ;  /* 0x00000000fffff984 */ /* 0x000fe20000000800 */
[----:B------:R-:W-:Y:S01]  /*17c30*/  @!PT LDS RZ, [RZ] ;  /* 0x00000000fffff984 */ /* 0x000fe20000000800 */
[----:B------:R-:W-:Y:S01]  /*17c40*/  @!PT LDS RZ, [RZ] ;  /* 0x00000000fffff984 */ /* 0x000fe20000000800 */
[----:B------:R2:W-:Y:S01]  /*17c50*/  @P0 LDGSTS.E.BYPASS.LTC128B.128 [R8+0x11400], desc[UR42][R6.64], !P2 ;  /* 0x1140000006080fae */ /* 0x0005e2000d101d6a */
[----:B------:R-:W-:Y:S01]  /*17c60*/  IMAD.MOV.U32 R0, RZ, RZ, R14 ;  /* 0x000000ffff007224 */ /* 0x000fe200078e000e */
[----:B------:R-:W-:Y:S06]  /*17c70*/  BRA `(.L_x_803) ;  /* 0xffffffa400cc7947 */ /* 0x000fec000383ffff */
.L_x_666:
[----:B------:R-:W2:Y:S01]  /*17c80*/  LDL.LU R11, [R1+0x34] ;  /* 0x00003400010b7983 */ /* 0x000ea20000300800 */
[----:B------:R-:W-:Y:S01]  /*17c90*/  MOV R13, R0 ;  /* 0x00000000000d7202 */ /* 0x000fe20000000f00 */
[----:B------:R-:W-:Y:S01]  /*17ca0*/  IMAD.MOV.U32 R12, RZ, RZ, RZ ;  /* 0x000000ffff0c7224 */ /* 0x000fe200078e00ff */
[----:B------:R-:W-:Y:S01]  /*17cb0*/  MOV R15, 0xffffffff ;  /* 0xffffffff000f7802 */ /* 0x000fe20000000f00 */
[----:B------:R-:W-:-:S04]  /*17cc0*/  IMAD R17, R17, 0xc0, R9 ;  /* 0x000000c011117824 */ /* 0x000fc800078e0209 */
[----:B------:R-:W-:Y:S02]  /*17cd0*/  VIADD R8, R17, 0x10 ;  /* 0x0000001011087836 */ /* 0x000fe40000000000 */
[----:B--2---:R-:W-:Y:S02]  /*17ce0*/  IMAD R3, R11, R10, RZ ;  /* 0x0000000a0b037224 */ /* 0x004fe400078e02ff */
[----:B------:R-:W-:-:S03]  /*17cf0*/  IMAD.MOV.U32 R11, RZ, RZ, 0x181f ;  /* 0x0000181fff0b7424 */ /* 0x000fc600078e00ff */
[----:B------:R-:W-:-:S13]  /*17d00*/  ISETP.GE.AND P1, PT, R17, R3, PT ;  /* 0x000000031100720c */ /* 0x000fda0003f26270 */
[----:B-----5:R-:W-:Y:S05]  /*17d10*/  WARPSYNC.COLLECTIVE R15, `(.L_x_804) ;  /* 0x000000000f087348 */ /* 0x020fea0003c00000 */
[----:B------:R0:W1:Y:S02]  /*17d20*/  SHFL.IDX P6, R14, R13, R12, R11 ;  /* 0x0000000c0d0e7389 */ /* 0x00006400000c000b */
[----:B01---5:R-:W-:Y:S01]  /*17d30*/  ENDCOLLECTIVE ;  /* 0x000000000000791b */ /* 0x023fe20003800000 */
.L_x_804:
[----:B------:R-:W-:Y:S02]  /*17d40*/  IMAD.MOV.U32 R13, RZ, RZ, R2 ;  /* 0x000000ffff0d7224 */ /* 0x000fe400078e0002 */
[----:B------:R-:W-:-:S07]  /*17d50*/  IMAD.MOV.U32 R6, RZ, RZ, R14 ;  /* 0x000000ffff067224 */ /* 0x000fce00078e000e */
[----:B------:R-:W-:Y:S05]  /*17d60*/  WARPSYNC.COLLECTIVE R15, `(.L_x_805) ;  /* 0x000000000f087348 */ /* 0x000fea0003c00000 */
[----:B------:R0:W1:Y:S02]  /*17d70*/  SHFL.IDX P6, R14, R13, R12, R11 ;  /* 0x0000000c0d0e7389 */ /* 0x00006400000c000b */
[----:B01----:R-:W-:Y:S01]  /*17d80*/  ENDCOLLECTIVE ;  /* 0x000000000000791b */ /* 0x003fe20003800000 */
.L_x_805:
[----:B------:R-:W-:Y:S01]  /*17d90*/  MOV R13, R0 ;  /* 0x00000000000d7202 */ /* 0x000fe20000000f00 */
[----:B------:R-:W-:Y:S01]  /*17da0*/  IMAD.MOV.U32 R12, RZ, RZ, 0x1 ;  /* 0x00000001ff0c7424 */ /* 0x000fe200078e00ff */
[----:B------:R-:W-:-:S07]  /*17db0*/  MOV R7, R14 ;  /* 0x0000000e00077202 */ /* 0x000fce0000000f00 */
[----:B------:R-:W-:Y:S05]  /*17dc0*/  WARPSYNC.COLLECTIVE R15, `(.L_x_806) ;  /* 0x000000000f087348 */ /* 0x000fea0003c00000 */
[----:B------:R0:W1:Y:S02]  /*17dd0*/  SHFL.IDX P6, R14, R13, R12, R11 ;  /* 0x0000000c0d0e7389 */ /* 0x00006400000c000b */
[----:B01----:R-:W-:Y:S01]  /*17de0*/  ENDCOLLECTIVE ;  /* 0x000000000000791b */ /* 0x003fe20003800000 */
.L_x_806:
        /* <DEDUP_REMOVED lines=9> */
[----:B------:R0:W-:Y:S01]  /*17e80*/  @!P1 LDGSTS.E.BYPASS.LTC128B.128 [R20+0x8400], desc[UR42][R6.64], !P0 ;  /* 0x0840000006149fae */ /* 0x0001e2000c101d6a */
[----:B------:R-:W-:Y:S01]  /*17e90*/  ISETP.GE.AND P1, PT, R8, R3, PT ;  /* 0x000000030800720c */ /* 0x000fe20003f26270 */
[----:B0-----:R-:W-:-:S12]  /*17ea0*/  IMAD.MOV.U32 R6, RZ, RZ, R14 ;  /* 0x000000ffff067224 */ /* 0x001fd800078e000e */
[----:B------:R-:W-:Y:S05]  /*17eb0*/  WARPSYNC.COLLECTIVE R15, `(.L_x_807) ;  /* 0x000000000f087348 */ /* 0x000fea0003c00000 */
[----:B------:R0:W1:Y:S02]  /*17ec0*/  SHFL.IDX P6, R14, R13, R12, R11 ;  /* 0x0000000c0d0e7389 */ /* 0x00006400000c000b */
[----:B01----:R-:W-:Y:S01]  /*17ed0*/  ENDCOLLECTIVE ;  /* 0x000000000000791b */ /* 0x003fe20003800000 */
.L_x_807:
[----:B------:R-:W-:Y:S02]  /*17ee0*/  IMAD.MOV.U32 R13, RZ, RZ, R0 ;  /* 0x000000ffff0d7224 */ /* 0x000fe400078e0000 */
[----:B------:R-:W-:Y:S02]  /*17ef0*/  IMAD.MOV.U32 R12, RZ, RZ, 0x2 ;  /* 0x00000002ff0c7424 */ /* 0x000fe400078e00ff */
[----:B------:R-:W-:-:S07]  /*17f00*/  IMAD.MOV.U32 R7, RZ, RZ, R14 ;  /* 0x000000ffff077224 */ /* 0x000fce00078e000e */
[----:B------:R-:W-:Y:S05]  /*17f10*/  WARPSYNC.COLLECTIVE R15, `(.L_x_808) ;  /* 0x000000000f087348 */ /* 0x000fea0003c00000 */
[----:B------:R0:W1:Y:S02]  /*17f20*/  SHFL.IDX P6, R14, R13, R12, R11 ;  /* 0x0000000c0d0e7389 */ /* 0x00006400000c000b */
[----:B01----:R-:W-:Y:S01]  /*17f30*/  ENDCOLLECTIVE ;  /* 0x000000000000791b */ /* 0x003fe20003800000 */
.L_x_808:
        /* <DEDUP_REMOVED lines=10> */
[----:B0-----:R-:W-:-:S04]  /*17fe0*/  IADD3 R6, R17, 0x20, RZ ;  /* 0x0000002011067810 */ /* 0x001fc80007ffe0ff */
[----:B------:R-:W-:Y:S02]  /*17ff0*/  ISETP.GE.AND P1, PT, R6, R3, PT ;  /* 0x000000030600720c */ /* 0x000fe40003f26270 */
[----:B------:R-:W-:-:S11]  /*18000*/  MOV R6, R14 ;  /* 0x0000000e00067202 */ /* 0x000fd60000000f00 */
[----:B------:R-:W-:Y:S05]  /*18010*/  WARPSYNC.COLLECTIVE R15, `(.L_x_809) ;  /* 0x000000000f087348 */ /* 0x000fea0003c00000 */
[----:B------:R0:W1:Y:S02]  /*18020*/  SHFL.IDX P6, R14, R13, R12, R11 ;  /* 0x0000000c0d0e7389 */ /* 0x00006400000c000b */
[----:B01----:R-:W-:Y:S01]  /*18030*/  ENDCOLLECTIVE ;  /* 0x000000000000791b */ /* 0x003fe20003800000 */
.L_x_809:
[----:B------:R-:W-:Y:S01]  /*18040*/  IMAD.MOV.U32 R13, RZ, RZ, R0 ;  /* 0x000000ffff0d7224 */ /* 0x000fe200078e0000 */
[----:B------:R-:W-:Y:S01]  /*18050*/  MOV R12, 0x3 ;  /* 0x00000003000c7802 */ /* 0x000fe20000000f00 */
[----:B------:R-:W-:-:S07]  /*18060*/  IMAD.MOV.U32 R7, RZ, RZ, R14 ;  /* 0x000000ffff077224 */ /* 0x000fce00078e000e */
[----:B------:R-:W-:Y:S05]  /*18070*/  WARPSYNC.COLLECTIVE R15, `(.L_x_810) ;  /* 0x000000000f087348 */ /* 0x000fea0003c00000 */
[----:B------:R0:W1:Y:S02]  /*18080*/  SHFL.IDX P6, R14, R13, R12, R11 ;  /* 0x0000000c0d0e7389 */ /* 0x00006400000c000b */
[----:B01----:R-:W-:Y:S01]  /*18090*/  ENDCOLLECTIVE ;  /* 0x000000000000791b */ /* 0x003fe20003800000 */
.L_x_810:
        /* <DEDUP_REMOVED lines=16> */
.L_x_811:
[----:B------:R-:W-:Y:S01]  /*181a0*/  MOV R13, R0 ;  /* 0x00000000000d7202 */ /* 0x000fe20000000f00 */
[----:B------:R-:W-:Y:S01]  /*181b0*/  IMAD.MOV.U32 R12, RZ, RZ, 0x4 ;  /* 0x00000004ff0c7424 */ /* 0x000fe200078e00ff */
[----:B------:R-:W-:-:S07]  /*181c0*/  MOV R7, R14 ;  /* 0x0000000e00077202 */ /* 0x000fce0000000f00 */
[----:B------:R-:W-:Y:S05]  /*181d0*/  WARPSYNC.COLLECTIVE R15, `(.L_x_812) ;  /* 0x000000000f087348 */ /* 0x000fea0003c00000 */
[----:B------:R0:W1:Y:S02]  /*181e0*/  SHFL.IDX P6, R14, R13, R12, R11 ;  /* 0x0000000c0d0e7389 */ /* 0x00006400000c000b */
[----:B01----:R-:W-:Y:S01]  /*181f0*/  ENDCOLLECTIVE ;  /* 0x000000000000791b */ /* 0x003fe20003800000 */
.L_x_812:
        /* <DEDUP_REMOVED lines=16> */
.L_x_813:
[----:B------:R-:W-:Y:S02]  /*18300*/  IMAD.MOV.U32 R13, RZ, RZ, R0 ;  /* 0x000000ffff0d7224 */ /* 0x000fe400078e0000 */
[----:B------:R-:W-:Y:S02]  /*18310*/  IMAD.MOV.U32 R12, RZ, RZ, 0x5 ;  /* 0x00000005ff0c7424 */ /* 0x000fe400078e00ff */
[----:B------:R-:W-:-:S07]  /*18320*/  IMAD.MOV.U32 R7, RZ, RZ, R14 ;  /* 0x000000ffff077224 */ /* 0x000fce00078e000e */
[----:B------:R-:W-:Y:S05]  /*18330*/  WARPSYNC.COLLECTIVE R15, `(.L_x_814) ;  /* 0x000000000f087348 */ /* 0x000fea0003c00000 */
[----:B------:R0:W1:Y:S02]  /*18340*/  SHFL.IDX P6, R14, R13, R12, R11 ;  /* 0x0000000c0d0e7389 */ /* 0x00006400000c000b */
[----:B01----:R-:W-:Y:S01]  /*18350*/  ENDCOLLECTIVE ;  /* 0x000000000000791b */ /* 0x003fe20003800000 */
.L_x_814:
        /* <DEDUP_REMOVED lines=16> */
.L_x_815:
[----:B------:R-:W-:Y:S01]  /*18460*/  IMAD.MOV.U32 R13, RZ, RZ, R0 ;  /* 0x000000ffff0d7224 */ /* 0x000fe200078e0000 */
[----:B------:R-:W-:Y:S01]  /*18470*/  MOV R12, 0x6 ;  /* 0x00000006000c7802 */ /* 0x000fe20000000f00 */
[----:B------:R-:W-:-:S07]  /*18480*/  IMAD.MOV.U32 R7, RZ, RZ, R14 ;  /* 0x000000ffff077224 */ /* 0x000fce00078e000e */
[----:B------:R-:W-:Y:S05]  /*18490*/  WARPSYNC.COLLECTIVE R15, `(.L_x_816) ;  /* 0x000000000f087348 */ /* 0x000fea0003c00000 */
[----:B------:R0:W1:Y:S02]  /*184a0*/  SHFL.IDX P6, R14, R13, R12, R11 ;  /* 0x0000000c0d0e7389 */ /* 0x00006400000c000b */
[----:B01----:R-:W-:Y:S01]  /*184b0*/  ENDCOLLECTIVE ;  /* 0x000000000000791b */ /* 0x003fe20003800000 */
.L_x_816:
        /* <DEDUP_REMOVED lines=16> */
.L_x_817:
[----:B------:R-:W-:Y:S01]  /*185c0*/  IMAD.MOV.U32 R13, RZ, RZ, R0 ;  /* 0x000000ffff0d7224 */ /* 0x000fe200078e0000 */
[----:B------:R-:W-:Y:S02]  /*185d0*/  MOV R12, 0x7 ;  /* 0x00000007000c7802 */ /* 0x000fe40000000f00 */
[----:B------:R-:W-:-:S07]  /*185e0*/  MOV R7, R14 ;  /* 0x0000000e00077202 */ /* 0x000fce0000000f00 */
[----:B------:R-:W-:Y:S05]  /*185f0*/  WARPSYNC.COLLECTIVE R15, `(.L_x_818) ;  /* 0x000000000f087348 */ /* 0x000fea0003c00000 */
[----:B------:R0:W1:Y:S02]  /*18600*/  SHFL.IDX P6, R14, R13, R12, R11 ;  /* 0x0000000c0d0e7389 */ /* 0x00006400000c000b */
[----:B01----:R-:W-:Y:S01]  /*18610*/  ENDCOLLECTIVE ;  /* 0x000000000000791b */ /* 0x003fe20003800000 */
.L_x_818:
[----:B------:R-:W-:-:S05]  /*18620*/  @!P1 LEA R7, P2, R21, R7, 0x1 ;  /* 0x0000000715079211 */ /* 0x000fca00078408ff */
[----:B------:R-:W-:-:S05]  /*18630*/  @!P1 IMAD.X R6, RZ, RZ, R6, P2 ;  /* 0x000000ffff069224 */ /* 0x000fca00010e0606 */
[----:B------:R-:W-:Y:S01]  /*18640*/  @!P1 LOP3.LUT R7, R7, R6, RZ, 0x3c, !PT ;  /* 0x0000000607079212 */ /* 0x000fe200078e3cff */
[----:B------:R-:W-:-:S03]  /*18650*/  IMAD.MOV.U32 R13, RZ, RZ, R2 ;  /* 0x000000ffff0d7224 */ /* 0x000fc600078e0002 */
[----:B------:R-:W-:Y:S01]  /*18660*/  @!P1 LOP3.LUT R6, R7, R6, RZ, 0x3c, !PT ;  /* 0x0000000607069212 */ /* 0x000fe200078e3cff */
[----:B------:R-:W-:-:S03]  /*18670*/  VIADD R2, R17, 0x70 ;  /* 0x0000007011027836 */ /* 0x000fc60000000000 */
[----:B------:R-:W-:Y:S01]  /*18680*/  @!P1 LOP3.LUT R7, R7, R6, RZ, 0x3c, !PT ;  /* 0x0000000607079212 */ /* 0x000fe200078e3cff */
[----:B------:R-:W-:-:S04]  /*18690*/  IMAD.MOV.U32 R0, RZ, RZ, R14 ;  /* 0x000000ffff007224 */ /* 0x000fc800078e000e */
[----:B------:R-:W-:Y:S01]  /*186a0*/  @!PT LDS RZ, [RZ] ;  /* 0x00000000fffff984 */ /* 0x000fe20000000800 */
[----:B------:R-:W-:Y:S01]  /*186b0*/  @!PT LDS RZ, [RZ] ;  /* 0x00000000fffff984 */ /* 0x000fe20000000800 */
[----:B------:R-:W-:Y:S01]  /*186c0*/  @!PT LDS RZ, [RZ] ;  /* 0x00000000fffff984 */ /* 0x000fe20000000800 */
[----:B------:R0:W-:Y:S01]  /*186d0*/  @!P1 LDGSTS.E.BYPASS.LTC128B.128 [R20+0xb400], desc[UR42][R6.64], !P0 ;  /* 0x0b40000006149fae */ /* 0x0001e2000c101d6a */
[----:B------:R-:W-:-:S13]  /*186e0*/  ISETP.GE.AND P1, PT, R2, R3, PT ;  /* 0x000000030200720c */ /* 0x000fda0003f26270 */
[----:B0-----:R-:W-:Y:S05]  /*186f0*/  WARPSYNC.COLLECTIVE R15, `(.L_x_819) ;  /* 0x000000000f087348 */ /* 0x001fea0003c00000 */
[----:B------:R1:W2:Y:S02]  /*18700*/  SHFL.IDX P6, R14, R13, R12, R11 ;  /* 0x0000000c0d0e7389 */ /* 0x0002a400000c000b */
[----:B012---:R-:W-:Y:S01]  /*18710*/  ENDCOLLECTIVE ;  /* 0x000000000000791b */ /* 0x007fe20003800000 */
.L_x_819:
[----:B------:R-:W-:Y:S01]  /*18720*/  IMAD.MOV.U32 R13, RZ, RZ, R4 ;  /* 0x000000ffff0d7224 */ /* 0x000fe200078e0004 */
[----:B------:R-:W-:Y:S02]  /*18730*/  MOV R12, RZ ;  /* 0x000000ff000c7202 */ /* 0x000fe40000000f00 */
[----:B------:R-:W-:-:S07]  /*18740*/  MOV R6, R14 ;  /* 0x0000000e00067202 */ /* 0x000fce0000000f00 */
[----:B------:R-:W-:Y:S05]  /*18750*/  WARPSYNC.COLLECTIVE R15, `(.L_x_820) ;  /* 0x000000000f087348 */ /* 0x000fea0003c00000 */
[----:B------:R0:W1:Y:S02]  /*18760*/  SHFL.IDX P6, R14, R13, R12, R11 ;  /* 0x0000000c0d0e7389 */ /* 0x00006400000c000b */
[----:B01----:R-:W-:Y:S01]  /*18770*/  ENDCOLLECTIVE ;  /* 0x000000000000791b */ /* 0x003fe20003800000 */
.L_x_820:
[----:B------:R-:W-:-:S05]  /*18780*/  @!P1 LEA R6, P2, R21, R6, 0x1 ;  /* 0x0000000615069211 */ /* 0x000fca00078408ff */
[----:B------:R-:W-:-:S05]  /*18790*/  @!P1 IMAD.X R0, RZ, RZ, R0, P2 ;  /* 0x000000ffff009224 */ /* 0x000fca00010e0600 */
[----:B------:R-:W-:Y:S01]  /*187a0*/  @!P1 MOV R7, R0 ;  /* 0x0000000000079202 */ /* 0x000fe20000000f00 */
[C---:B------:R-:W-:Y:S02]  /*187b0*/  VIADD R0, R17.reuse, 0x80 ;  /* 0x0000008011007836 */ /* 0x040fe40000000000 */
[----:B------:R-:W-:Y:S02]  /*187c0*/  IMAD.MOV.U32 R13, RZ, RZ, R5 ;  /* 0x000000ffff0d7224 */ /* 0x000fe400078e0005 */
[----:B------:R-:W-:Y:S01]  /*187d0*/  @!PT LDS RZ, [RZ] ;  /* 0x00000000fffff984 */ /* 0x000fe20000000800 */
[----:B------:R-:W-:Y:S01]  /*187e0*/  @!PT LDS RZ, [RZ] ;  /* 0x00000000fffff984 */ /* 0x000fe20000000800 */
[----:B------:R-:W-:Y:S01]  /*187f0*/  @!PT LDS RZ, [RZ] ;  /* 0x00000000fffff984 */ /* 0x000fe20000000800 */
[----:B------:R0:W-:Y:S01]  /*18800*/  @!P1 LDGSTS.E.BYPASS.LTC128B.128 [R20+0xbc00], desc[UR42][R6.64], !P0 ;  /* 0x0bc0000006149fae */ /* 0x0001e2000c101d6a */
[----:B------:R-:W-:Y:S02]  /*18810*/  ISETP.GE.AND P1, PT, R0, R3, PT ;  /* 0x000000030000720c */ /* 0x000fe40003f26270 */
[----:B------:R-:W-:Y:S01]  /*18820*/  IADD3 R0, R17, 0x90, RZ ;  /* 0x0000009011007810 */ /* 0x000fe20007ffe0ff */
[----:B------:R-:W-:-:S10]  /*18830*/  IMAD.MOV.U32 R2, RZ, RZ, R14 ;  /* 0x000000ffff027224 */ /* 0x000fd400078e000e */
[----:B0-----:R-:W-:Y:S05]  /*18840*/  WARPSYNC.COLLECTIVE R15, `(.L_x_821) ;  /* 0x000000000f087348 */ /* 0x001fea0003c00000 */
[----:B------:R1:W2:Y:S02]  /*18850*/  SHFL.IDX P6, R14, R13, R12, R11 ;  /* 0x0000000c0d0e7389 */ /* 0x0002a400000c000b */
[----:B012---:R-:W-:Y:S01]  /*18860*/  ENDCOLLECTIVE ;  /* 0x000000000000791b */ /* 0x007fe20003800000 */
.L_x_821:
[----:B------:R-:W-:Y:S02]  /*18870*/  IMAD.MOV.U32 R13, RZ, RZ, R4 ;  /* 0x000000ffff0d7224 */ /* 0x000fe400078e0004 */
[----:B------:R-:W-:Y:S01]  /*18880*/  IMAD.MOV.U32 R12, RZ, RZ, 0x1 ;  /* 0x00000001ff0c7424 */ /* 0x000fe200078e00ff */
[----:B------:R-:W-:-:S07]  /*18890*/  MOV R8, R14 ;  /* 0x0000000e00087202 */ /* 0x000fce0000000f00 */
[----:B------:R-:W-:Y:S05]  /*188a0*/  WARPSYNC.COLLECTIVE R15, `(.L_x_822) ;  /* 0x000000000f087348 */ /* 0x000fea0003c00000 */
[----:B------:R0:W1:Y:S02]  /*188b0*/  SHFL.IDX P6, R14, R13, R12, R11 ;  /* 0x0000000c0d0e7389 */ /* 0x00006400000c000b */
[----:B01----:R-:W-:Y:S01]  /*188c0*/  ENDCOLLECTIVE ;  /* 0x000000000000791b */ /* 0x003fe20003800000 */
.L_x_822:
[----:B------:R-:W-:-:S05]  /*188d0*/  @!P1 LEA R6, P2, R21, R8, 0x1 ;  /* 0x0000000815069211 */ /* 0x000fca00078408ff */
[----:B------:R-:W-:-:S04]  /*188e0*/  @!P1 IMAD.X R2, RZ, RZ, R2, P2 ;  /* 0x000000ffff029224 */ /* 0x000fc800010e0602 */
[----:B------:R-:W-:Y:S02]  /*188f0*/  @!P1 IMAD.MOV.U32 R7, RZ, RZ, R2 ;  /* 0x000000ffff079224 */ /* 0x000fe400078e0002 */
[----:B------:R-:W-:Y:S02]  /*18900*/  VIADD R2, R17, 0xa0 ;  /* 0x000000a011027836 */ /* 0x000fe40000000000 */
[----:B------:R-:W-:Y:S01]  /*18910*/  IMAD.MOV.U32 R13, RZ, RZ, R5 ;  /* 0x000000ffff0d7224 */ /* 0x000fe200078e0005 */
[----:B------:R-:W-:Y:S01]  /*18920*/  @!PT LDS RZ, [RZ] ;  /* 0x00000000fffff984 */ /* 0x000fe20000000800 */
[----:B------:R-:W-:Y:S01]  /*18930*/  @!PT LDS RZ, [RZ] ;  /* 0x00000000fffff984 */ /* 0x000fe20000000800 */
[----:B------:R-:W-:Y:S01]  /*18940*/  @!PT LDS RZ, [RZ] ;  /* 0x00000000fffff984 */ /* 0x000fe20000000800 */
[----:B------:R0:W-:Y:S01]  /*18950*/  @!P1 LDGSTS.E.BYPASS.LTC128B.128 [R20+0xc400], desc[UR42][R6.64], !P0 ;  /* 0x0c40000006149fae */ /* 0x0001e2000c101d6a */
[----:B------:R-:W-:Y:S02]  /*18960*/  ISETP.GE.AND P1, PT, R0, R3, PT ;  /* 0x000000030000720c */ /* 0x000fe40003f26270 */
[----:B------:R-:W-:-:S11]  /*18970*/  MOV R0, R14 ;  /* 0x0000000e00007202 */ /* 0x000fd60000000f00 */
[----:B0-----:R-:W-:Y:S05]  /*18980*/  WARPSYNC.COLLECTIVE R15, `(.L_x_823) ;  /* 0x000000000f087348 */ /* 0x001fea0003c00000 */
[----:B------:R1:W2:Y:S02]  /*18990*/  SHFL.IDX P6, R14, R13, R12, R11 ;  /* 0x0000000c0d0e7389 */ /* 0x0002a400000c000b */
[----:B012---:R-:W-:Y:S01]  /*189a0*/  ENDCOLLECTIVE ;  /* 0x000000000000791b */ /* 0x007fe20003800000 */
.L_x_823:
[----:B------:R-:W-:Y:S01]  /*189b0*/  IMAD.MOV.U32 R13, RZ, RZ, R4 ;  /* 0x000000ffff0d7224 */ /* 0x000fe200078e0004 */
[----:B------:R-:W-:Y:S01]  /*189c0*/  MOV R12, 0x2 ;  /* 0x00000002000c7802 */ /* 0x000fe20000000f00 */
[----:B------:R-:W-:-:S07]  /*189d0*/  IMAD.MOV.U32 R6, RZ, RZ, R14 ;  /* 0x000000ffff067224 */ /* 0x000fce00078e000e */
[----:B------:R-:W-:Y:S05]  /*189e0*/  WARPSYNC.COLLECTIVE R15, `(.L_x_824) ;  /* 0x000000000f087348 */ /* 0x000fea0003c00000 */
[----:B------:R0:W1:Y:S02]  /*189f0*/  SHFL.IDX P6, R14, R13, R12, R11 ;  /* 0x0000000c0d0e7389 */ /* 0x00006400000c000b */
[----:B01----:R-:W-:Y:S01]  /*18a00*/  ENDCOLLECTIVE ;  /* 0x000000000000791b */ /* 0x003fe20003800000 */
.L_x_824:
[----:B------:R-:W-:-:S04]  /*18a10*/  @!P1 LEA R6, P2, R21, R6, 0x1 ;  /* 0x0000000615069211 */ /* 0x000fc800078408ff */
[----:B------:R-:W-:-:S05]  /*18a20*/  @!P1 IADD3.X R0, RZ, R0, RZ, P2, !PT ;  /* 0x00000000ff009210 */ /* 0x000fca00017fe4ff */
[----:B------:R-:W-:Y:S02]  /*18a30*/  @!P1 IMAD.MOV.U32 R7, RZ, RZ, R0 ;  /* 0x000000ffff079224 */ /* 0x000fe400078e0000 */
[----:B------:R-:W-:-:S03]  /*18a40*/  IMAD.MOV.U32 R13, RZ, RZ, R5 ;  /* 0x000000ffff0d7224 */ /* 0x000fc600078e0005 */
[----:B------:R-:W-:Y:S01]  /*18a50*/  @!PT LDS RZ, [RZ] ;  /* 0x00000000fffff984 */ /* 0x000fe20000000800 */
[----:B------:R-:W-:Y:S01]  /*18a60*/  @!PT LDS RZ, [RZ] ;  /* 0x00000000fffff984 */ /* 0x000fe20000000800 */
[----:B------:R-:W-:Y:S01]  /*18a70*/  @!PT LDS RZ, [RZ] ;  /* 0x00000000fffff984 */ /* 0x000fe20000000800 */
[----:B------:R0:W-:Y:S01]  /*18a80*/  @!P1 LDGSTS.E.BYPASS.LTC128B.128 [R20+0xcc00], desc[UR42][R6.64], !P0 ;  /* 0x0cc0000006149fae */ /* 0x0001e2000c101d6a */
[----:B------:R-:W-:Y:S01]  /*18a90*/  ISETP.GE.AND P1, PT, R2, R3, PT ;  /* 0x000000030200720c */ /* 0x000fe20003f26270 */
[----:B------:R-:W-:-:S12]  /*18aa0*/  IMAD.MOV.U32 R0, RZ, RZ, R14 ;  /* 0x000000ffff007224 */ /* 0x000fd800078e000e */
[----:B0-----:R-:W-:Y:S05]  /*18ab0*/  WARPSYNC.COLLECTIVE R15, `(.L_x_825) ;  /* 0x000000000f087348 */ /* 0x001fea0003c00000 */
[----:B------:R1:W2:Y:S02]  /*18ac0*/  SHFL.IDX P6, R14, R13, R12, R11 ;  /* 0x0000000c0d0e7389 */ /* 0x0002a400000c000b */
[----:B012---:R-:W-:Y:S01]  /*18ad0*/  ENDCOLLECTIVE ;  /* 0x000000000000791b */ /* 0x007fe20003800000 */
.L_x_825:
[----:B------:R-:W-:Y:S02]  /*18ae0*/  IMAD.MOV.U32 R13, RZ, RZ, R4 ;  /* 0x000000ffff0d7224 */ /* 0x000fe400078e0004 */
[----:B------:R-:W-:Y:S01]  /*18af0*/  IMAD.MOV.U32 R12, RZ, RZ, 0x3 ;  /* 0x00000003ff0c7424 */ /* 0x000fe200078e00ff */
[----:B------:R-:W-:-:S07]  /*18b00*/  MOV R6, R14 ;  /* 0x0000000e00067202 */ /* 0x000fce0000000f00 */
[----:B------:R-:W-:Y:S05]  /*18b10*/  WARPSYNC.COLLECTIVE R15, `(.L_x_826) ;  /* 0x000000000f087348 */ /* 0x000fea0003c00000 */
[----:B------:R0:W1:Y:S02]  /*18b20*/  SHFL.IDX P6, R14, R13, R12, R11 ;  /* 0x0000000c0d0e7389 */ /* 0x00006400000c000b */
[----:B01----:R-:W-:Y:S01]  /*18b30*/  ENDCOLLECTIVE ;  /* 0x000000000000791b */ /* 0x003fe20003800000 */
.L_x_826:
[----:B------:R-:W-:-:S05]  /*18b40*/  @!P1 LEA R6, P2, R21, R6, 0x1 ;  /* 0x0000000615069211 */ /* 0x000fca00078408ff */
[----:B------:R-:W-:-:S05]  /*18b50*/  @!P1 IMAD.X R0, RZ, RZ, R0, P2 ;  /* 0x000000ffff009224 */ /* 0x000fca00010e0600 */
[----:B------:R-:W-:Y:S01]  /*18b60*/  @!P1 MOV R7, R0 ;  /* 0x0000000000079202 */ /* 0x000fe20000000f00 */
[----:B------:R-:W-:-:S04]  /*18b70*/  IMAD.MOV.U32 R13, RZ, RZ, R5 ;  /* 0x000000ffff0d7224 */ /* 0x000fc800078e0005 */
[----:B------:R-:W-:Y:S01]  /*18b80*/  @!PT LDS RZ, [RZ] ;  /* 0x00000000fffff984 */ /* 0x000fe20000000800 */
[----:B------:R-:W-:Y:S01]  /*18b90*/  @!PT LDS RZ, [RZ] ;  /* 0x00000000fffff984 */ /* 0x000fe20000000800 */
[----:B------:R-:W-:Y:S01]  /*18ba0*/  @!PT LDS RZ, [RZ] ;  /* 0x00000000fffff984 */ /* 0x000fe20000000800 */
[----:B------:R0:W-:Y:S01]  /*18bb0*/  @!P1 LDGSTS.E.BYPASS.LTC128B.128 [R20+0xd400], desc[UR42][R6.64], !P0 ;  /* 0x0d40000006149fae */ /* 0x0001e2000c101d6a */
[----:B------:R-:W-:-:S07]  /*18bc0*/  MOV R4, R14 ;  /* 0x0000000e00047202 */ /* 0x000fce0000000f00 */
[----:B0-----:R-:W-:Y:S05]  /*18bd0*/  WARPSYNC.COLLECTIVE R15, `(.L_x_827) ;  /* 0x000000000f087348 */ /* 0x001fea0003c00000 */
[----:B------:R1:W2:Y:S02]  /*18be0*/  SHFL.IDX P6, R14, R13, R12, R11 ;  /* 0x0000000c0d0e7389 */ /* 0x0002a400000c000b */
[----:B012---:R-:W-:Y:S01]  /*18bf0*/  ENDCOLLECTIVE ;  /* 0x000000000000791b */ /* 0x007fe20003800000 */
.L_x_827:
[----:B------:R-:W-:Y:S01]  /*18c00*/  IMAD.MOV.U32 R2, RZ, RZ, R14 ;  /* 0x000000ffff027224 */ /* 0x000fe200078e000e */
[----:B------:R-:W-:Y:S06]  /*18c10*/  BRA `(.L_x_828) ;  /* 0xffffffa400c47947 */ /* 0x000fec000383ffff */
.L_x_669:
[----:B-1----:R1:W2:Y:S02]  /*18c20*/  SYNCS.PHASECHK.TRANS64.TRYWAIT P0, [R22+URZ+0x16820], R0 ;  /* 0x01682000160075a7 */ /* 0x0022a4000800017f */
[----:B--2---:R-:W-:Y:S05]  /*18c30*/  @!P0 NANOSLEEP.SYNCS 0x989680 ;  /* 0x009896800000895d */ /* 0x004fea0003900000 */
[----:B------:R-:W2:Y:S02]  /*18c40*/  @!P0 SYNCS.PHASECHK.TRANS64 P0, [R22+URZ+0x16820], R0 ;  /* 0x01682000160085a7 */ /* 0x000ea4000800007f */
[----:B--2---:R-:W-:Y:S05]  /*18c50*/  @!P0 BRA `(.L_x_669) ;  /* 0xfffffffc00f08947 */ /* 0x004fea000383ffff */
[----:B------:R-:W-:Y:S05]  /*18c60*/  BRA `(.L_x_829) ;  /* 0xffffffa800207947 */ /* 0x000fea000383ffff */
.L_x_674:
[----:B0-----:R0:W1:Y:S02]  /*18c70*/  SYNCS.PHASECHK.TRANS64.TRYWAIT P0, [R5+URZ+0x16840], R2 ;  /* 0x01684002050075a7 */ /* 0x001064000800017f */
[----:B-1----:R-:W-:Y:S05]  /*18c80*/  @!P0 NANOSLEEP.SYNCS 0x989680 ;  /* 0x009896800000895d */ /* 0x002fea0003900000 */
[----:B------:R-:W1:Y:S02]  /*18c90*/  @!P0 SYNCS.PHASECHK.TRANS64 P0, [R5+URZ+0x16840], R2 ;  /* 0x01684002050085a7 */ /* 0x000e64000800007f */
[----:B-1----:R-:W-:Y:S05]  /*18ca0*/  @!P0 BRA `(.L_x_674) ;  /* 0xfffffffc00f08947 */ /* 0x002fea000383ffff */
[----:B------:R-:W-:Y:S05]  /*18cb0*/  BRA `(.L_x_830) ;  /* 0xffffffac00007947 */ /* 0x000fea000383ffff */
.L_x_675:
[----:B------:R-:W-:Y:S01]  /*18cc0*/  BSSY B1, `(.L_x_831) ;  /* 0x0000008000017945 */ /* 0x000fe20003800000 */
[----:B------:R-:W-:Y:S01]  /*18cd0*/  MOV R13, R10 ;  /* 0x0000000a000d7202 */ /* 0x000fe20000000f00 */
[----:B------:R-:W-:Y:S01]  /*18ce0*/  IMAD.MOV.U32 R12, RZ, RZ, RZ ;  /* 0x000000ffff0c7224 */ /* 0x000fe200078e00ff */
[----:B------:R-:W-:Y:S01]  /*18cf0*/  MOV R15, 0xffffffff ;  /* 0xffffffff000f7802 */ /* 0x000fe20000000f00 */
[----:B------:R-:W-:-:S07]  /*18d00*/  IMAD.MOV.U32 R11, RZ, RZ, 0x181f ;  /* 0x0000181fff0b7424 */ /* 0x000fce00078e00ff */
[----:B------:R-:W-:Y:S05]  /*18d10*/  WARPSYNC.COLLECTIVE R15, `(.L_x_832) ;  /* 0x000000000f087348 */ /* 0x000fea0003c00000 */
[----:B------:R0:W1:Y:S02]  /*18d20*/  SHFL.IDX P6, R14, R13, R12, R11 ;  /* 0x0000000c0d0e7389 */ /* 0x00006400000c000b */
[----:B01----:R-:W-:Y:S01]  /*18d30*/  ENDCOLLECTIVE ;  /* 0x000000000000791b */ /* 0x003fe20003800000 */
.L_x_832:
[----:B------:R-:W-:Y:S05]  /*18d40*/  BSYNC B1 ;  /* 0x0000000000017941 */ /* 0x000fea0003800000 */
.L_x_831:
[----:B------:R-:W0:Y:S01]  /*18d50*/  S2R R7, SR_TID.X ;  /* 0x0000000000077919 */ /* 0x000e220000002100 */
[----:B------:R-:W-:Y:S01]  /*18d60*/  IMAD.MOV.U32 R13, RZ, RZ, R9 ;  /* 0x000000ffff0d7224 */ /* 0x000fe200078e0009 */
[----:B------:R-:W-:Y:S01]  /*18d70*/  MOV R12, RZ ;  /* 0x000000ff000c7202 */ /* 0x000fe20000000f00 */
[----:B------:R-:W-:Y:S01]  /*18d80*/  IMAD.MOV.U32 R11, RZ, RZ, 0x181f ;  /* 0x0000181fff0b7424 */ /* 0x000fe200078e00ff */
[----:B------:R-:W-:Y:S01]  /*18d90*/  MOV R15, 0xffffffff ;  /* 0xffffffff000f7802 */ /* 0x000fe20000000f00 */
[----:B------:R-:W-:Y:S02]  /*18da0*/  IMAD.MOV.U32 R3, RZ, RZ, R14 ;  /* 0x000000ffff037224 */ /* 0x000fe400078e000e */
[----:B------:R-:W-:-:S07]  /*18db0*/  IMAD R8, R8, 0x2, R22 ;  /* 0x0000000208087824 */ /* 0x000fce00078e0216 */
[----:B0-----:R-:W-:Y:S05]  /*18dc0*/  WARPSYNC.COLLECTIVE R15, `(.L_x_833) ;  /* 0x000000000f087348 */ /* 0x001fea0003c00000 */
[----:B------:R1:W2:Y:S02]  /*18dd0*/  SHFL.IDX P6, R14, R13, R12, R11 ;  /* 0x0000000c0d0e7389 */ /* 0x0002a400000c000b */
[----:B012---:R-:W-:Y:S01]  /*18de0*/  ENDCOLLECTIVE ;  /* 0x000000000000791b */ /* 0x007fe20003800000 */
.L_x_833:
[----:B------:R-:W-:Y:S01]  /*18df0*/  IMAD.MOV.U32 R13, RZ, RZ, R10 ;  /* 0x000000ffff0d7224 */ /* 0x000fe200078e000a */
[----:B------:R-:W-:Y:S01]  /*18e00*/  MOV R12, 0x1 ;  /* 0x00000001000c7802 */ /* 0x000fe20000000f00 */
[----:B------:R-:W-:Y:S02]  /*18e10*/  IMAD.SHL.U32 R7, R7, 0x8, RZ ;  /* 0x0000000807077824 */ /* 0x000fe400078e00ff */
[----:B------:R-:W-:-:S07]  /*18e20*/  IMAD.MOV.U32 R2, RZ, RZ, R14 ;  /* 0x000000ffff027224 */ /* 0x000fce00078e000e */
[----:B------:R-:W-:Y:S05]  /*18e30*/  WARPSYNC.COLLECTIVE R15, `(.L_x_834) ;  /* 0x000000000f087348 */ /* 0x000fea0003c00000 */
[----:B------:R0:W1:Y:S02]  /*18e40*/  SHFL.IDX P6, R14, R13, R12, R11 ;  /* 0x0000000c0d0e7389 */ /* 0x00006400000c000b */
[----:B01----:R-:W-:Y:S01]  /*18e50*/  ENDCOLLECTIVE ;  /* 0x000000000000791b */ /* 0x003fe20003800000 */
.L_x_834:
[----:B------:R-:W-:-:S05]  /*18e60*/  LOP3.LUT R7, R7, 0x38, RZ, 0xc0, !PT ;  /* 0x0000003807077812 */ /* 0x000fca00078ec0ff */
[----:B------:R-:W-:-:S05]  /*18e70*/  IMAD.SHL.U32 R7, R7, 0x2, RZ ;  /* 0x0000000207077824 */ /* 0x000fca00078e00ff */
[----:B------:R-:W-:Y:S01]  /*18e80*/  IADD3 R2, P0, R2, R7, RZ ;  /* 0x0000000702027210 */ /* 0x000fe20007f1e0ff */
[----:B------:R-:W-:-:S03]  /*18e90*/  IMAD.MOV.U32 R13, RZ, RZ, R9 ;  /* 0x000000ffff0d7224 */ /* 0x000fc600078e0009 */
[----:B------:R-:W-:-:S05]  /*18ea0*/  IADD3.X R3, RZ, R3, RZ, P0, !PT ;  /* 0x00000003ff037210 */ /* 0x000fca00007fe4ff */
        /* <DEDUP_REMOVED lines=8> */
.L_x_835:
[----:B------:R-:W-:Y:S01]  /*18f30*/  IMAD.MOV.U32 R13, RZ, RZ, R10 ;  /* 0x000000ffff0d7224 */ /* 0x000fe200078e000a */
[----:B------:R-:W-:Y:S02]  /*18f40*/  MOV R12, 0x2 ;  /* 0x00000002000c7802 */ /* 0x000fe40000000f00 */
[----:B------:R-:W-:-:S07]  /*18f50*/  MOV R2, R14 ;  /* 0x0000000e00027202 */ /* 0x000fce0000000f00 */
[----:B------:R-:W-:Y:S05]  /*18f60*/  WARPSYNC.COLLECTIVE R15, `(.L_x_836) ;  /* 0x000000000f087348 */ /* 0x000fea0003c00000 */
[----:B------:R0:W1:Y:S02]  /*18f70*/  SHFL.IDX P6, R14, R13, R12, R11 ;  /* 0x0000000c0d0e7389 */ /* 0x00006400000c000b */
[----:B01----:R-:W-:Y:S01]  /*18f80*/  ENDCOLLECTIVE ;  /* 0x000000000000791b */ /* 0x003fe20003800000 */
.L_x_836:
        /* <DEDUP_REMOVED lines=11> */
.L_x_837:
[----:B------:R-:W-:Y:S01]  /*19040*/  IMAD.MOV.U32 R13, RZ, RZ, R10 ;  /* 0x000000ffff0d7224 */ /* 0x000fe200078e000a */
[----:B------:R-:W-:Y:S02]  /*19050*/  MOV R12, 0x3 ;  /* 0x00000003000c7802 */ /* 0x000fe40000000f00 */
[----:B------:R-:W-:-:S07]  /*19060*/  MOV R2, R14 ;  /* 0x0000000e00027202 */ /* 0x000fce0000000f00 */
[----:B------:R-:W-:Y:S05]  /*19070*/  WARPSYNC.COLLECTIVE R15, `(.L_x_838) ;  /* 0x000000000f087348 */ /* 0x000fea0003c00000 */
[----:B------:R0:W1:Y:S02]  /*19080*/  SHFL.IDX P6, R14, R13, R12, R11 ;  /* 0x0000000c0d0e7389 */ /* 0x00006400000c000b */
[----:B01----:R-:W-:Y:S01]  /*19090*/  ENDCOLLECTIVE ;  /* 0x000000000000791b */ /* 0x003fe20003800000 */
.L_x_838:
        /* <DEDUP_REMOVED lines=11> */
.L_x_839:
[----:B------:R-:W-:Y:S01]  /*19150*/  IMAD.MOV.U32 R13, RZ, RZ, R10 ;  /* 0x000000ffff0d7224 */ /* 0x000fe200078e000a */
[----:B------:R-:W-:Y:S02]  /*19160*/  MOV R12, 0x4 ;  /* 0x00000004000c7802 */ /* 0x000fe40000000f00 */
[----:B------:R-:W-:-:S07]  /*19170*/  MOV R2, R14 ;  /* 0x0000000e00027202 */ /* 0x000fce0000000f00 */
[----:B------:R-:W-:Y:S05]  /*19180*/  WARPSYNC.COLLECTIVE R15, `(.L_x_840) ;  /* 0x000000000f087348 */ /* 0x000fea0003c00000 */
[----:B------:R0:W1:Y:S02]  /*19190*/  SHFL.IDX P6, R14, R13, R12, R11 ;  /* 0x0000000c0d0e7389 */ /* 0x00006400000c000b */
[----:B01----:R-:W-:Y:S01]  /*191a0*/  ENDCOLLECTIVE ;  /* 0x000000000000791b */ /* 0x003fe20003800000 */
.L_x_840:
        /* <DEDUP_REMOVED lines=11> */
.L_x_841:
[----:B------:R-:W-:Y:S01]  /*19260*/  IMAD.MOV.U32 R13, RZ, RZ, R10 ;  /* 0x000000ffff0d7224 */ /* 0x000fe200078e000a */
[----:B------:R-:W-:Y:S02]  /*19270*/  MOV R12, 0x5 ;  /* 0x00000005000c7802 */ /* 0x000fe40000000f00 */
[----:B------:R-:W-:-:S07]  /*19280*/  MOV R2, R14 ;  /* 0x0000000e00027202 */ /* 0x000fce0000000f00 */
[----:B------:R-:W-:Y:S05]  /*19290*/  WARPSYNC.COLLECTIVE R15, `(.L_x_842) ;  /* 0x000000000f087348 */ /* 0x000fea0003c00000 */
[----:B------:R0:W1:Y:S02]  /*192a0*/  SHFL.IDX P6, R14, R13, R12, R11 ;  /* 0x0000000c0d0e7389 */ /* 0x00006400000c000b */
[----:B01----:R-:W-:Y:S01]  /*192b0*/  ENDCOLLECTIVE ;  /* 0x000000000000791b */ /* 0x003fe20003800000 */
.L_x_842:
        /* <DEDUP_REMOVED lines=11> */
.L_x_843:
[----:B------:R-:W-:Y:S01]  /*19370*/  IMAD.MOV.U32 R13, RZ, RZ, R10 ;  /* 0x000000ffff0d7224 */ /* 0x000fe200078e000a */
[----:B------:R-:W-:Y:S02]  /*19380*/  MOV R12, 0x6 ;  /* 0x00000006000c7802 */ /* 0x000fe40000000f00 */
[----:B------:R-:W-:-:S07]  /*19390*/  MOV R2, R14 ;  /* 0x0000000e00027202 */ /* 0x000fce0000000f00 */
[----:B------:R-:W-:Y:S05]  /*193a0*/  WARPSYNC.COLLECTIVE R15, `(.L_x_844) ;  /* 0x000000000f087348 */ /* 0x000fea0003c00000 */
[----:B------:R0:W1:Y:S02]  /*193b0*/  SHFL.IDX P6, R14, R13, R12, R11 ;  /* 0x0000000c0d0e7389 */ /* 0x00006400000c000b */
[----:B01----:R-:W-:Y:S01]  /*193c0*/  ENDCOLLECTIVE ;  /* 0x000000000000791b */ /* 0x003fe20003800000 */
.L_x_844:
        /* <DEDUP_REMOVED lines=11> */
.L_x_845:
[----:B------:R-:W-:Y:S01]  /*19480*/  IMAD.MOV.U32 R13, RZ, RZ, R10 ;  /* 0x000000ffff0d7224 */ /* 0x000fe200078e000a */
[----:B------:R-:W-:Y:S02]  /*19490*/  MOV R12, 0x7 ;  /* 0x00000007000c7802 */ /* 0x000fe40000000f00 */
[----:B------:R-:W-:-:S07]  /*194a0*/  MOV R2, R14 ;  /* 0x0000000e00027202 */ /* 0x000fce0000000f00 */
[----:B------:R-:W-:Y:S05]  /*194b0*/  WARPSYNC.COLLECTIVE R15, `(.L_x_846) ;  /* 0x000000000f087348 */ /* 0x000fea0003c00000 */
[----:B------:R0:W1:Y:S02]  /*194c0*/  SHFL.IDX P6, R14, R13, R12, R11 ;  /* 0x0000000c0d0e7389 */ /* 0x00006400000c000b */
[----:B01----:R-:W-:Y:S01]  /*194d0*/  ENDCOLLECTIVE ;  /* 0x000000000000791b */ /* 0x003fe20003800000 */
.L_x_846:
        /* <DEDUP_REMOVED lines=11> */
.L_x_847:
[----:B------:R-:W-:Y:S01]  /*19590*/  MOV R2, R14 ;  /* 0x0000000e00027202 */ /* 0x000fe20000000f00 */
[----:B------:R-:W-:Y:S06]  /*195a0*/  BRA `(.L_x_848) ;  /* 0xffffffa400f87947 */ /* 0x000fec000383ffff */
.L_x_680:
[----:B-1----:R1:W2:Y:S02]  /*195b0*/  SYNCS.PHASECHK.TRANS64.TRYWAIT P0, [R5+URZ+0x16860], R2 ;  /* 0x01686002050075a7 */ /* 0x0022a4000800017f */
[----:B--2---:R-:W-:Y:S05]  /*195c0*/  @!P0 NANOSLEEP.SYNCS 0x989680 ;  /* 0x009896800000895d */ /* 0x004fea0003900000 */
[----:B------:R-:W2:Y:S02]  /*195d0*/  @!P0 SYNCS.PHASECHK.TRANS64 P0, [R5+URZ+0x16860], R2 ;  /* 0x01686002050085a7 */ /* 0x000ea4000800007f */
[----:B--2---:R-:W-:Y:S05]  /*195e0*/  @!P0 BRA `(.L_x_680) ;  /* 0xfffffffc00f08947 */ /* 0x004fea000383ffff */
[----:B------:R-:W-:Y:S05]  /*195f0*/  BRA `(.L_x_849) ;  /* 0xffffffa800507947 */ /* 0x000fea000383ffff */
.L_x_681:
[----:B------:R-:W-:Y:S01]  /*19600*/  BSSY B1, `(.L_x_850) ;  /* 0x0000008000017945 */ /* 0x000fe20003800000 */
[----:B------:R-:W-:Y:S01]  /*19610*/  IMAD.MOV.U32 R13, RZ, RZ, R24 ;  /* 0x000000ffff0d7224 */ /* 0x000fe200078e0018 */
[----:B------:R-:W-:Y:S01]  /*19620*/  MOV R11, 0x181f ;  /* 0x0000181f000b7802 */ /* 0x000fe20000000f00 */
[----:B------:R-:W-:Y:S02]  /*19630*/  IMAD.MOV.U32 R12, RZ, RZ, RZ ;  /* 0x000000ffff0c7224 */ /* 0x000fe400078e00ff */
[----:B------:R-:W-:-:S07]  /*19640*/  IMAD.MOV.U32 R15, RZ, RZ, -0x1 ;  /* 0xffffffffff0f7424 */ /* 0x000fce00078e00ff */
[----:B-1----:R-:W-:Y:S05]  /*19650*/  WARPSYNC.COLLECTIVE R15, `(.L_x_851) ;  /* 0x000000000f087348 */ /* 0x002fea0003c00000 */
[----:B------:R0:W2:Y:S02]  /*19660*/  SHFL.IDX P6, R14, R13, R12, R11 ;  /* 0x0000000c0d0e7389 */ /* 0x0000a400000c000b */
[----:B012---:R-:W-:Y:S01]  /*19670*/  ENDCOLLECTIVE ;  /* 0x000000000000791b */ /* 0x007fe20003800000 */
.L_x_851:
[----:B------:R-:W-:Y:S05]  /*19680*/  BSYNC B1 ;  /* 0x0000000000017941 */ /* 0x000fea0003800000 */
.L_x_850:
[----:B------:R-:W-:Y:S01]  /*19690*/  MOV R13, R23 ;  /* 0x00000017000d7202 */ /* 0x000fe20000000f00 */
[----:B------:R-:W-:Y:S01]  /*196a0*/  IMAD.MOV.U32 R12, RZ, RZ, RZ ;  /* 0x000000ffff0c7224 */ /* 0x000fe200078e00ff */
[----:B------:R-:W-:Y:S01]  /*196b0*/  MOV R15, 0xffffffff ;  /* 0xffffffff000f7802 */ /* 0x000fe20000000f00 */
[----:B------:R-:W-:Y:S01]  /*196c0*/  IMAD.MOV.U32 R11, RZ, RZ, 0x181f ;  /* 0x0000181fff0b7424 */ /* 0x000fe200078e00ff */
[----:B------:R-:W-:Y:S01]  /*196d0*/  ISETP.LT.OR P2, PT, R8, 0x1, P1 ;  /* 0x000000010800780c */ /* 0x000fe20000f41670 */
[----:B------:R-:W-:Y:S01]  /*196e0*/  IMAD.MOV.U32 R3, RZ, RZ, R14 ;  /* 0x000000ffff037224 */ /* 0x000fe200078e000e */
[----:B------:R-:W-:-:S11]  /*196f0*/  LEA R6, R6, R22, 0x1 ;  /* 0x0000001606067211 */ /* 0x000fd600078e08ff */
[----:B------:R-:W-:Y:S05]  /*19700*/  WARPSYNC.COLLECTIVE R15, `(.L_x_852) ;  /* 0x000000000f087348 */ /* 0x000fea0003c00000 */
[----:B------:R0:W1:Y:S02]  /*19710*/  SHFL.IDX P6, R14, R13, R12, R11 ;  /* 0x0000000c0d0e7389 */ /* 0x00006400000c000b */
[----:B01----:R-:W-:Y:S01]  /*19720*/  ENDCOLLECTIVE ;  /* 0x000000000000791b */ /* 0x003fe20003800000 */
.L_x_852:
[----:B------:R-:W-:Y:S02]  /*19730*/  IMAD.MOV.U32 R13, RZ, RZ, R24 ;  /* 0x000000ffff0d7224 */ /* 0x000fe400078e0018 */
[----:B------:R-:W-:Y:S02]  /*19740*/  IMAD.MOV.U32 R12, RZ, RZ, 0x1 ;  /* 0x00000001ff0c7424 */ /* 0x000fe400078e00ff */
[----:B------:R-:W-:-:S07]  /*19750*/  IMAD.MOV.U32 R2, RZ, RZ, R14 ;  /* 0x000000ffff027224 */ /* 0x000fce00078e000e */
[----:B------:R-:W-:Y:S05]  /*19760*/  WARPSYNC.COLLECTIVE R15, `(.L_x_853) ;  /* 0x000000000f087348 */ /* 0x000fea0003c00000 */
[----:B------:R0:W1:Y:S02]  /*19770*/  SHFL.IDX P6, R14, R13, R12, R11 ;  /* 0x0000000c0d0e7389 */ /* 0x00006400000c000b */
[----:B01----:R-:W-:Y:S01]  /*19780*/  ENDCOLLECTIVE ;  /* 0x000000000000791b */ /* 0x003fe20003800000 */
.L_x_853:
[----:B------:R-:W-:-:S05]  /*19790*/  IADD3 R2, P0, R2, R7, RZ ;  /* 0x0000000702027210 */ /* 0x000fca0007f1e0ff */
[----:B------:R-:W-:-:S05]  /*197a0*/  IMAD.X R3, RZ, RZ, R3, P0 ;  /* 0x000000ffff037224 */ /* 0x000fca00000e0603 */
[----:B------:R-:W-:Y:S01]  /*197b0*/  @!PT LDS RZ, [RZ] ;  /* 0x00000000fffff984 */ /* 0x000fe20000000800 */
[----:B------:R-:W-:Y:S01]  /*197c0*/  @!PT LDS RZ, [RZ] ;  /* 0x00000000fffff984 */ /* 0x000fe20000000800 */
[----:B------:R-:W-:Y:S01]  /*197d0*/  @!PT LDS RZ, [RZ] ;  /* 0x00000000fffff984 */ /* 0x000fe20000000800 */
[----:B------:R0:W-:Y:S01]  /*197e0*/  LDGSTS.E.BYPASS.LTC128B.128 [R6+0x400], desc[UR42][R2.64], !P2 ;  /* 0x0040000002067fae */ /* 0x0001e2000d101d6a */
[----:B------:R-:W-:Y:S01]  /*197f0*/  IMAD.MOV.U32 R13, RZ, RZ, R23 ;  /* 0x000000ffff0d7224 */ /* 0x000fe200078e0017 */
[----:B------:R-:W-:Y:S02]  /*19800*/  ISETP.LT.OR P2, PT, R8, 0x11, P1 ;  /* 0x000000110800780c */ /* 0x000fe40000f41670 */
[----:B0-----:R-:W-:-:S11]  /*19810*/  MOV R3, R14 ;  /* 0x0000000e00037202 */ /* 0x001fd60000000f00 */
[----:B------:R-:W-:Y:S05]  /*19820*/  WARPSYNC.COLLECTIVE R15, `(.L_x_854) ;  /* 0x000000000f087348 */ /* 0x000fea0003c00000 */
[----:B------:R0:W1:Y:S02]  /*19830*/  SHFL.IDX P6, R14, R13, R12, R11 ;  /* 0x0000000c0d0e7389 */ /* 0x00006400000c000b */
[----:B01----:R-:W-:Y:S01]  /*19840*/  ENDCOLLECTIVE ;  /* 0x000000000000791b */ /* 0x003fe20003800000 */
.L_x_854:
[----:B------:R-:W-:Y:S02]  /*19850*/  IMAD.MOV.U32 R13, RZ, RZ, R24 ;  /* 0x000000ffff0d7224 */ /* 0x000fe400078e0018 */
[----:B------:R-:W-:Y:S02]  /*19860*/  IMAD.MOV.U32 R12, RZ, RZ, 0x2 ;  /* 0x00000002ff0c7424 */ /* 0x000fe400078e00ff */
[----:B------:R-:W-:-:S07]  /*19870*/  IMAD.MOV.U32 R2, RZ, RZ, R14 ;  /* 0x000000ffff027224 */ /* 0x000fce00078e000e */
[----:B------:R-:W-:Y:S05]  /*19880*/  WARPSYNC.COLLECTIVE R15, `(.L_x_855) ;  /* 0x000000000f087348 */ /* 0x000fea0003c00000 */
[----:B------:R0:W1:Y:S02]  /*19890*/  SHFL.IDX P6, R14, R13, R12, R11 ;  /* 0x0000000c0d0e7389 */ /* 0x00006400000c000b */
[----:B01----:R-:W-:Y:S01]  /*198a0*/  ENDCOLLECTIVE ;  /* 0x000000000000791b */ /* 0x003fe20003800000 */
.L_x_855:
[----:B------:R-:W-:-:S04]  /*198b0*/  IADD3 R2, P0, R2, R7, RZ ;  /* 0x0000000702027210 */ /* 0x000fc80007f1e0ff */
[----:B------:R-:W-:-:S05]  /*198c0*/  IADD3.X R3, RZ, R3, RZ, P0, !PT ;  /* 0x00000003ff037210 */ /* 0x000fca00007fe4ff */
        /* <DEDUP_REMOVED lines=10> */
.L_x_856:
[----:B------:R-:W-:Y:S02]  /*19970*/  IMAD.MOV.U32 R13, RZ, RZ, R24 ;  /* 0x000000ffff0d7224 */ /* 0x000fe400078e0018 */
[----:B------:R-:W-:Y:S02]  /*19980*/  IMAD.MOV.U32 R12, RZ, RZ, 0x3 ;  /* 0x00000003ff0c7424 */ /* 0x000fe400078e00ff */
[----:B------:R-:W-:-:S07]  /*19990*/  IMAD.MOV.U32 R2, RZ, RZ, R14 ;  /* 0x000000ffff027224 */ /* 0x000fce00078e000e */
[----:B------:R-:W-:Y:S05]  /*199a0*/  WARPSYNC.COLLECTIVE R15, `(.L_x_857) ;  /* 0x000000000f087348 */ /* 0x000fea0003c00000 */
[----:B------:R0:W1:Y:S02]  /*199b0*/  SHFL.IDX P6, R14, R13, R12, R11 ;  /* 0x0000000c0d0e7389 */ /* 0x00006400000c000b */
[----:B01----:R-:W-:Y:S01]  /*199c0*/  ENDCOLLECTIVE ;  /* 0x000000000000791b */ /* 0x003fe20003800000 */
.L_x_857:
        /* <DEDUP_REMOVED lines=12> */
.L_x_858:
[----:B------:R-:W-:Y:S02]  /*19a90*/  IMAD.MOV.U32 R13, RZ, RZ, R24 ;  /* 0x000000ffff0d7224 */ /* 0x000fe400078e0018 */
[----:B------:R-:W-:Y:S02]  /*19aa0*/  IMAD.MOV.U32 R12, RZ, RZ, 0x4 ;  /* 0x00000004ff0c7424 */ /* 0x000fe400078e00ff */
[----:B------:R-:W-:-:S07]  /*19ab0*/  IMAD.MOV.U32 R2, RZ, RZ, R14 ;  /* 0x000000ffff027224 */ /* 0x000fce00078e000e */
[----:B------:R-:W-:Y:S05]  /*19ac0*/  WARPSYNC.COLLECTIVE R15, `(.L_x_859) ;  /* 0x000000000f087348 */ /* 0x000fea0003c00000 */
[----:B------:R0:W1:Y:S02]  /*19ad0*/  SHFL.IDX P6, R14, R13, R12, R11 ;  /* 0x0000000c0d0e7389 */ /* 0x00006400000c000b */
[----:B01----:R-:W-:Y:S01]  /*19ae0*/  ENDCOLLECTIVE ;  /* 0x000000000000791b */ /* 0x003fe20003800000 */
.L_x_859:
        /* <DEDUP_REMOVED lines=12> */
.L_x_860:
[----:B------:R-:W-:Y:S02]  /*19bb0*/  IMAD.MOV.U32 R13, RZ, RZ, R24 ;  /* 0x000000ffff0d7224 */ /* 0x000fe400078e0018 */
[----:B------:R-:W-:Y:S02]  /*19bc0*/  IMAD.MOV.U32 R12, RZ, RZ, 0x5 ;  /* 0x00000005ff0c7424 */ /* 0x000fe400078e00ff */
[----:B------:R-:W-:-:S07]  /*19bd0*/  IMAD.MOV.U32 R2, RZ, RZ, R14 ;  /* 0x000000ffff027224 */ /* 0x000fce00078e000e */
[----:B------:R-:W-:Y:S05]  /*19be0*/  WARPSYNC.COLLECTIVE R15, `(.L_x_861) ;  /* 0x000000000f087348 */ /* 0x000fea0003c00000 */
[----:B------:R0:W1:Y:S02]  /*19bf0*/  SHFL.IDX P6, R14, R13, R12, R11 ;  /* 0x0000000c0d0e7389 */ /* 0x00006400000c000b */
[----:B01----:R-:W-:Y:S01]  /*19c00*/  ENDCOLLECTIVE ;  /* 0x000000000000791b */ /* 0x003fe20003800000 */
.L_x_861:
        /* <DEDUP_REMOVED lines=12> */
.L_x_862:
[----:B------:R-:W-:Y:S02]  /*19cd0*/  IMAD.MOV.U32 R13, RZ, RZ, R24 ;  /* 0x000000ffff0d7224 */ /* 0x000fe400078e0018 */
[----:B------:R-:W-:Y:S02]  /*19ce0*/  IMAD.MOV.U32 R12, RZ, RZ, 0x6 ;  /* 0x00000006ff0c7424 */ /* 0x000fe400078e00ff */
[----:B------:R-:W-:-:S07]  /*19cf0*/  IMAD.MOV.U32 R2, RZ, RZ, R14 ;  /* 0x000000ffff027224 */ /* 0x000fce00078e000e */
[----:B------:R-:W-:Y:S05]  /*19d00*/  WARPSYNC.COLLECTIVE R15, `(.L_x_863) ;  /* 0x000000000f087348 */ /* 0x000fea0003c00000 */
[----:B------:R0:W1:Y:S02]  /*19d10*/  SHFL.IDX P6, R14, R13, R12, R11 ;  /* 0x0000000c0d0e7389 */ /* 0x00006400000c000b */
[----:B01----:R-:W-:Y:S01]  /*19d20*/  ENDCOLLECTIVE ;  /* 0x000000000000791b */ /* 0x003fe20003800000 */
.L_x_863:
        /* <DEDUP_REMOVED lines=12> */
.L_x_864:
[----:B------:R-:W-:Y:S02]  /*19df0*/  IMAD.MOV.U32 R13, RZ, RZ, R24 ;  /* 0x000000ffff0d7224 */ /* 0x000fe400078e0018 */
[----:B------:R-:W-:Y:S02]  /*19e00*/  IMAD.MOV.U32 R12, RZ, RZ, 0x7 ;  /* 0x00000007ff0c7424 */ /* 0x000fe400078e00ff */
[----:B------:R-:W-:-:S07]  /*19e10*/  IMAD.MOV.U32 R2, RZ, RZ, R14 ;  /* 0x000000ffff027224 */ /* 0x000fce00078e000e */
[----:B------:R-:W-:Y:S05]  /*19e20*/  WARPSYNC.COLLECTIVE R15, `(.L_x_865) ;  /* 0x000000000f087348 */ /* 0x000fea0003c00000 */
[----:B------:R0:W1:Y:S02]  /*19e30*/  SHFL.IDX P6, R14, R13, R12, R11 ;  /* 0x0000000c0d0e7389 */ /* 0x00006400000c000b */
[----:B01----:R-:W-:Y:S01]  /*19e40*/  ENDCOLLECTIVE ;  /* 0x000000000000791b */ /* 0x003fe20003800000 */
.L_x_865:
[----:B------:R-:W-:-:S04]  /*19e50*/  IADD3 R2, P0, R2, R7, RZ ;  /* 0x0000000702027210 */ /* 0x000fc80007f1e0ff */
[----:B------:R-:W-:-:S05]  /*19e60*/  IADD3.X R3, RZ, R3, RZ, P0, !PT ;  /* 0x00000003ff037210 */ /* 0x000fca00007fe4ff */
        /* <DEDUP_REMOVED lines=9> */
.L_x_866:
[----:B------:R-:W-:Y:S01]  /*19f00*/  IMAD.MOV.U32 R2, RZ, RZ, R14 ;  /* 0x000000ffff027224 */ /* 0x000fe200078e000e */
[----:B------:R-:W-:Y:S06]  /*19f10*/  BRA `(.L_x_867) ;  /* 0xffffffa400007947 */ /* 0x000fec000383ffff */
.L_x_689:
[----:B0-----:R0:W1:Y:S02]  /*19f20*/  SYNCS.PHASECHK.TRANS64.TRYWAIT P0, [R0+URZ+0x16860], R3 ;  /* 0x01686003000075a7 */ /* 0x001064000800017f */
[----:B-1----:R-:W-:Y:S05]  /*19f30*/  @!P0 NANOSLEEP.SYNCS 0x989680 ;  /* 0x009896800000895d */ /* 0x002fea0003900000 */
[----:B------:R-:W1:Y:S02]  /*19f40*/  @!P0 SYNCS.PHASECHK.TRANS64 P0, [R0+URZ+0x16860], R3 ;  /* 0x01686003000085a7 */ /* 0x000e64000800007f */
[----:B-1----:R-:W-:Y:S05]  /*19f50*/  @!P0 BRA `(.L_x_689) ;  /* 0xfffffffc00f08947 */ /* 0x002fea000383ffff */
[----:B------:R-:W-:Y:S05]  /*19f60*/  BRA `(.L_x_868) ;  /* 0xffffffa800207947 */ /* 0x000fea000383ffff */
.L_x_690:
        /* <DEDUP_REMOVED lines=8> */
.L_x_870:
[----:B------:R-:W-:Y:S05]  /*19ff0*/  BSYNC B0 ;  /* 0x0000000000007941 */ /* 0x000fea0003800000 */
.L_x_869:
[----:B------:R-:W-:Y:S01]  /*1a000*/  IMAD.MOV.U32 R13, RZ, RZ, R23 ;  /* 0x000000ffff0d7224 */ /* 0x000fe200078e0017 */
[----:B------:R-:W-:Y:S01]  /*1a010*/  MOV R12, RZ ;  /* 0x000000ff000c7202 */ /* 0x000fe20000000f00 */
[----:B------:R-:W-:Y:S01]  /*1a020*/  IMAD.MOV.U32 R11, RZ, RZ, 0x181f ;  /* 0x0000181fff0b7424 */ /* 0x000fe200078e00ff */
[----:B------:R-:W-:Y:S01]  /*1a030*/  SHF.L.U32 R5, R7, 0x1, RZ ;  /* 0x0000000107057819 */ /* 0x000fe200000006ff */
[----:B------:R-:W-:Y:S01]  /*1a040*/  IMAD.MOV.U32 R15, RZ, RZ, -0x1 ;  /* 0xffffffffff0f7424 */ /* 0x000fe200078e00ff */
[----:B------:R-:W-:Y:S01]  /*1a050*/  ISETP.LT.OR P2, PT, R6, 0x1, P0 ;  /* 0x000000010600780c */ /* 0x000fe20000741670 */
[----:B------:R-:W-:Y:S02]  /*1a060*/  IMAD.MOV.U32 R3, RZ, RZ, R14 ;  /* 0x000000ffff037224 */ /* 0x000fe400078e000e */
[----:B------:R-:W-:-:S10]  /*1a070*/  IMAD R4, R4, 0x2, R22 ;  /* 0x0000000204047824 */ /* 0x000fd400078e0216 */
[----:B------:R-:W-:Y:S05]  /*1a080*/  WARPSYNC.COLLECTIVE R15, `(.L_x_871) ;  /* 0x000000000f087348 */ /* 0x000fea0003c00000 */
[----:B------:R0:W1:Y:S02]  /*1a090*/  SHFL.IDX P6, R14, R13, R12, R11 ;  /* 0x0000000c0d0e7389 */ /* 0x00006400000c000b */
[----:B01----:R-:W-:Y:S01]  /*1a0a0*/  ENDCOLLECTIVE ;  /* 0x000000000000791b */ /* 0x003fe20003800000 */
.L_x_871:
[----:B------:R-:W-:Y:S01]  /*1a0b0*/  MOV R13, R24 ;  /* 0x00000018000d7202 */ /* 0x000fe20000000f00 */
[----:B------:R-:W-:Y:S01]  /*1a0c0*/  IMAD.MOV.U32 R12, RZ, RZ, 0x1 ;  /* 0x00000001ff0c7424 */ /* 0x000fe200078e00ff */
[----:B------:R-:W-:-:S13]  /*1a0d0*/  IADD3 R2, P1, R14, R5, RZ ;  /* 0x000000050e027210 */ /* 0x000fda0007f3e0ff */
[----:B------:R-:W-:Y:S05]  /*1a0e0*/  WARPSYNC.COLLECTIVE R15, `(.L_x_872) ;  /* 0x000000000f087348 */ /* 0x000fea0003c00000 */
[----:B------:R0:W1:Y:S02]  /*1a0f0*/  SHFL.IDX P6, R14, R13, R12, R11 ;  /* 0x0000000c0d0e7389 */ /* 0x00006400000c000b */
[----:B01----:R-:W-:Y:S01]  /*1a100*/  ENDCOLLECTIVE ;  /* 0x000000000000791b */ /* 0x003fe20003800000 */
.L_x_872:
[----:B------:R-:W-:-:S05]  /*1a110*/  IMAD.X R3, RZ, RZ, R3, P1 ;  /* 0x000000ffff037224 */ /* 0x000fca00008e0603 */
        /* <DEDUP_REMOVED lines=10> */
.L_x_873:
[----:B------:R-:W-:Y:S01]  /*1a1c0*/  IMAD.MOV.U32 R13, RZ, RZ, R24 ;  /* 0x000000ffff0d7224 */ /* 0x000fe200078e0018 */
[----:B------:R-:W-:Y:S02]  /*1a1d0*/  MOV R12, 0x2 ;  /* 0x00000002000c7802 */ /* 0x000fe40000000f00 */
[----:B------:R-:W-:-:S13]  /*1a1e0*/  IADD3 R2, P1, R14, R5, RZ ;  /* 0x000000050e027210 */ /* 0x000fda0007f3e0ff */
[----:B------:R-:W-:Y:S05]  /*1a1f0*/  WARPSYNC.COLLECTIVE R15, `(.L_x_874) ;  /* 0x000000000f087348 */ /* 0x000fea0003c00000 */
[----:B------:R0:W1:Y:S02]  /*1a200*/  SHFL.IDX P6, R14, R13, R12, R11 ;  /* 0x0000000c0d0e7389 */ /* 0x00006400000c000b */
[----:B01----:R-:W-:Y:S01]  /*1a210*/  ENDCOLLECTIVE ;  /* 0x000000000000791b */ /* 0x003fe20003800000 */
.L_x_874:
[----:B------:R-:W-:-:S05]  /*1a220*/  IMAD.X R3, RZ, RZ, R3, P1 ;  /* 0x000000ffff037224 */ /* 0x000fca00008e0603 */
[----:B------:R-:W-:Y:S01]  /*1a230*/  @!PT LDS RZ, [RZ] ;  /* 0x00000000fffff984 */ /* 0x000fe20000000800 */
[----:B------:R-:W-:Y:S01]  /*1a240*/  @!PT LDS RZ, [RZ] ;  /* 0x00000000fffff984 */ /* 0x000fe20000000800 */
[----:B------:R-:W-:Y:S01]  /*1a250*/  @!PT LDS RZ, [RZ] ;  /* 0x00000000fffff984 */ /* 0x000fe20000000800 */
[----:B------:R0:W-:Y:S01]  /*1a260*/  LDGSTS.E.BYPASS.LTC128B.128 [R4+0xc00], desc[UR42][R2.64], !P2 ;  /* 0x00c0000002047fae */ /* 0x0001e2000d101d6a */
[----:B------:R-:W-:Y:S01]  /*1a270*/  ISETP.LT.OR P2, PT, R6, 0x21, P0 ;  /* 0x000000210600780c */ /* 0x000fe20000741670 */
[----:B------:R-:W-:Y:S02]  /*1a280*/  IMAD.MOV.U32 R13, RZ, RZ, R23 ;  /* 0x000000ffff0d7224 */ /* 0x000fe400078e0017 */
[----:B0-----:R-:W-:-:S10]  /*1a290*/  IMAD.MOV.U32 R3, RZ, RZ, R14 ;  /* 0x000000ffff037224 */ /* 0x001fd400078e000e */
[----:B------:R-:W-:Y:S05]  /*1a2a0*/  WARPSYNC.COLLECTIVE R15, `(.L_x_875) ;  /* 0x000000000f087348 */ /* 0x000fea0003c00000 */
[----:B------:R0:W1:Y:S02]  /*1a2b0*/  SHFL.IDX P6, R14, R13, R12, R11 ;  /* 0x0000000c0d0e7389 */ /* 0x00006400000c000b */
[----:B01----:R-:W-:Y:S01]  /*1a2c0*/  ENDCOLLECTIVE ;  /* 0x000000000000791b */ /* 0x003fe20003800000 */
.L_x_875:
[----:B------:R-:W-:Y:S02]  /*1a2d0*/  IMAD.MOV.U32 R13, RZ, RZ, R24 ;  /* 0x000000ffff0d7224 */ /* 0x000fe400078e0018 */
[----:B------:R-:W-:Y:S01]  /*1a2e0*/  IMAD.MOV.U32 R12, RZ, RZ, 0x3 ;  /* 0x00000003ff0c7424 */ /* 0x000fe200078e00ff */
[----:B------:R-:W-:-:S13]  /*1a2f0*/  IADD3 R2, P1, R14, R5, RZ ;  /* 0x000000050e027210 */ /* 0x000fda0007f3e0ff */
[----:B------:R-:W-:Y:S05]  /*1a300*/  WARPSYNC.COLLECTIVE R15, `(.L_x_876) ;  /* 0x000000000f087348 */ /* 0x000fea0003c00000 */
[----:B------:R0:W1:Y:S02]  /*1a310*/  SHFL.IDX P6, R14, R13, R12, R11 ;  /* 0x0000000c0d0e7389 */ /* 0x00006400000c000b */
[----:B01----:R-:W-:Y:S01]  /*1a320*/  ENDCOLLECTIVE ;  /* 0x000000000000791b */ /* 0x003fe20003800000 */
.L_x_876:
        /* <DEDUP_REMOVED lines=11> */
.L_x_877:
[----:B------:R-:W-:Y:S01]  /*1a3e0*/  MOV R13, R24 ;  /* 0x00000018000d7202 */ /* 0x000fe20000000f00 */
[----:B------:R-:W-:Y:S01]  /*1a3f0*/  IMAD.MOV.U32 R12, RZ, RZ, 0x4 ;  /* 0x00000004ff0c7424 */ /* 0x000fe200078e00ff */
[----:B------:R-:W-:-:S13]  /*1a400*/  IADD3 R2, P1, R14, R5, RZ ;  /* 0x000000050e027210 */ /* 0x000fda0007f3e0ff */
[----:B------:R-:W-:Y:S05]  /*1a410*/  WARPSYNC.COLLECTIVE R15, `(.L_x_878) ;  /* 0x000000000f087348 */ /* 0x000fea0003c00000 */
[----:B------:R0:W1:Y:S02]  /*1a420*/  SHFL.IDX P6, R14, R13, R12, R11 ;  /* 0x0000000c0d0e7389 */ /* 0x00006400000c000b */
[----:B01----:R-:W-:Y:S01]  /*1a430*/  ENDCOLLECTIVE ;  /* 0x000000000000791b */ /* 0x003fe20003800000 */
.L_x_878:
        /* <DEDUP_REMOVED lines=11> */
.L_x_879:
[----:B------:R-:W-:Y:S01]  /*1a4f0*/  IMAD.MOV.U32 R13, RZ, RZ, R24 ;  /* 0x000000ffff0d7224 */ /* 0x000fe200078e0018 */
[----:B------:R-:W-:Y:S02]  /*1a500*/  MOV R12, 0x5 ;  /* 0x00000005000c7802 */ /* 0x000fe40000000f00 */
[----:B------:R-:W-:-:S13]  /*1a510*/  IADD3 R2, P1, R14, R5, RZ ;  /* 0x000000050e027210 */ /* 0x000fda0007f3e0ff */
[----:B------:R-:W-:Y:S05]  /*1a520*/  WARPSYNC.COLLECTIVE R15, `(.L_x_880) ;  /* 0x000000000f087348 */ /* 0x000fea0003c00000 */
[----:B------:R0:W1:Y:S02]  /*1a530*/  SHFL.IDX P6, R14, R13, R12, R11 ;  /* 0x0000000c0d0e7389 */ /* 0x00006400000c000b */
[----:B01----:R-:W-:Y:S01]  /*1a540*/  ENDCOLLECTIVE ;  /* 0x000000000000791b */ /* 0x003fe20003800000 */
.L_x_880:
        /* <DEDUP_REMOVED lines=11> */
.L_x_881:
[----:B------:R-:W-:Y:S02]  /*1a600*/  IMAD.MOV.U32 R13, RZ, RZ, R24 ;  /* 0x000000ffff0d7224 */ /* 0x000fe400078e0018 */
[----:B------:R-:W-:Y:S01]  /*1a610*/  IMAD.MOV.U32 R12, RZ, RZ, 0x6 ;  /* 0x00000006ff0c7424 */ /* 0x000fe200078e00ff */
[----:B------:R-:W-:-:S13]  /*1a620*/  IADD3 R2, P1, R14, R5, RZ ;  /* 0x000000050e027210 */ /* 0x000fda0007f3e0ff */
[----:B------:R-:W-:Y:S05]  /*1a630*/  WARPSYNC.COLLECTIVE R15, `(.L_x_882) ;  /* 0x000000000f087348 */ /* 0x000fea0003c00000 */
[----:B------:R0:W1:Y:S02]  /*1a640*/  SHFL.IDX P6, R14, R13, R12, R11 ;  /* 0x0000000c0d0e7389 */ /* 0x00006400000c000b */
[----:B01----:R-:W-:Y:S01]  /*1a650*/  ENDCOLLECTIVE ;  /* 0x000000000000791b */ /* 0x003fe20003800000 */
.L_x_882:
        /* <DEDUP_REMOVED lines=11> */
.L_x_883:
[----:B------:R-:W-:Y:S01]  /*1a710*/  MOV R13, R24 ;  /* 0x00000018000d7202 */ /* 0x000fe20000000f00 */
[----:B------:R-:W-:Y:S01]  /*1a720*/  IMAD.MOV.U32 R12, RZ, RZ, 0x7 ;  /* 0x00000007ff0c7424 */ /* 0x000fe200078e00ff */
[----:B------:R-:W-:-:S13]  /*1a730*/  IADD3 R2, P1, R14, R5, RZ ;  /* 0x000000050e027210 */ /* 0x000fda0007f3e0ff */
[----:B------:R-:W-:Y:S05]  /*1a740*/  WARPSYNC.COLLECTIVE R15, `(.L_x_884) ;  /* 0x000000000f087348 */ /* 0x000fea0003c00000 */
[----:B------:R0:W1:Y:S02]  /*1a750*/  SHFL.IDX P6, R14, R13, R12, R11 ;  /* 0x0000000c0d0e7389 */ /* 0x00006400000c000b */
[----:B01----:R-:W-:Y:S01]  /*1a760*/  ENDCOLLECTIVE ;  /* 0x000000000000791b */ /* 0x003fe20003800000 */
.L_x_884:
[----:B------:R-:W-:-:S05]  /*1a770*/  IMAD.X R3, RZ, RZ, R3, P1 ;  /* 0x000000ffff037224 */ /* 0x000fca00008e0603 */
[----:B------:R-:W-:Y:S01]  /*1a780*/  @!PT LDS RZ, [RZ] ;  /* 0x00000000fffff984 */ /* 0x000fe20000000800 */
[----:B------:R-:W-:Y:S01]  /*1a790*/  @!PT LDS RZ, [RZ] ;  /* 0x00000000fffff984 */ /* 0x000fe20000000800 */
[----:B------:R-:W-:Y:S01]  /*1a7a0*/  @!PT LDS RZ, [RZ] ;  /* 0x00000000fffff984 */ /* 0x000fe20000000800 */
[----:B------:R0:W-:Y:S01]  /*1a7b0*/  LDGSTS.E.BYPASS.LTC128B.128 [R4+0x3400], desc[UR42][R2.64], !P2 ;  /* 0x0340000002047fae */ /* 0x0001e2000d101d6a */
[----:B------:R-:W-:Y:S01]  /*1a7c0*/  MOV R13, R23 ;  /* 0x00000017000d7202 */ /* 0x000fe20000000f00 */
[----:B------:R-:W-:-:S07]  /*1a7d0*/  IMAD.MOV.U32 R24, RZ, RZ, R14 ;  /* 0x000000ffff187224 */ /* 0x000fce00078e000e */
[----:B0-----:R-:W-:Y:S05]  /*1a7e0*/  WARPSYNC.COLLECTIVE R15, `(.L_x_885) ;  /* 0x000000000f087348 */ /* 0x001fea0003c00000 */
[----:B------:R1:W2:Y:S02]  /*1a7f0*/  SHFL.IDX P6, R14, R13, R12, R11 ;  /* 0x0000000c0d0e7389 */ /* 0x0002a400000c000b */
[----:B012---:R-:W-:Y:S01]  /*1a800*/  ENDCOLLECTIVE ;  /* 0x000000000000791b */ /* 0x007fe20003800000 */
.L_x_885:
[----:B------:R-:W-:Y:S05]  /*1a810*/  BRA `(.L_x_886) ;  /* 0xffffffa000f07947 */ /* 0x000fea000383ffff */
.L_x_695:
        /* <DEDUP_REMOVED lines=8> */
.L_x_888:
[----:B------:R-:W-:Y:S05]  /*1a8a0*/  BSYNC B0 ;  /* 0x0000000000007941 */ /* 0x000fea0003800000 */
.L_x_887:
[----:B------:R-:W-:Y:S01]  /*1a8b0*/  MOV R13, R16 ;  /* 0x00000010000d7202 */ /* 0x000fe20000000f00 */
[----:B------:R-:W-:Y:S01]  /*1a8c0*/  IMAD.MOV.U32 R12, RZ, RZ, 0x1 ;  /* 0x00000001ff0c7424 */ /* 0x000fe200078e00ff */
[----:B------:R-:W-:Y:S01]  /*1a8d0*/  MOV R15, 0xffffffff ;  /* 0xffffffff000f7802 */ /* 0x000fe20000000f00 */
[----:B------:R-:W-:Y:S02]  /*1a8e0*/  IMAD.MOV.U32 R11, RZ, RZ, 0x1f ;  /* 0x0000001fff0b7424 */ /* 0x000fe400078e00ff */
[----:B------:R-:W-:Y:S02]  /*1a8f0*/  IMAD.IADD R5, R19, 0x1, R8 ;  /* 0x0000000113057824 */ /* 0x000fe400078e0208 */
[----:B------:R-:W-:-:S07]  /*1a900*/  IMAD.MOV.U32 R0, RZ, RZ, R14 ;  /* 0x000000ffff007224 */ /* 0x000fce00078e000e */
[----:B------:R-:W-:Y:S05]  /*1a910*/  WARPSYNC.COLLECTIVE R15, `(.L_x_889) ;  /* 0x000000000f087348 */ /* 0x000fea0003c00000 */
[----:B------:R0:W1:Y:S02]  /*1a920*/  SHFL.IDX P6, R14, R13, R12, R11 ;  /* 0x0000000c0d0e7389 */ /* 0x00006400000c000b */
[----:B01----:R-:W-:Y:S01]  /*1a930*/  ENDCOLLECTIVE ;  /* 0x000000000000791b */ /* 0x003fe20003800000 */
.L_x_889:
[----:B------:R-:W-:Y:S02]  /*1a940*/  ULDC UR4, c[0x0][0xc3c] ;  /* 0x00030f0000047ab9 */ /* 0x000fe40000000800 */
[----:B------:R-:W-:-:S13]  /*1a950*/  ISETP.GE.OR P1, PT, R5, UR4, !P0 ;  /* 0x0000000405007c0c */ /* 0x000fda000c726670 */
[----:B------:R-:W0:Y:S01]  /*1a960*/  @!P1 LDC.64 R2, c[0x0][0xc80] ;  /* 0x00032000ff029b82 */ /* 0x000e220000000a00 */
[----:B------:R-:W-:Y:S01]  /*1a970*/  MOV R11, RZ ;  /* 0x000000ff000b7202 */ /* 0x000fe20000000f00 */
[----:B------:R-:W-:Y:S02]  /*1a980*/  IMAD.MOV.U32 R4, RZ, RZ, R14 ;  /* 0x000000ffff047224 */ /* 0x000fe400078e000e */
[----:B0-----:R-:W-:-:S06]  /*1a990*/  @!P1 IMAD.WIDE R2, R5, 0x4, R2 ;  /* 0x0000000405029825 */ /* 0x001fcc00078e0202 */
[----:B------:R0:W2:Y:S01]  /*1a9a0*/  @!P1 LDG.E R3, desc[UR42][R2.64] ;  /* 0x0000002a02039981 */ /* 0x0000a2000c1e1900 */
[C---:B------:R-:W-:Y:S02]  /*1a9b0*/  ISETP.GE.U32.AND P2, PT, R8.reuse, 0x2, PT ;  /* 0x000000020800780c */ /* 0x040fe40003f46070 */
[C---:B------:R-:W-:Y:S02]  /*1a9c0*/  ISETP.GE.U32.AND P3, PT, R8.reuse, 0x4, PT ;  /* 0x000000040800780c */ /* 0x040fe40003f66070 */
[C---:B------:R-:W-:Y:S02]  /*1a9d0*/  ISETP.GE.U32.AND P4, PT, R8.reuse, 0x8, PT ;  /* 0x000000080800780c */ /* 0x040fe40003f86070 */
[C---:B------:R-:W-:Y:S02]  /*1a9e0*/  ISETP.GE.U32.AND P5, PT, R8.reuse, 0x10, PT ;  /* 0x000000100800780c */ /* 0x040fe40003fa6070 */
[----:B0-----:R-:W-:Y:S01]  /*1a9f0*/  MOV R2, RZ ;  /* 0x000000ff00027202 */ /* 0x001fe20000000f00 */
[----:B--2---:R-:W-:Y:S01]  /*1aa00*/  @!P1 IMAD.MOV.U32 R2, RZ, RZ, R3 ;  /* 0x000000ffff029224 */ /* 0x004fe200078e0003 */
[----:B------:R-:W-:-:S03]  /*1aa10*/  ISETP.NE.AND P1, PT, R8, RZ, PT ;  /* 0x000000ff0800720c */ /* 0x000fc60003f25270 */
[----:B------:R-:W-:-:S10]  /*1aa20*/  IMAD.MOV.U32 R13, RZ, RZ, R2 ;  /* 0x000000ffff0d7224 */ /* 0x000fd400078e0002 */
[----:B------:R-:W-:Y:S05]  /*1aa30*/  WARPSYNC.COLLECTIVE R15, `(.L_x_890) ;  /* 0x000000000f087348 */ /* 0x000fea0003c00000 */
[----:B------:R0:W1:Y:S02]  /*1aa40*/  SHFL.UP P6, R14, R13, R12, R11 ;  /* 0x0400000c0d0e7389 */ /* 0x00006400000c000b */
[----:B01----:R-:W-:Y:S01]  /*1aa50*/  ENDCOLLECTIVE ;  /* 0x000000000000791b */ /* 0x003fe20003800000 */
.L_x_890:
[----:B------:R-:W-:Y:S02]  /*1aa60*/  MOV R12, 0x2 ;  /* 0x00000002000c7802 */ /* 0x000fe40000000f00 */
[----:B------:R-:W-:-:S05]  /*1aa70*/  SEL R5, R14, RZ, P1 ;  /* 0x000000ff0e057207 */ /* 0x000fca0000800000 */
[----:B------:R-:W-:-:S04]  /*1aa80*/  IMAD.IADD R5, R2, 0x1, R5 ;  /* 0x0000000102057824 */ /* 0x000fc800078e0205 */
[----:B------:R-:W-:-:S07]  /*1aa90*/  IMAD.MOV.U32 R13, RZ, RZ, R5 ;  /* 0x000000ffff0d7224 */ /* 0x000fce00078e0005 */
[----:B------:R-:W-:Y:S05]  /*1aaa0*/  WARPSYNC.COLLECTIVE R15, `(.L_x_891) ;  /* 0x000000000f087348 */ /* 0x000fea0003c00000 */
[----:B------:R0:W1:Y:S02]  /*1aab0*/  SHFL.UP P6, R14, R13, R12, R11 ;  /* 0x0400000c0d0e7389 */ /* 0x00006400000c000b */
[----:B01----:R-:W-:Y:S01]  /*1aac0*/  ENDCOLLECTIVE ;  /* 0x000000000000791b */ /* 0x003fe20003800000 */
.L_x_891:
[----:B------:R-:W-:Y:S02]  /*1aad0*/  MOV R12, 0x4 ;  /* 0x00000004000c7802 */ /* 0x000fe40000000f00 */
[----:B------:R-:W-:-:S05]  /*1aae0*/  SEL R6, R14, RZ, P2 ;  /* 0x000000ff0e067207 */ /* 0x000fca0001000000 */
[----:B------:R-:W-:-:S04]  /*1aaf0*/  IMAD.IADD R6, R5, 0x1, R6 ;  /* 0x0000000105067824 */ /* 0x000fc800078e0206 */
[----:B------:R-:W-:-:S07]  /*1ab00*/  IMAD.MOV.U32 R13, RZ, RZ, R6 ;  /* 0x000000ffff0d7224 */ /* 0x000fce00078e0006 */
[----:B------:R-:W-:Y:S05]  /*1ab10*/  WARPSYNC.COLLECTIVE R15, `(.L_x_892) ;  /* 0x000000000f087348 */ /* 0x000fea0003c00000 */
[----:B------:R0:W1:Y:S02]  /*1ab20*/  SHFL.UP P6, R14, R13, R12, R11 ;  /* 0x0400000c0d0e7389 */ /* 0x00006400000c000b */
[----:B01----:R-:W-:Y:S01]  /*1ab30*/  ENDCOLLECTIVE ;  /* 0x000000000000791b */ /* 0x003fe20003800000 */
.L_x_892:
[----:B------:R-:W-:Y:S02]  /*1ab40*/  MOV R12, 0x8 ;  /* 0x00000008000c7802 */ /* 0x000fe40000000f00 */
[----:B------:R-:W-:-:S05]  /*1ab50*/  SEL R7, R14, RZ, P3 ;  /* 0x000000ff0e077207 */ /* 0x000fca0001800000 */
[----:B------:R-:W-:-:S04]  /*1ab60*/  IMAD.IADD R7, R6, 0x1, R7 ;  /* 0x0000000106077824 */ /* 0x000fc800078e0207 */
[----:B------:R-:W-:-:S07]  /*1ab70*/  IMAD.MOV.U32 R13, RZ, RZ, R7 ;  /* 0x000000ffff0d7224 */ /* 0x000fce00078e0007 */
[----:B------:R-:W-:Y:S05]  /*1ab80*/  WARPSYNC.COLLECTIVE R15, `(.L_x_893) ;  /* 0x000000000f087348 */ /* 0x000fea0003c00000 */
[----:B------:R0:W1:Y:S02]  /*1ab90*/  SHFL.UP P6, R14, R13, R12, R11 ;  /* 0x0400000c0d0e7389 */ /* 0x00006400000c000b */
[----:B01----:R-:W-:Y:S01]  /*1aba0*/  ENDCOLLECTIVE ;  /* 0x000000000000791b */ /* 0x003fe20003800000 */
.L_x_893:
[----:B------:R-:W-:Y:S02]  /*1abb0*/  MOV R12, 0x10 ;  /* 0x00000010000c7802 */ /* 0x000fe40000000f00 */
[----:B------:R-:W-:-:S05]  /*1abc0*/  SEL R14, R14, RZ, P4 ;  /* 0x000000ff0e0e7207 */ /* 0x000fca0002000000 */
[----:B------:R-:W-:-:S04]  /*1abd0*/  IMAD.IADD R5, R7, 0x1, R14 ;  /* 0x0000000107057824 */ /* 0x000fc800078e020e */
[----:B------:R-:W-:-:S07]  /*1abe0*/  IMAD.MOV.U32 R13, RZ, RZ, R5 ;  /* 0x000000ffff0d7224 */ /* 0x000fce00078e0005 */
[----:B------:R-:W-:Y:S05]  /*1abf0*/  WARPSYNC.COLLECTIVE R15, `(.L_x_894) ;  /* 0x000000000f087348 */ /* 0x000fea0003c00000 */
[----:B------:R0:W1:Y:S02]  /*1ac00*/  SHFL.UP P6, R14, R13, R12, R11 ;  /* 0x0400000c0d0e7389 */ /* 0x00006400000c000b */
[----:B01----:R-:W-:Y:S01]  /*1ac10*/  ENDCOLLECTIVE ;  /* 0x000000000000791b */ /* 0x003fe20003800000 */
.L_x_894:
[----:B------:R-:W-:Y:S01]  /*1ac20*/  MOV R12, 0x1f ;  /* 0x0000001f000c7802 */ /* 0x000fe20000000f00 */
[----:B------:R-:W-:Y:S01]  /*1ac30*/  IMAD.MOV.U32 R11, RZ, RZ, 0x1f ;  /* 0x0000001fff0b7424 */ /* 0x000fe200078e00ff */
[----:B------:R-:W-:-:S05]  /*1ac40*/  SEL R14, R14, RZ, P5 ;  /* 0x000000ff0e0e7207 */ /* 0x000fca0002800000 */
[----:B------:R-:W-:-:S04]  /*1ac50*/  IMAD.IADD R3, R5, 0x1, R14 ;  /* 0x0000000105037824 */ /* 0x000fc800078e020e */
[----:B------:R-:W-:-:S07]  /*1ac60*/  IMAD.MOV.U32 R13, RZ, RZ, R3 ;  /* 0x000000ffff0d7224 */ /* 0x000fce00078e0003 */
[----:B------:R-:W-:Y:S05]  /*1ac70*/  WARPSYNC.COLLECTIVE R15, `(.L_x_895) ;  /* 0x000000000f087348 */ /* 0x000fea0003c00000 */
[----:B------:R0:W1:Y:S02]  /*1ac80*/  SHFL.IDX P6, R14, R13, R12, R11 ;  /* 0x0000000c0d0e7389 */ /* 0x00006400000c000b */
[----:B01----:R-:W-:Y:S01]  /*1ac90*/  ENDCOLLECTIVE ;  /* 0x000000000000791b */ /* 0x003fe20003800000 */
.L_x_895:
[----:B------:R-:W-:Y:S05]  /*1aca0*/  BRA `(.L_x_896) ;  /* 0xffffffa000f87947 */ /* 0x000fea000383ffff */
.L_x_700:
[----:B------:R-:W-:Y:S01]  /*1acb0*/  BSSY B0, `(.L_x_897) ;  /* 0x0000008000007945 */ /* 0x000fe20003800000 */
[----:B-----5:R-:W-:Y:S01]  /*1acc0*/  IMAD.MOV.U32 R13, RZ, RZ, R2 ;  /* 0x000000ffff0d7224 */ /* 0x020fe200078e0002 */
[----:B------:R-:W-:Y:S01]  /*1acd0*/  MOV R12, 0x1 ;  /* 0x00000001000c7802 */ /* 0x000fe20000000f00 */
[----:B------:R-:W-:Y:S02]  /*1ace0*/  IMAD.MOV.U32 R11, RZ, RZ, RZ ;  /* 0x000000ffff0b7224 */ /* 0x000fe400078e00ff */
[----:B------:R-:W-:-:S07]  /*1acf0*/  IMAD.MOV.U32 R15, RZ, RZ, -0x1 ;  /* 0xffffffffff0f7424 */ /* 0x000fce00078e00ff */
[----:B01----:R-:W-:Y:S05]  /*1ad00*/  WARPSYNC.COLLECTIVE R15, `(.L_x_898) ;  /* 0x000000000f087348 */ /* 0x003fea0003c00000 */
[----:B------:R2:W3:Y:S02]  /*1ad10*/  SHFL.UP P6, R14, R13, R12, R11 ;  /* 0x0400000c0d0e7389 */ /* 0x0004e400000c000b */
[----:B0123--:R-:W-:Y:S01]  /*1ad20*/  ENDCOLLECTIVE ;  /* 0x000000000000791b */ /* 0x00ffe20003800000 */
.L_x_898:
[----:B------:R-:W-:Y:S05]  /*1ad30*/  BSYNC B0 ;  /* 0x0000000000007941 */ /* 0x000fea0003800000 */
.L_x_897:
[----:B------:R-:W-:Y:S01]  /*1ad40*/  SEL R13, R14, RZ, P1 ;  /* 0x000000ff0e0d7207 */ /* 0x000fe20000800000 */
[----:B------:R-:W-:Y:S01]  /*1ad50*/  IMAD.MOV.U32 R12, RZ, RZ, 0x2 ;  /* 0x00000002ff0c7424 */ /* 0x000fe200078e00ff */
[----:B------:R-:W-:Y:S01]  /*1ad60*/  MOV R15, 0xffffffff ;  /* 0xffffffff000f7802 */ /* 0x000fe20000000f00 */
[----:B------:R-:W-:Y:S01]  /*1ad70*/  IMAD.MOV.U32 R11, RZ, RZ, RZ ;  /* 0x000000ffff0b7224 */ /* 0x000fe200078e00ff */
[----:B------:R-:W-:-:S07]  /*1ad80*/  IADD3 R13, R2, R13, RZ ;  /* 0x0000000d020d7210 */ /* 0x000fce0007ffe0ff */
[----:B------:R-:W-:Y:S05]  /*1ad90*/  WARPSYNC.COLLECTIVE R15, `(.L_x_899) ;  /* 0x000000000f087348 */ /* 0x000fea0003c00000 */
[----:B------:R0:W1:Y:S02]  /*1ada0*/  SHFL.UP P6, R14, R13, R12, R11 ;  /* 0x0400000c0d0e7389 */ /* 0x00006400000c000b */
[----:B01----:R-:W-:Y:S01]  /*1adb0*/  ENDCOLLECTIVE ;  /* 0x000000000000791b */ /* 0x003fe20003800000 */
.L_x_899:
[----:B------:R-:W-:Y:S02]  /*1adc0*/  MOV R12, 0x4 ;  /* 0x00000004000c7802 */ /* 0x000fe40000000f00 */
[----:B------:R-:W-:-:S05]  /*1add0*/  SEL R14, R14, RZ, P2 ;  /* 0x000000ff0e0e7207 */ /* 0x000fca0001000000 */
[----:B------:R-:W-:-:S04]  /*1ade0*/  IMAD.IADD R3, R13, 0x1, R14 ;  /* 0x000000010d037824 */ /* 0x000fc800078e020e */
[----:B------:R-:W-:-:S07]  /*1adf0*/  IMAD.MOV.U32 R13, RZ, RZ, R3 ;  /* 0x000000ffff0d7224 */ /* 0x000fce00078e0003 */
[----:B------:R-:W-:Y:S05]  /*1ae00*/  WARPSYNC.COLLECTIVE R15, `(.L_x_900) ;  /* 0x000000000f087348 */ /* 0x000fea0003c00000 */
[----:B------:R0:W1:Y:S02]  /*1ae10*/  SHFL.UP P6, R14, R13, R12, R11 ;  /* 0x0400000c0d0e7389 */ /* 0x00006400000c000b */
[----:B01----:R-:W-:Y:S01]  /*1ae20*/  ENDCOLLECTIVE ;  /* 0x000000000000791b */ /* 0x003fe20003800000 */
.L_x_900:
[----:B------:R-:W-:Y:S02]  /*1ae30*/  MOV R12, 0x8 ;  /* 0x00000008000c7802 */ /* 0x000fe40000000f00 */
[----:B------:R-:W-:-:S05]  /*1ae40*/  SEL R14, R14, RZ, P3 ;  /* 0x000000ff0e0e7207 */ /* 0x000fca0001800000 */
[----:B------:R-:W-:-:S04]  /*1ae50*/  IMAD.IADD R5, R3, 0x1, R14 ;  /* 0x0000000103057824 */ /* 0x000fc800078e020e */
[----:B------:R-:W-:-:S07]  /*1ae60*/  IMAD.MOV.U32 R13, RZ, RZ, R5 ;  /* 0x000000ffff0d7224 */ /* 0x000fce00078e0005 */
[----:B------:R-:W-:Y:S05]  /*1ae70*/  WARPSYNC.COLLECTIVE R15, `(.L_x_901) ;  /* 0x000000000f087348 */ /* 0x000fea0003c00000 */
[----:B------:R0:W1:Y:S02]  /*1ae80*/  SHFL.UP P6, R14, R13, R12, R11 ;  /* 0x0400000c0d0e7389 */ /* 0x00006400000c000b */
[----:B01----:R-:W-:Y:S01]  /*1ae90*/  ENDCOLLECTIVE ;  /* 0x000000000000791b */ /* 0x003fe20003800000 */
.L_x_901:
[----:B------:R-:W-:Y:S02]  /*1aea0*/  MOV R12, 0x10 ;  /* 0x00000010000c7802 */ /* 0x000fe40000000f00 */
[----:B------:R-:W-:-:S05]  /*1aeb0*/  SEL R6, R14, RZ, P4 ;  /* 0x000000ff0e067207 */ /* 0x000fca0002000000 */
[----:B------:R-:W-:-:S04]  /*1aec0*/  IMAD.IADD R6, R5, 0x1, R6 ;  /* 0x0000000105067824 */ /* 0x000fc800078e0206 */
[----:B------:R-:W-:-:S07]  /*1aed0*/  IMAD.MOV.U32 R13, RZ, RZ, R6 ;  /* 0x000000ffff0d7224 */ /* 0x000fce00078e0006 */
[----:B------:R-:W-:Y:S05]  /*1aee0*/  WARPSYNC.COLLECTIVE R15, `(.L_x_902) ;  /* 0x000000000f087348 */ /* 0x000fea0003c00000 */
[----:B------:R0:W1:Y:S02]  /*1aef0*/  SHFL.UP P6, R14, R13, R12, R11 ;  /* 0x0400000c0d0e7389 */ /* 0x00006400000c000b */
[----:B01----:R-:W-:Y:S01]  /*1af00*/  ENDCOLLECTIVE ;  /* 0x000000000000791b */ /* 0x003fe20003800000 */
.L_x_902:
        /* <DEDUP_REMOVED lines=8> */
.L_x_903:
[----:B------:R-:W-:Y:S05]  /*1af90*/  BRA `(.L_x_904) ;  /* 0xffffffa000d87947 */ /* 0x000fea000383ffff */
.L_x_702:
[----:B------:R-:W-:Y:S01]  /*1afa0*/  BSSY B0, `(.L_x_905) ;  /* 0x0000006000007945 */ /* 0x000fe20003800000 */
[----:B------:R-:W-:Y:S01]  /*1afb0*/  PLOP3.LUT P6, PT, P6, PT, PT, 0x8, 0x0 ;  /* 0x000000000000781c */ /* 0x000fe200037ce170 */
[----:B------:R-:W-:-:S12]  /*1afc0*/  IMAD.MOV.U32 R15, RZ, RZ, -0x1 ;  /* 0xffffffffff0f7424 */ /* 0x000fd800078e00ff */
[----:B0-----:R-:W-:Y:S05]  /*1afd0*/  WARPSYNC.COLLECTIVE R15, `(.L_x_906) ;  /* 0x000000000f087348 */ /* 0x001fea0003c00000 */
[----:B------:R-:W-:Y:S01]  /*1afe0*/  VOTE.ANY R14, PT, P6 ;  /* 0x00000000000e7806 */ /* 0x000fe200030e0100 */
[----:B0-----:R-:W-:Y:S06]  /*1aff0*/  ENDCOLLECTIVE ;  /* 0x000000000000791b */ /* 0x001fec0003800000 */
.L_x_906:
[----:B------:R-:W-:Y:S05]  /*1b000*/  BSYNC B0 ;  /* 0x0000000000007941 */ /* 0x000fea0003800000 */
.L_x_905:
[----:B------:R-:W-:Y:S01]  /*1b010*/  MOV R6, R14 ;  /* 0x0000000e00067202 */ /* 0x000fe20000000f00 */
[----:B------:R-:W-:Y:S01]  /*1b020*/  IMAD.MOV.U32 R13, RZ, RZ, R2 ;  /* 0x000000ffff0d7224 */ /* 0x000fe200078e0002 */
[----:B------:R-:W-:Y:S01]  /*1b030*/  MOV R11, 0x1f ;  /* 0x0000001f000b7802 */ /* 0x000fe20000000f00 */
[----:B------:R-:W-:Y:S01]  /*1b040*/  IMAD.MOV.U32 R15, RZ, RZ, -0x1 ;  /* 0xffffffffff0f7424 */ /* 0x000fe200078e00ff */
[----:B------:R-:W0:Y:S02]  /*1b050*/  POPC R4, R6 ;  /* 0x0000000600047309 */ /* 0x000e240000000000 */
[----:B0-----:R-:W-:-:S07]  /*1b060*/  IMAD.MOV.U32 R12, RZ, RZ, R4 ;  /* 0x000000ffff0c7224 */ /* 0x001fce00078e0004 */
[----:B------:R-:W-:Y:S05]  /*1b070*/  WARPSYNC.COLLECTIVE R15, `(.L_x_907) ;  /* 0x000000000f087348 */ /* 0x000fea0003c00000 */
[----:B------:R0:W1:Y:S02]  /*1b080*/  SHFL.IDX P6, R14, R13, R12, R11 ;  /* 0x0000000c0d0e7389 */ /* 0x00006400000c000b */
[----:B01----:R-:W-:Y:S01]  /*1b090*/  ENDCOLLECTIVE ;  /* 0x000000000000791b */ /* 0x003fe20003800000 */
.L_x_907:
[----:B------:R-:W-:Y:S01]  /*1b0a0*/  IMAD.MOV.U32 R17, RZ, RZ, R14 ;  /* 0x000000ffff117224 */ /* 0x000fe200078e000e */
[----:B------:R-:W-:Y:S06]  /*1b0b0*/  BRA `(.L_x_908) ;  /* 0xffffffa000c87947 */ /* 0x000fec000383ffff */
.L_x_704:
[----:B------:R-:W-:Y:S01]  /*1b0c0*/  BSSY B0, `(.L_x_909) ;  /* 0x0000007000007945 */ /* 0x000fe20003800000 */
[----:B------:R-:W-:Y:S01]  /*1b0d0*/  MOV R13, R3 ;  /* 0x00000003000d7202 */ /* 0x000fe20000000f00 */
[----:B------:R-:W-:Y:S02]  /*1b0e0*/  IMAD.MOV.U32 R11, RZ, RZ, 0x1f ;  /* 0x0000001fff0b7424 */ /* 0x000fe400078e00ff */
[----:B------:R-:W-:-:S07]  /*1b0f0*/  IMAD.MOV.U32 R15, RZ, RZ, -0x1 ;  /* 0xffffffffff0f7424 */ /* 0x000fce00078e00ff */
[----:B012---:R-:W-:Y:S05]  /*1b100*/  WARPSYNC.COLLECTIVE R15, `(.L_x_910) ;  /* 0x000000000f087348 */ /* 0x007fea0003c00000 */
[----:B------:R3:W4:Y:S02]  /*1b110*/  SHFL.IDX P6, R14, R13, R12, R11 ;  /* 0x0000000c0d0e7389 */ /* 0x00072400000c000b */
[----:B01234-:R-:W-:Y:S01]  /*1b120*/  ENDCOLLECTIVE ;  /* 0x000000000000791b */ /* 0x01ffe20003800000 */
.L_x_910:
[----:B------:R-:W-:Y:S05]  /*1b130*/  BSYNC B0 ;  /* 0x0000000000007941 */ /* 0x000fea0003800000 */
.L_x_909:
[----:B------:R-:W-:Y:S05]  /*1b140*/  BRA `(.L_x_703) ;  /* 0xffffffa000c07947 */ /* 0x000fea000383ffff */
.L_x_708:
[----:B0-----:R0:W1:Y:S02]  /*1b150*/  SYNCS.PHASECHK.TRANS64.TRYWAIT P0, [R4+URZ+0x16820], R0 ;  /* 0x01682000040075a7 */ /* 0x001064000800017f */
[----:B-1----:R-:W-:Y:S05]  /*1b160*/  @!P0 NANOSLEEP.SYNCS 0x989680 ;  /* 0x009896800000895d */ /* 0x002fea0003900000 */
[----:B------:R-:W1:Y:S02]  /*1b170*/  @!P0 SYNCS.PHASECHK.TRANS64 P0, [R4+URZ+0x16820], R0 ;  /* 0x01682000040085a7 */ /* 0x000e64000800007f */
[----:B-1----:R-:W-:Y:S05]  /*1b180*/  @!P0 BRA `(.L_x_708) ;  /* 0xfffffffc00f08947 */ /* 0x002fea000383ffff */
[----:B------:R-:W-:Y:S05]  /*1b190*/  BRA `(.L_x_911) ;  /* 0xffffffa400ac7947 */ /* 0x000fea000383ffff */
.L_x_709:
[----:B------:R-:W1:Y:S01]  /*1b1a0*/  S2R R2, SR_TID.X ;  /* 0x0000000000027919 */ /* 0x000e620000002100 */
[----:B------:R-:W-:Y:S01]  /*1b1b0*/  BSSY B0, `(.L_x_912) ;  /* 0x000000a000007945 */ /* 0x000fe20003800000 */
[----:B------:R-:W-:Y:S01]  /*1b1c0*/  IMAD.MOV.U32 R12, RZ, RZ, RZ ;  /* 0x000000ffff0c7224 */ /* 0x000fe200078e00ff */
[----:B------:R-:W-:Y:S01]  /*1b1d0*/  MOV R15, 0xffffffff ;  /* 0xffffffff000f7802 */ /* 0x000fe20000000f00 */
[----:B------:R-:W-:Y:S01]  /*1b1e0*/  IMAD.MOV.U32 R11, RZ, RZ, 0x1f ;  /* 0x0000001fff0b7424 */ /* 0x000fe200078e00ff */
[----:B-1----:R-:W-:-:S04]  /*1b1f0*/  SHF.R.U32.HI R2, RZ, 0x5, R2 ;  /* 0x00000005ff027819 */ /* 0x002fc80000011602 */
[----:B------:R-:W-:-:S04]  /*1b200*/  LOP3.LUT R2, R2, 0x3, RZ, 0xc0, !PT ;  /* 0x0000000302027812 */ /* 0x000fc800078ec0ff */
[----:B------:R-:W-:-:S07]  /*1b210*/  MOV R13, R2 ;  /* 0x00000002000d7202 */ /* 0x000fce0000000f00 */
[----:B0-----:R-:W-:Y:S05]  /*1b220*/  WARPSYNC.COLLECTIVE R15, `(.L_x_913) ;  /* 0x000000000f087348 */ /* 0x001fea0003c00000 */
[----:B------:R1:W2:Y:S02]  /*1b230*/  SHFL.IDX P6, R14, R13, R12, R11 ;  /* 0x0000000c0d0e7389 */ /* 0x0002a400000c000b */
[----:B012---:R-:W-:Y:S01]  /*1b240*/  ENDCOLLECTIVE ;  /* 0x000000000000791b */ /* 0x007fe20003800000 */
.L_x_913:
[----:B------:R-:W-:Y:S05]  /*1b250*/  BSYNC B0 ;  /* 0x0000000000007941 */ /* 0x000fea0003800000 */
.L_x_912:
[----:B------:R-:W-:Y:S05]  /*1b260*/  BRA `(.L_x_914) ;  /* 0xffffffa400947947 */ /* 0x000fea000383ffff */
.L_x_710:
[----:B------:R-:W-:Y:S01]  /*1b270*/  BSSY B0, `(.L_x_915) ;  /* 0x0000006000007945 */ /* 0x000fe20003800000 */
[----:B------:R-:W-:-:S07]  /*1b280*/  IMAD.MOV.U32 R15, RZ, RZ, -0x1 ;  /* 0xffffffffff0f7424 */ /* 0x000fce00078e00ff */
[----:B0-----:R-:W-:Y:S05]  /*1b290*/  WARPSYNC.COLLECTIVE R15, `(.L_x_916) ;  /* 0x000000000f0c7348 */ /* 0x001fea0003c00000 */
[----:B------:R-:W-:Y:S02]  /*1b2a0*/  ELECT P6, UR62, PT ;  /* 0x00000000003e782f */ /* 0x000fe400038c0000 */
[----:B------:R-:W-:Y:S01]  /*1b2b0*/  MOV R14, UR62 ;  /* 0x0000003e000e7c02 */ /* 0x000fe20008000f00 */
[----:B0-----:R-:W-:Y:S10]  /*1b2c0*/  ENDCOLLECTIVE ;  /* 0x000000000000791b */ /* 0x001ff40003800000 */
.L_x_916:
[----:B------:R-:W-:Y:S05]  /*1b2d0*/  BSYNC B0 ;  /* 0x0000000000007941 */ /* 0x000fea0003800000 */
.L_x_915:
[----:B------:R-:W-:Y:S05]  /*1b2e0*/  BRA `(.L_x_917) ;  /* 0xffffffa400887947 */ /* 0x000fea000383ffff */
.L_x_712:
[----:B0-----:R0:W1:Y:S02]  /*1b2f0*/  SYNCS.PHASECHK.TRANS64.TRYWAIT P1, [R5+URZ+0x16840], R0 ;  /* 0x01684000050075a7 */ /* 0x001064000802017f */
[----:B-1----:R-:W-:Y:S05]  /*1b300*/  @!P1 NANOSLEEP.SYNCS 0x989680 ;  /* 0x009896800000995d */ /* 0x002fea0003900000 */
[----:B------:R-:W1:Y:S02]  /*1b310*/  @!P1 SYNCS.PHASECHK.TRANS64 P1, [R5+URZ+0x16840], R0 ;  /* 0x01684000050095a7 */ /* 0x000e64000802007f */
[----:B-1----:R-:W-:Y:S05]  /*1b320*/  @!P1 BRA `(.L_x_712) ;  /* 0xfffffffc00f09947 */ /* 0x002fea000383ffff */
[----:B------:R-:W-:Y:S05]  /*1b330*/  BRA `(.L_x_918) ;  /* 0xffffffa400a87947 */ /* 0x000fea000383ffff */
.L_x_714:
[----:B-1----:R1:W2:Y:S02]  /*1b340*/  SYNCS.PHASECHK.TRANS64.TRYWAIT P1, [R25+URZ+0x16840], R2 ;  /* 0x01684002190075a7 */ /* 0x0022a4000802017f */
[----:B--2---:R-:W-:Y:S05]  /*1b350*/  @!P1 NANOSLEEP.SYNCS 0x989680 ;  /* 0x009896800000995d */ /* 0x004fea0003900000 */
[----:B------:R-:W2:Y:S02]  /*1b360*/  @!P1 SYNCS.PHASECHK.TRANS64 P1, [R25+URZ+0x16840], R2 ;  /* 0x01684002190095a7 */ /* 0x000ea4000802007f */
[----:B--2---:R-:W-:Y:S05]  /*1b370*/  @!P1 BRA `(.L_x_714) ;  /* 0xfffffffc00f09947 */ /* 0x004fea000383ffff */
[----:B------:R-:W-:Y:S05]  /*1b380*/  BRA `(.L_x_919) ;  /* 0xffffffa400b47947 */ /* 0x000fea000383ffff */
.L_x_716:
[----:B--2---:R2:W3:Y:S02]  /*1b390*/  SYNCS.PHASECHK.TRANS64.TRYWAIT P1, [R5+URZ+0x16860], R0 ;  /* 0x01686000050075a7 */ /* 0x0044e4000802017f */
[----:B---3--:R-:W-:Y:S05]  /*1b3a0*/  @!P1 NANOSLEEP.SYNCS 0x989680 ;  /* 0x009896800000995d */ /* 0x008fea0003900000 */
[----:B------:R-:W3:Y:S02]  /*1b3b0*/  @!P1 SYNCS.PHASECHK.TRANS64 P1, [R5+URZ+0x16860], R0 ;  /* 0x01686000050095a7 */ /* 0x000ee4000802007f */
[----:B---3--:R-:W-:Y:S05]  /*1b3c0*/  @!P1 BRA `(.L_x_716) ;  /* 0xfffffffc00f09947 */ /* 0x008fea000383ffff */
[----:B------:R-:W-:Y:S05]  /*1b3d0*/  BRA `(.L_x_920) ;  /* 0xffffffa400b07947 */ /* 0x000fea000383ffff */
.L_x_921:
        /* <DEDUP_REMOVED lines=10> */
.L_x_3107:


//--------------------- .text._ZN7cutlass13device_kernelIN5flash11enable_sm90INS1_16FlashAttnFwdSm90INS1_25CollectiveMainloopFwdSm90ILi2EN4cute5tupleIJNS5_1CILi1EEES8_S8_EEENS6_IJNS7_ILi192EEENS7_ILi128EEENS7_ILi64EEEEEELi64ENS_6half_tEfNS_4arch4Sm90ELb0ELb1ELb1ELb0ELb1ELb0ELb0ELb1ELb1ELb1ELb0ELb0EEENS1_21CollectiveEpilogueFwdINS6_IJSA_SC_SB_EEES9_SE_SG_Li384ELb0ELb1ELb0ELb0EEENS1_30DynamicPersistentTileSchedulerILi384ELi128ELb0ELb1ELb1EEEEEEEEEvNT_6ParamsE --------------------------
	.section	.text._ZN7cutlass13device_kernelIN5flash11enable_sm90INS1_16FlashAttnFwdSm90INS1_25CollectiveMainloopFwdSm90ILi2EN4cute5tupleIJNS5_1CILi1EEES8_S8_EEENS6_IJNS7_ILi192EEENS7_ILi128EEENS7_ILi64EEEEEELi64ENS_6half_tEfNS_4arch4Sm90ELb0ELb1ELb1ELb0ELb1ELb0ELb0ELb1ELb1ELb1ELb0ELb0EEENS1_21CollectiveEpilogueFwdINS6_IJSA_SC_SB_EEES9_SE_SG_Li384ELb0ELb1ELb0ELb0EEENS1_30DynamicPersistentTileSchedulerILi384ELi128ELb0ELb1ELb1EEEEEEEEEvNT_6ParamsE,"ax",@progbits
	.align	128
.text._ZN7cutlass13device_kernelIN5flash11enable_sm90INS1_16FlashAttnFwdSm90INS1_25CollectiveMainloopFwdSm90ILi2EN4cute5tupleIJNS5_1CILi1EEES8_S8_EEENS6_IJNS7_ILi192EEENS7_ILi128EEENS7_ILi64EEEEEELi64ENS_6half_tEfNS_4arch4Sm90ELb0ELb1ELb1ELb0ELb1ELb0ELb0ELb1ELb1ELb1ELb0ELb0EEENS1_21CollectiveEpilogueFwdINS6_IJSA_SC_SB_EEES9_SE_SG_Li384ELb0ELb1ELb0ELb0EEENS1_30DynamicPersistentTileSchedulerILi384ELi128ELb0ELb1ELb1EEEEEEEEEvNT_6ParamsE:
        .type           _ZN7cutlass13device_kernelIN5flash11enable_sm90INS1_16FlashAttnFwdSm90INS1_25CollectiveMainloopFwdSm90ILi2EN4cute5tupleIJNS5_1CILi1EEES8_S8_EEENS6_IJNS7_ILi192EEENS7_ILi128EEENS7_ILi64EEEEEELi64ENS_6half_tEfNS_4arch4Sm90ELb0ELb1ELb1ELb0ELb1ELb0ELb0ELb1ELb1ELb1ELb0ELb0EEENS1_21CollectiveEpilogueFwdINS6_IJSA_SC_SB_EEES9_SE_SG_Li384ELb0ELb1ELb0ELb0EEENS1_30DynamicPersistentTileSchedulerILi384ELi128ELb0ELb1ELb1EEEEEEEEEvNT_6ParamsE,@function
        .size           _ZN7cutlass13device_kernelIN5flash11enable_sm90INS1_16FlashAttnFwdSm90INS1_25CollectiveMainloopFwdSm90ILi2EN4cute5tupleIJNS5_1CILi1EEES8_S8_EEENS6_IJNS7_ILi192EEENS7_ILi128EEENS7_ILi64EEEEEELi64ENS_6half_tEfNS_4arch4Sm90ELb0ELb1ELb1ELb0ELb1ELb0ELb0ELb1ELb1ELb1ELb0ELb0EEENS1_21CollectiveEpilogueFwdINS6_IJSA_SC_SB_EEES9_SE_SG_Li384ELb0ELb1ELb0ELb0EEENS1_30DynamicPersistentTileSchedulerILi384ELi128ELb0ELb1ELb1EEEEEEEEEvNT_6ParamsE,(.L_x_3108 - _ZN7cutlass13device_kernelIN5flash11enable_sm90INS1_16FlashAttnFwdSm90INS1_25CollectiveMainloopFwdSm90ILi2EN4cute5tupleIJNS5_1CILi1EEES8_S8_EEENS6_IJNS7_ILi192EEENS7_ILi128EEENS7_ILi64EEEEEELi64ENS_6half_tEfNS_4arch4Sm90ELb0ELb1ELb1ELb0ELb1ELb0ELb0ELb1ELb1ELb1ELb0ELb0EEENS1_21CollectiveEpilogueFwdINS6_IJSA_SC_SB_EEES9_SE_SG_Li384ELb0ELb1ELb0ELb0EEENS1_30DynamicPersistentTileSchedulerILi384ELi128ELb0ELb1ELb1EEEEEEEEEvNT_6ParamsE)
        .other          _ZN7cutlass13device_kernelIN5flash11enable_sm90INS1_16FlashAttnFwdSm90INS1_25CollectiveMainloopFwdSm90ILi2EN4cute5tupleIJNS5_1CILi1EEES8_S8_EEENS6_IJNS7_ILi192EEENS7_ILi128EEENS7_ILi64EEEEEELi64ENS_6half_tEfNS_4arch4Sm90ELb0ELb1ELb1ELb0ELb1ELb0ELb0ELb1ELb1ELb1ELb0ELb0EEENS1_21CollectiveEpilogueFwdINS6_IJSA_SC_SB_EEES9_SE_SG_Li384ELb0ELb1ELb0ELb0EEENS1_30DynamicPersistentTileSchedulerILi384ELi128ELb0ELb1ELb1EEEEEEEEEvNT_6ParamsE,@"STO_CUDA_ENTRY STV_DEFAULT"
_ZN7cutlass13device_kernelIN5flash11enable_sm90INS1_16FlashAttnFwdSm90INS1_25CollectiveMainloopFwdSm90ILi2EN4cute5tupleIJNS5_1CILi1EEES8_S8_EEENS6_IJNS7_ILi192EEENS7_ILi128EEENS7_ILi64EEEEEELi64ENS_6half_tEfNS_4arch4Sm90ELb0ELb1ELb1ELb0ELb1ELb0ELb0ELb1ELb1ELb1ELb0ELb0EEENS1_21CollectiveEpilogueFwdINS6_IJSA_SC_SB_EEES9_SE_SG_Li384ELb0ELb1ELb0ELb0EEENS1_30DynamicPersistentTileSchedulerILi384ELi128ELb0ELb1ELb1EEEEEEEEEvNT_6ParamsE:
        /* <DEDUP_REMOVED lines=45> */
.L_x_922:
        /* <DEDUP_REMOVED lines=22> */
.L_x_923:
        /* <DEDUP_REMOVED lines=18> */
.L_x_924:
        /* <DEDUP_REMOVED lines=22> */
.L_x_925:
        /* <DEDUP_REMOVED lines=23> */
.L_x_926:
        /* <DEDUP_REMOVED lines=8> */
.L_x_928:
[----:B------:R-:W-:-:S08]  /*08a0*/  NOP ;  /* 0x0000000000007918 */ /* 0x000fd00000000000 */
[----:B------:R-:W0:Y:S02]  /*08b0*/  USETMAXREG.TRY_ALLOC.CTAPOOL UP0, 0xa0 ;  /* 0x000000a0000079c8 */ /* 0x000e240008000600 */
[----:B0-----:R-:W-:-:S13]  /*08c0*/  PLOP3.LUT P0, PT, PT, PT, UP0, 0x80, 0x0 ;  /* 0x000000000000781c */ /* 0x001fda0003f0f008 */
[----:B------:R-:W-:Y:S05]  /*08d0*/  @!P0 BRA `(.L_x_928) ;  /* 0xfffffffc00f08947 */ /* 0x000fea000383ffff */
[----:B------:R-:W0:Y:S01]  /*08e0*/  S2R R2, SR_TID.X ;  /* 0x0000000000027919 */ /* 0x000e220000002100 */
[----:B-1----:R-:W1:Y:S08]  /*08f0*/  S2UR UR4, SR_CTAID.X ;  /* 0x00000000000479c3 */ /* 0x002e700000002500 */
[----:B------:R-:W-:Y:S08]  /*0900*/  BAR.ARV 0x4, 0x200 ;  /* 0x0108000000007b1d */ /* 0x000ff00000002000 */
[----:B------:R-:W-:Y:S06]  /*0910*/  BAR.ARV 0x8, 0x200 ;  /* 0x0208000000007b1d */ /* 0x000fec0000002000 */
[----:B0-----:R-:W-:-:S04]  /*0920*/  LOP3.LUT R0, R2, 0xffffff80, RZ, 0xc0, !PT ;  /* 0xffffff8002007812 */ /* 0x001fc800078ec0ff */
[----:B------:R-:W-:Y:S02]  /*0930*/  ISETP.NE.AND P0, PT, R0, 0x80, PT ;  /* 0x000000800000780c */ /* 0x000fe40003f05270 */
[----:B------:R-:W1:Y:S11]  /*0940*/  LDC R0, c[0x0][0xc38] ;  /* 0x00030e00ff007b82 */ /* 0x000e760000000800 */
[----:B------:R-:W-:Y:S06]  /*0950*/  @!P0 BAR.ARV 0x9, 0x100 ;  /* 0x0244000000008b1d */ /* 0x000fec0000002000 */
[----:B-1----:R-:W-:-:S13]  /*0960*/  ISETP.LE.AND P0, PT, R0, UR4, PT ;  /* 0x0000000400007c0c */ /* 0x002fda000bf03270 */
[----:B------:R-:W-:Y:S05]  /*0970*/  @P0 EXIT ;  /* 0x000000000000094d */ /* 0x000fea0003800000 */
[----:B------:R-:W-:Y:S01]  /*0980*/  VIADD R10, R2, 0xffffff80 ;  /* 0xffffff80020a7836 */ /* 0x000fe20000000000 */
[----:B------:R-:W-:Y:S01]  /*0990*/  ULOP3.LUT UR48, UR37, 0x1, URZ, 0xfc, !UPT ;  /* 0x0000000125307892 */ /* 0x000fe2000f8efc3f */
[----:B------:R-:W-:Y:S01]  /*09a0*/  UMOV UR47, URZ ;  /* 0x0000003f002f7c82 */ /* 0x000fe20008000000 */
[----:B------:R-:W-:Y:S02]  /*09b0*/  UMOV UR46, URZ ;  /* 0x0000003f002e7c82 */ /* 0x000fe40008000000 */
[----:B------:R-:W-:Y:S01]  /*09c0*/  SHF.R.S32.HI R0, RZ, 0x1f, R10 ;  /* 0x0000001fff007819 */ /* 0x000fe2000001140a */
[----:B------:R-:W-:-:S03]  /*09d0*/  UMOV UR36, URZ ;  /* 0x0000003f00247c82 */ /* 0x000fc60008000000 */
[CC--:B------:R-:W-:Y:S02]  /*09e0*/  LEA.HI R154, R0.reuse, R10.reuse, RZ, 0x7 ;  /* 0x0000000a009a7211 */ /* 0x0c0fe400078f38ff */
[CC--:B------:R-:W-:Y:S02]  /*09f0*/  LEA.HI R3, R0.reuse, R10.reuse, RZ, 0x5 ;  /* 0x0000000a00037211 */ /* 0x0c0fe400078f28ff */
[----:B------:R-:W-:Y:S02]  /*0a00*/  LEA.HI R2, R0, R10, RZ, 0x4 ;  /* 0x0000000a00027211 */ /* 0x000fe400078f20ff */
[----:B------:R-:W-:Y:S01]  /*0a10*/  LOP3.LUT R153, R154, 0xffffff80, RZ, 0xc0, !PT ;  /* 0xffffff809a997812 */ /* 0x000fe200078ec0ff */
[----:B------:R-:W-:Y:S01]  /*0a20*/  IMAD.SHL.U32 R4, R3, 0x20, RZ ;  /* 0x0000002003047824 */ /* 0x000fe200078e00ff */
[----:B------:R-:W-:Y:S02]  /*0a30*/  SHF.R.S32.HI R5, RZ, 0x4, R2 ;  /* 0x00000004ff057819 */ /* 0x000fe40000011402 */
[----:B------:R-:W-:Y:S01]  /*0a40*/  LOP3.LUT R3, R2, 0x3fffff0, RZ, 0xc0, !PT ;  /* 0x03fffff002037812 */ /* 0x000fe200078ec0ff */
[----:B------:R-:W-:Y:S01]  /*0a50*/  IMAD.IADD R153, R10, 0x1, -R153 ;  /* 0x000000010a997824 */ /* 0x000fe200078e0a99 */
[----:B------:R-:W-:-:S02]  /*0a60*/  LEA.HI R2, R2, R5, RZ, 0x1 ;  /* 0x0000000502027211 */ /* 0x000fc400078f08ff */
[----:B------:R-:W-:Y:S01]  /*0a70*/  LOP3.LUT R4, R4, 0xfffffc00, RZ, 0xc0, !PT ;  /* 0xfffffc0004047812 */ /* 0x000fe200078ec0ff */
[----:B------:R-:W-:Y:S01]  /*0a80*/  IMAD.IADD R3, R10, 0x1, -R3 ;  /* 0x000000010a037824 */ /* 0x000fe200078e0a03 */
[----:B------:R-:W-:Y:S02]  /*0a90*/  SHF.R.S32.HI R6, RZ, 0x1f, R153 ;  /* 0x0000001fff067819 */ /* 0x000fe40000011499 */
[----:B------:R-:W-:Y:S01]  /*0aa0*/  LOP3.LUT R2, R2, 0x1ffffffe, RZ, 0xc0, !PT ;  /* 0x1ffffffe02027812 */ /* 0x000fe200078ec0ff */
[----:B------:R-:W-:Y:S01]  /*0ab0*/  IMAD R3, R3, 0x40, R4 ;  /* 0x0000004003037824 */ /* 0x000fe200078e0204 */
[----:B------:R-:W-:Y:S02]  /*0ac0*/  LEA.HI R4, R6, R153, RZ, 0x2 ;  /* 0x0000009906047211 */ /* 0x000fe400078f10ff */
[----:B------:R-:W-:Y:S01]  /*0ad0*/  LEA.HI R7, R0, R10, RZ, 0x2 ;  /* 0x0000000a00077211 */ /* 0x000fe200078f10ff */
[----:B------:R-:W-:Y:S01]  /*0ae0*/  IMAD.IADD R2, R5, 0x1, -R2 ;  /* 0x0000000105027824 */ /* 0x000fe200078e0a02 */
[----:B------:R-:W-:-:S02]  /*0af0*/  SHF.R.S32.HI R5, RZ, 0x2, R4 ;  /* 0x00000002ff057819 */ /* 0x000fc40000011404 */
[----:B------:R-:W-:Y:S01]  /*0b00*/  SHF.R.S32.HI R8, RZ, 0x1f, R4 ;  /* 0x0000001fff087819 */ /* 0x000fe20000011404 */
[----:B------:R-:W-:Y:S01]  /*0b10*/  IMAD R156, R2, 0x8, R3 ;  /* 0x00000008029c7824 */ /* 0x000fe200078e0203 */
[----:B------:R-:W-:Y:S02]  /*0b20*/  SHF.R.S32.HI R154, RZ, 0x7, R154 ;  /* 0x00000007ff9a7819 */ /* 0x000fe4000001149a */
[----:B------:R-:W-:Y:S02]  /*0b30*/  LOP3.LUT R7, R7, 0xfffffffc, RZ, 0xc0, !PT ;  /* 0xfffffffc07077812 */ /* 0x000fe400078ec0ff */
[----:B------:R-:W-:Y:S01]  /*0b40*/  LEA.HI R8, R8, R5, RZ, 0x3 ;  /* 0x0000000508087211 */ /* 0x000fe200078f18ff */
[----:B------:R-:W-:Y:S01]  /*0b50*/  IMAD.HI R2, R154, 0x55555556, RZ ;  /* 0x555555569a027827 */ /* 0x000fe200078e02ff */
[----:B------:R-:W-:Y:S02]  /*0b60*/  LEA.HI R0, R0, R10, RZ, 0x3 ;  /* 0x0000000a00007211 */ /* 0x000fe400078f18ff */
[----:B------:R-:W-:Y:S01]  /*0b70*/  LOP3.LUT R8, R8, 0xfffffff8, RZ, 0xc0, !PT ;  /* 0xfffffff808087812 */ /* 0x000fe200078ec0ff */
[----:B------:R-:W-:Y:S01]  /*0b80*/  IMAD.IADD R7, R10, 0x1, -R7 ;  /* 0x000000010a077824 */ /* 0x000fe200078e0a07 */
[----:B------:R-:W-:-:S02]  /*0b90*/  LEA.HI R6, R6, R153, RZ, 0x5 ;  /* 0x0000009906067211 */ /* 0x000fc400078f28ff */
[----:B------:R-:W-:Y:S01]  /*0ba0*/  LOP3.LUT R18, R0, 0xfffffff8, RZ, 0xc0, !PT ;  /* 0xfffffff800127812 */ /* 0x000fe200078ec0ff */
[----:B------:R-:W-:Y:S01]  /*0bb0*/  IMAD.IADD R5, R5, 0x1, -R8 ;  /* 0x0000000105057824 */ /* 0x000fe200078e0a08 */
[----:B------:R-:W-:Y:S02]  /*0bc0*/  LEA.HI R9, R7, R7, RZ, 0x1 ;  /* 0x0000000707097211 */ /* 0x000fe400078f08ff */
[----:B------:R-:W-:Y:S01]  /*0bd0*/  LEA.HI R3, R2, R2, RZ, 0x1 ;  /* 0x0000000202037211 */ /* 0x000fe200078f08ff */
[----:B------:R-:W-:Y:S01]  /*0be0*/  IMAD.IADD R18, R10, 0x1, -R18 ;  /* 0x000000010a127824 */ /* 0x000fe200078e0a12 */
[----:B------:R-:W-:Y:S02]  /*0bf0*/  SHF.R.S32.HI R6, RZ, 0x5, R6 ;  /* 0x00000005ff067819 */ /* 0x000fe40000011406 */
[----:B------:R-:W-:Y:S01]  /*0c00*/  LOP3.LUT R2, R9, 0x1ffffffe, RZ, 0xc0, !PT ;  /* 0x1ffffffe09027812 */ /* 0x000fe200078ec0ff */
[----:B------:R-:W-:Y:S01]  /*0c10*/  IMAD R3, R3, -0x3, R154 ;  /* 0xfffffffd03037824 */ /* 0x000fe200078e029a */
[----:B------:R-:W-:Y:S01]  /*0c20*/  LOP3.LUT R16, R4, 0x7ffffffc, RZ, 0xc0, !PT ;  /* 0x7ffffffc04107812 */ /* 0x000fe200078ec0ff */
[----:B------:R-:W-:Y:S01]  /*0c30*/  IMAD R6, R6, 0x10, R5 ;  /* 0x0000001006067824 */ /* 0x000fe200078e0205 */
[----:B------:R-:W-:Y:S01]  /*0c40*/  SHF.R.S32.HI R152, RZ, 0x3, R0 ;  /* 0x00000003ff987819 */ /* 0x000fe20000011400 */
[----:B------:R-:W-:-:S02]  /*0c50*/  IMAD.SHL.U32 R22, R18, 0x8, RZ ;  /* 0x0000000812167824 */ /* 0x000fc400078e00ff */
[----:B------:R-:W-:Y:S02]  /*0c60*/  IMAD.IADD R2, R7, 0x1, -R2 ;  /* 0x0000000107027824 */ /* 0x000fe400078e0a02 */
[----:B------:R-:W-:Y:S01]  /*0c70*/  IMAD R155, R3, 0x40, R6 ;  /* 0x00000040039b7824 */ /* 0x000fe200078e0206 */
[----:B------:R-:W-:Y:S01]  /*0c80*/  SHF.R.S32.HI R157, RZ, 0x1f, R22 ;  /* 0x0000001fff9d7819 */ /* 0x000fe20000011416 */
[----:B------:R-:W-:Y:S02]  /*0c90*/  IMAD.IADD R16, R153, 0x1, -R16 ;  /* 0x0000000199107824 */ /* 0x000fe400078e0a10 */
[----:B------:R-:W-:-:S07]  /*0ca0*/  IMAD R17, R2, 0x8, R155 ;  /* 0x0000000802117824 */ /* 0x000fce00078e029b */
.L_x_1021:
[----:B------:R-:W-:Y:S01]  /*0cb0*/  ULDC UR5, c[0x0][0xc60] ;  /* 0x0003180000057ab9 */ /* 0x000fe20000000800 */
[----:B------:R-:W-:Y:S01]  /*0cc0*/  UMOV UR8, UR4 ;  /* 0x0000000400087c82 */ /* 0x000fe20008000000 */
[----:B------:R-:W-:-:S11]  /*0cd0*/  UISETP.NE.AND UP0, UPT, UR5, 0x1, UPT ;  /* 0x000000010500788c */ /* 0x000fd6000bf05270 */
[----:B------:R-:W-:Y:S01]  /*0ce0*/  @UP0 ULDC UR6, c[0x0][0xc64] ;  /* 0x0003190000060ab9 */ /* 0x000fe20000000800 */
[----:B------:R-:W-:Y:S01]  /*0cf0*/  @UP0 ULDC UR9, c[0x0][0xc68] ;  /* 0x00031a0000090ab9 */ /* 0x000fe20000000800 */
[----:B------:R-:W-:-:S04]  /*0d00*/  UIMAD.WIDE.U32 UR6, UR4, UR6, URZ ;  /* 0x00000006040672a5 */ /* 0x000fc8000f8e003f */
[----:B------:R-:W-:-:S03]  /*0d10*/  @UP0 USHF.R.U32.HI UR8, URZ, UR9, UR7 ;  /* 0x000000093f080299 */ /* 0x000fc60008011607 */
[----:B------:R-:W-:Y:S02]  /*0d20*/  ULDC UR6, c[0x0][0xc78] ;  /* 0x00031e0000067ab9 */ /* 0x000fe40000000800 */
[----:B------:R-:W-:Y:S02]  /*0d30*/  UISETP.GE.AND UP0, UPT, UR8, UR6, UPT ;  /* 0x000000060800728c */ /* 0x000fe4000bf06270 */
[----:B------:R-:W-:-:S04]  /*0d40*/  UIADD3 UR6, -UR8, URZ, URZ ;  /* 0x0000003f08067290 */ /* 0x000fc8000fffe13f */
[----:B------:R-:W-:Y:S01]  /*0d50*/  PLOP3.LUT P0, PT, PT, PT, UP0, 0x80, 0x0 ;  /* 0x000000000000781c */ /* 0x000fe20003f0f008 */
[----:B------:R-:W-:-:S12]  /*0d60*/  UIMAD UR9, UR5, UR6, UR4 ;  /* 0x00000006050972a4 */ /* 0x000fd8000f8e0204 */
[----:B012--5:R-:W-:Y:S05]  /*0d70*/  @!P0 BRA `(.L_x_929) ;  /* 0x0000000000208947 */ /* 0x027fea0003800000 */
[----:B------:R-:W-:Y:S01]  /*0d80*/  ULDC UR7, c[0x0][0xc6c] ;  /* 0x00031b0000077ab9 */ /* 0x000fe20000000800 */
[----:B------:R-:W-:Y:S01]  /*0d90*/  UMOV UR6, UR9 ;  /* 0x0000000900067c82 */ /* 0x000fe20008000000 */
[----:B------:R-:W-:-:S11]  /*0da0*/  UISETP.NE.AND UP0, UPT, UR7, 0x1, UPT ;  /* 0x000000010700788c */ /* 0x000fd6000bf05270 */
[----:B------:R-:W-:Y:S02]  /*0db0*/  @UP0 ULDC.64 UR10, c[0x0][0xc70] ;  /* 0x00031c00000a0ab9 */ /* 0x000fe40000000a00 */
[----:B------:R-:W-:-:S04]  /*0dc0*/  UIMAD.WIDE.U32 UR4, UR9, UR10, URZ ;  /* 0x0000000a090472a5 */ /* 0x000fc8000f8e003f */
[----:B------:R-:W-:-:S04]  /*0dd0*/  @UP0 USHF.R.U32.HI UR6, URZ, UR11, UR5 ;  /* 0x0000000b3f060299 */ /* 0x000fc80008011605 */
[----:B------:R-:W-:Y:S01]  /*0de0*/  UIMAD UR4, UR6, UR7, URZ ;  /* 0x00000007060472a4 */ /* 0x000fe2000f8e023f */
[----:B------:R-:W-:Y:S11]  /*0df0*/  BRA `(.L_x_930) ;  /* 0x00000000001c7947 */ /* 0x000ff60003800000 */
.L_x_929:
[----:B------:R-:W-:Y:S01]  /*0e00*/  ULDC UR7, c[0x0][0xc54] ;  /* 0x0003150000077ab9 */ /* 0x000fe20000000800 */
[----:B------:R-:W-:Y:S01]  /*0e10*/  UMOV UR6, UR9 ;  /* 0x0000000900067c82 */ /* 0x000fe20008000000 */
[----:B------:R-:W-:-:S11]  /*0e20*/  UISETP.NE.AND UP0, UPT, UR7, 0x1, UPT ;  /* 0x000000010700788c */ /* 0x000fd6000bf05270 */
[----:B------:R-:W-:Y:S02]  /*0e30*/  @UP0 ULDC.64 UR10, c[0x0][0xc58] ;  /* 0x00031600000a0ab9 */ /* 0x000fe40000000a00 */
[----:B------:R-:W-:-:S04]  /*0e40*/  UIMAD.WIDE.U32 UR4, UR9, UR10, URZ ;  /* 0x0000000a090472a5 */ /* 0x000fc8000f8e003f */
[----:B------:R-:W-:-:S04]  /*0e50*/  @UP0 USHF.R.U32.HI UR6, URZ, UR11, UR5 ;  /* 0x0000000b3f060299 */ /* 0x000fc80008011605 */
[----:B------:R-:W-:-:S12]  /*0e60*/  UIMAD UR4, UR6, UR7, URZ ;  /* 0x00000007060472a4 */ /* 0x000fd8000f8e023f */
.L_x_930:
[----:B------:R-:W-:Y:S01]  /*0e70*/  ULOP3.LUT UR6, URZ, UR6, URZ, 0x33, !UPT ;  /* 0x000000063f067292 */ /* 0x000fe2000f8e333f */
[----:B------:R-:W-:Y:S01]  /*0e80*/  ULDC UR7, c[0x0][0x448] ;  /* 0x0001120000077ab9 */ /* 0x000fe20000000800 */
[----:B------:R-:W-:Y:S01]  /*0e90*/  ULDC UR5, c[0x0][0xc3c] ;  /* 0x00030f0000057ab9 */ /* 0x000fe20000000800 */
[----:B------:R-:W-:Y:S02]  /*0ea0*/  UISETP.NE.AND UP3, UPT, UR7, 0x1, UPT ;  /* 0x000000010700788c */ /* 0x000fe4000bf65270 */
[----:B------:R-:W-:Y:S01]  /*0eb0*/  UIADD3 UR6, UR6, UR5, URZ ;  /* 0x0000000506067290 */ /* 0x000fe2000fffe03f */
[----:B------:R-:W-:Y:S01]  /*0ec0*/  ULDC.64 UR10, c[0x0][0x418] ;  /* 0x00010600000a7ab9 */ /* 0x000fe20000000a00 */
[----:B------:R-:W-:Y:S01]  /*0ed0*/  UIADD3 UR4, UR9, -UR4, URZ ;  /* 0x8000000409047290 */ /* 0x000fe2000fffe03f */
[----:B------:R-:W-:Y:S01]  /*0ee0*/  ULDC UR41, c[0x0][0xc48] ;  /* 0x0003120000297ab9 */ /* 0x000fe20000000800 */
[----:B------:R-:W-:Y:S02]  /*0ef0*/  UISETP.NE.U32.AND UP0, UPT, UR10, URZ, UPT ;  /* 0x0000003f0a00728c */ /* 0x000fe4000bf05070 */
[----:B------:R-:W-:-:S02]  /*0f00*/  UIMAD UR38, UR6, 0xc0, URZ ;  /* 0x000000c0062678a4 */ /* 0x000fc4000f8e023f */
[----:B------:R-:W-:Y:S01]  /*0f10*/  UISETP.NE.AND UP1, UPT, UR41, 0x1, UPT ;  /* 0x000000012900788c */ /* 0x000fe2000bf25270 */
[----:B------:R-:W-:Y:S01]  /*0f20*/  ULDC UR13, c[0x0][0xc54] ;  /* 0x00031500000d7ab9 */ /* 0x000fe20000000800 */
[----:B------:R-:W-:Y:S02]  /*0f30*/  UISETP.NE.AND.EX UP0, UPT, UR11, URZ, UPT, UP0 ;  /* 0x0000003f0b00728c */ /* 0x000fe4000bf05300 */
[----:B------:R-:W-:Y:S02]  /*0f40*/  UIADD3 UR10, UR38, 0xbf, URZ ;  /* 0x000000bf260a7890 */ /* 0x000fe4000fffe03f */
[----:B------:R-:W-:Y:S01]  /*0f50*/  UIMAD UR13, UR8, UR13, UR4 ;  /* 0x0000000d080d72a4 */ /* 0x000fe2000f8e0204 */
[----:B------:R-:W-:Y:S01]  /*0f60*/  ULDC UR40, c[0x0][0x424] ;  /* 0x0001090000287ab9 */ /* 0x000fe20000000800 */
[----:B------:R-:W-:Y:S01]  /*0f70*/  ULDC UR51, c[0x0][0x288] ;  /* 0x0000a20000337ab9 */ /* 0x000fe20000000800 */
[----:B------:R-:W-:Y:S01]  /*0f80*/  ULDC.64 UR4, c[0x0][0x9e0] ;  /* 0x0002780000047ab9 */ /* 0x000fe20000000a00 */
[----:B------:R-:W-:Y:S01]  /*0f90*/  @UP3 ULDC UR8, c[0x0][0x44c] ;  /* 0x0001130000083ab9 */ /* 0x000fe20000000800 */
[----:B------:R-:W-:-:S02]  /*0fa0*/  UIADD3 UR11, -UR51, 0x1, URZ ;  /* 0x00000001330b7890 */ /* 0x000fc4000fffe13f */
[----:B------:R-:W-:Y:S02]  /*0fb0*/  UISETP.GE.AND UP2, UPT, UR5, 0x1, UPT ;  /* 0x000000010500788c */ /* 0x000fe4000bf46270 */
[----:B------:R-:W-:Y:S02]  /*0fc0*/  USEL UR40, UR40, 0x1, UP0 ;  /* 0x0000000128287887 */ /* 0x000fe40008000000 */
[----:B------:R-:W-:Y:S01]  /*0fd0*/  UIMAD.WIDE.U32 UR8, UR10, UR8, URZ ;  /* 0x000000080a0872a5 */ /* 0x000fe2000f8e003f */
[----:B------:R-:W-:Y:S01]  /*0fe0*/  ULDC UR12, c[0x0][0x2f0] ;  /* 0x0000bc00000c7ab9 */ /* 0x000fe20000000800 */
[----:B------:R-:W-:Y:S01]  /*0ff0*/  @UP3 ULDC UR15, c[0x0][0x450] ;  /* 0x00011400000f3ab9 */ /* 0x000fe20000000800 */
[----:B------:R-:W-:Y:S01]  /*1000*/  @UP1 ULDC UR6, c[0x0][0xc4c] ;  /* 0x0003130000061ab9 */ /* 0x000fe20000000800 */
[----:B------:R-:W-:Y:S01]  /*1010*/  UIMAD UR11, UR40, UR12, UR11 ;  /* 0x0000000c280b72a4 */ /* 0x000fe2000f8e020b */
[----:B------:R-:W-:Y:S01]  /*1020*/  PLOP3.LUT P0, PT, PT, PT, UP2, 0x40, 0x0 ;  /* 0x000000000000781c */ /* 0x000fe20003f0e828 */
[----:B------:R-:W-:-:S02]  /*1030*/  @UP3 USHF.R.U32.HI UR10, URZ, UR15, UR9 ;  /* 0x0000000f3f0a3299 */ /* 0x000fc40008011609 */
[----:B------:R-:W-:Y:S01]  /*1040*/  UIMAD.WIDE.U32 UR6, UR13, UR6, URZ ;  /* 0x000000060d0672a5 */ /* 0x000fe2000f8e003f */
[----:B------:R-:W-:Y:S01]  /*1050*/  @UP1 ULDC UR14, c[0x0][0xc50] ;  /* 0x00031400000e1ab9 */ /* 0x000fe20000000800 */
[----:B------:R-:W-:Y:S01]  /*1060*/  UIADD3 UR10, UR11, UR10, URZ ;  /* 0x0000000a0b0a7290 */ /* 0x000fe2000fffe03f */
[----:B------:R-:W-:Y:S01]  /*1070*/  UMOV UR39, UR13 ;  /* 0x0000000d00277c82 */ /* 0x000fe20008000000 */
[----:B------:R-:W-:Y:S02]  /*1080*/  @UP1 USHF.R.U32.HI UR39, URZ, UR14, UR7 ;  /* 0x0000000e3f271299 */ /* 0x000fe40008011607 */
[----:B------:R-:W-:Y:S02]  /*1090*/  UIADD3 UR4, UR10, UR4, URZ ;  /* 0x000000040a047290 */ /* 0x000fe4000fffe03f */
[----:B------:R-:W-:Y:S02]  /*10a0*/  UIADD3 UR6, -UR39, URZ, URZ ;  /* 0x0000003f27067290 */ /* 0x000fe4000fffe13f */
[----:B------:R-:W-:-:S02]  /*10b0*/  UP2UR UR50, UPR, URZ, 0x8 ;  /* 0x000000083f327883 */ /* 0x000fc40008000000 */
[----:B------:R-:W-:Y:S01]  /*10c0*/  UP2UR UR49, UPR, URZ, 0x4 ;  /* 0x000000043f317883 */ /* 0x000fe20008000000 */
[----:B------:R-:W-:Y:S01]  /*10d0*/  IMAD.U32 R0, RZ, RZ, UR4 ;  /* 0x00000004ff007e24 */ /* 0x000fe2000f8e00ff */
[----:B------:R-:W-:Y:S01]  /*10e0*/  UIMAD UR41, UR41, UR6, UR13 ;  /* 0x00000006292972a4 */ /* 0x000fe2000f8e020d */
[----:B------:R-:W-:Y:S11]  /*10f0*/  @P0 BRA `(.L_x_931) ;  /* 0x0000000000400947 */ /* 0x000ff60003800000 */
[----:B------:R-:W-:Y:S01]  /*1100*/  ISETP.LT.AND P0, PT, RZ, UR10, PT ;  /* 0x0000000aff007c0c */ /* 0x000fe2000bf01270 */
[----:B------:R-:W-:-:S12]  /*1110*/  UIADD3 UR4, UR10, -0x1, URZ ;  /* 0xffffffff0a047890 */ /* 0x000fd8000fffe03f */
[----:B------:R-:W-:Y:S05]  /*1120*/  @P0 BRA `(.L_x_932) ;  /* 0x00000000001c0947 */ /* 0x000fea0003800000 */
[----:B------:R-:W-:Y:S02]  /*1130*/  UISETP.NE.AND UP0, UPT, UR5, 0x1, UPT ;  /* 0x000000010500788c */ /* 0x000fe4000bf05270 */
[----:B------:R-:W-:-:S09]  /*1140*/  UIADD3 UR4, -UR10, URZ, URZ ;  /* 0x0000003f0a047290 */ /* 0x000fd2000fffe13f */
[----:B------:R-:W-:Y:S02]  /*1150*/  @UP0 ULDC.64 UR8, c[0x0][0x9e8] ;  /* 0x00027a0000080ab9 */ /* 0x000fe40000000a00 */
[----:B------:R-:W-:-:S04]  /*1160*/  UIMAD.WIDE.U32 UR6, UR4, UR8, URZ ;  /* 0x00000008040672a5 */ /* 0x000fc8000f8e003f */
[----:B------:R-:W-:-:S04]  /*1170*/  @UP0 USHF.R.U32.HI UR4, URZ, UR9, UR7 ;  /* 0x000000093f040299 */ /* 0x000fc80008011607 */
[----:B------:R-:W-:Y:S01]  /*1180*/  ULOP3.LUT UR4, URZ, UR4, URZ, 0x33, !UPT ;  /* 0x000000043f047292 */ /* 0x000fe2000f8e333f */
[----:B------:R-:W-:Y:S11]  /*1190*/  BRA `(.L_x_933) ;  /* 0x0000000000107947 */ /* 0x000ff60003800000 */
.L_x_932:
[----:B------:R-:W-:-:S11]  /*11a0*/  UISETP.NE.AND UP0, UPT, UR5, 0x1, UPT ;  /* 0x000000010500788c */ /* 0x000fd6000bf05270 */
[----:B------:R-:W-:Y:S02]  /*11b0*/  @UP0 ULDC.64 UR8, c[0x0][0x9e8] ;  /* 0x00027a0000080ab9 */ /* 0x000fe40000000a00 */
[----:B------:R-:W-:-:S04]  /*11c0*/  UIMAD.WIDE.U32 UR6, UR4, UR8, URZ ;  /* 0x00000008040672a5 */ /* 0x000fc8000f8e003f */
[----:B------:R-:W-:-:S12]  /*11d0*/  @UP0 USHF.R.U32.HI UR4, URZ, UR9, UR7 ;  /* 0x000000093f040299 */ /* 0x000fd80008011607 */
.L_x_933:
[----:B------:R-:W-:-:S06]  /*11e0*/  UIMAD UR4, UR4, UR5, UR5 ;  /* 0x00000005040472a4 */ /* 0x000fcc000f8e0205 */
[----:B------:R-:W-:-:S07]  /*11f0*/  VIMNMX R0, R0, UR4, PT ;  /* 0x0000000400007c48 */ /* 0x000fce000bfe0100 */
.L_x_931:
[----:B------:R-:W-:Y:S01]  /*1200*/  UISETP.NE.AND UP0, UPT, UR50, URZ, UPT ;  /* 0x0000003f3200728c */ /* 0x000fe2000bf05270 */
[----:B------:R-:W-:Y:S01]  /*1210*/  VIADD R0, R0, 0x7f ;  /* 0x0000007f00007836 */ /* 0x000fe20000000000 */
[----:B------:R-:W-:Y:S01]  /*1220*/  UMOV UR9, UR38 ;  /* 0x0000002600097c82 */ /* 0x000fe20008000000 */
[----:B------:R-:W-:Y:S02]  /*1230*/  UIMAD UR4, UR40, UR12, 0x7f ;  /* 0x0000007f280474a4 */ /* 0x000fe4000f8e020c */
[----:B------:R-:W-:Y:S01]  /*1240*/  UIMAD UR51, UR40, UR12, -UR51 ;  /* 0x0000000c283372a4 */ /* 0x000fe2000f8e0a33 */
[----:B------:R-:W-:Y:S01]  /*1250*/  SHF.R.S32.HI R3, RZ, 0x1f, R0 ;  /* 0x0000001fff037819 */ /* 0x000fe20000011400 */
[----:B------:R-:W-:Y:S01]  /*1260*/  USHF.R.S32.HI UR8, URZ, 0x1f, UR4 ;  /* 0x0000001f3f087899 */ /* 0x000fe20008011404 */
[----:B------:R-:W-:Y:S02]  /*1270*/  ULDC UR10, c[0x0][0x9dc] ;  /* 0x00027700000a7ab9 */ /* 0x000fe40000000800 */
[----:B------:R-:W-:Y:S01]  /*1280*/  LEA.HI R3, R3, R0, RZ, 0x7 ;  /* 0x0000000003037211 */ /* 0x000fe200078f38ff */
[----:B------:R-:W-:Y:S01]  /*1290*/  @UP0 ULDC UR6, c[0x0][0x44c] ;  /* 0x0001130000060ab9 */ /* 0x000fe20000000800 */
[----:B------:R-:W-:Y:S01]  /*12a0*/  @UP0 ULDC UR11, c[0x0][0x450] ;  /* 0x00011400000b0ab9 */ /* 0x000fe20000000800 */
[----:B------:R-:W-:Y:S01]  /*12b0*/  UIMAD.WIDE.U32 UR6, UR38, UR6, URZ ;  /* 0x00000006260672a5 */ /* 0x000fe2000f8e003f */
[----:B------:R-:W-:Y:S01]  /*12c0*/  SHF.R.S32.HI R3, RZ, 0x7, R3 ;  /* 0x00000007ff037819 */ /* 0x000fe20000011403 */
[----:B------:R-:W-:-:S02]  /*12d0*/  ULEA.HI UR8, UR8, UR4, URZ, 0x7 ;  /* 0x0000000408087291 */ /* 0x000fc4000f8f383f */
[----:B------:R-:W-:Y:S02]  /*12e0*/  @UP0 USHF.R.U32.HI UR9, URZ, UR11, UR7 ;  /* 0x0000000b3f090299 */ /* 0x000fe40008011607 */
[----:B------:R-:W-:Y:S02]  /*12f0*/  UISETP.GE.AND UP0, UPT, UR5, 0x1, UPT ;  /* 0x000000010500788c */ /* 0x000fe4000bf06270 */
[----:B------:R-:W-:Y:S02]  /*1300*/  USHF.R.S32.HI UR8, URZ, 0x7, UR8 ;  /* 0x000000073f087899 */ /* 0x000fe40008011408 */
[----:B------:R-:W-:Y:S02]  /*1310*/  UIADD3 UR4, UR51, UR9, URZ ;  /* 0x0000000933047290 */ /* 0x000fe4000fffe03f */
[----:B------:R-:W-:Y:S02]  /*1320*/  PLOP3.LUT P0, PT, PT, PT, UP0, 0x40, 0x0 ;  /* 0x000000000000781c */ /* 0x000fe40003f0e808 */
[----:B------:R-:W-:Y:S01]  /*1330*/  UIADD3 UR9, UR4, -UR10, URZ ;  /* 0x8000000a04097290 */ /* 0x000fe2000fffe03f */
[----:B------:R-:W-:-:S10]  /*1340*/  VIMNMX R88, R3, UR8, PT ;  /* 0x0000000803587c48 */ /* 0x000fd4000bfe0100 */
[----:B------:R-:W-:Y:S05]  /*1350*/  @P0 BRA `(.L_x_934) ;  /* 0x0000000000440947 */ /* 0x000fea0003800000 */
[----:B------:R-:W-:-:S06]  /*1360*/  UISETP.GT.AND UP0, UPT, UR4, -0x1, UPT ;  /* 0xffffffff0400788c */ /* 0x000fcc000bf04270 */
[----:B------:R-:W-:-:S13]  /*1370*/  PLOP3.LUT P0, PT, PT, PT, UP0, 0x80, 0x0 ;  /* 0x000000000000781c */ /* 0x000fda0003f0f008 */
[----:B------:R-:W-:Y:S05]  /*1380*/  @P0 BRA `(.L_x_935) ;  /* 0x00000000001c0947 */ /* 0x000fea0003800000 */
[----:B------:R-:W-:Y:S02]  /*1390*/  UISETP.NE.AND UP0, UPT, UR5, 0x1, UPT ;  /* 0x000000010500788c */ /* 0x000fe4000bf05270 */
[----:B------:R-:W-:-:S09]  /*13a0*/  ULOP3.LUT UR4, URZ, UR4, URZ, 0x33, !UPT ;  /* 0x000000043f047292 */ /* 0x000fd2000f8e333f */
[----:B------:R-:W-:Y:S02]  /*13b0*/  @UP0 ULDC.64 UR10, c[0x0][0x9e8] ;  /* 0x00027a00000a0ab9 */ /* 0x000fe40000000a00 */
[----:B------:R-:W-:-:S04]  /*13c0*/  UIMAD.WIDE.U32 UR6, UR4, UR10, URZ ;  /* 0x0000000a040672a5 */ /* 0x000fc8000f8e003f */
[----:B------:R-:W-:-:S04]  /*13d0*/  @UP0 USHF.R.U32.HI UR4, URZ, UR11, UR7 ;  /* 0x0000000b3f040299 */ /* 0x000fc80008011607 */
[----:B------:R-:W-:Y:S01]  /*13e0*/  ULOP3.LUT UR4, URZ, UR4, URZ, 0x33, !UPT ;  /* 0x000000043f047292 */ /* 0x000fe2000f8e333f */
[----:B------:R-:W-:Y:S11]  /*13f0*/  BRA `(.L_x_936) ;  /* 0x0000000000107947 */ /* 0x000ff60003800000 */
.L_x_935:
[----:B------:R-:W-:-:S11]  /*1400*/  UISETP.NE.AND UP0, UPT, UR5, 0x1, UPT ;  /* 0x000000010500788c */ /* 0x000fd6000bf05270 */
[----:B------:R-:W-:Y:S02]  /*1410*/  @UP0 ULDC.64 UR10, c[0x0][0x9e8] ;  /* 0x00027a00000a0ab9 */ /* 0x000fe40000000a00 */
[----:B------:R-:W-:-:S04]  /*1420*/  UIMAD.WIDE.U32 UR6, UR4, UR10, URZ ;  /* 0x0000000a040672a5 */ /* 0x000fc8000f8e003f */
[----:B------:R-:W-:-:S12]  /*1430*/  @UP0 USHF.R.U32.HI UR4, URZ, UR11, UR7 ;  /* 0x0000000b3f040299 */ /* 0x000fd80008011607 */
.L_x_936:
[----:B------:R-:W-:-:S04]  /*1440*/  UIMAD UR4, UR4, UR5, URZ ;  /* 0x00000005040472a4 */ /* 0x000fc8000f8e023f */
[----:B------:R-:W-:-:S04]  /*1450*/  UISETP.LT.AND UP0, UPT, UR9, UR4, UPT ;  /* 0x000000040900728c */ /* 0x000fc8000bf01270 */
[----:B------:R-:W-:-:S12]  /*1460*/  USEL UR9, UR9, UR4, !UP0 ;  /* 0x0000000409097287 */ /* 0x000fd8000c000000 */
.L_x_934:
[----:B------:R-:W-:Y:S01]  /*1470*/  USHF.R.S32.HI UR4, URZ, 0x1f, UR9 ;  /* 0x0000001f3f047899 */ /* 0x000fe20008011409 */
[----:B------:R-:W-:Y:S01]  /*1480*/  PLOP3.LUT P0, PT, PT, PT, PT, 0x80, 0x0 ;  /* 0x000000000000781c */ /* 0x000fe20003f0f070 */
[----:B------:R-:W-:Y:S01]  /*1490*/  IMAD.MOV.U32 R0, RZ, RZ, RZ ;  /* 0x000000ffff007224 */ /* 0x000fe200078e00ff */
[----:B------:R-:W-:Y:S01]  /*14a0*/  CS2R R26, SRZ ;  /* 0x00000000001a7805 */ /* 0x000fe2000001ff00 */
[----:B------:R-:W-:Y:S01]  /*14b0*/  ULEA.HI UR4, UR4, UR9, URZ, 0x7 ;  /* 0x0000000904047291 */ /* 0x000fe2000f8f383f */
[----:B------:R-:W-:Y:S01]  /*14c0*/  IMAD.MOV.U32 R30, RZ, RZ, RZ ;  /* 0x000000ffff1e7224 */ /* 0x000fe200078e00ff */
[----:B------:R-:W-:Y:S01]  /*14d0*/  CS2R R24, SRZ ;  /* 0x0000000000187805 */ /* 0x000fe2000001ff00 */
[----:B------:R-:W-:Y:S01]  /*14e0*/  IMAD.MOV.U32 R118, RZ, RZ, RZ ;  /* 0x000000ffff767224 */ /* 0x000fe200078e00ff */
[----:B------:R-:W-:Y:S01]  /*14f0*/  USHF.R.S32.HI UR4, URZ, 0x7, UR4 ;  /* 0x000000073f047899 */ /* 0x000fe20008011404 */
[----:B------:R-:W-:Y:S01]  /*1500*/  IMAD.MOV.U32 R21, RZ, RZ, RZ ;  /* 0x000000ffff157224 */ /* 0x000fe200078e00ff */
[----:B------:R-:W-:Y:S01]  /*1510*/  CS2R R14, SRZ ;  /* 0x00000000000e7805 */ /* 0x000fe2000001ff00 */
[----:B------:R-:W-:Y:S01]  /*1520*/  IMAD.MOV.U32 R114, RZ, RZ, RZ ;  /* 0x000000ffff727224 */ /* 0x000fe200078e00ff */
[----:B------:R-:W-:Y:S01]  /*1530*/  UISETP.LT.AND UP0, UPT, URZ, UR4, UPT ;  /* 0x000000043f00728c */ /* 0x000fe2000bf01270 */
[----:B------:R-:W-:Y:S01]  /*1540*/  IMAD.MOV.U32 R29, RZ, RZ, RZ ;  /* 0x000000ffff1d7224 */ /* 0x000fe200078e00ff */
[----:B------:R-:W-:Y:S01]  /*1550*/  CS2R R34, SRZ ;  /* 0x0000000000227805 */ /* 0x000fe2000001ff00 */
[----:B------:R-:W-:Y:S01]  /*1560*/  IMAD.MOV.U32 R110, RZ, RZ, RZ ;  /* 0x000000ffff6e7224 */ /* 0x000fe200078e00ff */
[----:B------:R-:W-:Y:S01]  /*1570*/  USEL UR42, URZ, UR4, !UP0 ;  /* 0x000000043f2a7287 */ /* 0x000fe2000c000000 */
[----:B------:R-:W-:Y:S01]  /*1580*/  CS2R R12, SRZ ;  /* 0x00000000000c7805 */ /* 0x000fe2000001ff00 */
[----:B------:R-:W-:Y:S01]  /*1590*/  IMAD.MOV.U32 R106, RZ, RZ, RZ ;  /* 0x000000ffff6a7224 */ /* 0x000fe200078e00ff */
[----:B------:R-:W-:Y:S01]  /*15a0*/  CS2R R102, SRZ ;  /* 0x0000000000667805 */ /* 0x000fe2000001ff00 */
[----:B------:R-:W-:Y:S01]  /*15b0*/  IMAD.MOV.U32 R41, RZ, RZ, RZ ;  /* 0x000000ffff297224 */ /* 0x000fe200078e00ff */
[----:B------:R-:W-:-:S02]  /*15c0*/  CS2R R100, SRZ ;  /* 0x0000000000647805 */ /* 0x000fc4000001ff00 */
[----:B------:R-:W-:Y:S02]  /*15d0*/  ISETP.GT.AND P1, PT, R88, UR42, PT ;  /* 0x0000002a58007c0c */ /* 0x000fe4000bf24270 */
[----:B------:R-:W-:Y:S02]  /*15e0*/  CS2R R98, SRZ ;  /* 0x0000000000627805 */ /* 0x000fe4000001ff00 */
[----:B------:R-:W-:Y:S02]  /*15f0*/  CS2R R96, SRZ ;  /* 0x0000000000607805 */ /* 0x000fe4000001ff00 */
[----:B------:R-:W-:Y:S02]  /*1600*/  CS2R R94, SRZ ;  /* 0x00000000005e7805 */ /* 0x000fe4000001ff00 */
[----:B------:R-:W-:Y:S02]  /*1610*/  CS2R R92, SRZ ;  /* 0x00000000005c7805 */ /* 0x000fe4000001ff00 */
[----:B------:R-:W-:Y:S01]  /*1620*/  CS2R R90, SRZ ;  /* 0x00000000005a7805 */ /* 0x000fe2000001ff00 */
[----:B------:R-:W-:-:S02]  /*1630*/  IMAD.MOV.U32 R89, RZ, RZ, RZ ;  /* 0x000000ffff597224 */ /* 0x000fc400078e00ff */
[----:B------:R-:W-:Y:S05]  /*1640*/  @!P1 BRA `(.L_x_937) ;  /* 0x000000d8001c9947 */ /* 0x000fea0003800000 */
[----:B------:R-:W0:Y:S01]  /*1650*/  SHFL.IDX PT, R0, R154, RZ, 0x1f ;  /* 0x00001fff9a007589 */ /* 0x000e2200000e0000 */
[----:B------:R-:W1:Y:S01]  /*1660*/  S2UR UR43, SR_CgaCtaId ;  /* 0x00000000002b79c3 */ /* 0x000e620000008800 */
[----:B------:R-:W-:Y:S01]  /*1670*/  UMOV UR45, 0x400 ;  /* 0x00000400002d7882 */ /* 0x000fe20000000000 */
        /* <DEDUP_REMOVED lines=19> */
[----:B------:R-:W-:Y:S02]  /*17b0*/  IMAD.U32 R10, RZ, RZ, UR6 ;  /* 0x00000006ff0a7e24 */ /* 0x000fe4000f8e00ff */
[----:B------:R-:W-:Y:S02]  /*17c0*/  IMAD.U32 R6, RZ, RZ, UR4 ;  /* 0x00000004ff067e24 */ /* 0x000fe4000f8e00ff */
[----:B------:R-:W-:-:S02]  /*17d0*/  IMAD.U32 R7, RZ, RZ, UR5 ;  /* 0x00000005ff077e24 */ /* 0x000fc4000f8e00ff */
[----:B------:R-:W-:Y:S02]  /*17e0*/  IMAD.U32 R11, RZ, RZ, UR7 ;  /* 0x00000007ff0b7e24 */ /* 0x000fe4000f8e00ff */
[----:B------:R-:W-:Y:S02]  /*17f0*/  IMAD.MOV.U32 R8, RZ, RZ, 0x70 ;  /* 0x00000070ff087424 */ /* 0x000fe400078e00ff */
[----:B------:R-:W-:Y:S02]  /*1800*/  IMAD.MOV.U32 R12, RZ, RZ, 0x1 ;  /* 0x00000001ff0c7424 */ /* 0x000fe400078e00ff */
[----:B0-----:R-:W-:-:S07]  /*1810*/  IMAD.MOV.U32 R13, RZ, RZ, RZ ;  /* 0x000000ffff0d7224 */ /* 0x001fce00078e00ff */
[----:B------:R-:W-:-:S07]  /*1820*/  LEPC R20, `(.L_x_938) ;  /* 0x000000001014794e */ /* 0x000fce0000000000 */
[----:B-1----:R-:W-:Y:S05]  /*1830*/  CALL.ABS.NOINC R2 ;  /* 0x0000000002007343 */ /* 0x002fea0003c00000 */
.L_x_938:
        /* <DEDUP_REMOVED lines=9> */
.L_x_1091:
[----:B------:R-:W-:Y:S05]  /*18d0*/  @!P0 BRA `(.L_x_940) ;  /* 0x0000000000048947 */ /* 0x000fea0003800000 */
[----:B------:R-:W-:Y:S01]  /*18e0*/  BPT.TRAP 0x1 ;  /* 0x000000040000795c */ /* 0x000fe20000300000 */
.L_x_940:
[----:B------:R-:W-:Y:S02]  /*18f0*/  IMAD.U32 R89, RZ, RZ, UR36 ;  /* 0x00000024ff597e24 */ /* 0x000fe4000f8e00ff */
[----:B0-----:R-:W-:-:S03]  /*1900*/  IMAD.U32 R0, RZ, RZ, UR46 ;  /* 0x0000002eff007e24 */ /* 0x001fc6000f8e00ff */
[----:B------:R-:W-:Y:S02]  /*1910*/  LEA R89, R89, UR45, 0x3 ;  /* 0x0000002d59597c11 */ /* 0x000fe4000f8e18ff */
[----:B------:R-:W-:-:S04]  /*1920*/  SHF.L.U32 R0, R0, 0x1f, RZ ;  /* 0x0000001f00007819 */ /* 0x000fc800000006ff */
[----:B------:R0:W1:Y:S01]  /*1930*/  SYNCS.PHASECHK.TRANS64.TRYWAIT P1, [R89+URZ+0x16830], R0 ;  /* 0x01683000590075a7 */ /* 0x000062000802017f */
[----:B------:R-:W-:Y:S05]  /*1940*/  @!P0 BRA `(.L_x_941) ;  /* 0x0000000000048947 */ /* 0x000fea0003800000 */
[----:B------:R-:W-:Y:S01]  /*1950*/  BPT.TRAP 0x1 ;  /* 0x000000040000795c */ /* 0x000fe20000300000 */
.L_x_941:
[----:B-1----:R-:W-:Y:S05]  /*1960*/  @P1 BRA `(.L_x_942) ;  /* 0x0000000000081947 */ /* 0x002fea0003800000 */
[----:B------:R-:W1:Y:S02]  /*1970*/  SYNCS.PHASECHK.TRANS64.TRYWAIT P1, [R89+URZ+0x16830], R0 ;  /* 0x01683000590075a7 */ /* 0x000e64000802017f */
[----:B-1----:R-:W-:Y:S05]  /*1980*/  @!P1 BRA `(.L_x_943) ;  /* 0x0000013400149947 */ /* 0x002fea0003800000 */
.L_x_942:
        /* <DEDUP_REMOVED lines=35> */
.L_x_944:
[----:B------:R-:W-:Y:S01]  /*1bc0*/  UISETP.NE.AND UP1, UPT, UR50, URZ, UPT ;  /* 0x0000003f3200728c */ /* 0x000fe2000bf25270 */
[----:B------:R-:W-:Y:S01]  /*1bd0*/  R2UR UR6, R89 ;  /* 0x00000000590672ca */ /* 0x000fe200000e0000 */
[----:B------:R-:W-:Y:S01]  /*1be0*/  ULDC UR7, c[0x0][0x9d8] ;  /* 0x0002760000077ab9 */ /* 0x000fe20000000800 */
[----:B------:R-:W-:Y:S01]  /*1bf0*/  UISETP.NE.AND UP0, UPT, UR49, URZ, UPT ;  /* 0x0000003f3100728c */ /* 0x000fe2000bf05270 */
[----:B------:R-:W-:Y:S01]  /*1c00*/  FMUL.FTZ R3, R24, UR7 ;  /* 0x0000000718037c20 */ /* 0x000fe20008410000 */
[----:B------:R-:W-:Y:S01]  /*1c10*/  FMUL.FTZ R24, R55, UR7 ;  /* 0x0000000737187c20 */ /* 0x000fe20008410000 */
[----:B------:R-:W-:Y:S01]  /*1c20*/  PLOP3.LUT P1, PT, PT, PT, UP1, 0x80, 0x0 ;  /* 0x000000000000781c */ /* 0x000fe20003f2f018 */
[----:B------:R-:W-:Y:S01]  /*1c30*/  FMUL.FTZ R55, R61, UR7 ;  /* 0x000000073d377c20 */ /* 0x000fe20008410000 */
[----:B------:R-:W-:Y:S01]  /*1c40*/  PLOP3.LUT P2, PT, PT, PT, UP1, 0x80, 0x0 ;  /* 0x000000000000781c */ /* 0x000fe20003f4f018 */
[----:B------:R-:W-:Y:S01]  /*1c50*/  FMUL.FTZ R94, R37, UR7 ;  /* 0x00000007255e7c20 */ /* 0x000fe20008410000 */
[----:B------:R-:W-:Y:S01]  /*1c60*/  VIADD R61, R17, UR38 ;  /* 0x00000026113d7c36 */ /* 0x000fe20008000000 */
[----:B------:R-:W2:Y:S01]  /*1c70*/  LDC R37, c[0x0][0x2f0] ;  /* 0x0000bc00ff257b82 */ /* 0x000ea20000000800 */
[----:B------:R-:W-:Y:S01]  /*1c80*/  @UP1 ULDC UR10, c[0x0][0x44c] ;  /* 0x00011300000a1ab9 */ /* 0x000fe20000000800 */
[----:B------:R-:W-:Y:S01]  /*1c90*/  FMUL.FTZ R91, R32, UR7 ;  /* 0x00000007205b7c20 */ /* 0x000fe20008410000 */
[----:B------:R-:W-:Y:S01]  /*1ca0*/  FMUL.FTZ R93, R36, UR7 ;  /* 0x00000007245d7c20 */ /* 0x000fe20008410000 */
[----:B------:R-:W-:Y:S01]  /*1cb0*/  FMUL.FTZ R92, R33, UR7 ;  /* 0x00000007215c7c20 */ /* 0x000fe20008410000 */
[----:B------:R-:W-:-:S02]  /*1cc0*/  IMAD.MOV.U32 R33, RZ, RZ, -0x80 ;  /* 0xffffff80ff217424 */ /* 0x000fc400078e00ff */
[----:B------:R-:W-:Y:S01]  /*1cd0*/  FMUL.FTZ R14, R25, UR7 ;  /* 0x00000007190e7c20 */ /* 0x000fe20008410000 */
[----:B------:R-:W-:Y:S01]  /*1ce0*/  FMUL.FTZ R25, R54, UR7 ;  /* 0x0000000736197c20 */ /* 0x000fe20008410000 */
[----:B------:R-:W-:Y:S01]  /*1cf0*/  @P1 IMAD.HI.U32 R32, R61, UR10, RZ ;  /* 0x0000000a3d201c27 */ /* 0x000fe2000f8e00ff */
[----:B------:R-:W3:Y:S01]  /*1d00*/  LDC R36, c[0x0][0x288] ;  /* 0x0000a200ff247b82 */ /* 0x000ee20000000800 */
[----:B------:R-:W-:Y:S02]  /*1d10*/  @UP1 ULDC UR10, c[0x0][0x450] ;  /* 0x00011400000a1ab9 */ /* 0x000fe40000000800 */
[----:B------:R-:W-:Y:S01]  /*1d20*/  FMUL.FTZ R54, R60, UR7 ;  /* 0x000000073c367c20 */ /* 0x000fe20008410000 */
[----:B------:R-:W-:Y:S01]  /*1d30*/  IMAD R96, R88, R33, 0x80 ;  /* 0x0000008058607424 */ /* 0x000fe200078e0221 */
[----:B------:R-:W-:Y:S01]  /*1d40*/  @P2 SHF.R.U32.HI R61, RZ, UR10, R32 ;  /* 0x0000000aff3d2c19 */ /* 0x000fe20008011620 */
[----:B------:R-:W-:Y:S01]  /*1d50*/  UIADD3 UR6, UR6, 0x16840, URZ ;  /* 0x0001684006067890 */ /* 0x000fe2000fffe03f */
[----:B------:R-:W-:Y:S01]  /*1d60*/  FMUL.FTZ R5, R30, UR7 ;  /* 0x000000071e057c20 */ /* 0x000fe20008410000 */
[----:B------:R-:W-:-:S02]  /*1d70*/  VIADD R33, R96, 0x1 ;  /* 0x0000000160217836 */ /* 0x000fc40000000000 */
[----:B------:R-:W-:Y:S01]  /*1d80*/  FMUL.FTZ R21, R50, UR7 ;  /* 0x0000000732157c20 */ /* 0x000fe20008410000 */
[----:B------:R-:W4:Y:S01]  /*1d90*/  SHFL.IDX PT, R60, R61, RZ, 0x1c1f ;  /* 0x001c1fff3d3c7589 */ /* 0x000f2200000e0000 */
[----:B------:R-:W-:Y:S01]  /*1da0*/  FMUL.FTZ R11, R42, UR7 ;  /* 0x000000072a0b7c20 */ /* 0x000fe20008410000 */
        /* <DEDUP_REMOVED lines=11> */
[----:B------:R-:W-:Y:S01]  /*1e60*/  UPRMT UR6, UR43, 0x654, UR6 ;  /* 0x000006542b067896 */ /* 0x000fe20008000006 */
[----:B01----:R-:W-:Y:S01]  /*1e70*/  FMUL.FTZ R0, R26, UR7 ;  /* 0x000000071a007c20 */ /* 0x003fe20008410000 */
        /* <DEDUP_REMOVED lines=14> */
[----:B------:R-:W-:-:S02]  /*1f60*/  IMAD R56, R16, -0x2, R33 ;  /* 0xfffffffe10387824 */ /* 0x000fc400078e0221 */
        /* <DEDUP_REMOVED lines=25> */
[----:B------:R-:W-:Y:S01]  /*2100*/  PLOP3.LUT P1, PT, PT, PT, UP0, 0x40, 0x0 ;  /* 0x000000000000781c */ /* 0x000fe20003f2e808 */
[C---:B--2---:R-:W-:Y:S01]  /*2110*/  IMAD R63, R37.reuse, UR40, R56 ;  /* 0x00000028253f7c24 */ /* 0x044fe2000f8e0238 */
[----:B------:R-:W0:Y:S01]  /*2120*/  MUFU.TANH R3, R3 ;  /* 0x0000000300037308 */ /* 0x000e220000002400 */
[----:B------:R-:W-:Y:S01]  /*2130*/  ULDC UR22, c[0x0][0x9dc] ;  /* 0x0002770000167ab9 */ /* 0x000fe20000000800 */
[----:B------:R-:W-:Y:S01]  /*2140*/  SYNCS.ARRIVE.TRANS64.RED.A1T0 RZ, [UR6], RZ ;  /* 0x000000ffffff79a7 */ /* 0x000fe20008100406 */
[----:B------:R-:W-:Y:S01]  /*2150*/  ULOP3.LUT UR6, URZ, UR22, URZ, 0x33, !UPT ;  /* 0x000000163f067292 */ /* 0x000fe2000f8e333f */
[----:B------:R-:W-:Y:S01]  /*2160*/  IMAD R57, R37, UR40, R96 ;  /* 0x0000002825397c24 */ /* 0x000fe2000f8e0260 */
[----:B------:R-:W-:Y:S01]  /*2170*/  ULDC UR11, c[0x0][0x9e0] ;  /* 0x00027800000b7ab9 */ /* 0x000fe20000000800 */
[----:B---3--:R-:W-:Y:S01]  /*2180*/  IMAD.IADD R63, R63, 0x1, -R36 ;  /* 0x000000013f3f7824 */ /* 0x008fe200078e0a24 */
[----:B------:R-:W-:Y:S01]  /*2190*/  LEA R86, R88, 0xffffff80, 0x7 ;  /* 0xffffff8058567811 */ /* 0x000fe200078e38ff */
[----:B------:R-:W1:Y:S01]  /*21a0*/  MUFU.TANH R14, R14 ;  /* 0x0000000e000e7308 */ /* 0x000e620000002400 */
[----:B------:R-:W-:-:S02]  /*21b0*/  IMAD R71, R16, -0x2, R57 ;  /* 0xfffffffe10477824 */ /* 0x000fc400078e0239 */
[C---:B------:R-:W-:Y:S02]  /*21c0*/  VIADD R98, R63.reuse, UR11 ;  /* 0x0000000b3f627c36 */ /* 0x040fe40008000000 */
[----:B------:R-:W-:-:S03]  /*21d0*/  VIADD R73, R63, UR6 ;  /* 0x000000063f497c36 */ /* 0x000fc60008000000 */
[----:B------:R-:W2:Y:S01]  /*21e0*/  MUFU.TANH R0, R0 ;  /* 0x0000000000007308 */ /* 0x000ea20000002400 */
[----:B----4-:R-:W-:Y:S01]  /*21f0*/  VIADDMNMX R63, R60, R98, R71, PT ;  /* 0x000000623c3f7246 */ /* 0x010fe20003800147 */
[----:B------:R-:W-:-:S06]  /*2200*/  IMAD.IADD R65, R73, 0x1, R60 ;  /* 0x0000000149417824 */ /* 0x000fcc00078e023c */
[----:B------:R-:W3:Y:S08]  /*2210*/  MUFU.TANH R2, R2 ;  /* 0x0000000200027308 */ /* 0x000ef00000002400 */
[----:B------:R-:W4:Y:S08]  /*2220*/  MUFU.TANH R15, R15 ;  /* 0x0000000f000f7308 */ /* 0x000f300000002400 */
[----:B------:R-:W0:Y:S08]  /*2230*/  MUFU.TANH R90, R90 ;  /* 0x0000005a005a7308 */ /* 0x000e300000002400 */
        /* <DEDUP_REMOVED lines=46> */
[----:B------:R0:W0:Y:S08]  /*2520*/  MUFU.TANH R69, R76 ;  /* 0x0000004c00457308 */ /* 0x0000300000002400 */
        /* <DEDUP_REMOVED lines=10> */
[----:B------:R-:W0:Y:S01]  /*25d0*/  MUFU.TANH R33, R33 ;  /* 0x0000002100217308 */ /* 0x000e220000002400 */
[----:B-1234-:R-:W-:Y:S05]  /*25e0*/  @P1 BRA `(.L_x_945) ;  /* 0x0000000000641947 */ /* 0x01efea0003800000 */
[----:B------:R-:W-:Y:S01]  /*25f0*/  IMAD R57, R37, UR40, R60 ;  /* 0x0000002825397c24 */ /* 0x000fe2000f8e023c */
[----:B------:R-:W-:Y:S03]  /*2600*/  BSSY B0, `(.L_x_946) ;  /* 0x0000013000007945 */ /* 0x000fe60003800000 */
[----:B------:R-:W-:-:S05]  /*2610*/  IMAD.IADD R67, R57, 0x1, -R36 ;  /* 0x0000000139437824 */ /* 0x000fca00078e0a24 */
[----:B------:R-:W-:-:S13]  /*2620*/  ISETP.GT.AND P1, PT, R67, -0x1, PT ;  /* 0xffffffff4300780c */ /* 0x000fda0003f24270 */
[----:B------:R-:W-:Y:S05]  /*2630*/  @P1 BRA `(.L_x_947) ;  /* 0x0000000000241947 */ /* 0x000fea0003800000 */
[----:B------:R-:W-:Y:S01]  /*2640*/  ULDC UR6, c[0x0][0x9e4] ;  /* 0x0002790000067ab9 */ /* 0x000fe20000000800 */
[----:B------:R-:W-:Y:S01]  /*2650*/  LOP3.LUT R67, RZ, R67, RZ, 0x33, !PT ;  /* 0x00000043ff437212 */ /* 0x000fe200078e33ff */
[----:B------:R-:W-:-:S05]  /*2660*/  IMAD.U32 R60, RZ, RZ, UR6 ;  /* 0x00000006ff3c7e24 */ /* 0x000fca000f8e00ff */
[----:B------:R-:W-:-:S13]  /*2670*/  ISETP.NE.AND P1, PT, R60, 0x1, PT ;  /* 0x000000013c00780c */ /* 0x000fda0003f25270 */
[----:B------:R-:W1:Y:S02]  /*2680*/  @P1 LDC.64 R56, c[0x0][0x9e8] ;  /* 0x00027a00ff381b82 */ /* 0x000e640000000a00 */
[----:B-1----:R-:W-:-:S05]  /*2690*/  @P1 IMAD.HI.U32 R56, R67, R56, RZ ;  /* 0x0000003843381227 */ /* 0x002fca00078e00ff */
[----:B------:R-:W-:-:S04]  /*26a0*/  @P1 SHF.R.U32.HI R67, RZ, R57, R56 ;  /* 0x00000039ff431219 */ /* 0x000fc80000011638 */
[----:B------:R-:W-:Y:S01]  /*26b0*/  LOP3.LUT R67, RZ, R67, RZ, 0x33, !PT ;  /* 0x00000043ff437212 */ /* 0x000fe200078e33ff */
[----:B------:R-:W-:Y:S06]  /*26c0*/  BRA `(.L_x_948) ;  /* 0x0000000000187947 */ /* 0x000fec0003800000 */
.L_x_947:
[----:B------:R-:W-:Y:S02]  /*26d0*/  ULDC UR6, c[0x0][0x9e4] ;  /* 0x0002790000067ab9 */ /* 0x000fe40000000800 */
[----:B------:R-:W-:-:S05]  /*26e0*/  IMAD.U32 R60, RZ, RZ, UR6 ;  /* 0x00000006ff3c7e24 */ /* 0x000fca000f8e00ff */
[----:B------:R-:W-:-:S13]  /*26f0*/  ISETP.NE.AND P1, PT, R60, 0x1, PT ;  /* 0x000000013c00780c */ /* 0x000fda0003f25270 */
[----:B------:R-:W1:Y:S02]  /*2700*/  @P1 LDC.64 R56, c[0x0][0x9e8] ;  /* 0x00027a00ff381b82 */ /* 0x000e640000000a00 */
[----:B-1----:R-:W-:-:S05]  /*2710*/  @P1 IMAD.HI.U32 R56, R67, R56, RZ ;  /* 0x0000003843381227 */ /* 0x002fca00078e00ff */
[----:B------:R-:W-:-:S07]  /*2720*/  @P1 SHF.R.U32.HI R67, RZ, R57, R56 ;  /* 0x00000039ff431219 */ /* 0x000fce0000011638 */
.L_x_948:
[----:B------:R-:W-:Y:S05]  /*2730*/  BSYNC B0 ;  /* 0x0000000000007941 */ /* 0x000fea0003800000 */
.L_x_946:
[----:B------:R-:W-:-:S04]  /*2740*/  IMAD R67, R67, R60, -R86 ;  /* 0x0000003c43437224 */ /* 0x000fc800078e0a56 */
[----:B------:R-:W-:-:S05]  /*2750*/  IMAD R56, R16, -0x2, R67 ;  /* 0xfffffffe10387824 */ /* 0x000fca00078e0243 */
[----:B------:R-:W-:Y:S02]  /*2760*/  VIADDMNMX R63, R56, R60, R63, PT ;  /* 0x0000003c383f7246 */ /* 0x000fe4000380013f */
[----:B------:R-:W-:-:S07]  /*2770*/  VIMNMX R65, R65, R56, !PT ;  /* 0x0000003841417248 */ /* 0x000fce0007fe0100 */
.L_x_945:
[C---:B------:R-:W-:Y:S01]  /*2780*/  ISETP.GE.AND P6, PT, R96.reuse, 0xa, PT ;  /* 0x0000000a6000780c */ /* 0x040fe20003fc6270 */
[----:B------:R-:W-:Y:S01]  /*2790*/  UISETP.NE.AND UP0, UPT, UR49, URZ, UPT ;  /* 0x0000003f3100728c */ /* 0x000fe2000bf05270 */
[C---:B------:R-:W-:Y:S02]  /*27a0*/  ISETP.GE.AND P1, PT, R96.reuse, 0x2, PT ;  /* 0x000000026000780c */ /* 0x040fe40003f26270 */
[C---:B------:R-:W-:Y:S02]  /*27b0*/  ISETP.GE.AND P2, PT, R96.reuse, 0x9, PT ;  /* 0x000000096000780c */ /* 0x040fe40003f46270 */
[----:B------:R-:W-:Y:S02]  /*27c0*/  ISETP.GE.AND P5, PT, R96, 0x11, PT ;  /* 0x000000116000780c */ /* 0x000fe40003fa6270 */
[----:B------:R-:W-:Y:S02]  /*27d0*/  LOP3.LUT R19, R19, 0xfffffffb, RZ, 0xc0, !PT ;  /* 0xfffffffb13137812 */ /* 0x000fe400078ec0ff */
[----:B------:R-:W-:-:S02]  /*27e0*/  ISETP.GT.AND P4, PT, R65, 0x1, !P1 ;  /* 0x000000014100780c */ /* 0x000fc40004f84270 */
[----:B------:R-:W-:Y:S02]  /*27f0*/  ISETP.GT.AND P3, PT, R65, 0x8, !P2 ;  /* 0x000000084100780c */ /* 0x000fe40005764270 */
[----:B------:R-:W-:Y:S02]  /*2800*/  @P6 LOP3.LUT R19, R19, 0x4, RZ, 0xfc, !PT ;  /* 0x0000000413136812 */ /* 0x000fe400078efcff */
[C---:B------:R-:W-:Y:S02]  /*2810*/  ISETP.LT.OR P4, PT, R63.reuse, 0x2, P4 ;  /* 0x000000023f00780c */ /* 0x040fe40002781670 */
[----:B------:R-:W-:Y:S02]  /*2820*/  ISETP.LT.OR P3, PT, R63, 0x9, P3 ;  /* 0x000000093f00780c */ /* 0x000fe40001f61670 */
[----:B------:R-:W-:Y:S02]  /*2830*/  LOP3.LUT R19, R19, 0xfffffff7, RZ, 0xc0, !PT ;  /* 0xfffffff713137812 */ /* 0x000fe400078ec0ff */
[----:B------:R-:W-:-:S02]  /*2840*/  FSEL R132, R14, -INF , !P4 ;  /* 0xff8000000e847808 */ /* 0x000fc40006000000 */
[----:B------:R-:W-:Y:S01]  /*2850*/  FSEL R130, R15, -INF , !P3 ;  /* 0xff8000000f827808 */ /* 0x000fe20005800000 */
[----:B------:R-:W1:Y:S01]  /*2860*/  SHFL.IDX PT, R14, R61, 0x1, 0x1c1f ;  /* 0x003c1f003d0e7f89 */ /* 0x000e6200000e0000 */
[----:B------:R-:W-:Y:S02]  /*2870*/  ISETP.GT.AND P4, PT, R65, 0x9, !P6 ;  /* 0x000000094100780c */ /* 0x000fe40007784270 */
[----:B------:R-:W-:Y:S02]  /*2880*/  @P5 LOP3.LUT R19, R19, 0x8, RZ, 0xfc, !PT ;  /* 0x0000000813135812 */ /* 0x000fe400078efcff */
[----:B------:R-:W-:Y:S02]  /*2890*/  ISETP.GT.AND P3, PT, R65, 0x10, !P5 ;  /* 0x000000104100780c */ /* 0x000fe40006f64270 */
[----:B------:R-:W-:Y:S02]  /*28a0*/  ISETP.GE.AND P5, PT, R96, 0x12, PT ;  /* 0x000000126000780c */ /* 0x000fe40003fa6270 */
[----:B------:R-:W-:-:S02]  /*28b0*/  ISETP.LT.OR P4, PT, R63, 0xa, P4 ;  /* 0x0000000a3f00780c */ /* 0x000fc40002781670 */
[----:B------:R-:W-:Y:S02]  /*28c0*/  ISETP.LT.OR P3, PT, R63, 0x11, P3 ;  /* 0x000000113f00780c */ /* 0x000fe40001f61670 */
[----:B0-----:R-:W-:Y:S02]  /*28d0*/  FSEL R128, R90, -INF , !P4 ;  /* 0xff8000005a807808 */ /* 0x001fe40006000000 */
[----:B------:R-:W-:Y:S02]  /*28e0*/  ISETP.GE.AND P4, PT, R96, 0x19, PT ;  /* 0x000000196000780c */ /* 0x000fe40003f86270 */
[----:B------:R-:W-:Y:S02]  /*28f0*/  LOP3.LUT R19, R19, 0xffffffef, RZ, 0xc0, !PT ;  /* 0xffffffef13137812 */ /* 0x000fe400078ec0ff */
[----:B------:R-:W-:Y:S02]  /*2900*/  FSEL R126, R91, -INF , !P3 ;  /* 0xff8000005b7e7808 */ /* 0x000fe40005800000 */
[----:B------:R-:W-:-:S02]  /*2910*/  ISETP.GT.AND P3, PT, R65, 0x11, !P5 ;  /* 0x000000114100780c */ /* 0x000fc40006f64270 */
[----:B------:R-:W-:Y:S02]  /*2920*/  @P5 LOP3.LUT R19, R19, 0x10, RZ, 0xfc, !PT ;  /* 0x0000001013135812 */ /* 0x000fe400078efcff */
[----:B------:R-:W-:Y:S02]  /*2930*/  ISETP.LT.OR P3, PT, R63, 0x12, P3 ;  /* 0x000000123f00780c */ /* 0x000fe40001f61670 */
[----:B------:R-:W-:Y:S02]  /*2940*/  LOP3.LUT R19, R19, 0xfdffffff, RZ, 0xc0, !PT ;  /* 0xfdffffff13137812 */ /* 0x000fe400078ec0ff */
[----:B------:R-:W-:Y:S02]  /*2950*/  FSEL R120, R92, -INF , !P3 ;  /* 0xff8000005c787808 */ /* 0x000fe40005800000 */
[----:B------:R-:W-:Y:S02]  /*2960*/  @P4 LOP3.LUT R19, R19, 0x2000000, RZ, 0xfc, !PT ;  /* 0x0200000013134812 */ /* 0x000fe400078efcff */
[----:B------:R-:W-:-:S02]  /*2970*/  ISETP.GT.AND P3, PT, R65, 0x18, !P4 ;  /* 0x000000184100780c */ /* 0x000fc40006764270 */
[----:B------:R-:W-:Y:S02]  /*2980*/  ISETP.GE.AND P4, PT, R96, 0x1a, PT ;  /* 0x0000001a6000780c */ /* 0x000fe40003f86270 */
[----:B------:R-:W-:Y:S02]  /*2990*/  ISETP.LT.OR P3, PT, R63, 0x19, P3 ;  /* 0x000000193f00780c */ /* 0x000fe40001f61670 */
[----:B------:R-:W-:Y:S02]  /*29a0*/  LOP3.LUT R19, R19, 0xfeffffff, RZ, 0xc0, !PT ;  /* 0xfeffffff13137812 */ /* 0x000fe400078ec0ff */
[----:B------:R-:W-:Y:S02]  /*29b0*/  FSEL R116, R93, -INF , !P3 ;  /* 0xff8000005d747808 */ /* 0x000fe40005800000 */
[----:B------:R-:W-:-:S04]  /*29c0*/  ISETP.GT.AND P3, PT, R65, 0x19, !P4 ;  /* 0x000000194100780c */ /* 0x000fc80006764270 */
[----:B------:R-:W-:Y:S02]  /*29d0*/  ISETP.LT.OR P3, PT, R63, 0x1a, P3 ;  /* 0x0000001a3f00780c */ /* 0x000fe40001f61670 */
[----:B------:R-:W-:Y:S02]  /*29e0*/  @P4 LOP3.LUT R19, R19, 0x1000000, RZ, 0xfc, !PT ;  /* 0x0100000013134812 */ /* 0x000fe400078efcff */
[----:B------:R-:W-:Y:S02]  /*29f0*/  ISETP.GE.AND P4, PT, R96, 0x21, PT ;  /* 0x000000216000780c */ /* 0x000fe40003f86270 */
[----:B------:R-:W-:Y:S02]  /*2a00*/  LOP3.LUT R19, R19, 0xff7fffff, RZ, 0xc0, !PT ;  /* 0xff7fffff13137812 */ /* 0x000fe400078ec0ff */
[----:B------:R-:W-:Y:S02]  /*2a10*/  FSEL R94, R94, -INF , !P3 ;  /* 0xff8000005e5e7808 */ /* 0x000fe40005800000 */
[----:B------:R-:W-:-:S04]  /*2a20*/  ISETP.GT.AND P3, PT, R65, 0x20, !P4 ;  /* 0x000000204100780c */ /* 0x000fc80006764270 */
[----:B------:R-:W-:-:S03]  /*2a30*/  ISETP.LT.OR P3, PT, R63, 0x21, P3 ;  /* 0x000000213f00780c */ /* 0x000fc60001f61670 */
        /* <DEDUP_REMOVED lines=9> */
[----:B------:R-:W-:Y:S01]  /*2ad0*/  FSEL R82, R41, -INF , !P3 ;  /* 0xff80000029527808 */ /* 0x000fe20005800000 */
[----:B-1----:R-:W-:Y:S01]  /*2ae0*/  IMAD.IADD R41, R73, 0x1, R14 ;  /* 0x0000000149297824 */ /* 0x002fe200078e020e */
        /* <DEDUP_REMOVED lines=94> */
[----:B------:R-:W-:Y:S02]  /*30d0*/  FSEL R70, R70, -INF , !P3 ;  /* 0xff80000046467808 */ /* 0x000fe40005800000 */
[----:B------:R-:W-:Y:S02]  /*30e0*/  LOP3.LUT R19, R19, 0xfbffffff, RZ, 0xc0, !PT ;  /* 0xfbffffff13137812 */ /* 0x000fe400078ec0ff */
[----:B------:R-:W-:-:S04]  /*30f0*/  ISETP.GT.AND P3, PT, R65, 0x68, !P4 ;  /* 0x000000684100780c */ /* 0x000fc80006764270 */
[----:B------:R-:W-:-:S03]  /*3100*/  ISETP.LT.OR P3, PT, R63, 0x69, P3 ;  /* 0x000000693f00780c */ /* 0x000fc60001f61670 */
[----:B------:R-:W-:Y:S02]  /*3110*/  @P4 LOP3.LUT R19, R19, 0x4000000, RZ, 0xfc, !PT ;  /* 0x0400000013134812 */ /* 0x000fe400078efcff */
[----:B------:R-:W-:Y:S02]  /*3120*/  ISETP.GE.AND P4, PT, R96, 0x6a, PT ;  /* 0x0000006a6000780c */ /* 0x000fe40003f86270 */
[----:B------:R-:W-:Y:S02]  /*3130*/  FSEL R54, R69, -INF , !P3 ;  /* 0xff80000045367808 */ /* 0x000fe40005800000 */
[----:B------:R-:W-:Y:S02]  /*3140*/  ISETP.GT.AND P3, PT, R65, 0x69, !P4 ;  /* 0x000000694100780c */ /* 0x000fe40006764270 */
[----:B------:R-:W-:Y:S02]  /*3150*/  LOP3.LUT R19, R19, 0xffffffdf, RZ, 0xc0, !PT ;  /* 0xffffffdf13137812 */ /* 0x000fe400078ec0ff */
[----:B------:R-:W-:-:S04]  /*3160*/  ISETP.LT.OR P3, PT, R63, 0x6a, P3 ;  /* 0x0000006a3f00780c */ /* 0x000fc80001f61670 */
[----:B------:R-:W-:Y:S02]  /*3170*/  FSEL R52, R77, -INF , !P3 ;  /* 0xff8000004d347808 */ /* 0x000fe40005800000 */
[----:B------:R-:W-:Y:S02]  /*3180*/  ISETP.GE.AND P3, PT, R96, 0x71, PT ;  /* 0x000000716000780c */ /* 0x000fe40003f66270 */
[----:B------:R-:W-:Y:S02]  /*3190*/  @P4 LOP3.LUT R19, R19, 0x20, RZ, 0xfc, !PT ;  /* 0x0000002013134812 */ /* 0x000fe400078efcff */
[----:B------:R-:W-:Y:S02]  /*31a0*/  ISETP.GT.AND P4, PT, R65, 0x70, !P3 ;  /* 0x000000704100780c */ /* 0x000fe40005f84270 */
[----:B------:R-:W-:Y:S02]  /*31b0*/  LOP3.LUT R19, R19, 0xfffffffd, RZ, 0xc0, !PT ;  /* 0xfffffffd13137812 */ /* 0x000fe400078ec0ff */
[----:B------:R-:W-:-:S04]  /*31c0*/  ISETP.LT.OR P4, PT, R63, 0x71, P4 ;  /* 0x000000713f00780c */ /* 0x000fc80002781670 */
[----:B------:R-:W-:Y:S02]  /*31d0*/  FSEL R50, R80, -INF , !P4 ;  /* 0xff80000050327808 */ /* 0x000fe40006000000 */
[----:B------:R-:W-:-:S04]  /*31e0*/  ISETP.GE.AND P4, PT, R96, 0x72, PT ;  /* 0x000000726000780c */ /* 0x000fc80003f86270 */
[----:B------:R-:W-:-:S04]  /*31f0*/  ISETP.GT.AND P5, PT, R65, 0x71, !P4 ;  /* 0x000000714100780c */ /* 0x000fc800067a4270 */
[----:B------:R-:W-:-:S04]  /*3200*/  ISETP.LT.OR P5, PT, R63, 0x72, P5 ;  /* 0x000000723f00780c */ /* 0x000fc80002fa1670 */
[----:B------:R-:W-:Y:S02]  /*3210*/  FSEL R42, R81, -INF , !P5 ;  /* 0xff800000512a7808 */ /* 0x000fe40006800000 */
[----:B------:R-:W-:-:S04]  /*3220*/  ISETP.GE.AND P5, PT, R96, 0x79, PT ;  /* 0x000000796000780c */ /* 0x000fc80003fa6270 */
[----:B------:R-:W-:-:S04]  /*3230*/  ISETP.GT.AND P6, PT, R65, 0x78, !P5 ;  /* 0x000000784100780c */ /* 0x000fc80006fc4270 */
[----:B------:R-:W-:-:S04]  /*3240*/  ISETP.LT.OR P6, PT, R63, 0x79, P6 ;  /* 0x000000793f00780c */ /* 0x000fc800037c1670 */
[----:B------:R-:W-:Y:S02]  /*3250*/  FSEL R40, R84, -INF , !P6 ;  /* 0xff80000054287808 */ /* 0x000fe40007000000 */
[----:B------:R-:W-:-:S13]  /*3260*/  ISETP.GE.AND P6, PT, R96, 0x1, PT ;  /* 0x000000016000780c */ /* 0x000fda0003fc6270 */
[----:B------:R-:W-:Y:S02]  /*3270*/  @P6 LOP3.LUT R19, R19, 0x2, RZ, 0xfc, !PT ;  /* 0x0000000213136812 */ /* 0x000fe400078efcff */
[----:B------:R-:W-:Y:S02]  /*3280*/  ISETP.GT.AND P6, PT, R65, RZ, !P6 ;  /* 0x000000ff4100720c */ /* 0x000fe400077c4270 */
[----:B------:R-:W-:Y:S02]  /*3290*/  LOP3.LUT R19, R19, 0xfffffffe, RZ, 0xc0, !PT ;  /* 0xfffffffe13137812 */ /* 0x000fe400078ec0ff */
[----:B------:R-:W-:-:S04]  /*32a0*/  ISETP.LT.OR P6, PT, R63, 0x1, P6 ;  /* 0x000000013f00780c */ /* 0x000fc800037c1670 */
[----:B------:R-:W-:Y:S02]  /*32b0*/  FSEL R43, R3, -INF , !P6 ;  /* 0xff800000032b7808 */ /* 0x000fe40007000000 */
[----:B------:R-:W-:Y:S02]  /*32c0*/  ISETP.GE.AND P6, PT, R96, 0x7a, PT ;  /* 0x0000007a6000780c */ /* 0x000fe40003fc6270 */
[----:B------:R-:W-:-:S11]  /*32d0*/  VIADDMNMX R3, R14, R98, R71, PT ;  /* 0x000000620e037246 */ /* 0x000fd60003800147 */
[----:B------:R-:W-:Y:S02]  /*32e0*/  @P6 LOP3.LUT R19, R19, 0x1, RZ, 0xfc, !PT ;  /* 0x0000000113136812 */ /* 0x000fe400078efcff */
[----:B------:R-:W-:-:S04]  /*32f0*/  ISETP.GT.AND P6, PT, R65, 0x79, !P6 ;  /* 0x000000794100780c */ /* 0x000fc800077c4270 */
[----:B------:R-:W-:-:S04]  /*3300*/  ISETP.LT.OR P6, PT, R63, 0x7a, P6 ;  /* 0x0000007a3f00780c */ /* 0x000fc800037c1670 */
[----:B------:R-:W-:Y:S02]  /*3310*/  FSEL R46, R85, -INF , !P6 ;  /* 0xff800000552e7808 */ /* 0x000fe40007000000 */
[----:B------:R-:W-:-:S13]  /*3320*/  PLOP3.LUT P6, PT, PT, PT, UP0, 0x40, 0x0 ;  /* 0x000000000000781c */ /* 0x000fda0003fce808 */
[----:B------:R-:W-:Y:S05]  /*3330*/  @P6 BRA `(.L_x_949) ;  /* 0x0000000000646947 */ /* 0x000fea0003800000 */
        /* <DEDUP_REMOVED lines=9> */
[----:B------:R-:W0:Y:S02]  /*33d0*/  @P6 LDC.64 R14, c[0x0][0x9e8] ;  /* 0x00027a00ff0e6b82 */ /* 0x000e240000000a00 */
[----:B0-----:R-:W-:-:S05]  /*33e0*/  @P6 IMAD.HI.U32 R14, R47, R14, RZ ;  /* 0x0000000e2f0e6227 */ /* 0x001fca00078e00ff */
[----:B------:R-:W-:-:S04]  /*33f0*/  @P6 SHF.R.U32.HI R47, RZ, R15, R14 ;  /* 0x0000000fff2f6219 */ /* 0x000fc8000001160e */
[----:B------:R-:W-:Y:S01]  /*3400*/  LOP3.LUT R47, RZ, R47, RZ, 0x33, !PT ;  /* 0x0000002fff2f7212 */ /* 0x000fe200078e33ff */
[----:B------:R-:W-:Y:S06]  /*3410*/  BRA `(.L_x_952) ;  /* 0x0000000000187947 */ /* 0x000fec0003800000 */
.L_x_951:
[----:B------:R-:W-:Y:S02]  /*3420*/  ULDC UR6, c[0x0][0x9e4] ;  /* 0x0002790000067ab9 */ /* 0x000fe40000000800 */
[----:B------:R-:W-:-:S05]  /*3430*/  IMAD.U32 R51, RZ, RZ, UR6 ;  /* 0x00000006ff337e24 */ /* 0x000fca000f8e00ff */
[----:B------:R-:W-:-:S13]  /*3440*/  ISETP.NE.AND P6, PT, R51, 0x1, PT ;  /* 0x000000013300780c */ /* 0x000fda0003fc5270 */
[----:B------:R-:W0:Y:S02]  /*3450*/  @P6 LDC.64 R14, c[0x0][0x9e8] ;  /* 0x00027a00ff0e6b82 */ /* 0x000e240000000a00 */
[----:B0-----:R-:W-:-:S05]  /*3460*/  @P6 IMAD.HI.U32 R14, R47, R14, RZ ;  /* 0x0000000e2f0e6227 */ /* 0x001fca00078e00ff */
[----:B------:R-:W-:-:S07]  /*3470*/  @P6 SHF.R.U32.HI R47, RZ, R15, R14 ;  /* 0x0000000fff2f6219 */ /* 0x000fce000001160e */
.L_x_952:
[----:B------:R-:W-:Y:S05]  /*3480*/  BSYNC B0 ;  /* 0x0000000000007941 */ /* 0x000fea0003800000 */
.L_x_950:
[----:B------:R-:W-:-:S04]  /*3490*/  IMAD R47, R47, R51, -R86 ;  /* 0x000000332f2f7224 */ /* 0x000fc800078e0a56 */
[----:B------:R-:W-:-:S05]  /*34a0*/  IMAD R14, R16, -0x2, R47 ;  /* 0xfffffffe100e7824 */ /* 0x000fca00078e022f */
[----:B------:R-:W-:Y:S02]  /*34b0*/  VIADDMNMX R3, R14, R51, R3, PT ;  /* 0x000000330e037246 */ /* 0x000fe40003800103 */
[----:B------:R-:W-:-:S07]  /*34c0*/  VIMNMX R41, R41, R14, !PT ;  /* 0x0000000e29297248 */ /* 0x000fce0007fe0100 */
.L_x_949:
[----:B------:R-:W-:Y:S01]  /*34d0*/  ISETP.GT.AND P1, PT, R41, 0x1, !P1 ;  /* 0x000000012900780c */ /* 0x000fe20004f24270 */
[----:B------:R-:W-:Y:S01]  /*34e0*/  ULDC UR6, c[0x0][0x988] ;  /* 0x0002620000067ab9 */ /* 0x000fe20000000800 */
[----:B------:R-:W-:Y:S01]  /*34f0*/  LOP3.LUT P6, RZ, R19, 0x4, RZ, 0xc0, !PT ;  /* 0x0000000413ff7812 */ /* 0x000fe200078cc0ff */
[----:B------:R-:W-:Y:S01]  /*3500*/  UISETP.NE.AND UP1, UPT, UR50, URZ, UPT ;  /* 0x0000003f3200728c */ /* 0x000fe2000bf25270 */
[----:B------:R-:W-:Y:S01]  /*3510*/  ISETP.LT.OR P1, PT, R3, 0x2, P1 ;  /* 0x000000020300780c */ /* 0x000fe20000f21670 */
[----:B------:R-:W-:Y:S01]  /*3520*/  UISETP.NE.AND UP0, UPT, UR49, URZ, UPT ;  /* 0x0000003f3100728c */ /* 0x000fe2000bf05270 */
[C---:B------:R-:W-:Y:S01]  /*3530*/  ISETP.GT.AND P2, PT, R41.reuse, 0x8, !P2 ;  /* 0x000000082900780c */ /* 0x040fe20005744270 */
[----:B------:R-:W-:Y:S01]  /*3540*/  UMOV UR10, UR38 ;  /* 0x00000026000a7c82 */ /* 0x000fe20008000000 */
[----:B------:R-:W-:Y:S02]  /*3550*/  FSEL R106, R2, -INF , !P1 ;  /* 0xff800000026a7808 */ /* 0x000fe40004800000 */
[----:B------:R-:W-:-:S02]  /*3560*/  ISETP.GT.AND P1, PT, R41, 0x9, !P6 ;  /* 0x000000092900780c */ /* 0x000fc40007724270 */
[C---:B------:R-:W-:Y:S02]  /*3570*/  ISETP.LT.OR P2, PT, R3.reuse, 0x9, P2 ;  /* 0x000000090300780c */ /* 0x040fe40001741670 */
[----:B------:R-:W-:Y:S01]  /*3580*/  ISETP.LT.OR P1, PT, R3, 0xa, P1 ;  /* 0x0000000a0300780c */ /* 0x000fe20000f21670 */
[----:B------:R-:W-:Y:S01]  /*3590*/  @UP1 ULDC UR14, c[0x0][0x450] ;  /* 0x00011400000e1ab9 */ /* 0x000fe20000000800 */
[----:B------:R-:W-:Y:S02]  /*35a0*/  FSEL R84, R5, -INF , !P2 ;  /* 0xff80000005547808 */ /* 0x000fe40005000000 */
[----:B------:R-:W-:Y:S02]  /*35b0*/  FSEL R104, R4, -INF , !P1 ;  /* 0xff80000004687808 */ /* 0x000fe40004800000 */
[----:B------:R-:W-:Y:S02]  /*35c0*/  LOP3.LUT P1, RZ, R19, 0x8, RZ, 0xc0, !PT ;  /* 0x0000000813ff7812 */ /* 0x000fe4000782c0ff */
[----:B------:R-:W-:-:S02]  /*35d0*/  FMNMX.FTZ R5, R43, R132, !PT ;  /* 0x000000842b057209 */ /* 0x000fc40007810000 */
[----:B------:R-:W-:Y:S02]  /*35e0*/  ISETP.GT.AND P1, PT, R41, 0x10, !P1 ;  /* 0x000000102900780c */ /* 0x000fe40004f24270 */
[----:B------:R-:W-:Y:S02]  /*35f0*/  FMNMX.FTZ R5, R130, R5, !PT ;  /* 0x0000000582057209 */ /* 0x000fe40007810000 */
[----:B------:R-:W-:Y:S02]  /*3600*/  ISETP.LT.OR P1, PT, R3, 0x11, P1 ;  /* 0x000000110300780c */ /* 0x000fe40000f21670 */
[----:B------:R-:W-:Y:S02]  /*3610*/  FMNMX.FTZ R5, R128, R5, !PT ;  /* 0x0000000580057209 */ /* 0x000fe40007810000 */
[----:B------:R-:W-:Y:S02]  /*3620*/  FSEL R14, R7, -INF , !P1 ;  /* 0xff800000070e7808 */ /* 0x000fe40004800000 */
[----:B------:R-:W-:-:S02]  /*3630*/  LOP3.LUT P1, RZ, R19, 0x10, RZ, 0xc0, !PT ;  /* 0x0000001013ff7812 */ /* 0x000fc4000782c0ff */
[----:B------:R-:W-:Y:S02]  /*3640*/  FMNMX.FTZ R5, R126, R5, !PT ;  /* 0x000000057e057209 */ /* 0x000fe40007810000 */
[----:B------:R-:W-:Y:S02]  /*3650*/  ISETP.GT.AND P1, PT, R41, 0x11, !P1 ;  /* 0x000000112900780c */ /* 0x000fe40004f24270 */
[----:B------:R-:W-:Y:S02]  /*3660*/  FMNMX.FTZ R5, R120, R5, !PT ;  /* 0x0000000578057209 */ /* 0x000fe40007810000 */
[----:B------:R-:W-:Y:S02]  /*3670*/  ISETP.LT.OR P1, PT, R3, 0x12, P1 ;  /* 0x000000120300780c */ /* 0x000fe40000f21670 */
[----:B------:R-:W-:Y:S02]  /*3680*/  FMNMX.FTZ R5, R116, R5, !PT ;  /* 0x0000000574057209 */ /* 0x000fe40007810000 */
[----:B------:R-:W-:-:S02]  /*3690*/  FSEL R102, R6, -INF , !P1 ;  /* 0xff80000006667808 */ /* 0x000fc40004800000 */
[----:B------:R-:W-:Y:S02]  /*36a0*/  LOP3.LUT P1, RZ, R19, 0x2000000, RZ, 0xc0, !PT ;  /* 0x0200000013ff7812 */ /* 0x000fe4000782c0ff */
[----:B------:R-:W-:Y:S02]  /*36b0*/  FMNMX.FTZ R5, R94, R5, !PT ;  /* 0x000000055e057209 */ /* 0x000fe40007810000 */
[----:B------:R-:W-:Y:S02]  /*36c0*/  ISETP.GT.AND P1, PT, R41, 0x18, !P1 ;  /* 0x000000182900780c */ /* 0x000fe40004f24270 */
[----:B------:R-:W-:Y:S02]  /*36d0*/  LOP3.LUT P2, RZ, R19, 0x40000, RZ, 0xc0, !PT ;  /* 0x0004000013ff7812 */ /* 0x000fe4000784c0ff */
[----:B------:R-:W-:Y:S02]  /*36e0*/  ISETP.LT.OR P1, PT, R3, 0x19, P1 ;  /* 0x000000190300780c */ /* 0x000fe40000f21670 */
[----:B------:R-:W-:-:S02]  /*36f0*/  FMNMX.FTZ R5, R114, R5, !PT ;  /* 0x0000000572057209 */ /* 0x000fc40007810000 */
[----:B------:R-:W-:Y:S01]  /*3700*/  FSEL R80, R9, -INF , !P1 ;  /* 0xff80000009507808 */ /* 0x000fe20004800000 */
[----:B------:R-:W-:Y:S01]  /*3710*/  IMAD.U32 R9, RZ, RZ, UR6 ;  /* 0x00000006ff097e24 */ /* 0x000fe2000f8e00ff */
[----:B------:R-:W-:Y:S01]  /*3720*/  LOP3.LUT P1, RZ, R19, 0x1000000, RZ, 0xc0, !PT ;  /* 0x0100000013ff7812 */ /* 0x000fe2000782c0ff */
[----:B------:R-:W-:Y:S01]  /*3730*/  @UP1 ULDC UR6, c[0x0][0x44c] ;  /* 0x0001130000061ab9 */ /* 0x000fe20000000800 */
[----:B------:R-:W-:Y:S01]  /*3740*/  FMNMX.FTZ R5, R82, R5, !PT ;  /* 0x0000000552057209 */ /* 0x000fe20007810000 */
[----:B------:R-:W-:Y:S01]  /*3750*/  UIMAD.WIDE.U32 UR6, UR38, UR6, URZ ;  /* 0x00000006260672a5 */ /* 0x000fe2000f8e003f */
[----:B------:R-:W-:Y:S02]  /*3760*/  ISETP.GT.AND P1, PT, R41, 0x19, !P1 ;  /* 0x000000192900780c */ /* 0x000fe40004f24270 */
[----:B------:R-:W-:Y:S01]  /*3770*/  LOP3.LUT P6, RZ, R19, 0x20000, RZ, 0xc0, !PT ;  /* 0x0002000013ff7812 */ /* 0x000fe200078cc0ff */
[----:B------:R-:W-:Y:S01]  /*3780*/  @UP1 USHF.R.U32.HI UR10, URZ, UR14, UR7 ;  /* 0x0000000e3f0a1299 */ /* 0x000fe20008011607 */
[----:B------:R-:W-:-:S02]  /*3790*/  ISETP.LT.OR P1, PT, R3, 0x1a, P1 ;  /* 0x0000001a0300780c */ /* 0x000fc40000f21670 */
[----:B------:R-:W-:Y:S01]  /*37a0*/  FMNMX.FTZ R5, R112, R5, !PT ;  /* 0x0000000570057209 */ /* 0x000fe20007810000 */
[----:B------:R-:W-:Y:S01]  /*37b0*/  UIADD3 UR51, UR51, UR10, URZ ;  /* 0x0000000a33337290 */ /* 0x000fe2000fffe03f */
[----:B------:R-:W-:Y:S02]  /*37c0*/  FSEL R100, R8, -INF , !P1 ;  /* 0xff80000008647808 */ /* 0x000fe40004800000 */
[----:B------:R-:W-:Y:S01]  /*37d0*/  LOP3.LUT P1, RZ, R19, 0x800000, RZ, 0xc0, !PT ;  /* 0x0080000013ff7812 */ /* 0x000fe2000782c0ff */
[----:B------:R-:W-:Y:S01]  /*37e0*/  UIADD3 UR10, UR51, UR11, URZ ;  /* 0x0000000b330a7290 */ /* 0x000fe2000fffe03f */
[----:B------:R-:W-:Y:S02]  /*37f0*/  FMNMX.FTZ R5, R76, R5, !PT ;  /* 0x000000054c057209 */ /* 0x000fe40007810000 */
[----:B------:R-:W-:Y:S02]  /*3800*/  ISETP.GT.AND P1, PT, R41, 0x20, !P1 ;  /* 0x000000202900780c */ /* 0x000fe40004f24270 */
[----:B------:R-:W-:-:S02]  /*3810*/  FMNMX.FTZ R5, R110, R5, !PT ;  /* 0x000000056e057209 */ /* 0x000fc40007810000 */
[----:B------:R-:W-:Y:S02]  /*3820*/  ISETP.LT.OR P1, PT, R3, 0x21, P1 ;  /* 0x000000210300780c */ /* 0x000fe40000f21670 */
[----:B------:R-:W-:Y:S02]  /*3830*/  FMNMX.FTZ R5, R78, R5, !PT ;  /* 0x000000054e057209 */ /* 0x000fe40007810000 */
[----:B------:R-:W-:Y:S02]  /*3840*/  FSEL R6, R11, -INF , !P1 ;  /* 0xff8000000b067808 */ /* 0x000fe40004800000 */
[----:B------:R-:W-:Y:S02]  /*3850*/  LOP3.LUT P1, RZ, R19, 0x400000, RZ, 0xc0, !PT ;  /* 0x0040000013ff7812 */ /* 0x000fe4000782c0ff */
[----:B------:R-:W-:Y:S02]  /*3860*/  FMNMX.FTZ R5, R108, R5, !PT ;  /* 0x000000056c057209 */ /* 0x000fe40007810000 */
[----:B------:R-:W-:-:S02]  /*3870*/  ISETP.GT.AND P1, PT, R41, 0x21, !P1 ;  /* 0x000000212900780c */ /* 0x000fc40004f24270 */
[----:B------:R-:W-:Y:S02]  /*3880*/  FMNMX.FTZ R5, R118, R5, !PT ;  /* 0x0000000576057209 */ /* 0x000fe40007810000 */
[----:B------:R-:W-:Y:S02]  /*3890*/  ISETP.LT.OR P1, PT, R3, 0x22, P1 ;  /* 0x000000220300780c */ /* 0x000fe40000f21670 */
[----:B------:R-:W-:Y:S02]  /*38a0*/  FMNMX.FTZ R5, R74, R5, !PT ;  /* 0x000000054a057209 */ /* 0x000fe40007810000 */
        /* <DEDUP_REMOVED lines=18> */
[----:B------:R-:W-:Y:S02]  /*39d0*/  FMNMX.FTZ R5, R68, R5, !PT ;  /* 0x0000000544057209 */ /* 0x000fe40007810000 */
[----:B------:R-:W-:Y:S02]  /*39e0*/  ISETP.LT.OR P1, PT, R3, 0x31, P1 ;  /* 0x000000310300780c */ /* 0x000fe40000f21670 */
[----:B------:R-:W-:-:S02]  /*39f0*/  FMNMX.FTZ R5, R70, R5, !PT ;  /* 0x0000000546057209 */ /* 0x000fc40007810000 */
[----:B------:R-:W-:Y:S02]  /*3a00*/  FSEL R86, R21, -INF , !P1 ;  /* 0xff80000015567808 */ /* 0x000fe40004800000 */
[----:B------:R-:W-:Y:S02]  /*3a10*/  ISETP.GT.AND P1, PT, R41, 0x31, !P2 ;  /* 0x000000312900780c */ /* 0x000fe40005724270 */
[----:B------:R-:W-:Y:S02]  /*3a20*/  FMNMX.FTZ R5, R54, R5, !PT ;  /* 0x0000000536057209 */ /* 0x000fe40007810000 */
[----:B------:R-:W-:Y:S02]  /*3a30*/  ISETP.LT.OR P1, PT, R3, 0x32, P1 ;  /* 0x000000320300780c */ /* 0x000fe40000f21670 */
[----:B------:R-:W-:Y:S02]  /*3a40*/  FMNMX.FTZ R5, R52, R5, !PT ;  /* 0x0000000534057209 */ /* 0x000fe40007810000 */
[----:B------:R-:W-:-:S02]  /*3a50*/  FSEL R92, R20, -INF , !P1 ;  /* 0xff800000145c7808 */ /* 0x000fc40004800000 */
        /* <DEDUP_REMOVED lines=10> */
[----:B------:R-:W-:Y:S01]  /*3b00*/  LOP3.LUT P2, RZ, R19, 0x80, RZ, 0xc0, !PT ;  /* 0x0000008013ff7812 */ /* 0x000fe2000784c0ff */
[----:B------:R-:W0:Y:S01]  /*3b10*/  SHFL.BFLY PT, R10, R5, 0x2, 0x1f ;  /* 0x0c401f00050a7f89 */ /* 0x000e2200000e0000 */
[----:B------:R-:W-:-:S02]  /*3b20*/  FSEL R24, R24, -INF , !P1 ;  /* 0xff80000018187808 */ /* 0x000fc40004800000 */
[C---:B------:R-:W-:Y:S02]  /*3b30*/  LOP3.LUT P1, RZ, R19.reuse, 0x8000, RZ, 0xc0, !PT ;  /* 0x0000800013ff7812 */ /* 0x040fe4000782c0ff */
[----:B------:R-:W-:Y:S02]  /*3b40*/  LOP3.LUT P6, RZ, R19, 0x40, RZ, 0xc0, !PT ;  /* 0x0000004013ff7812 */ /* 0x000fe400078cc0ff */
[C---:B------:R-:W-:Y:S02]  /*3b50*/  ISETP.GT.AND P1, PT, R41.reuse, 0x40, !P1 ;  /* 0x000000402900780c */ /* 0x040fe40004f24270 */
[----:B------:R-:W-:Y:S02]  /*3b60*/  ISETP.GT.AND P3, PT, R41, 0x70, !P3 ;  /* 0x000000702900780c */ /* 0x000fe40005f64270 */
[----:B------:R-:W-:Y:S02]  /*3b70*/  ISETP.LT.OR P1, PT, R3, 0x41, P1 ;  /* 0x000000410300780c */ /* 0x000fe40000f21670 */
[----:B------:R-:W-:-:S02]  /*3b80*/  ISETP.GT.AND P4, PT, R41, 0x71, !P4 ;  /* 0x000000712900780c */ /* 0x000fc40006784270 */
[----:B------:R-:W-:Y:S02]  /*3b90*/  FSEL R30, R30, -INF , !P1 ;  /* 0xff8000001e1e7808 */ /* 0x000fe40004800000 */
[----:B------:R-:W-:Y:S02]  /*3ba0*/  LOP3.LUT P1, RZ, R19, 0x4000, RZ, 0xc0, !PT ;  /* 0x0000400013ff7812 */ /* 0x000fe4000782c0ff */
[----:B------:R-:W-:Y:S02]  /*3bb0*/  ISETP.LT.OR P3, PT, R3, 0x71, P3 ;  /* 0x000000710300780c */ /* 0x000fe40001f61670 */
[C---:B------:R-:W-:Y:S02]  /*3bc0*/  ISETP.GT.AND P1, PT, R41.reuse, 0x41, !P1 ;  /* 0x000000412900780c */ /* 0x040fe40004f24270 */
[----:B------:R-:W-:Y:S02]  /*3bd0*/  ISETP.GT.AND P5, PT, R41, 0x78, !P5 ;  /* 0x000000782900780c */ /* 0x000fe40006fa4270 */
[----:B------:R-:W-:-:S02]  /*3be0*/  ISETP.LT.OR P1, PT, R3, 0x42, P1 ;  /* 0x000000420300780c */ /* 0x000fc40000f21670 */
[----:B0-----:R-:W-:Y:S02]  /*3bf0*/  FMNMX.FTZ R10, R5, R10, !PT ;  /* 0x0000000a050a7209 */ /* 0x001fe40007810000 */
[----:B------:R-:W-:Y:S02]  /*3c00*/  FSEL R20, R29, -INF , !P1 ;  /* 0xff8000001d147808 */ /* 0x000fe40004800000 */
[----:B------:R-:W-:Y:S01]  /*3c10*/  LOP3.LUT P1, RZ, R19, 0x2000, RZ, 0xc0, !PT ;  /* 0x0000200013ff7812 */ /* 0x000fe2000782c0ff */
[----:B------:R-:W0:Y:S01]  /*3c20*/  SHFL.BFLY PT, R7, R10, 0x1, 0x1f ;  /* 0x0c201f000a077f89 */ /* 0x000e2200000e0000 */
[----:B------:R-:W-:Y:S02]  /*3c30*/  ISETP.LT.OR P4, PT, R3, 0x72, P4 ;  /* 0x000000720300780c */ /* 0x000fe40002781670 */
[----:B------:R-:W-:Y:S02]  /*3c40*/  ISETP.GT.AND P1, PT, R41, 0x48, !P1 ;  /* 0x000000482900780c */ /* 0x000fe40004f24270 */
[----:B------:R-:W-:-:S02]  /*3c50*/  FSEL R28, R28, -INF , !P3 ;  /* 0xff8000001c1c7808 */ /* 0x000fc40005800000 */
[C---:B------:R-:W-:Y:S02]  /*3c60*/  ISETP.LT.OR P1, PT, R3.reuse, 0x49, P1 ;  /* 0x000000490300780c */ /* 0x040fe40000f21670 */
[----:B------:R-:W-:Y:S02]  /*3c70*/  ISETP.LT.OR P5, PT, R3, 0x79, P5 ;  /* 0x000000790300780c */ /* 0x000fe40002fa1670 */
[----:B------:R-:W-:Y:S02]  /*3c80*/  FSEL R4, R35, -INF , !P1 ;  /* 0xff80000023047808 */ /* 0x000fe40004800000 */
[----:B------:R-:W-:Y:S02]  /*3c90*/  LOP3.LUT P1, RZ, R19, 0x1000, RZ, 0xc0, !PT ;  /* 0x0000100013ff7812 */ /* 0x000fe4000782c0ff */
[----:B------:R-:W-:Y:S02]  /*3ca0*/  FSEL R32, R32, -INF , !P5 ;  /* 0xff80000020207808 */ /* 0x000fe40006800000 */
[----:B------:R-:W-:-:S04]  /*3cb0*/  ISETP.GT.AND P1, PT, R41, 0x49, !P1 ;  /* 0x000000492900780c */ /* 0x000fc80004f24270 */
[----:B------:R-:W-:Y:S02]  /*3cc0*/  ISETP.LT.OR P1, PT, R3, 0x4a, P1 ;  /* 0x0000004a0300780c */ /* 0x000fe40000f21670 */
[----:B0-----:R-:W-:Y:S02]  /*3cd0*/  FMNMX.FTZ R12, R10, R7, !PT ;  /* 0x000000070a0c7209 */ /* 0x001fe40007810000 */
[----:B------:R-:W-:Y:S02]  /*3ce0*/  FSEL R34, R34, -INF , !P1 ;  /* 0xff80000022227808 */ /* 0x000fe40004800000 */
[----:B------:R-:W-:Y:S01]  /*3cf0*/  LOP3.LUT P1, RZ, R19, 0x800, RZ, 0xc0, !PT ;  /* 0x0000080013ff7812 */ /* 0x000fe2000782c0ff */
[----:B------:R-:W-:-:S03]  /*3d00*/  FMUL.FTZ R25, R12, R9 ;  /* 0x000000090c197220 */ /* 0x000fc60000410000 */
[----:B------:R-:W-:-:S04]  /*3d10*/  ISETP.GT.AND P1, PT, R41, 0x50, !P1 ;  /* 0x000000502900780c */ /* 0x000fc80004f24270 */
[----:B------:R-:W-:-:S04]  /*3d20*/  ISETP.LT.OR P1, PT, R3, 0x51, P1 ;  /* 0x000000510300780c */ /* 0x000fc80000f21670 */
[----:B------:R-:W-:Y:S02]  /*3d30*/  FSEL R2, R39, -INF , !P1 ;  /* 0xff80000027027808 */ /* 0x000fe40004800000 */
[----:B------:R-:W-:-:S04]  /*3d40*/  LOP3.LUT P1, RZ, R19, 0x400, RZ, 0xc0, !PT ;  /* 0x0000040013ff7812 */ /* 0x000fc8000782c0ff */
        /* <DEDUP_REMOVED lines=11> */
[----:B------:R-:W-:Y:S02]  /*3e00*/  ISETP.GT.AND P1, PT, R41, 0x60, !P2 ;  /* 0x000000602900780c */ /* 0x000fe40005724270 */
[----:B------:R-:W-:Y:S02]  /*3e10*/  LOP3.LUT P2, RZ, R19, 0x20, RZ, 0xc0, !PT ;  /* 0x0000002013ff7812 */ /* 0x000fe4000784c0ff */
[----:B------:R-:W-:Y:S02]  /*3e20*/  ISETP.LT.OR P1, PT, R3, 0x61, P1 ;  /* 0x000000610300780c */ /* 0x000fe40000f21670 */
[----:B------:R-:W-:Y:S02]  /*3e30*/  ISETP.GT.AND P2, PT, R41, 0x69, !P2 ;  /* 0x000000692900780c */ /* 0x000fe40005744270 */
[----:B------:R-:W-:-:S02]  /*3e40*/  FSEL R124, R48, -INF , !P1 ;  /* 0xff800000307c7808 */ /* 0x000fc40004800000 */
[----:B------:R-:W-:Y:S02]  /*3e50*/  ISETP.GT.AND P1, PT, R41, 0x61, !P6 ;  /* 0x000000612900780c */ /* 0x000fe40007724270 */
[----:B------:R-:W-:Y:S02]  /*3e60*/  LOP3.LUT P6, RZ, R19, 0x2, RZ, 0xc0, !PT ;  /* 0x0000000213ff7812 */ /* 0x000fe400078cc0ff */
[C---:B------:R-:W-:Y:S02]  /*3e70*/  ISETP.LT.OR P1, PT, R3.reuse, 0x62, P1 ;  /* 0x000000620300780c */ /* 0x040fe40000f21670 */
[----:B------:R-:W-:Y:S02]  /*3e80*/  ISETP.LT.OR P2, PT, R3, 0x6a, P2 ;  /* 0x0000006a0300780c */ /* 0x000fe40001741670 */
[----:B------:R-:W-:Y:S02]  /*3e90*/  FSEL R48, R49, -INF , !P1 ;  /* 0xff80000031307808 */ /* 0x000fe40004800000 */
[----:B------:R-:W-:-:S04]  /*3ea0*/  FSETP.NEU.FTZ.AND P1, PT, R12, -INF , PT ;  /* 0xff8000000c00780b */ /* 0x000fc80003f3d000 */
[----:B------:R-:W-:Y:S02]  /*3eb0*/  FSEL R25, R25, RZ, P1 ;  /* 0x000000ff19197208 */ /* 0x000fe40000800000 */
[----:B------:R-:W-:Y:S02]  /*3ec0*/  ISETP.GT.AND P1, PT, R41, RZ, !P6 ;  /* 0x000000ff2900720c */ /* 0x000fe40007724270 */
[----:B------:R-:W-:Y:S01]  /*3ed0*/  LOP3.LUT P6, RZ, R19, 0x1, RZ, 0xc0, !PT ;  /* 0x0000000113ff7812 */ /* 0x000fe200078cc0ff */
[-CC-:B------:R-:W-:Y:S01]  /*3ee0*/  FFMA.FTZ R76, R76, R9.reuse, -R25.reuse ;  /* 0x000000094c4c7223 */ /* 0x180fe20000010819 */
[----:B------:R-:W-:Y:S01]  /*3ef0*/  ISETP.LT.OR P1, PT, R3, 0x1, P1 ;  /* 0x000000010300780c */ /* 0x000fe20000f21670 */
[-CC-:B------:R-:W-:Y:S01]  /*3f00*/  FFMA.FTZ R5, R132, R9.reuse, -R25.reuse ;  /* 0x0000000984057223 */ /* 0x180fe20000010819 */
[-CC-:B------:R-:W-:Y:S01]  /*3f10*/  FFMA.FTZ R132, R74, R9.reuse, -R25.reuse ;  /* 0x000000094a847223 */ /* 0x180fe20000010819 */
[----:B------:R-:W-:Y:S01]  /*3f20*/  ISETP.GT.AND P6, PT, R41, 0x79, !P6 ;  /* 0x000000792900780c */ /* 0x000fe200077c4270 */
[-CC-:B------:R-:W-:Y:S01]  /*3f30*/  FFMA.FTZ R148, R43, R9.reuse, -R25.reuse ;  /* 0x000000092b947223 */ /* 0x180fe20000010819 */
[----:B------:R-:W-:Y:S01]  /*3f40*/  FSEL R0, R0, -INF , !P1 ;  /* 0xff80000000007808 */ /* 0x000fe20004800000 */
[-CC-:B------:R-:W-:Y:S01]  /*3f50*/  FFMA.FTZ R150, R130, R9.reuse, -R25.reuse ;  /* 0x0000000982967223 */ /* 0x180fe20000010819 */
[----:B------:R-:W-:Y:S01]  /*3f60*/  LOP3.LUT P1, RZ, R19, 0x4000000, RZ, 0xc0, !PT ;  /* 0x0400000013ff7812 */ /* 0x000fe2000782c0ff */
[----:B------:R-:W-:Y:S01]  /*3f70*/  MUFU.EX2 R5, R5 ;  /* 0x0000000500057308 */ /* 0x000fe20000000800 */
[----:B------:R-:W-:Y:S01]  /*3f80*/  FMNMX.FTZ R11, R0, R106, !PT ;  /* 0x0000006a000b7209 */ /* 0x000fe20007810000 */
[-CC-:B------:R-:W-:Y:S01]  /*3f90*/  FFMA.FTZ R7, R128, R9.reuse, -R25.reuse ;  /* 0x0000000980077223 */ /* 0x180fe20000010819 */
[----:B------:R-:W-:Y:S01]  /*3fa0*/  ISETP.GT.AND P1, PT, R41, 0x68, !P1 ;  /* 0x000000682900780c */ /* 0x000fe20004f24270 */
[--C-:B------:R-:W-:Y:S01]  /*3fb0*/  FFMA.FTZ R144, R126, R9, -R25.reuse ;  /* 0x000000097e907223 */ /* 0x100fe20000010819 */
[----:B------:R-:W-:Y:S01]  /*3fc0*/  FMNMX.FTZ R11, R84, R11, !PT ;  /* 0x0000000b540b7209 */ /* 0x000fe20007810000 */
[--C-:B------:R-:W-:Y:S01]  /*3fd0*/  FFMA.FTZ R120, R120, R9, -R25.reuse ;  /* 0x0000000978787223 */ /* 0x100fe20000010819 */
[----:B------:R-:W-:Y:S01]  /*3fe0*/  ISETP.LT.OR P1, PT, R3, 0x69, P1 ;  /* 0x000000690300780c */ /* 0x000fe20000f21670 */
[----:B------:R-:W0:Y:S01]  /*3ff0*/  MUFU.EX2 R148, R148 ;  /* 0x0000009400947308 */ /* 0x000e220000000800 */
[----:B------:R-:W-:Y:S01]  /*4000*/  FMNMX.FTZ R11, R104, R11, !PT ;  /* 0x0000000b680b7209 */ /* 0x000fe20007810000 */
[-CC-:B------:R-:W-:Y:S01]  /*4010*/  FFMA.FTZ R146, R116, R9.reuse, -R25.reuse ;  /* 0x0000000974927223 */ /* 0x180fe20000010819 */
[----:B------:R-:W-:Y:S01]  /*4020*/  FSEL R26, R26, -INF , !P1 ;  /* 0xff8000001a1a7808 */ /* 0x000fe20004800000 */
[--C-:B------:R-:W-:Y:S01]  /*4030*/  FFMA.FTZ R94, R94, R9, -R25.reuse ;  /* 0x000000095e5e7223 */ /* 0x100fe20000010819 */
[----:B------:R-:W-:Y:S01]  /*4040*/  FMNMX.FTZ R13, R14, R11, !PT ;  /* 0x0000000b0e0d7209 */ /* 0x000fe20007810000 */
[-CC-:B------:R-:W-:Y:S01]  /*4050*/  FFMA.FTZ R41, R52, R9.reuse, -R25.reuse ;  /* 0x0000000934297223 */ /* 0x180fe20000010819 */
[----:B------:R-:W-:Y:S01]  /*4060*/  FSEL R74, R31, -INF , !P4 ;  /* 0xff8000001f4a7808 */ /* 0x000fe20006000000 */
[--C-:B------:R-:W-:Y:S01]  /*4070*/  FFMA.FTZ R31, R72, R9, -R25.reuse ;  /* 0x00000009481f7223 */ /* 0x100fe20000010819 */
[----:B------:R-:W-:Y:S01]  /*4080*/  FMNMX.FTZ R13, R102, R13, !PT ;  /* 0x0000000d660d7209 */ /* 0x000fe20007810000 */
[----:B------:R-:W1:Y:S01]  /*4090*/  MUFU.EX2 R150, R150 ;  /* 0x0000009600967308 */ /* 0x000e620000000800 */
[----:B------:R-:W-:Y:S01]  /*40a0*/  ISETP.LT.OR P6, PT, R3, 0x7a, P6 ;  /* 0x0000007a0300780c */ /* 0x000fe200037c1670 */
[--C-:B------:R-:W-:Y:S01]  /*40b0*/  FFMA.FTZ R140, R114, R9, -R25.reuse ;  /* 0x00000009728c7223 */ /* 0x100fe20000010819 */
[----:B------:R-:W-:Y:S01]  /*40c0*/  FMNMX.FTZ R13, R80, R13, !PT ;  /* 0x0000000d500d7209 */ /* 0x000fe20007810000 */
[-CC-:B------:R-:W-:Y:S01]  /*40d0*/  FFMA.FTZ R82, R82, R9.reuse, -R25.reuse ;  /* 0x0000000952527223 */ /* 0x180fe20000010819 */
[----:B------:R-:W-:Y:S01]  /*40e0*/  FSEL R72, R33, -INF , !P6 ;  /* 0xff80000021487808 */ /* 0x000fe20007000000 */
[----:B------:R-:W-:Y:S01]  /*40f0*/  FFMA.FTZ R142, R112, R9, -R25 ;  /* 0x00000009708e7223 */ /* 0x000fe20000010819 */
[----:B------:R-:W-:Y:S01]  /*4100*/  FMNMX.FTZ R13, R100, R13, !PT ;  /* 0x0000000d640d7209 */ /* 0x000fe20007810000 */
[----:B------:R-:W2:Y:S01]  /*4110*/  MUFU.EX2 R7, R7 ;  /* 0x0000000700077308 */ /* 0x000ea20000000800 */
[----:B0-----:R-:W-:Y:S01]  /*4120*/  FADD.FTZ R47, R148, R5 ;  /* 0x00000005942f7221 */ /* 0x001fe20000010000 */
[--C-:B------:R-:W-:Y:S01]  /*4130*/  FFMA.FTZ R43, R42, R9, -R25.reuse ;  /* 0x000000092a2b7223 */ /* 0x100fe20000010819 */
[----:B------:R-:W-:Y:S01]  /*4140*/  FMNMX.FTZ R15, R6, R13, !PT ;  /* 0x0000000d060f7209 */ /* 0x000fe20007810000 */
[-CC-:B------:R-:W-:Y:S01]  /*4150*/  FFMA.FTZ R136, R110, R9.reuse, -R25.reuse ;  /* 0x000000096e887223 */ /* 0x180fe20000010819 */
[-CC-:B------:R-:W-:Y:S01]  /*4160*/  FFMA.FTZ R78, R78, R9.reuse, -R25.reuse ;  /* 0x000000094e4e7223 */ /* 0x180fe20000010819 */
[----:B------:R-:W-:Y:S01]  /*4170*/  FFMA.FTZ R138, R108, R9, -R25 ;  /* 0x000000096c8a7223 */ /* 0x000fe20000010819 */
[----:B------:R-:W-:Y:S01]  /*4180*/  FMNMX.FTZ R15, R98, R15, !PT ;  /* 0x0000000f620f7209 */ /* 0x000fe20007810000 */
[----:B------:R-:W0:Y:S01]  /*4190*/  MUFU.EX2 R144, R144 ;  /* 0x0000009000907308 */ /* 0x000e220000000800 */
[----:B-1----:R-:W-:Y:S01]  /*41a0*/  FADD.FTZ R52, R150, R47 ;  /* 0x0000002f96347221 */ /* 0x002fe20000010000 */
[--C-:B------:R-:W-:Y:S01]  /*41b0*/  FFMA.FTZ R134, R56, R9, -R25.reuse ;  /* 0x0000000938867223 */ /* 0x100fe20000010819 */
[----:B------:R-:W-:Y:S01]  /*41c0*/  FMNMX.FTZ R15, R8, R15, !PT ;  /* 0x0000000f080f7209 */ /* 0x000fe20007810000 */
[-CC-:B------:R-:W-:Y:S01]  /*41d0*/  FFMA.FTZ R118, R118, R9.reuse, -R25.reuse ;  /* 0x0000000976767223 */ /* 0x180fe20000010819 */
[-CC-:B------:R-:W-:Y:S01]  /*41e0*/  FFMA.FTZ R128, R58, R9.reuse, -R25.reuse ;  /* 0x000000093a807223 */ /* 0x180fe20000010819 */
[--C-:B------:R-:W-:Y:S01]  /*41f0*/  FFMA.FTZ R130, R64, R9, -R25.reuse ;  /* 0x0000000940827223 */ /* 0x100fe20000010819 */
[----:B------:R-:W-:Y:S01]  /*4200*/  FMNMX.FTZ R15, R96, R15, !PT ;  /* 0x0000000f600f7209 */ /* 0x000fe20007810000 */
[----:B------:R1:W3:Y:S01]  /*4210*/  MUFU.EX2 R11, R120 ;  /* 0x00000078000b7308 */ /* 0x0002e20000000800 */
[----:B--2---:R-:W-:Y:S01]  /*4220*/  FADD.FTZ R47, R7, R52 ;  /* 0x00000034072f7221 */ /* 0x004fe20000010000 */
[--C-:B------:R-:W-:Y:S01]  /*4230*/  FFMA.FTZ R33, R66, R9, -R25.reuse ;  /* 0x0000000942217223 */ /* 0x100fe20000010819 */
[----:B------:R-:W-:Y:S01]  /*4240*/  FMNMX.FTZ R21, R86, R15, !PT ;  /* 0x0000000f56157209 */ /* 0x000fe20007810000 */
[-CC-:B------:R-:W-:Y:S01]  /*4250*/  FFMA.FTZ R68, R68, R9.reuse, -R25.reuse ;  /* 0x0000000944447223 */ /* 0x180fe20000010819 */
[-CC-:B------:R-:W-:Y:S01]  /*4260*/  FFMA.FTZ R56, R70, R9.reuse, -R25.reuse ;  /* 0x0000000946387223 */ /* 0x180fe20000010819 */
[----:B------:R-:W-:Y:S01]  /*4270*/  FFMA.FTZ R126, R54, R9, -R25 ;  /* 0x00000009367e7223 */ /* 0x000fe20000010819 */
[----:B------:R-:W-:Y:S01]  /*4280*/  FMNMX.FTZ R21, R92, R21, !PT ;  /* 0x000000155c157209 */ /* 0x000fe20007810000 */
[----:B------:R-:W2:Y:S01]  /*4290*/  MUFU.EX2 R146, R146 ;  /* 0x0000009200927308 */ /* 0x000ea20000000800 */
[----:B0-----:R-:W-:Y:S01]  /*42a0*/  FADD.FTZ R52, R144, R47 ;  /* 0x0000002f90347221 */ /* 0x001fe20000010000 */
[--C-:B-1----:R-:W-:Y:S01]  /*42b0*/  FFMA.FTZ R120, R50, R9, -R25.reuse ;  /* 0x0000000932787223 */ /* 0x102fe20000010819 */
[----:B------:R-:W-:Y:S01]  /*42c0*/  FMNMX.FTZ R21, R90, R21, !PT ;  /* 0x000000155a157209 */ /* 0x000fe20007810000 */
[----:B------:R-:W-:Y:S01]  /*42d0*/  FFMA.FTZ R40, R40, R9, -R25 ;  /* 0x0000000928287223 */ /* 0x000fe20000010819 */
[----:B------:R-:W-:-:S02]  /*42e0*/  F2FP.F16.F32.PACK_AB R148, R5, R148 ;  /* 0x000000940594723e */ /* 0x000fc400000000ff */
[----:B------:R-:W-:Y:S01]  /*42f0*/  FMNMX.FTZ R21, R24, R21, !PT ;  /* 0x0000001518157209 */ /* 0x000fe20007810000 */
[----:B------:R-:W0:Y:S01]  /*4300*/  MUFU.EX2 R13, R94 ;  /* 0x0000005e000d7308 */ /* 0x000e220000000800 */
[----:B---3--:R-:W-:Y:S01]  /*4310*/  FADD.FTZ R47, R11, R52 ;  /* 0x000000340b2f7221 */ /* 0x008fe20000010000 */
[----:B------:R-:W-:Y:S02]  /*4320*/  F2FP.F16.F32.PACK_AB R150, R7, R150 ;  /* 0x000000960796723e */ /* 0x000fe400000000ff */
[----:B------:R-:W-:Y:S02]  /*4330*/  FMNMX.FTZ R29, R30, R21, !PT ;  /* 0x000000151e1d7209 */ /* 0x000fe40007810000 */
[----:B------:R-:W-:Y:S02]  /*4340*/  F2FP.F16.F32.PACK_AB R144, R11, R144 ;  /* 0x000000900b90723e */ /* 0x000fe400000000ff */
[----:B------:R-:W-:Y:S01]  /*4350*/  FMNMX.FTZ R29, R20, R29, !PT ;  /* 0x0000001d141d7209 */ /* 0x000fe20007810000 */
[----:B------:R1:W-:Y:S03]  /*4360*/  MUFU.EX2 R21, R76 ;  /* 0x0000004c00157308 */ /* 0x0003e60000000800 */
[----:B------:R-:W-:-:S04]  /*4370*/  FMNMX.FTZ R29, R4, R29, !PT ;  /* 0x0000001d041d7209 */ /* 0x000fc80007810000 */
[----:B------:R-:W-:Y:S01]  /*4380*/  FMNMX.FTZ R29, R34, R29, !PT ;  /* 0x0000001d221d7209 */ /* 0x000fe20007810000 */
[----:B------:R-:W3:Y:S01]  /*4390*/  MUFU.EX2 R140, R140 ;  /* 0x0000008c008c7308 */ /* 0x000ee20000000800 */
[----:B-1----:R-:W-:Y:S01]  /*43a0*/  FSEL R76, R27, -INF , !P2 ;  /* 0xff8000001b4c7808 */ /* 0x002fe20005000000 */
[----:B------:R-:W-:Y:S01]  /*43b0*/  FFMA.FTZ R27, R60, R9, -R25 ;  /* 0x000000093c1b7223 */ /* 0x000fe20000010819 */
[----:B------:R-:W-:-:S04]  /*43c0*/  FMNMX.FTZ R35, R2, R29, !PT ;  /* 0x0000001d02237209 */ /* 0x000fc80007810000 */
[----:B------:R-:W-:Y:S01]  /*43d0*/  FMNMX.FTZ R35, R38, R35, !PT ;  /* 0x0000002326237209 */ /* 0x000fe20007810000 */
[----:B------:R-:W1:Y:S03]  /*43e0*/  MUFU.EX2 R15, R82 ;  /* 0x00000052000f7308 */ /* 0x000e660000000800 */
[----:B------:R-:W-:-:S04]  /*43f0*/  FMNMX.FTZ R35, R44, R35, !PT ;  /* 0x000000232c237209 */ /* 0x000fc80007810000 */
[----:B------:R-:W-:Y:S01]  /*4400*/  FMNMX.FTZ R35, R122, R35, !PT ;  /* 0x000000237a237209 */ /* 0x000fe20007810000 */
[----:B------:R-:W4:Y:S03]  /*4410*/  MUFU.EX2 R142, R142 ;  /* 0x0000008e008e7308 */ /* 0x000f260000000800 */
[----:B------:R-:W-:-:S04]  /*4420*/  FMNMX.FTZ R39, R124, R35, !PT ;  /* 0x000000237c277209 */ /* 0x000fc80007810000 */
[----:B------:R-:W-:Y:S01]  /*4430*/  FMNMX.FTZ R39, R48, R39, !PT ;  /* 0x0000002730277209 */ /* 0x000fe20007810000 */
[----:B------:R-:W5:Y:S03]  /*4440*/  MUFU.EX2 R136, R136 ;  /* 0x0000008800887308 */ /* 0x000f660000000800 */
[----:B------:R-:W-:-:S04]  /*4450*/  FMNMX.FTZ R39, R26, R39, !PT ;  /* 0x000000271a277209 */ /* 0x000fc80007810000 */
[----:B------:R-:W-:Y:S01]  /*4460*/  FMNMX.FTZ R39, R76, R39, !PT ;  /* 0x000000274c277209 */ /* 0x000fe20007810000 */
[----:B------:R-:W-:Y:S03]  /*4470*/  MUFU.EX2 R29, R78 ;  /* 0x0000004e001d7308 */ /* 0x000fe60000000800 */
[----:B------:R-:W-:-:S04]  /*4480*/  FMNMX.FTZ R39, R28, R39, !PT ;  /* 0x000000271c277209 */ /* 0x000fc80007810000 */
[----:B------:R-:W-:Y:S01]  /*4490*/  FMNMX.FTZ R39, R74, R39, !PT ;  /* 0x000000274a277209 */ /* 0x000fe20007810000 */
[----:B------:R2:W-:Y:S03]  /*44a0*/  MUFU.EX2 R3, R31 ;  /* 0x0000001f00037308 */ /* 0x0005e60000000800 */
[----:B------:R-:W-:-:S04]  /*44b0*/  FMNMX.FTZ R39, R32, R39, !PT ;  /* 0x0000002720277209 */ /* 0x000fc80007810000 */
[----:B------:R-:W-:Y:S01]  /*44c0*/  FMNMX.FTZ R39, R72, R39, !PT ;  /* 0x0000002748277209 */ /* 0x000fe20007810000 */
[----:B------:R-:W-:Y:S01]  /*44d0*/  MUFU.EX2 R138, R138 ;  /* 0x0000008a008a7308 */ /* 0x000fe20000000800 */
[-CC-:B--2---:R-:W-:Y:S01]  /*44e0*/  FFMA.FTZ R31, R62, R9.reuse, -R25.reuse ;  /* 0x000000093e1f7223 */ /* 0x184fe20000010819 */
[----:B------:R-:W-:Y:S02]  /*44f0*/  FFMA.FTZ R25, R46, R9, -R25 ;  /* 0x000000092e197223 */ /* 0x000fe40000010819 */
[----:B------:R-:W2:Y:S04]  /*4500*/  SHFL.BFLY PT, R10, R39, 0x2, 0x1f ;  /* 0x0c401f00270a7f89 */ /* 0x000ea800000e0000 */
[----:B------:R-:W-:Y:S08]  /*4510*/  MUFU.EX2 R35, R118 ;  /* 0x0000007600237308 */ /* 0x000ff00000000800 */
[----:B------:R-:W-:Y:S08]  /*4520*/  MUFU.EX2 R132, R132 ;  /* 0x0000008400847308 */ /* 0x000ff00000000800 */
[----:B------:R-:W-:Y:S01]  /*4530*/  MUFU.EX2 R134, R134 ;  /* 0x0000008600867308 */ /* 0x000fe20000000800 */
[----:B--2---:R-:W-:-:S07]  /*4540*/  FMNMX.FTZ R45, R39, R10, !PT ;  /* 0x0000000a272d7209 */ /* 0x004fce0007810000 */
[----:B------:R-:W-:Y:S01]  /*4550*/  MUFU.EX2 R27, R27 ;  /* 0x0000001b001b7308 */ /* 0x000fe20000000800 */
[----:B------:R-:W2:Y:S07]  /*4560*/  SHFL.BFLY PT, R10, R45, 0x1, 0x1f ;  /* 0x0c201f002d0a7f89 */ /* 0x000eae00000e0000 */
[----:B------:R-:W-:Y:S08]  /*4570*/  MUFU.EX2 R128, R128 ;  /* 0x0000008000807308 */ /* 0x000ff00000000800 */
[----:B------:R-:W-:Y:S08]  /*4580*/  MUFU.EX2 R31, R31 ;  /* 0x0000001f001f7308 */ /* 0x000ff00000000800 */
[----:B------:R-:W-:Y:S01]  /*4590*/  MUFU.EX2 R130, R130 ;  /* 0x0000008200827308 */ /* 0x000fe20000000800 */
[----:B--2---:R-:W-:-:S04]  /*45a0*/  FMNMX.FTZ R10, R45, R10, !PT ;  /* 0x0000000a2d0a7209 */ /* 0x004fc80007810000 */
        /* <DEDUP_REMOVED lines=8> */
[-CC-:B------:R-:W-:Y:S01]  /*4630*/  FFMA.FTZ R42, R104, R9.reuse, -R45.reuse ;  /* 0x00000009682a7223 */ /* 0x180fe2000001082d */
[-C--:B------:R-:W-:Y:S01]  /*4640*/  FFMA.FTZ R133, R30, R9.reuse, -R45 ;  /* 0x000000091e857223 */ /* 0x080fe2000001082d */
[----:B------:R-:W-:Y:S01]  /*4650*/  FADD.FTZ R30, R146, R47 ;  /* 0x0000002f921e7221 */ /* 0x000fe20000010000 */
[----:B------:R-:W-:Y:S01]  /*4660*/  MUFU.EX2 R149, R149 ;  /* 0x0000009500957308 */ /* 0x000fe20000000800 */
[-CC-:B------:R-:W-:Y:S01]  /*4670*/  FFMA.FTZ R145, R14, R9.reuse, -R45.reuse ;  /* 0x000000090e917223 */ /* 0x180fe2000001082d */
[-CC-:B------:R-:W-:Y:S01]  /*4680*/  FFMA.FTZ R14, R102, R9.reuse, -R45.reuse ;  /* 0x00000009660e7223 */ /* 0x180fe2000001082d */
[----:B0-----:R-:W-:Y:S01]  /*4690*/  FADD.FTZ R47, R13, R30 ;  /* 0x0000001e0d2f7221 */ /* 0x001fe20000010000 */
[-CC-:B------:R-:W-:Y:S01]  /*46a0*/  FFMA.FTZ R147, R80, R9.reuse, -R45.reuse ;  /* 0x0000000950937223 */ /* 0x180fe2000001082d */
[-CC-:B------:R-:W-:Y:S01]  /*46b0*/  FFMA.FTZ R46, R100, R9.reuse, -R45.reuse ;  /* 0x00000009642e7223 */ /* 0x180fe2000001082d */
[-C--:B------:R-:W-:Y:S01]  /*46c0*/  FFMA.FTZ R135, R4, R9.reuse, -R45 ;  /* 0x0000000904877223 */ /* 0x080fe2000001082d */
[----:B---3--:R-:W-:Y:S01]  /*46d0*/  FADD.FTZ R30, R140, R47 ;  /* 0x0000002f8c1e7221 */ /* 0x008fe20000010000 */
[----:B------:R-:W0:Y:S01]  /*46e0*/  MUFU.EX2 R0, R0 ;  /* 0x0000000000007308 */ /* 0x000e220000000800 */
[-CC-:B------:R-:W-:Y:S01]  /*46f0*/  FFMA.FTZ R141, R6, R9.reuse, -R45.reuse ;  /* 0x00000009068d7223 */ /* 0x180fe2000001082d */
[-CC-:B------:R-:W-:Y:S01]  /*4700*/  FFMA.FTZ R6, R98, R9.reuse, -R45.reuse ;  /* 0x0000000962067223 */ /* 0x180fe2000001082d */
[----:B-1----:R-:W-:Y:S01]  /*4710*/  FADD.FTZ R47, R15, R30 ;  /* 0x0000001e0f2f7221 */ /* 0x002fe20000010000 */
[-CC-:B------:R-:W-:Y:S01]  /*4720*/  FFMA.FTZ R143, R8, R9.reuse, -R45.reuse ;  /* 0x00000009088f7223 */ /* 0x180fe2000001082d */
[-CC-:B------:R-:W-:Y:S01]  /*4730*/  FFMA.FTZ R129, R2, R9.reuse, -R45.reuse ;  /* 0x0000000902817223 */ /* 0x180fe2000001082d */
[-C--:B------:R-:W-:Y:S01]  /*4740*/  FFMA.FTZ R8, R96, R9.reuse, -R45 ;  /* 0x0000000960087223 */ /* 0x080fe2000001082d */
[----:B----4-:R-:W-:Y:S01]  /*4750*/  FADD.FTZ R4, R142, R47 ;  /* 0x0000002f8e047221 */ /* 0x010fe20000010000 */
[----:B------:R-:W1:Y:S01]  /*4760*/  MUFU.EX2 R151, R151 ;  /* 0x0000009700977308 */ /* 0x000e620000000800 */
[-CC-:B------:R-:W-:Y:S01]  /*4770*/  FFMA.FTZ R137, R86, R9.reuse, -R45.reuse ;  /* 0x0000000956897223 */ /* 0x180fe2000001082d */
[-CC-:B------:R-:W-:Y:S01]  /*4780*/  FFMA.FTZ R50, R92, R9.reuse, -R45.reuse ;  /* 0x000000095c327223 */ /* 0x180fe2000001082d */
[----:B------:R-:W-:Y:S01]  /*4790*/  FADD.FTZ R49, R21, R4 ;  /* 0x0000000415317221 */ /* 0x000fe20000010000 */
[-CC-:B------:R-:W-:Y:S01]  /*47a0*/  FFMA.FTZ R4, R34, R9.reuse, -R45.reuse ;  /* 0x0000000922047223 */ /* 0x180fe2000001082d */
[-CC-:B------:R-:W-:Y:S01]  /*47b0*/  FFMA.FTZ R139, R90, R9.reuse, -R45.reuse ;  /* 0x000000095a8b7223 */ /* 0x180fe2000001082d */
[-C--:B------:R-:W-:Y:S01]  /*47c0*/  FFMA.FTZ R24, R24, R9.reuse, -R45 ;  /* 0x0000000918187223 */ /* 0x080fe2000001082d */
[----:B-----5:R-:W-:Y:S01]  /*47d0*/  FADD.FTZ R34, R136, R49 ;  /* 0x0000003188227221 */ /* 0x020fe20000010000 */
[----:B------:R-:W2:Y:S01]  /*47e0*/  MUFU.EX2 R42, R42 ;  /* 0x0000002a002a7308 */ /* 0x000ea20000000800 */
[----:B0-----:R-:W-:Y:S01]  /*47f0*/  FADD.FTZ R30, R149, R0 ;  /* 0x00000000951e7221 */ /* 0x001fe20000010000 */
[-CC-:B------:R-:W-:Y:S01]  /*4800*/  FFMA.FTZ R20, R20, R9.reuse, -R45.reuse ;  /* 0x0000000914147223 */ /* 0x180fe2000001082d */
[----:B------:R-:W-:Y:S01]  /*4810*/  FADD.FTZ R49, R29, R34 ;  /* 0x000000221d317221 */ /* 0x000fe20000010000 */
[-CC-:B------:R-:W-:Y:S01]  /*4820*/  FFMA.FTZ R131, R44, R9.reuse, -R45.reuse ;  /* 0x000000092c837223 */ /* 0x180fe2000001082d */
[-CC-:B------:R-:W-:Y:S01]  /*4830*/  FFMA.FTZ R122, R122, R9.reuse, -R45.reuse ;  /* 0x000000097a7a7223 */ /* 0x180fe2000001082d */
[-C--:B------:R-:W-:Y:S01]  /*4840*/  FFMA.FTZ R124, R124, R9.reuse, -R45 ;  /* 0x000000097c7c7223 */ /* 0x080fe2000001082d */
[----:B------:R-:W-:Y:S01]  /*4850*/  FADD.FTZ R34, R138, R49 ;  /* 0x000000318a227221 */ /* 0x000fe20000010000 */
[----:B------:R-:W0:Y:S01]  /*4860*/  MUFU.EX2 R145, R145 ;  /* 0x0000009100917308 */ /* 0x000e220000000800 */
[----:B-1----:R-:W-:Y:S01]  /*4870*/  FADD.FTZ R47, R151, R30 ;  /* 0x0000001e972f7221 */ /* 0x002fe20000010000 */
[-CC-:B------:R-:W-:Y:S01]  /*4880*/  FFMA.FTZ R48, R48, R9.reuse, -R45.reuse ;  /* 0x0000000930307223 */ /* 0x180fe2000001082d */
[----:B------:R-:W-:Y:S01]  /*4890*/  FADD.FTZ R49, R35, R34 ;  /* 0x0000002223317221 */ /* 0x000fe20000010000 */
[-CC-:B------:R-:W-:Y:S01]  /*48a0*/  FFMA.FTZ R76, R76, R9.reuse, -R45.reuse ;  /* 0x000000094c4c7223 */ /* 0x180fe2000001082d */
[--C-:B------:R-:W-:Y:S01]  /*48b0*/  FFMA.FTZ R28, R28, R9, -R45.reuse ;  /* 0x000000091c1c7223 */ /* 0x100fe2000001082d */
[----:B------:R-:W-:Y:S01]  /*48c0*/  F2FP.F16.F32.PACK_AB R149, R0, R149 ;  /* 0x000000950095723e */ /* 0x000fe200000000ff */
[-C--:B------:R-:W-:Y:S01]  /*48d0*/  FFMA.FTZ R74, R74, R9.reuse, -R45 ;  /* 0x000000094a4a7223 */ /* 0x080fe2000001082d */
        /* <DEDUP_REMOVED lines=8> */
[----:B------:R-:W-:Y:S01]  /*4960*/  FFMA.FTZ R30, R38, R9, -R45 ;  /* 0x00000009261e7223 */ /* 0x000fe2000001082d */
[----:B------:R-:W-:Y:S02]  /*4970*/  F2FP.F16.F32.PACK_AB R136, R29, R136 ;  /* 0x000000881d88723e */ /* 0x000fe400000000ff */
[----:B------:R-:W-:Y:S02]  /*4980*/  F2FP.F16.F32.PACK_AB R138, R35, R138 ;  /* 0x0000008a238a723e */ /* 0x000fe400000000ff */
[----:B------:R-:W-:Y:S01]  /*4990*/  F2FP.F16.F32.PACK_AB R151, R42, R151 ;  /* 0x000000972a97723e */ /* 0x000fe200000000ff */
[----:B------:R-:W0:Y:S01]  /*49a0*/  MUFU.EX2 R46, R46 ;  /* 0x0000002e002e7308 */ /* 0x000e220000000800 */
[C---:B-1----:R-:W-:Y:S01]  /*49b0*/  FADD.FTZ R2, R14.reuse, R47 ;  /* 0x0000002f0e027221 */ /* 0x042fe20000010000 */
[----:B------:R-:W-:-:S06]  /*49c0*/  F2FP.F16.F32.PACK_AB R145, R14, R145 ;  /* 0x000000910e91723e */ /* 0x000fcc00000000ff */
[----:B------:R-:W1:Y:S01]  /*49d0*/  MUFU.EX2 R141, R141 ;  /* 0x0000008d008d7308 */ /* 0x000e620000000800 */
[----:B--2---:R-:W-:Y:S01]  /*49e0*/  FADD.FTZ R47, R147, R2 ;  /* 0x00000002932f7221 */ /* 0x004fe20000010000 */
[----:B------:R-:W-:Y:S01]  /*49f0*/  FADD.FTZ R2, R132, R49 ;  /* 0x0000003184027221 */ /* 0x000fe20000010000 */
[----:B------:R-:W-:-:S03]  /*4a00*/  F2FP.F16.F32.PACK_AB R132, R3, R132 ;  /* 0x000000840384723e */ /* 0x000fc600000000ff */
[----:B------:R-:W-:Y:S01]  /*4a10*/  FADD.FTZ R49, R3, R2 ;  /* 0x0000000203317221 */ /* 0x000fe20000010000 */
[-C--:B------:R-:W-:Y:S01]  /*4a20*/  FFMA.FTZ R2, R26, R9.reuse, -R45 ;  /* 0x000000091a027223 */ /* 0x080fe2000001082d */
[----:B------:R-:W2:Y:S01]  /*4a30*/  MUFU.EX2 R6, R6 ;  /* 0x0000000600067308 */ /* 0x000ea20000000800 */
[----:B0-----:R-:W-:Y:S01]  /*4a40*/  FADD.FTZ R34, R46, R47 ;  /* 0x0000002f2e227221 */ /* 0x001fe20000010000 */
[----:B------:R-:W-:Y:S01]  /*4a50*/  FFMA.FTZ R45, R72, R9, -R45 ;  /* 0x00000009482d7223 */ /* 0x000fe2000001082d */
[----:B------:R-:W-:-:S05]  /*4a60*/  F2FP.F16.F32.PACK_AB R147, R46, R147 ;  /* 0x000000932e93723e */ /* 0x000fca00000000ff */
[----:B------:R-:W0:Y:S01]  /*4a70*/  MUFU.EX2 R143, R143 ;  /* 0x0000008f008f7308 */ /* 0x000e220000000800 */
[----:B-1----:R-:W-:Y:S01]  /*4a80*/  FADD.FTZ R47, R141, R34 ;  /* 0x000000228d2f7221 */ /* 0x002fe20000010000 */
[----:B------:R-:W-:Y:S01]  /*4a90*/  FADD.FTZ R34, R134, R49 ;  /* 0x0000003186227221 */ /* 0x000fe20000010000 */
[----:B------:R-:W-:-:S03]  /*4aa0*/  F2FP.F16.F32.PACK_AB R134, R27, R134 ;  /* 0x000000861b86723e */ /* 0x000fc600000000ff */
[----:B------:R-:W-:Y:S02]  /*4ab0*/  FADD.FTZ R49, R27, R34 ;  /* 0x000000221b317221 */ /* 0x000fe40000010000 */
[----:B------:R-:W1:Y:S01]  /*4ac0*/  MUFU.EX2 R8, R8 ;  /* 0x0000000800087308 */ /* 0x000e620000000800 */
[----:B--2---:R-:W-:Y:S01]  /*4ad0*/  FADD.FTZ R26, R6, R47 ;  /* 0x0000002f061a7221 */ /* 0x004fe20000010000 */
[----:B------:R-:W-:Y:S01]  /*4ae0*/  FADD.FTZ R38, R128, R49 ;  /* 0x0000003180267221 */ /* 0x000fe20000010000 */
[----:B------:R-:W-:Y:S02]  /*4af0*/  F2FP.F16.F32.PACK_AB R128, R31, R128 ;  /* 0x000000801f80723e */ /* 0x000fe400000000ff */
[----:B------:R-:W-:-:S03]  /*4b00*/  F2FP.F16.F32.PACK_AB R141, R6, R141 ;  /* 0x0000008d068d723e */ /* 0x000fc600000000ff */
[----:B------:R-:W2:Y:S01]  /*4b10*/  MUFU.EX2 R137, R137 ;  /* 0x0000008900897308 */ /* 0x000ea20000000800 */
[----:B0-----:R-:W-:-:S07]  /*4b20*/  FADD.FTZ R47, R143, R26 ;  /* 0x0000001a8f2f7221 */ /* 0x001fce0000010000 */
[----:B------:R-:W0:Y:S01]  /*4b30*/  MUFU.EX2 R50, R50 ;  /* 0x0000003200327308 */ /* 0x000e220000000800 */
[C---:B-1----:R-:W-:Y:S01]  /*4b40*/  FADD.FTZ R34, R8.reuse, R47 ;  /* 0x0000002f08227221 */ /* 0x042fe20000010000 */
[----:B------:R-:W-:Y:S01]  /*4b50*/  FADD.FTZ R47, R31, R38 ;  /* 0x000000261f2f7221 */ /* 0x000fe20000010000 */
[----:B------:R-:W-:-:S03]  /*4b60*/  F2FP.F16.F32.PACK_AB R143, R8, R143 ;  /* 0x0000008f088f723e */ /* 0x000fc600000000ff */
[----:B------:R-:W-:Y:S01]  /*4b70*/  FADD.FTZ R38, R130, R47 ;  /* 0x0000002f82267221 */ /* 0x000fe20000010000 */
[----:B------:R-:W-:Y:S01]  /*4b80*/  F2FP.F16.F32.PACK_AB R130, R33, R130 ;  /* 0x000000822182723e */ /* 0x000fe200000000ff */
[----:B------:R-:W1:Y:S01]  /*4b90*/  MUFU.EX2 R139, R139 ;  /* 0x0000008b008b7308 */ /* 0x000e620000000800 */
[----:B--2---:R-:W-:Y:S01]  /*4ba0*/  FADD.FTZ R5, R137, R34 ;  /* 0x0000002289057221 */ /* 0x004fe20000010000 */
[----:B------:R-:W-:-:S06]  /*4bb0*/  FADD.FTZ R38, R33, R38 ;  /* 0x0000002621267221 */ /* 0x000fcc0000010000 */
[----:B------:R-:W2:Y:S01]  /*4bc0*/  MUFU.EX2 R24, R24 ;  /* 0x0000001800187308 */ /* 0x000ea20000000800 */
[C---:B0-----:R-:W-:Y:S01]  /*4bd0*/  FADD.FTZ R34, R50.reuse, R5 ;  /* 0x0000000532227221 */ /* 0x041fe20000010000 */
[----:B------:R-:W-:-:S06]  /*4be0*/  F2FP.F16.F32.PACK_AB R137, R50, R137 ;  /* 0x000000893289723e */ /* 0x000fcc00000000ff */
        /* <DEDUP_REMOVED lines=10> */
[----:B------:R-:W1:Y:S01]  /*4c90*/  MUFU.EX2 R129, R129 ;  /* 0x0000008100817308 */ /* 0x000e620000000800 */
[----:B--2---:R-:W-:-:S07]  /*4ca0*/  FADD.FTZ R3, R135, R34 ;  /* 0x0000002287037221 */ /* 0x004fce0000010000 */
        /* <DEDUP_REMOVED lines=44> */
[----:B--2---:R-:W-:Y:S01]  /*4f70*/  FADD.FTZ R2, R40, R5 ;  /* 0x0000000528027221 */ /* 0x004fe20000010000 */
[----:B------:R-:W-:-:S06]  /*4f80*/  VIADD R5, R88, 0xfffffffe ;  /* 0xfffffffe58057836 */ /* 0x000fcc0000000000 */
[----:B------:R-:W2:Y:S01]  /*4f90*/  MUFU.EX2 R45, R45 ;  /* 0x0000002d002d7308 */ /* 0x000ea20000000800 */
[----:B0-----:R-:W-:Y:S01]  /*4fa0*/  FADD.FTZ R0, R32, R3 ;  /* 0x0000000320007221 */ /* 0x001fe20000010000 */
[C---:B-1----:R-:W-:Y:S01]  /*4fb0*/  FADD.FTZ R2, R25.reuse, R2 ;  /* 0x0000000219027221 */ /* 0x042fe20000010000 */
[----:B------:R-:W-:Y:S02]  /*4fc0*/  F2FP.F16.F32.PACK_AB R122, R25, R40 ;  /* 0x00000028197a723e */ /* 0x000fe400000000ff */
[C---:B--2---:R-:W-:Y:S01]  /*4fd0*/  FADD.FTZ R0, R45.reuse, R0 ;  /* 0x000000002d007221 */ /* 0x044fe20000010000 */
[----:B------:R-:W-:Y:S01]  /*4fe0*/  F2FP.F16.F32.PACK_AB R123, R45, R32 ;  /* 0x000000202d7b723e */ /* 0x000fe200000000ff */
[----:B------:R-:W-:Y:S06]  /*4ff0*/  @P1 BRA `(.L_x_953) ;  /* 0x00000000004c1947 */ /* 0x000fec0003800000 */
[----:B------:R-:W-:Y:S01]  /*5000*/  ISETP.LT.AND P1, PT, RZ, UR51, PT ;  /* 0x00000033ff007c0c */ /* 0x000fe2000bf21270 */
[----:B------:R-:W-:-:S12]  /*5010*/  UIADD3 UR11, UR51, -0x1, URZ ;  /* 0xffffffff330b7890 */ /* 0x000fd8000fffe03f */
[----:B------:R-:W-:Y:S05]  /*5020*/  @P1 BRA `(.L_x_954) ;  /* 0x0000000000201947 */ /* 0x000fea0003800000 */
[----:B------:R-:W-:Y:S01]  /*5030*/  ULDC UR14, c[0x0][0x9e4] ;  /* 0x00027900000e7ab9 */ /* 0x000fe20000000800 */
[----:B------:R-:W-:Y:S02]  /*5040*/  UIADD3 UR11, -UR51, URZ, URZ ;  /* 0x0000003f330b7290 */ /* 0x000fe4000fffe13f */
[----:B------:R-:W-:-:S11]  /*5050*/  UISETP.NE.AND UP0, UPT, UR14, 0x1, UPT ;  /* 0x000000010e00788c */ /* 0x000fd6000bf05270 */
[----:B------:R-:W-:Y:S02]  /*5060*/  @UP0 ULDC.64 UR18, c[0x0][0x9e8] ;  /* 0x00027a0000120ab9 */ /* 0x000fe40000000a00 */
[----:B------:R-:W-:-:S04]  /*5070*/  UIMAD.WIDE.U32 UR6, UR11, UR18, URZ ;  /* 0x000000120b0672a5 */ /* 0x000fc8000f8e003f */
[----:B------:R-:W-:-:S04]  /*5080*/  @UP0 USHF.R.U32.HI UR11, URZ, UR19, UR7 ;  /* 0x000000133f0b0299 */ /* 0x000fc80008011607 */
[----:B------:R-:W-:Y:S01]  /*5090*/  ULOP3.LUT UR11, URZ, UR11, URZ, 0x33, !UPT ;  /* 0x0000000b3f0b7292 */ /* 0x000fe2000f8e333f */
[----:B------:R-:W-:Y:S11]  /*50a0*/  BRA `(.L_x_955) ;  /* 0x0000000000147947 */ /* 0x000ff60003800000 */
.L_x_954:
[----:B------:R-:W-:Y:S02]  /*50b0*/  ULDC UR14, c[0x0][0x9e4] ;  /* 0x00027900000e7ab9 */ /* 0x000fe40000000800 */
[----:B------:R-:W-:-:S11]  /*50c0*/  UISETP.NE.AND UP0, UPT, UR14, 0x1, UPT ;  /* 0x000000010e00788c */ /* 0x000fd6000bf05270 */
[----:B------:R-:W-:Y:S02]  /*50d0*/  @UP0 ULDC.64 UR18, c[0x0][0x9e8] ;  /* 0x00027a0000120ab9 */ /* 0x000fe40000000a00 */
[----:B------:R-:W-:-:S04]  /*50e0*/  UIMAD.WIDE.U32 UR6, UR11, UR18, URZ ;  /* 0x000000120b0672a5 */ /* 0x000fc8000f8e003f */
[----:B------:R-:W-:-:S12]  /*50f0*/  @UP0 USHF.R.U32.HI UR11, URZ, UR19, UR7 ;  /* 0x000000133f0b0299 */ /* 0x000fd80008011607 */
.L_x_955:
[----:B------:R-:W-:-:S04]  /*5100*/  UIMAD UR11, UR11, UR14, UR14 ;  /* 0x0000000e0b0b72a4 */ /* 0x000fc8000f8e020e */
[----:B------:R-:W-:-:S04]  /*5110*/  UISETP.LT.AND UP0, UPT, UR10, UR11, UPT ;  /* 0x0000000b0a00728c */ /* 0x000fc8000bf01270 */
[----:B------:R-:W-:-:S12]  /*5120*/  USEL UR10, UR10, UR11, UP0 ;  /* 0x0000000b0a0a7287 */ /* 0x000fd80008000000 */
.L_x_953:
[----:B------:R-:W-:Y:S01]  /*5130*/  USHF.R.S32.HI UR6, URZ, 0x1f, UR10 ;  /* 0x0000001f3f067899 */ /* 0x000fe2000801140a */
[----:B------:R-:W-:Y:S02]  /*5140*/  CS2R R118, SRZ ;  /* 0x0000000000767805 */ /* 0x000fe4000001ff00 */
[----:B------:R-:W-:Y:S02]  /*5150*/  CS2R R116, SRZ ;  /* 0x0000000000747805 */ /* 0x000fe4000001ff00 */
[----:B------:R-:W-:Y:S01]  /*5160*/  CS2R R114, SRZ ;  /* 0x0000000000727805 */ /* 0x000fe2000001ff00 */
[----:B------:R-:W-:Y:S01]  /*5170*/  ULEA.HI UR6, UR6, UR10, URZ, 0x7 ;  /* 0x0000000a06067291 */ /* 0x000fe2000f8f383f */
[----:B------:R-:W-:Y:S02]  /*5180*/  CS2R R112, SRZ ;  /* 0x0000000000707805 */ /* 0x000fe4000001ff00 */
[----:B------:R-:W-:Y:S02]  /*5190*/  CS2R R110, SRZ ;  /* 0x00000000006e7805 */ /* 0x000fe4000001ff00 */
[----:B------:R-:W-:Y:S01]  /*51a0*/  CS2R R108, SRZ ;  /* 0x00000000006c7805 */ /* 0x000fe2000001ff00 */
[----:B------:R-:W-:Y:S01]  /*51b0*/  USHF.R.S32.HI UR6, URZ, 0x7, UR6 ;  /* 0x000000073f067899 */ /* 0x000fe20008011406 */
[----:B------:R-:W-:-:S02]  /*51c0*/  CS2R R106, SRZ ;  /* 0x00000000006a7805 */ /* 0x000fc4000001ff00 */
[----:B------:R-:W-:Y:S02]  /*51d0*/  CS2R R104, SRZ ;  /* 0x0000000000687805 */ /* 0x000fe4000001ff00 */
[----:B------:R-:W-:Y:S01]  /*51e0*/  CS2R R102, SRZ ;  /* 0x0000000000667805 */ /* 0x000fe2000001ff00 */
[----:B------:R-:W-:Y:S01]  /*51f0*/  UISETP.LT.AND UP0, UPT, UR42, UR6, UPT ;  /* 0x000000062a00728c */ /* 0x000fe2000bf01270 */
[----:B------:R-:W-:Y:S02]  /*5200*/  CS2R R100, SRZ ;  /* 0x0000000000647805 */ /* 0x000fe4000001ff00 */
[----:B------:R-:W-:Y:S02]  /*5210*/  CS2R R98, SRZ ;  /* 0x0000000000627805 */ /* 0x000fe4000001ff00 */
[----:B------:R-:W-:Y:S01]  /*5220*/  CS2R R96, SRZ ;  /* 0x0000000000607805 */ /* 0x000fe2000001ff00 */
[----:B------:R-:W-:Y:S01]  /*5230*/  USEL UR25, UR42, UR6, !UP0 ;  /* 0x000000062a197287 */ /* 0x000fe2000c000000 */
[----:B------:R-:W-:-:S02]  /*5240*/  CS2R R94, SRZ ;  /* 0x00000000005e7805 */ /* 0x000fc4000001ff00 */
[----:B------:R-:W-:Y:S02]  /*5250*/  CS2R R92, SRZ ;  /* 0x00000000005c7805 */ /* 0x000fe4000001ff00 */
[----:B------:R-:W-:Y:S02]  /*5260*/  CS2R R90, SRZ ;  /* 0x00000000005a7805 */ /* 0x000fe4000001ff00 */
[----:B------:R-:W-:Y:S02]  /*5270*/  CS2R R88, SRZ ;  /* 0x0000000000587805 */ /* 0x000fe4000001ff00 */
[----:B------:R-:W-:-:S13]  /*5280*/  ISETP.GE.AND P1, PT, R5, UR25, PT ;  /* 0x0000001905007c0c */ /* 0x000fda000bf26270 */
[----:B------:R-:W-:Y:S05]  /*5290*/  @!P1 BRA `(.L_x_956) ;  /* 0x0000003400a49947 */ /* 0x000fea0003800000 */
[----:B------:R-:W-:Y:S01]  /*52a0*/  IMAD.MOV.U32 R3, RZ, RZ, R10 ;  /* 0x000000ffff037224 */ /* 0x000fe200078e000a */
[----:B------:R-:W-:Y:S01]  /*52b0*/  UMOV UR27, UR46 ;  /* 0x0000002e001b7c82 */ /* 0x000fe20008000000 */
[----:B------:R-:W-:Y:S01]  /*52c0*/  IMAD.MOV.U32 R4, RZ, RZ, R12 ;  /* 0x000000ffff047224 */ /* 0x000fe200078e000c */
[----:B------:R-:W-:Y:S01]  /*52d0*/  UMOV UR26, UR36 ;  /* 0x00000024001a7c82 */ /* 0x000fe20008000000 */
[----:B------:R-:W-:Y:S01]  /*52e0*/  IMAD.MOV.U32 R119, RZ, RZ, RZ ;  /* 0x000000ffff777224 */ /* 0x000fe200078e00ff */
[----:B------:R-:W-:Y:S01]  /*52f0*/  ULDC UR21, c[0x0][0x9e4] ;  /* 0x0002790000157ab9 */ /* 0x000fe20000000800 */
[----:B------:R-:W-:Y:S01]  /*5300*/  ULDC UR22, c[0x0][0x9dc] ;  /* 0x0002770000167ab9 */ /* 0x000fe20000000800 */
[----:B------:R-:W-:Y:S01]  /*5310*/  ULDC UR24, c[0x0][0x9d8] ;  /* 0x0002760000187ab9 */ /* 0x000fe20000000800 */
[----:B------:R-:W-:-:S05]  /*5320*/  ULDC UR23, c[0x0][0x9e0] ;  /* 0x0002780000177ab9 */ /* 0x000fca0000000800 */
.L_x_975:
[----:B------:R-:W-:Y:S01]  /*5330*/  ISETP.NE.AND P2, PT, RZ, UR44, PT ;  /* 0x0000002cff007c0c */ /* 0x000fe2000bf45270 */
[----:B------:R-:W-:-:S04]  /*5340*/  UISETP.NE.AND UP0, UPT, UR26, 0x1, UPT ;  /* 0x000000011a00788c */ /* 0x000fc8000bf05270 */
[----:B------:R-:W-:-:S04]  /*5350*/  USEL UR46, URZ, 0x1, UP0 ;  /* 0x000000013f2e7887 */ /* 0x000fc80008000000 */
[----:B------:R-:W-:-:S04]  /*5360*/  ULOP3.LUT UR46, UR27, UR46, URZ, 0x3c, !UPT ;  /* 0x0000002e1b2e7292 */ /* 0x000fc8000f8e3c3f */
[----:B------:R-:W-:Y:S08]  /*5370*/  @P2 BRA `(.L_x_957) ;  /* 0x0000000000382947 */ /* 0x000ff00003800000 */
[----:B------:R-:W-:Y:S05]  /*5380*/  @!P0 BRA `(.L_x_958) ;  /* 0x0000000000048947 */ /* 0x000fea0003800000 */
[----:B------:R-:W-:Y:S01]  /*5390*/  BPT.TRAP 0x1 ;  /* 0x000000040000795c */ /* 0x000fe20000300000 */
.L_x_958:
        /* <DEDUP_REMOVED lines=9> */
.L_x_959:
[----:B-1----:R-:W-:Y:S05]  /*5430*/  @P1 BRA `(.L_x_957) ;  /* 0x0000000000081947 */ /* 0x002fea0003800000 */
[----:B------:R-:W1:Y:S02]  /*5440*/  SYNCS.PHASECHK.TRANS64.TRYWAIT P1, [UR6+0x16830], R6 ;  /* 0x01683006ff0075a7 */ /* 0x000e640008020146 */
[----:B-1----:R-:W-:Y:S05]  /*5450*/  @!P1 BRA `(.L_x_960) ;  /* 0x000000f800749947 */ /* 0x002fea0003800000 */
.L_x_957:
        /* <DEDUP_REMOVED lines=28> */
.L_x_962:
[----:B------:R-:W-:Y:S01]  /*5620*/  ULEA UR6, UR26, UR45, 0x3 ;  /* 0x0000002d1a067291 */ /* 0x000fe2000f8e183f */
[----:B------:R-:W-:-:S05]  /*5630*/  IMAD.U32 R6, RZ, RZ, UR27 ;  /* 0x0000001bff067e24 */ /* 0x000fca000f8e00ff */
[----:B------:R-:W-:-:S04]  /*5640*/  SHF.L.U32 R6, R6, 0x1f, RZ ;  /* 0x0000001f06067819 */ /* 0x000fc800000006ff */
[----:B------:R0:W1:Y:S01]  /*5650*/  SYNCS.PHASECHK.TRANS64.TRYWAIT P1, [UR6+0x16850], R6 ;  /* 0x01685006ff0075a7 */ /* 0x0000620008020146 */
[----:B------:R-:W-:Y:S05]  /*5660*/  @!P0 BRA `(.L_x_963) ;  /* 0x0000000000048947 */ /* 0x000fea0003800000 */
[----:B------:R-:W-:Y:S01]  /*5670*/  BPT.TRAP 0x1 ;  /* 0x000000040000795c */ /* 0x000fe20000300000 */
.L_x_963:
[----:B-1----:R-:W-:Y:S05]  /*5680*/  @P1 BRA `(.L_x_961) ;  /* 0x0000000000081947 */ /* 0x002fea0003800000 */
[----:B------:R-:W1:Y:S02]  /*5690*/  SYNCS.PHASECHK.TRANS64.TRYWAIT P1, [UR6+0x16850], R6 ;  /* 0x01685006ff0075a7 */ /* 0x000e640008020146 */
[----:B-1----:R-:W-:Y:S05]  /*56a0*/  @!P1 BRA `(.L_x_964) ;  /* 0x000000f400f89947 */ /* 0x002fea0003800000 */
.L_x_961:
        /* <DEDUP_REMOVED lines=51> */
.L_x_965:
[----:B------:R-:W-:Y:S01]  /*59e0*/  UISETP.NE.AND UP1, UPT, UR50, URZ, UPT ;  /* 0x0000003f3200728c */ /* 0x000fe2000bf25270 */
[----:B------:R-:W-:Y:S01]  /*59f0*/  FMUL.FTZ R125, R76, UR24 ;  /* 0x000000184c7d7c20 */ /* 0x000fe20008410000 */
[----:B------:R-:W-:Y:S01]  /*5a00*/  FMUL.FTZ R10, R31, UR24 ;  /* 0x000000181f0a7c20 */ /* 0x000fe20008410000 */
[----:B------:R-:W-:Y:S02]  /*5a10*/  VIADD R76, R17, UR38 ;  /* 0x00000026114c7c36 */ /* 0x000fe40008000000 */
[----:B------:R-:W-:Y:S01]  /*5a20*/  FMUL.FTZ R31, R37, UR24 ;  /* 0x00000018251f7c20 */ /* 0x000fe20008410000 */
[----:B------:R-:W-:Y:S01]  /*5a30*/  FMUL.FTZ R21, R29, UR24 ;  /* 0x000000181d157c20 */ /* 0x000fe20008410000 */
[----:B------:R-:W-:Y:S01]  /*5a40*/  PLOP3.LUT P1, PT, PT, PT, UP1, 0x80, 0x0 ;  /* 0x000000000000781c */ /* 0x000fe20003f2f018 */
[----:B------:R-:W1:Y:S01]  /*5a50*/  LDC R37, c[0x0][0x2f0] ;  /* 0x0000bc00ff257b82 */ /* 0x000e620000000800 */
[----:B------:R-:W-:Y:S01]  /*5a60*/  PLOP3.LUT P2, PT, PT, PT, UP1, 0x80, 0x0 ;  /* 0x000000000000781c */ /* 0x000fe20003f4f018 */
[----:B------:R-:W-:Y:S01]  /*5a70*/  FMUL.FTZ R29, R36, UR24 ;  /* 0x00000018241d7c20 */ /* 0x000fe20008410000 */
[----:B------:R-:W-:Y:S01]  /*5a80*/  FMUL.FTZ R11, R25, UR24 ;  /* 0x00000018190b7c20 */ /* 0x000fe20008410000 */
[----:B------:R-:W-:Y:S01]  /*5a90*/  @UP1 ULDC UR7, c[0x0][0x44c] ;  /* 0x0001130000071ab9 */ /* 0x000fe20000000800 */
[----:B------:R-:W-:Y:S01]  /*5aa0*/  FMUL.FTZ R25, R32, UR24 ;  /* 0x0000001820197c20 */ /* 0x000fe20008410000 */
[----:B------:R-:W-:Y:S01]  /*5ab0*/  FMUL.FTZ R9, R24, UR24 ;  /* 0x0000001818097c20 */ /* 0x000fe20008410000 */
[----:B------:R-:W-:Y:S01]  /*5ac0*/  FMUL.FTZ R32, R46, UR24 ;  /* 0x000000182e207c20 */ /* 0x000fe20008410000 */
[----:B------:R-:W2:Y:S01]  /*5ad0*/  LDC R36, c[0x0][0x288] ;  /* 0x0000a200ff247b82 */ /* 0x000ea20000000800 */
[----:B------:R-:W-:Y:S01]  /*5ae0*/  FMUL.FTZ R24, R38, UR24 ;  /* 0x0000001826187c20 */ /* 0x000fe20008410000 */
[----:B------:R-:W-:Y:S01]  /*5af0*/  FMUL.FTZ R46, R58, UR24 ;  /* 0x000000183a2e7c20 */ /* 0x000fe20008410000 */
[----:B------:R-:W-:Y:S01]  /*5b00*/  ULEA UR6, UR36, UR45, 0x3 ;  /* 0x0000002d24067291 */ /* 0x000fe2000f8e183f */
[----:B------:R-:W-:Y:S01]  /*5b10*/  @P1 IMAD.HI.U32 R12, R76, UR7, RZ ;  /* 0x000000074c0c1c27 */ /* 0x000fe2000f8e00ff */
[----:B------:R-:W-:-:S03]  /*5b20*/  @UP1 ULDC UR7, c[0x0][0x450] ;  /* 0x0001140000071ab9 */ /* 0x000fc60000000800 */
[----:B------:R-:W-:Y:S01]  /*5b30*/  FMUL.FTZ R20, R35, UR24 ;  /* 0x0000001823147c20 */ /* 0x000fe20008410000 */
[----:B------:R-:W-:Y:S01]  /*5b40*/  FMUL.FTZ R38, R50, UR24 ;  /* 0x0000001832267c20 */ /* 0x000fe20008410000 */
[----:B------:R-:W-:Y:S01]  /*5b50*/  FMUL.FTZ R58, R70, UR24 ;  /* 0x00000018463a7c20 */ /* 0x000fe20008410000 */
[----:B------:R-:W-:Y:S01]  /*5b60*/  @P2 SHF.R.U32.HI R76, RZ, UR7, R12 ;  /* 0x00000007ff4c2c19 */ /* 0x000fe2000801160c */
[----:B------:R-:W-:Y:S01]  /*5b70*/  FMUL.FTZ R35, R41, UR24 ;  /* 0x0000001829237c20 */ /* 0x000fe20008410000 */
[----:B------:R-:W-:Y:S01]  /*5b80*/  FMUL.FTZ R50, R62, UR24 ;  /* 0x000000183e327c20 */ /* 0x000fe20008410000 */
[----:B------:R-:W-:Y:S02]  /*5b90*/  IMAD.SHL.U32 R70, R5, 0x80, RZ ;  /* 0x0000008005467824 */ /* 0x000fe400078e00ff */
[----:B------:R-:W-:Y:S01]  /*5ba0*/  FMUL.FTZ R41, R45, UR24 ;  /* 0x000000182d297c20 */ /* 0x000fe20008410000 */
[----:B------:R-:W-:Y:S01]  /*5bb0*/  FMUL.FTZ R62, R74, UR24 ;  /* 0x000000184a3e7c20 */ /* 0x000fe20008410000 */
[----:B0-----:R-:W-:Y:S01]  /*5bc0*/  FMUL.FTZ R6, R26, UR24 ;  /* 0x000000181a067c20 */ /* 0x001fe20008410000 */
[----:B------:R-:W-:Y:S01]  /*5bd0*/  FMUL.FTZ R7, R27, UR24 ;  /* 0x000000181b077c20 */ /* 0x000fe20008410000 */
[----:B------:R-:W-:Y:S01]  /*5be0*/  FMUL.FTZ R14, R34, UR24 ;  /* 0x00000018220e7c20 */ /* 0x000fe20008410000 */
[----:B------:R-:W-:Y:S01]  /*5bf0*/  FMUL.FTZ R45, R49, UR24 ;  /* 0x00000018312d7c20 */ /* 0x000fe20008410000 */
[----:B------:R-:W-:Y:S01]  /*5c00*/  UIADD3 UR6, UR6, 0x16840, URZ ;  /* 0x0001684006067890 */ /* 0x000fe2000fffe03f */
[----:B------:R-:W0:Y:S01]  /*5c10*/  SHFL.IDX PT, R74, R76, RZ, 0x1c1f ;  /* 0x001c1fff4c4a7589 */ /* 0x000e2200000e0000 */
        /* <DEDUP_REMOVED lines=11> */
[----:B------:R-:W-:Y:S01]  /*5cd0*/  UISETP.NE.AND UP0, UPT, UR49, URZ, UPT ;  /* 0x0000003f3100728c */ /* 0x000fe2000bf05270 */
[----:B------:R-:W-:Y:S01]  /*5ce0*/  FMUL.FTZ R28, R42, UR24 ;  /* 0x000000182a1c7c20 */ /* 0x000fe20008410000 */
[----:B------:R-:W-:Y:S01]  /*5cf0*/  FMUL.FTZ R43, R48, UR24 ;  /* 0x00000018302b7c20 */ /* 0x000fe20008410000 */
[----:B------:R-:W-:Y:S01]  /*5d00*/  FMUL.FTZ R40, R51, UR24 ;  /* 0x0000001833287c20 */ /* 0x000fe20008410000 */
[----:B------:R-:W-:Y:S01]  /*5d10*/  FMUL.FTZ R44, R55, UR24 ;  /* 0x00000018372c7c20 */ /* 0x000fe20008410000 */
[----:B------:R-:W-:Y:S01]  /*5d20*/  FMUL.FTZ R57, R61, UR24 ;  /* 0x000000183d397c20 */ /* 0x000fe20008410000 */
[----:B------:R-:W-:Y:S01]  /*5d30*/  FMUL.FTZ R52, R63, UR24 ;  /* 0x000000183f347c20 */ /* 0x000fe20008410000 */
[----:B------:R-:W-:Y:S01]  /*5d40*/  IADD3 R13, -R70, 0x1, RZ ;  /* 0x00000001460d7810 */ /* 0x000fe20007ffe1ff */
[----:B------:R-:W-:Y:S01]  /*5d50*/  FMUL.FTZ R42, R54, UR24 ;  /* 0x00000018362a7c20 */ /* 0x000fe20008410000 */
[----:B------:R-:W-:Y:S01]  /*5d60*/  FMUL.FTZ R51, R56, UR24 ;  /* 0x0000001838337c20 */ /* 0x000fe20008410000 */
[----:B------:R-:W-:Y:S01]  /*5d70*/  FMUL.FTZ R48, R59, UR24 ;  /* 0x000000183b307c20 */ /* 0x000fe20008410000 */
[----:B------:R-:W-:Y:S01]  /*5d80*/  FMUL.FTZ R55, R60, UR24 ;  /* 0x000000183c377c20 */ /* 0x000fe20008410000 */
[----:B------:R-:W-:Y:S01]  /*5d90*/  FMUL.FTZ R61, R65, UR24 ;  /* 0x00000018413d7c20 */ /* 0x000fe20008410000 */
[----:B------:R-:W-:Y:S01]  /*5da0*/  FMUL.FTZ R63, R75, UR24 ;  /* 0x000000184b3f7c20 */ /* 0x000fe20008410000 */
[----:B------:R-:W-:Y:S01]  /*5db0*/  UPRMT UR6, UR43, 0x654, UR6 ;  /* 0x000006542b067896 */ /* 0x000fe20008000006 */
        /* <DEDUP_REMOVED lines=19> */
[----:B------:R-:W-:Y:S01]  /*5ef0*/  IMAD R12, R16, -0x2, R13 ;  /* 0xfffffffe100c7824 */ /* 0x000fe200078e020d */
[----:B------:R-:W-:Y:S01]  /*5f00*/  PLOP3.LUT P1, PT, PT, PT, UP0, 0x40, 0x0 ;  /* 0x000000000000781c */ /* 0x000fe20003f2e808 */
[----:B------:R-:W3:Y:S01]  /*5f10*/  MUFU.TANH R9, R9 ;  /* 0x0000000900097308 */ /* 0x000ee20000002400 */
[----:B------:R-:W-:Y:S01]  /*5f20*/  SYNCS.ARRIVE.TRANS64.RED.A1T0 RZ, [UR6], RZ ;  /* 0x000000ffffff79a7 */ /* 0x000fe20008100406 */
[----:B-1----:R-:W-:Y:S01]  /*5f30*/  IMAD R13, R37, UR40, R12 ;  /* 0x00000028250d7c24 */ /* 0x002fe2000f8e020c */
[----:B------:R-:W-:-:S03]  /*5f40*/  ULOP3.LUT UR6, URZ, UR22, URZ, 0x33, !UPT ;  /* 0x000000163f067292 */ /* 0x000fc6000f8e333f */
[----:B--2---:R-:W-:Y:S02]  /*5f50*/  IMAD.IADD R13, R13, 0x1, -R36 ;  /* 0x000000010d0d7824 */ /* 0x004fe400078e0a24 */
[----:B------:R-:W1:Y:S02]  /*5f60*/  MUFU.TANH R11, R11 ;  /* 0x0000000b000b7308 */ /* 0x000e640000002400 */
[C---:B------:R-:W-:Y:S02]  /*5f70*/  VIADD R85, R13.reuse, UR23 ;  /* 0x000000170d557c36 */ /* 0x040fe40008000000 */
[----:B------:R-:W-:Y:S02]  /*5f80*/  VIADD R83, R13, UR6 ;  /* 0x000000060d537c36 */ /* 0x000fe40008000000 */
[--C-:B0-----:R-:W-:Y:S02]  /*5f90*/  IMAD.IADD R87, R85, 0x1, R74.reuse ;  /* 0x0000000155577824 */ /* 0x101fe400078e024a */
[----:B------:R-:W0:Y:S01]  /*5fa0*/  MUFU.TANH R6, R6 ;  /* 0x0000000600067308 */ /* 0x000e220000002400 */
[----:B------:R-:W-:-:S07]  /*5fb0*/  IMAD.IADD R127, R83, 0x1, R74 ;  /* 0x00000001537f7824 */ /* 0x000fce00078e024a */
[----:B------:R-:W2:Y:S08]  /*5fc0*/  MUFU.TANH R7, R7 ;  /* 0x0000000700077308 */ /* 0x000eb00000002400 */
        /* <DEDUP_REMOVED lines=66> */
[----:B------:R-:W-:Y:S01]  /*63f0*/  IMAD.U32 R74, RZ, RZ, UR21 ;  /* 0x00000015ff4a7e24 */ /* 0x000fe2000f8e00ff */
[----:B------:R-:W-:-:S04]  /*6400*/  LOP3.LUT R73, RZ, R73, RZ, 0x33, !PT ;  /* 0x00000049ff497212 */ /* 0x000fc800078e33ff */
[----:B------:R-:W-:-:S13]  /*6410*/  ISETP.NE.AND P1, PT, R74, 0x1, PT ;  /* 0x000000014a00780c */ /* 0x000fda0003f25270 */
[----:B------:R-:W1:Y:S02]  /*6420*/  @P1 LDC.64 R12, c[0x0][0x9e8] ;  /* 0x00027a00ff0c1b82 */ /* 0x000e640000000a00 */
[----:B-1----:R-:W-:-:S05]  /*6430*/  @P1 IMAD.HI.U32 R12, R73, R12, RZ ;  /* 0x0000000c490c1227 */ /* 0x002fca00078e00ff */
[----:B------:R-:W-:-:S04]  /*6440*/  @P1 SHF.R.U32.HI R73, RZ, R13, R12 ;  /* 0x0000000dff491219 */ /* 0x000fc8000001160c */
[----:B------:R-:W-:Y:S01]  /*6450*/  LOP3.LUT R73, RZ, R73, RZ, 0x33, !PT ;  /* 0x00000049ff497212 */ /* 0x000fe200078e33ff */
[----:B------:R-:W-:Y:S06]  /*6460*/  BRA `(.L_x_969) ;  /* 0x0000000000147947 */ /* 0x000fec0003800000 */
.L_x_968:
[----:B------:R-:W-:-:S05]  /*6470*/  IMAD.U32 R74, RZ, RZ, UR21 ;  /* 0x00000015ff4a7e24 */ /* 0x000fca000f8e00ff */
[----:B------:R-:W-:-:S13]  /*6480*/  ISETP.NE.AND P1, PT, R74, 0x1, PT ;  /* 0x000000014a00780c */ /* 0x000fda0003f25270 */
[----:B------:R-:W1:Y:S02]  /*6490*/  @P1 LDC.64 R12, c[0x0][0x9e8] ;  /* 0x00027a00ff0c1b82 */ /* 0x000e640000000a00 */
[----:B-1----:R-:W-:-:S05]  /*64a0*/  @P1 IMAD.HI.U32 R12, R73, R12, RZ ;  /* 0x0000000c490c1227 */ /* 0x002fca00078e00ff */
[----:B------:R-:W-:-:S07]  /*64b0*/  @P1 SHF.R.U32.HI R73, RZ, R13, R12 ;  /* 0x0000000dff491219 */ /* 0x000fce000001160c */
.L_x_969:
[----:B------:R-:W-:Y:S05]  /*64c0*/  BSYNC B0 ;  /* 0x0000000000007941 */ /* 0x000fea0003800000 */
.L_x_967:
[----:B------:R-:W-:-:S04]  /*64d0*/  IMAD R73, R73, R74, -R70 ;  /* 0x0000004a49497224 */ /* 0x000fc800078e0a46 */
[----:B------:R-:W-:-:S05]  /*64e0*/  IMAD R12, R16, -0x2, R73 ;  /* 0xfffffffe100c7824 */ /* 0x000fca00078e0249 */
[----:B------:R-:W-:Y:S02]  /*64f0*/  VIADDMNMX R87, R12, R74, R87, PT ;  /* 0x0000004a0c577246 */ /* 0x000fe40003800157 */
[----:B------:R-:W-:-:S07]  /*6500*/  VIMNMX R127, R127, R12, !PT ;  /* 0x0000000c7f7f7248 */ /* 0x000fce0007fe0100 */
.L_x_966:
[----:B------:R-:W-:Y:S01]  /*6510*/  ISETP.GT.AND P1, PT, R5, -0x1, PT ;  /* 0xffffffff0500780c */ /* 0x000fe20003f24270 */
[----:B------:R1:W2:Y:S01]  /*6520*/  SHFL.IDX PT, R12, R76, 0x1, 0x1c1f ;  /* 0x003c1f004c0c7f89 */ /* 0x0002a200000e0000 */
[----:B------:R-:W-:Y:S02]  /*6530*/  UISETP.NE.AND UP0, UPT, UR49, URZ, UPT ;  /* 0x0000003f3100728c */ /* 0x000fe4000bf05270 */
[C---:B------:R-:W-:Y:S02]  /*6540*/  ISETP.GT.AND P3, PT, R127.reuse, 0x8, P1 ;  /* 0x000000087f00780c */ /* 0x040fe40000f64270 */
[----:B------:R-:W-:Y:S02]  /*6550*/  ISETP.GT.AND P6, PT, R127, RZ, P1 ;  /* 0x000000ff7f00720c */ /* 0x000fe40000fc4270 */
[----:B------:R-:W-:Y:S02]  /*6560*/  ISETP.LT.OR P3, PT, R87, 0x9, P3 ;  /* 0x000000095700780c */ /* 0x000fe40001f61670 */
[----:B------:R-:W-:-:S02]  /*6570*/  ISETP.GT.AND P2, PT, R127, 0x1, P1 ;  /* 0x000000017f00780c */ /* 0x000fc40000f44270 */
[----:B-1----:R-:W-:Y:S02]  /*6580*/  FSEL R76, R15, -INF , !P3 ;  /* 0xff8000000f4c7808 */ /* 0x002fe40005800000 */
[----:B------:R-:W-:Y:S02]  /*6590*/  ISETP.GT.AND P3, PT, R127, 0x19, P1 ;  /* 0x000000197f00780c */ /* 0x000fe40000f64270 */
[C---:B------:R-:W-:Y:S02]  /*65a0*/  ISETP.LT.OR P6, PT, R87.reuse, 0x1, P6 ;  /* 0x000000015700780c */ /* 0x040fe400037c1670 */
[C---:B------:R-:W-:Y:S02]  /*65b0*/  ISETP.LT.OR P2, PT, R87.reuse, 0x2, P2 ;  /* 0x000000025700780c */ /* 0x040fe40001741670 */
[----:B------:R-:W-:Y:S02]  /*65c0*/  ISETP.LT.OR P3, PT, R87, 0x1a, P3 ;  /* 0x0000001a5700780c */ /* 0x000fe40001f61670 */
[----:B------:R-:W-:-:S02]  /*65d0*/  FSEL R73, R9, -INF , !P6 ;  /* 0xff80000009497808 */ /* 0x000fc40007000000 */
[----:B------:R-:W-:Y:S01]  /*65e0*/  FSEL R74, R11, -INF , !P2 ;  /* 0xff8000000b4a7808 */ /* 0x000fe20005000000 */
[----:B--2---:R-:W-:Y:S01]  /*65f0*/  IMAD.IADD R15, R85, 0x1, R12 ;  /* 0x00000001550f7824 */ /* 0x004fe200078e020c */
[C---:B------:R-:W-:Y:S02]  /*6600*/  ISETP.GT.AND P5, PT, R127.reuse, 0x9, P1 ;  /* 0x000000097f00780c */ /* 0x040fe40000fa4270 */
[C---:B------:R-:W-:Y:S02]  /*6610*/  ISETP.GT.AND P4, PT, R127.reuse, 0x10, P1 ;  /* 0x000000107f00780c */ /* 0x040fe40000f84270 */
[C---:B------:R-:W-:Y:S02]  /*6620*/  ISETP.GT.AND P6, PT, R127.reuse, 0x11, P1 ;  /* 0x000000117f00780c */ /* 0x040fe40000fc4270 */
[----:B------:R-:W-:Y:S02]  /*6630*/  ISETP.GT.AND P2, PT, R127, 0x18, P1 ;  /* 0x000000187f00780c */ /* 0x000fe40000f44270 */
[----:B0-----:R-:W-:-:S02]  /*6640*/  FSEL R86, R31, -INF , !P3 ;  /* 0xff8000001f567808 */ /* 0x001fc40005800000 */
[----:B------:R-:W-:Y:S02]  /*6650*/  ISETP.GT.AND P3, PT, R127, 0x30, P1 ;  /* 0x000000307f00780c */ /* 0x000fe40000f64270 */
[C---:B------:R-:W-:Y:S02]  /*6660*/  ISETP.LT.OR P5, PT, R87.reuse, 0xa, P5 ;  /* 0x0000000a5700780c */ /* 0x040fe40002fa1670 */
[C---:B------:R-:W-:Y:S02]  /*6670*/  ISETP.LT.OR P4, PT, R87.reuse, 0x11, P4 ;  /* 0x000000115700780c */ /* 0x040fe40002781670 */
[C---:B------:R-:W-:Y:S02]  /*6680*/  ISETP.LT.OR P6, PT, R87.reuse, 0x12, P6 ;  /* 0x000000125700780c */ /* 0x040fe400037c1670 */
[C---:B------:R-:W-:Y:S02]  /*6690*/  ISETP.LT.OR P2, PT, R87.reuse, 0x19, P2 ;  /* 0x000000195700780c */ /* 0x040fe40001741670 */
[----:B------:R-:W-:-:S02]  /*66a0*/  ISETP.LT.OR P3, PT, R87, 0x31, P3 ;  /* 0x000000315700780c */ /* 0x000fc40001f61670 */
[----:B------:R-:W-:Y:S02]  /*66b0*/  FSEL R78, R21, -INF , !P5 ;  /* 0xff800000154e7808 */ /* 0x000fe40006800000 */
[----:B------:R-:W-:Y:S01]  /*66c0*/  FSEL R80, R25, -INF , !P4 ;  /* 0xff80000019507808 */ /* 0x000fe20006000000 */
[----:B------:R-:W-:Y:S01]  /*66d0*/  IMAD.IADD R25, R83, 0x1, R12 ;  /* 0x0000000153197824 */ /* 0x000fe200078e020c */
[----:B------:R-:W-:Y:S02]  /*66e0*/  FSEL R82, R27, -INF , !P6 ;  /* 0xff8000001b527808 */ /* 0x000fe40007000000 */
[----:B------:R-:W-:Y:S02]  /*66f0*/  FSEL R84, R29, -INF , !P2 ;  /* 0xff8000001d547808 */ /* 0x000fe40005000000 */
[C---:B------:R-:W-:Y:S02]  /*6700*/  ISETP.GT.AND P5, PT, R127.reuse, 0x20, P1 ;  /* 0x000000207f00780c */ /* 0x040fe40000fa4270 */
[----:B------:R-:W-:-:S02]  /*6710*/  ISETP.GT.AND P4, PT, R127, 0x21, P1 ;  /* 0x000000217f00780c */ /* 0x000fc40000f84270 */
[C---:B------:R-:W-:Y:S02]  /*6720*/  ISETP.GT.AND P6, PT, R127.reuse, 0x28, P1 ;  /* 0x000000287f00780c */ /* 0x040fe40000fc4270 */
[----:B------:R-:W-:Y:S02]  /*6730*/  ISETP.GT.AND P2, PT, R127, 0x29, P1 ;  /* 0x000000297f00780c */ /* 0x000fe40000f44270 */
[----:B------:R-:W-:Y:S02]  /*6740*/  FSEL R130, R43, -INF , !P3 ;  /* 0xff8000002b827808 */ /* 0x000fe40005800000 */
[----:B------:R-:W-:Y:S02]  /*6750*/  ISETP.GT.AND P3, PT, R127, 0x41, P1 ;  /* 0x000000417f00780c */ /* 0x000fe40000f64270 */
[C---:B------:R-:W-:Y:S02]  /*6760*/  ISETP.LT.OR P5, PT, R87.reuse, 0x21, P5 ;  /* 0x000000215700780c */ /* 0x040fe40002fa1670 */
[----:B------:R-:W-:-:S02]  /*6770*/  ISETP.LT.OR P4, PT, R87, 0x22, P4 ;  /* 0x000000225700780c */ /* 0x000fc40002781670 */
[C---:B------:R-:W-:Y:S02]  /*6780*/  ISETP.LT.OR P6, PT, R87.reuse, 0x29, P6 ;  /* 0x000000295700780c */ /* 0x040fe400037c1670 */
[C---:B------:R-:W-:Y:S02]  /*6790*/  ISETP.LT.OR P2, PT, R87.reuse, 0x2a, P2 ;  /* 0x0000002a5700780c */ /* 0x040fe40001741670 */
[----:B------:R-:W-:Y:S02]  /*67a0*/  ISETP.LT.OR P3, PT, R87, 0x42, P3 ;  /* 0x000000425700780c */ /* 0x000fe40001f61670 */
[----:B------:R-:W-:Y:S02]  /*67b0*/  FSEL R122, R33, -INF , !P5 ;  /* 0xff800000217a7808 */ /* 0x000fe40006800000 */
[----:B------:R-:W-:Y:S02]  /*67c0*/  FSEL R124, R35, -INF , !P4 ;  /* 0xff800000237c7808 */ /* 0x000fe40006000000 */
[----:B------:R-:W-:-:S02]  /*67d0*/  FSEL R126, R39, -INF , !P6 ;  /* 0xff800000277e7808 */ /* 0x000fc40007000000 */
[----:B------:R-:W-:Y:S02]  /*67e0*/  FSEL R128, R41, -INF , !P2 ;  /* 0xff80000029807808 */ /* 0x000fe40005000000 */
[C---:B------:R-:W-:Y:S02]  /*67f0*/  ISETP.GT.AND P5, PT, R127.reuse, 0x31, P1 ;  /* 0x000000317f00780c */ /* 0x040fe40000fa4270 */
[C---:B------:R-:W-:Y:S02]  /*6800*/  ISETP.GT.AND P4, PT, R127.reuse, 0x38, P1 ;  /* 0x000000387f00780c */ /* 0x040fe40000f84270 */
[C---:B------:R-:W-:Y:S02]  /*6810*/  ISETP.GT.AND P6, PT, R127.reuse, 0x39, P1 ;  /* 0x000000397f00780c */ /* 0x040fe40000fc4270 */
[----:B------:R-:W-:Y:S02]  /*6820*/  ISETP.GT.AND P2, PT, R127, 0x40, P1 ;  /* 0x000000407f00780c */ /* 0x000fe40000f44270 */
[----:B------:R-:W-:-:S02]  /*6830*/  FSEL R140, R53, -INF , !P3 ;  /* 0xff800000358c7808 */ /* 0x000fc40005800000 */
[----:B------:R-:W-:Y:S02]  /*6840*/  ISETP.GT.AND P3, PT, R127, 0x58, P1 ;  /* 0x000000587f00780c */ /* 0x000fe40000f64270 */
[C---:B------:R-:W-:Y:S02]  /*6850*/  ISETP.LT.OR P5, PT, R87.reuse, 0x32, P5 ;  /* 0x000000325700780c */ /* 0x040fe40002fa1670 */
[C---:B------:R-:W-:Y:S02]  /*6860*/  ISETP.LT.OR P4, PT, R87.reuse, 0x39, P4 ;  /* 0x000000395700780c */ /* 0x040fe40002781670 */
[C---:B------:R-:W-:Y:S02]  /*6870*/  ISETP.LT.OR P6, PT, R87.reuse, 0x3a, P6 ;  /* 0x0000003a5700780c */ /* 0x040fe400037c1670 */
[C---:B------:R-:W-:Y:S02]  /*6880*/  ISETP.LT.OR P2, PT, R87.reuse, 0x41, P2 ;  /* 0x000000415700780c */ /* 0x040fe40001741670 */
[----:B------:R-:W-:-:S02]  /*6890*/  ISETP.LT.OR P3, PT, R87, 0x59, P3 ;  /* 0x000000595700780c */ /* 0x000fc40001f61670 */
[----:B------:R-:W-:Y:S02]  /*68a0*/  FSEL R132, R45, -INF , !P5 ;  /* 0xff8000002d847808 */ /* 0x000fe40006800000 */
[----:B------:R-:W-:Y:S02]  /*68b0*/  FSEL R134, R47, -INF , !P4 ;  /* 0xff8000002f867808 */ /* 0x000fe40006000000 */
        /* <DEDUP_REMOVED lines=22> */
[----:B------:R-:W-:Y:S02]  /*6a20*/  PLOP3.LUT P3, PT, PT, PT, UP0, 0x40, 0x0 ;  /* 0x000000000000781c */ /* 0x000fe40003f6e808 */
[C---:B------:R-:W-:Y:S02]  /*6a30*/  ISETP.LT.OR P5, PT, R87.reuse, 0x5a, P5 ;  /* 0x0000005a5700780c */ /* 0x040fe40002fa1670 */
[C---:B------:R-:W-:Y:S02]  /*6a40*/  ISETP.LT.OR P4, PT, R87.reuse, 0x61, P4 ;  /* 0x000000615700780c */ /* 0x040fe40002781670 */
[C---:B------:R-:W-:Y:S02]  /*6a50*/  ISETP.LT.OR P6, PT, R87.reuse, 0x62, P6 ;  /* 0x000000625700780c */ /* 0x040fe400037c1670 */
[----:B------:R-:W-:Y:S02]  /*6a60*/  ISETP.LT.OR P2, PT, R87, 0x69, P2 ;  /* 0x000000695700780c */ /* 0x000fe40001741670 */
[----:B------:R-:W-:-:S02]  /*6a70*/  FSEL R120, R120, -INF , !P5 ;  /* 0xff80000078787808 */ /* 0x000fc40006800000 */
[----:B------:R-:W-:Y:S02]  /*6a80*/  FSEL R72, R72, -INF , !P4 ;  /* 0xff80000048487808 */ /* 0x000fe40006000000 */
[----:B------:R-:W-:Y:S02]  /*6a90*/  FSEL R71, R71, -INF , !P6 ;  /* 0xff80000047477808 */ /* 0x000fe40007000000 */
[----:B------:R-:W-:Y:S02]  /*6aa0*/  FSEL R11, R125, -INF , !P2 ;  /* 0xff8000007d0b7808 */ /* 0x000fe40005000000 */
[C---:B------:R-:W-:Y:S02]  /*6ab0*/  ISETP.GT.AND P5, PT, R127.reuse, 0x70, P1 ;  /* 0x000000707f00780c */ /* 0x040fe40000fa4270 */
[C---:B------:R-:W-:Y:S02]  /*6ac0*/  ISETP.GT.AND P4, PT, R127.reuse, 0x71, P1 ;  /* 0x000000717f00780c */ /* 0x040fe40000f84270 */
[----:B------:R-:W-:-:S02]  /*6ad0*/  ISETP.GT.AND P6, PT, R127, 0x78, P1 ;  /* 0x000000787f00780c */ /* 0x000fc40000fc4270 */
[----:B------:R-:W-:Y:S02]  /*6ae0*/  ISETP.GT.AND P2, PT, R127, 0x79, P1 ;  /* 0x000000797f00780c */ /* 0x000fe40000f44270 */
[C---:B------:R-:W-:Y:S02]  /*6af0*/  ISETP.LT.OR P5, PT, R87.reuse, 0x71, P5 ;  /* 0x000000715700780c */ /* 0x040fe40002fa1670 */
[C---:B------:R-:W-:Y:S02]  /*6b00*/  ISETP.LT.OR P4, PT, R87.reuse, 0x72, P4 ;  /* 0x000000725700780c */ /* 0x040fe40002781670 */
[C---:B------:R-:W-:Y:S02]  /*6b10*/  ISETP.LT.OR P6, PT, R87.reuse, 0x79, P6 ;  /* 0x000000795700780c */ /* 0x040fe400037c1670 */
[----:B------:R-:W-:Y:S02]  /*6b20*/  ISETP.LT.OR P2, PT, R87, 0x7a, P2 ;  /* 0x0000007a5700780c */ /* 0x000fe40001741670 */
[----:B------:R-:W-:-:S02]  /*6b30*/  FSEL R27, R77, -INF , !P5 ;  /* 0xff8000004d1b7808 */ /* 0x000fc40006800000 */
[----:B------:R-:W-:Y:S02]  /*6b40*/  FSEL R33, R75, -INF , !P4 ;  /* 0xff8000004b217808 */ /* 0x000fe40006000000 */
[----:B------:R-:W-:Y:S02]  /*6b50*/  FSEL R31, R81, -INF , !P6 ;  /* 0xff800000511f7808 */ /* 0x000fe40007000000 */
[----:B------:R-:W-:Y:S01]  /*6b60*/  FSEL R29, R79, -INF , !P2 ;  /* 0xff8000004f1d7808 */ /* 0x000fe20005000000 */
[----:B------:R-:W-:Y:S06]  /*6b70*/  @P3 BRA `(.L_x_970) ;  /* 0x00000000005c3947 */ /* 0x000fec0003800000 */
        /* <DEDUP_REMOVED lines=8> */
[----:B------:R-:W0:Y:S02]  /*6c00*/  @P2 LDC.64 R12, c[0x0][0x9e8] ;  /* 0x00027a00ff0c2b82 */ /* 0x000e240000000a00 */
[----:B0-----:R-:W-:-:S05]  /*6c10*/  @P2 IMAD.HI.U32 R12, R9, R12, RZ ;  /* 0x0000000c090c2227 */ /* 0x001fca00078e00ff */
[----:B------:R-:W-:-:S04]  /*6c20*/  @P2 SHF.R.U32.HI R9, RZ, R13, R12 ;  /* 0x0000000dff092219 */ /* 0x000fc8000001160c */
[----:B------:R-:W-:Y:S01]  /*6c30*/  LOP3.LUT R9, RZ, R9, RZ, 0x33, !PT ;  /* 0x00000009ff097212 */ /* 0x000fe200078e33ff */
[----:B------:R-:W-:Y:S06]  /*6c40*/  BRA `(.L_x_973) ;  /* 0x0000000000147947 */ /* 0x000fec0003800000 */
.L_x_972:
[----:B------:R-:W-:-:S05]  /*6c50*/  IMAD.U32 R35, RZ, RZ, UR21 ;  /* 0x00000015ff237e24 */ /* 0x000fca000f8e00ff */
[----:B------:R-:W-:-:S13]  /*6c60*/  ISETP.NE.AND P2, PT, R35, 0x1, PT ;  /* 0x000000012300780c */ /* 0x000fda0003f45270 */
[----:B------:R-:W0:Y:S02]  /*6c70*/  @P2 LDC.64 R12, c[0x0][0x9e8] ;  /* 0x00027a00ff0c2b82 */ /* 0x000e240000000a00 */
[----:B0-----:R-:W-:-:S05]  /*6c80*/  @P2 IMAD.HI.U32 R12, R9, R12, RZ ;  /* 0x0000000c090c2227 */ /* 0x001fca00078e00ff */
[----:B------:R-:W-:-:S07]  /*6c90*/  @P2 SHF.R.U32.HI R9, RZ, R13, R12 ;  /* 0x0000000dff092219 */ /* 0x000fce000001160c */
.L_x_973:
[----:B------:R-:W-:Y:S05]  /*6ca0*/  BSYNC B0 ;  /* 0x0000000000007941 */ /* 0x000fea0003800000 */
.L_x_971:
[----:B------:R-:W-:-:S04]  /*6cb0*/  IMAD R9, R9, R35, -R70 ;  /* 0x0000002309097224 */ /* 0x000fc800078e0a46 */
[----:B------:R-:W-:-:S05]  /*6cc0*/  IMAD R12, R16, -0x2, R9 ;  /* 0xfffffffe100c7824 */ /* 0x000fca00078e0209 */
[----:B------:R-:W-:Y:S02]  /*6cd0*/  VIADDMNMX R15, R12, R35, R15, PT ;  /* 0x000000230c0f7246 */ /* 0x000fe4000380010f */
[----:B------:R-:W-:-:S07]  /*6ce0*/  VIMNMX R25, R25, R12, !PT ;  /* 0x0000000c19197248 */ /* 0x000fce0007fe0100 */
.L_x_970:
[----:B------:R-:W-:Y:S02]  /*6cf0*/  FMNMX.FTZ R9, R73, R4, !PT ;  /* 0x0000000449097209 */ /* 0x000fe40007810000 */
[----:B------:R-:W-:Y:S02]  /*6d00*/  ISETP.GT.AND P5, PT, R25, 0x10, P1 ;  /* 0x000000101900780c */ /* 0x000fe40000fa4270 */
[----:B------:R-:W-:Y:S02]  /*6d10*/  FMNMX.FTZ R9, R74, R9, !PT ;  /* 0x000000094a097209 */ /* 0x000fe40007810000 */
[----:B------:R-:W-:Y:S02]  /*6d20*/  ISETP.LT.OR P5, PT, R15, 0x11, P5 ;  /* 0x000000110f00780c */ /* 0x000fe40002fa1670 */
[----:B------:R-:W-:Y:S02]  /*6d30*/  FMNMX.FTZ R9, R76, R9, !PT ;  /* 0x000000094c097209 */ /* 0x000fe40007810000 */
[----:B------:R-:W-:-:S02]  /*6d40*/  ISETP.GT.AND P6, PT, R25, 0x1, P1 ;  /* 0x000000011900780c */ /* 0x000fc40000fc4270 */
[----:B------:R-:W-:Y:S02]  /*6d50*/  FMNMX.FTZ R9, R78, R9, !PT ;  /* 0x000000094e097209 */ /* 0x000fe40007810000 */
[C---:B------:R-:W-:Y:S02]  /*6d60*/  ISETP.GT.AND P4, PT, R25.reuse, 0x9, P1 ;  /* 0x000000091900780c */ /* 0x040fe40000f84270 */
[----:B------:R-:W-:Y:S02]  /*6d70*/  FMNMX.FTZ R9, R80, R9, !PT ;  /* 0x0000000950097209 */ /* 0x000fe40007810000 */
[----:B------:R-:W-:Y:S02]  /*6d80*/  FSEL R14, R14, -INF , !P5 ;  /* 0xff8000000e0e7808 */ /* 0x000fe40006800000 */
[----:B------:R-:W-:Y:S02]  /*6d90*/  FMNMX.FTZ R9, R82, R9, !PT ;  /* 0x0000000952097209 */ /* 0x000fe40007810000 */
[----:B------:R-:W-:-:S02]  /*6da0*/  ISETP.GT.AND P5, PT, R25, 0x20, P1 ;  /* 0x000000201900780c */ /* 0x000fc40000fa4270 */
[----:B------:R-:W-:Y:S02]  /*6db0*/  FMNMX.FTZ R9, R84, R9, !PT ;  /* 0x0000000954097209 */ /* 0x000fe40007810000 */
[C---:B------:R-:W-:Y:S02]  /*6dc0*/  ISETP.LT.OR P6, PT, R15.reuse, 0x2, P6 ;  /* 0x000000020f00780c */ /* 0x040fe400037c1670 */
[----:B------:R-:W-:Y:S02]  /*6dd0*/  FMNMX.FTZ R9, R86, R9, !PT ;  /* 0x0000000956097209 */ /* 0x000fe40007810000 */
[C---:B------:R-:W-:Y:S02]  /*6de0*/  ISETP.LT.OR P4, PT, R15.reuse, 0xa, P4 ;  /* 0x0000000a0f00780c */ /* 0x040fe40002781670 */
[----:B------:R-:W-:Y:S02]  /*6df0*/  FMNMX.FTZ R9, R122, R9, !PT ;  /* 0x000000097a097209 */ /* 0x000fe40007810000 */
[----:B------:R-:W-:-:S02]  /*6e00*/  ISETP.LT.OR P5, PT, R15, 0x21, P5 ;  /* 0x000000210f00780c */ /* 0x000fc40002fa1670 */
[----:B------:R-:W-:Y:S02]  /*6e10*/  FMNMX.FTZ R9, R124, R9, !PT ;  /* 0x000000097c097209 */ /* 0x000fe40007810000 */
[----:B------:R-:W-:Y:S02]  /*6e20*/  FSEL R70, R7, -INF , !P6 ;  /* 0xff80000007467808 */ /* 0x000fe40007000000 */
[----:B------:R-:W-:Y:S02]  /*6e30*/  FMNMX.FTZ R9, R126, R9, !PT ;  /* 0x000000097e097209 */ /* 0x000fe40007810000 */
[----:B------:R-:W-:Y:S02]  /*6e40*/  FSEL R28, R28, -INF , !P5 ;  /* 0xff8000001c1c7808 */ /* 0x000fe40006800000 */
[----:B------:R-:W-:Y:S02]  /*6e50*/  FMNMX.FTZ R9, R128, R9, !PT ;  /* 0x0000000980097209 */ /* 0x000fe40007810000 */
[----:B------:R-:W-:-:S02]  /*6e60*/  ISETP.GT.AND P5, PT, R25, RZ, P1 ;  /* 0x000000ff1900720c */ /* 0x000fc40000fa4270 */
[----:B------:R-:W-:Y:S02]  /*6e70*/  FMNMX.FTZ R9, R130, R9, !PT ;  /* 0x0000000982097209 */ /* 0x000fe40007810000 */
[----:B------:R-:W-:Y:S02]  /*6e80*/  ISETP.LT.OR P5, PT, R15, 0x1, P5 ;  /* 0x000000010f00780c */ /* 0x000fe40002fa1670 */
[----:B------:R-:W-:Y:S02]  /*6e90*/  FMNMX.FTZ R9, R132, R9, !PT ;  /* 0x0000000984097209 */ /* 0x000fe40007810000 */
[----:B------:R-:W-:Y:S02]  /*6ea0*/  ISETP.GT.AND P3, PT, R25, 0x8, P1 ;  /* 0x000000081900780c */ /* 0x000fe40000f64270 */
[----:B------:R-:W-:Y:S02]  /*6eb0*/  FMNMX.FTZ R9, R134, R9, !PT ;  /* 0x0000000986097209 */ /* 0x000fe40007810000 */
[----:B------:R-:W-:-:S02]  /*6ec0*/  ISETP.LT.OR P3, PT, R15, 0x9, P3 ;  /* 0x000000090f00780c */ /* 0x000fc40001f61670 */
[----:B------:R-:W-:Y:S02]  /*6ed0*/  FMNMX.FTZ R9, R136, R9, !PT ;  /* 0x0000000988097209 */ /* 0x000fe40007810000 */
[----:B------:R-:W-:Y:S02]  /*6ee0*/  FSEL R8, R8, -INF , !P3 ;  /* 0xff80000008087808 */ /* 0x000fe40005800000 */
[----:B------:R-:W-:Y:S02]  /*6ef0*/  FMNMX.FTZ R9, R138, R9, !PT ;  /* 0x000000098a097209 */ /* 0x000fe40007810000 */
[C---:B------:R-:W-:Y:S02]  /*6f00*/  ISETP.GT.AND P2, PT, R25.reuse, 0x11, P1 ;  /* 0x000000111900780c */ /* 0x040fe40000f44270 */
[----:B------:R-:W-:Y:S02]  /*6f10*/  FMNMX.FTZ R9, R140, R9, !PT ;  /* 0x000000098c097209 */ /* 0x000fe40007810000 */
[----:B------:R-:W-:-:S02]  /*6f20*/  ISETP.GT.AND P3, PT, R25, 0x18, P1 ;  /* 0x000000181900780c */ /* 0x000fc40000f64270 */
[----:B------:R-:W-:Y:S02]  /*6f30*/  FMNMX.FTZ R9, R142, R9, !PT ;  /* 0x000000098e097209 */ /* 0x000fe40007810000 */
[C---:B------:R-:W-:Y:S02]  /*6f40*/  ISETP.LT.OR P2, PT, R15.reuse, 0x12, P2 ;  /* 0x000000120f00780c */ /* 0x040fe40001741670 */
[----:B------:R-:W-:Y:S02]  /*6f50*/  FMNMX.FTZ R9, R144, R9, !PT ;  /* 0x0000000990097209 */ /* 0x000fe40007810000 */
[----:B------:R-:W-:Y:S02]  /*6f60*/  ISETP.LT.OR P3, PT, R15, 0x19, P3 ;  /* 0x000000190f00780c */ /* 0x000fe40001f61670 */
[----:B------:R-:W-:Y:S02]  /*6f70*/  FMNMX.FTZ R9, R146, R9, !PT ;  /* 0x0000000992097209 */ /* 0x000fe40007810000 */
[----:B------:R-:W-:-:S02]  /*6f80*/  FSEL R20, R20, -INF , !P2 ;  /* 0xff80000014147808 */ /* 0x000fc40005000000 */
[----:B------:R-:W-:Y:S02]  /*6f90*/  FMNMX.FTZ R9, R148, R9, !PT ;  /* 0x0000000994097209 */ /* 0x000fe40007810000 */
[----:B------:R-:W-:Y:S02]  /*6fa0*/  FSEL R24, R24, -INF , !P3 ;  /* 0xff80000018187808 */ /* 0x000fe40005800000 */
[----:B------:R-:W-:Y:S02]  /*6fb0*/  FMNMX.FTZ R9, R150, R9, !PT ;  /* 0x0000000996097209 */ /* 0x000fe40007810000 */
[C---:B------:R-:W-:Y:S02]  /*6fc0*/  ISETP.GT.AND P2, PT, R25.reuse, 0x21, P1 ;  /* 0x000000211900780c */ /* 0x040fe40000f44270 */
[----:B------:R-:W-:Y:S02]  /*6fd0*/  FMNMX.FTZ R9, R120, R9, !PT ;  /* 0x0000000978097209 */ /* 0x000fe40007810000 */
[----:B------:R-:W-:-:S02]  /*6fe0*/  ISETP.GT.AND P3, PT, R25, 0x28, P1 ;  /* 0x000000281900780c */ /* 0x000fc40000f64270 */
[----:B------:R-:W-:Y:S02]  /*6ff0*/  FMNMX.FTZ R12, R72, R9, !PT ;  /* 0x00000009480c7209 */ /* 0x000fe40007810000 */
[----:B------:R-:W0:Y:S01]  /*7000*/  LDC R9, c[0x0][0x988] ;  /* 0x00026200ff097b82 */ /* 0x000e220000000800 */
[----:B------:R-:W-:Y:S02]  /*7010*/  ISETP.LT.OR P2, PT, R15, 0x22, P2 ;  /* 0x000000220f00780c */ /* 0x000fe40001741670 */
[----:B------:R-:W-:Y:S02]  /*7020*/  FMNMX.FTZ R12, R71, R12, !PT ;  /* 0x0000000c470c7209 */ /* 0x000fe40007810000 */
[----:B------:R-:W-:Y:S02]  /*7030*/  ISETP.LT.OR P3, PT, R15, 0x29, P3 ;  /* 0x000000290f00780c */ /* 0x000fe40001f61670 */
[----:B------:R-:W-:Y:S02]  /*7040*/  FMNMX.FTZ R12, R11, R12, !PT ;  /* 0x0000000c0b0c7209 */ /* 0x000fe40007810000 */
[----:B------:R-:W-:-:S02]  /*7050*/  FSEL R30, R30, -INF , !P2 ;  /* 0xff8000001e1e7808 */ /* 0x000fc40005000000 */
[----:B------:R-:W-:Y:S02]  /*7060*/  FMNMX.FTZ R12, R21, R12, !PT ;  /* 0x0000000c150c7209 */ /* 0x000fe40007810000 */
[----:B------:R-:W-:Y:S02]  /*7070*/  ISETP.GT.AND P2, PT, R25, 0x30, P1 ;  /* 0x000000301900780c */ /* 0x000fe40000f44270 */
[----:B------:R-:W-:Y:S02]  /*7080*/  FMNMX.FTZ R12, R27, R12, !PT ;  /* 0x0000000c1b0c7209 */ /* 0x000fe40007810000 */
[----:B------:R-:W-:Y:S02]  /*7090*/  FSEL R32, R32, -INF , !P3 ;  /* 0xff80000020207808 */ /* 0x000fe40005800000 */
[----:B------:R-:W-:Y:S02]  /*70a0*/  FMNMX.FTZ R12, R33, R12, !PT ;  /* 0x0000000c210c7209 */ /* 0x000fe40007810000 */
[----:B------:R-:W-:-:S02]  /*70b0*/  ISETP.GT.AND P3, PT, R25, 0x31, P1 ;  /* 0x000000311900780c */ /* 0x000fc40000f64270 */
[----:B------:R-:W-:Y:S02]  /*70c0*/  FMNMX.FTZ R12, R31, R12, !PT ;  /* 0x0000000c1f0c7209 */ /* 0x000fe40007810000 */
[----:B------:R-:W-:Y:S02]  /*70d0*/  ISETP.LT.OR P2, PT, R15, 0x31, P2 ;  /* 0x000000310f00780c */ /* 0x000fe40001741670 */
[----:B------:R-:W-:Y:S02]  /*70e0*/  FMNMX.FTZ R13, R29, R12, !PT ;  /* 0x0000000c1d0d7209 */ /* 0x000fe40007810000 */
[----:B------:R-:W-:-:S03]  /*70f0*/  ISETP.LT.OR P3, PT, R15, 0x32, P3 ;  /* 0x000000320f00780c */ /* 0x000fc60001f61670 */
[----:B------:R-:W1:Y:S01]  /*7100*/  SHFL.BFLY PT, R12, R13, 0x2, 0x1f ;  /* 0x0c401f000d0c7f89 */ /* 0x000e6200000e0000 */
[----:B------:R-:W-:Y:S02]  /*7110*/  FSEL R40, R40, -INF , !P3 ;  /* 0xff80000028287808 */ /* 0x000fe40005800000 */
[----:B------:R-:W-:-:S04]  /*7120*/  ISETP.GT.AND P3, PT, R25, 0x41, P1 ;  /* 0x000000411900780c */ /* 0x000fc80000f64270 */
[----:B------:R-:W-:Y:S02]  /*7130*/  ISETP.LT.OR P3, PT, R15, 0x42, P3 ;  /* 0x000000420f00780c */ /* 0x000fe40001f61670 */
[----:B-1----:R-:W-:Y:S02]  /*7140*/  FMNMX.FTZ R35, R13, R12, !PT ;  /* 0x0000000c0d237209 */ /* 0x002fe40007810000 */
[----:B------:R-:W-:Y:S02]  /*7150*/  FSEL R13, R10, -INF , !P4 ;  /* 0xff8000000a0d7808 */ /* 0x000fe40006000000 */
[----:B------:R-:W-:Y:S01]  /*7160*/  ISETP.GT.AND P4, PT, R25, 0x19, P1 ;  /* 0x000000191900780c */ /* 0x000fe20000f84270 */
[----:B------:R-:W1:Y:S03]  /*7170*/  SHFL.BFLY PT, R12, R35, 0x1, 0x1f ;  /* 0x0c201f00230c7f89 */ /* 0x000e6600000e0000 */
[----:B------:R-:W-:-:S04]  /*7180*/  ISETP.LT.OR P4, PT, R15, 0x1a, P4 ;  /* 0x0000001a0f00780c */ /* 0x000fc80002781670 */
[----:B------:R-:W-:Y:S02]  /*7190*/  FSEL R39, R26, -INF , !P4 ;  /* 0xff8000001a277808 */ /* 0x000fe40006000000 */
[----:B------:R-:W-:-:S04]  /*71a0*/  ISETP.GT.AND P4, PT, R25, 0x29, P1 ;  /* 0x000000291900780c */ /* 0x000fc80000f84270 */
[----:B------:R-:W-:Y:S02]  /*71b0*/  ISETP.LT.OR P4, PT, R15, 0x2a, P4 ;  /* 0x0000002a0f00780c */ /* 0x000fe40002781670 */
[----:B-1----:R-:W-:-:S04]  /*71c0*/  FMNMX.FTZ R12, R35, R12, !PT ;  /* 0x0000000c230c7209 */ /* 0x002fc80007810000 */
[C---:B------:R-:W-:Y:S01]  /*71d0*/  FSETP.NEU.FTZ.AND P6, PT, R12.reuse, -INF , PT ;  /* 0xff8000000c00780b */ /* 0x040fe20003fdd000 */
[----:B0-----:R-:W-:-:S05]  /*71e0*/  FMUL.FTZ R7, R12, R9 ;  /* 0x000000090c077220 */ /* 0x001fca0000410000 */
[----:B------:R-:W-:-:S05]  /*71f0*/  FSEL R7, R7, RZ, P6 ;  /* 0x000000ff07077208 */ /* 0x000fca0003000000 */
[-CC-:B------:R-:W-:Y:S01]  /*7200*/  FFMA.FTZ R26, R76, R9.reuse, -R7.reuse ;  /* 0x000000094c1a7223 */ /* 0x180fe20000010807 */
[----:B------:R-:W-:Y:S01]  /*7210*/  FSEL R76, R6, -INF , !P5 ;  /* 0xff800000064c7808 */ /* 0x000fe20006800000 */
[-CC-:B------:R-:W-:Y:S01]  /*7220*/  FFMA.FTZ R41, R78, R9.reuse, -R7.reuse ;  /* 0x000000094e297223 */ /* 0x180fe20000010807 */
[----:B------:R-:W-:Y:S01]  /*7230*/  FSEL R78, R34, -INF , !P4 ;  /* 0xff800000224e7808 */ /* 0x000fe20006000000 */
[--C-:B------:R-:W-:Y:S01]  /*7240*/  FFMA.FTZ R6, R80, R9, -R7.reuse ;  /* 0x0000000950067223 */ /* 0x100fe20000010807 */
[----:B------:R-:W-:Y:S01]  /*7250*/  FMNMX.FTZ R43, R76, R3, !PT ;  /* 0x000000034c2b7209 */ /* 0x000fe20007810000 */
[-CC-:B------:R-:W-:Y:S01]  /*7260*/  FFMA.FTZ R34, R84, R9.reuse, -R7.reuse ;  /* 0x0000000954227223 */ /* 0x180fe20000010807 */
[C---:B------:R-:W-:Y:S01]  /*7270*/  ISETP.GT.AND P5, PT, R25.reuse, 0x38, P1 ;  /* 0x000000381900780c */ /* 0x040fe20000fa4270 */
[--C-:B------:R-:W-:Y:S01]  /*7280*/  FFMA.FTZ R57, R136, R9, -R7.reuse ;  /* 0x0000000988397223 */ /* 0x100fe20000010807 */
[----:B------:R-:W-:Y:S01]  /*7290*/  FMNMX.FTZ R43, R70, R43, !PT ;  /* 0x0000002b462b7209 */ /* 0x000fe20007810000 */
[-CC-:B------:R-:W-:Y:S01]  /*72a0*/  FFMA.FTZ R132, R132, R9.reuse, -R7.reuse ;  /* 0x0000000984847223 */ /* 0x180fe20000010807 */
[----:B------:R-:W-:Y:S01]  /*72b0*/  FSEL R80, R38, -INF , !P2 ;  /* 0xff80000026507808 */ /* 0x000fe20005000000 */
[--C-:B------:R-:W-:Y:S01]  /*72c0*/  FFMA.FTZ R124, R124, R9, -R7.reuse ;  /* 0x000000097c7c7223 */ /* 0x100fe20000010807 */
[----:B------:R-:W-:Y:S01]  /*72d0*/  FMNMX.FTZ R10, R8, R43, !PT ;  /* 0x0000002b080a7209 */ /* 0x000fe20007810000 */
[-CC-:B------:R-:W-:Y:S01]  /*72e0*/  FFMA.FTZ R43, R82, R9.reuse, -R7.reuse ;  /* 0x00000009522b7223 */ /* 0x180fe20000010807 */
[----:B------:R-:W-:Y:S01]  /*72f0*/  ISETP.GT.AND P4, PT, R25, 0x39, P1 ;  /* 0x000000391900780c */ /* 0x000fe20000f84270 */
[-CC-:B------:R-:W-:Y:S01]  /*7300*/  FFMA.FTZ R35, R73, R9.reuse, -R7.reuse ;  /* 0x0000000949237223 */ /* 0x180fe20000010807 */
[----:B------:R-:W-:Y:S01]  /*7310*/  FMNMX.FTZ R45, R13, R10, !PT ;  /* 0x0000000a0d2d7209 */ /* 0x000fe20007810000 */
[--C-:B------:R-:W-:Y:S01]  /*7320*/  FFMA.FTZ R74, R74, R9, -R7.reuse ;  /* 0x000000094a4a7223 */ /* 0x100fe20000010807 */
[----:B------:R-:W-:Y:S01]  /*7330*/  ISETP.LT.OR P5, PT, R15, 0x39, P5 ;  /* 0x000000390f00780c */ /* 0x000fe20002fa1670 */
[----:B------:R-:W-:Y:S01]  /*7340*/  MUFU.EX2 R26, R26 ;  /* 0x0000001a001a7308 */ /* 0x000fe20000000800 */
[----:B------:R-:W-:Y:S01]  /*7350*/  FMNMX.FTZ R45, R14, R45, !PT ;  /* 0x0000002d0e2d7209 */ /* 0x000fe20007810000 */
[-CC-:B------:R-:W-:Y:S01]  /*7360*/  FFMA.FTZ R38, R122, R9.reuse, -R7.reuse ;  /* 0x000000097a267223 */ /* 0x180fe20000010807 */
[----:B------:R-:W-:Y:S01]  /*7370*/  ISETP.GT.AND P2, PT, R25, 0x40, P1 ;  /* 0x000000401900780c */ /* 0x000fe20000f44270 */
[--C-:B------:R-:W-:Y:S01]  /*7380*/  FFMA.FTZ R128, R128, R9, -R7.reuse ;  /* 0x0000000980807223 */ /* 0x100fe20000010807 */
[----:B------:R-:W-:Y:S01]  /*7390*/  FMNMX.FTZ R45, R20, R45, !PT ;  /* 0x0000002d142d7209 */ /* 0x000fe20007810000 */
[--C-:B------:R-:W-:Y:S01]  /*73a0*/  FFMA.FTZ R61, R144, R9, -R7.reuse ;  /* 0x00000009903d7223 */ /* 0x100fe20000010807 */
[----:B------:R-:W-:Y:S01]  /*73b0*/  FSEL R82, R42, -INF , !P5 ;  /* 0xff8000002a527808 */ /* 0x000fe20006800000 */
[----:B------:R-:W-:Y:S01]  /*73c0*/  MUFU.EX2 R35, R35 ;  /* 0x0000002300237308 */ /* 0x000fe20000000800 */
[----:B------:R-:W-:Y:S01]  /*73d0*/  FMNMX.FTZ R10, R24, R45, !PT ;  /* 0x0000002d180a7209 */ /* 0x000fe20007810000 */
[-CC-:B------:R-:W-:Y:S01]  /*73e0*/  FFMA.FTZ R45, R86, R9.reuse, -R7.reuse ;  /* 0x00000009562d7223 */ /* 0x180fe20000010807 */
[----:B------:R-:W-:Y:S01]  /*73f0*/  ISETP.LT.OR P4, PT, R15, 0x3a, P4 ;  /* 0x0000003a0f00780c */ /* 0x000fe20002781670 */
[-CC-:B------:R-:W-:Y:S01]  /*7400*/  FFMA.FTZ R42, R126, R9.reuse, -R7.reuse ;  /* 0x000000097e2a7223 */ /* 0x180fe20000010807 */
[----:B------:R-:W-:Y:S01]  /*7410*/  FMNMX.FTZ R47, R39, R10, !PT ;  /* 0x0000000a272f7209 */ /* 0x000fe20007810000 */
[--C-:B------:R-:W-:Y:S01]  /*7420*/  FFMA.FTZ R59, R148, R9, -R7.reuse ;  /* 0x00000009943b7223 */ /* 0x100fe20000010807 */
[----:B------:R-:W-:Y:S01]  /*7430*/  ISETP.LT.OR P2, PT, R15, 0x41, P2 ;  /* 0x000000410f00780c */ /* 0x000fe20001741670 */
[----:B------:R-:W-:Y:S01]  /*7440*/  MUFU.EX2 R74, R74 ;  /* 0x0000004a004a7308 */ /* 0x000fe20000000800 */
[----:B------:R-:W-:Y:S01]  /*7450*/  FMNMX.FTZ R47, R28, R47, !PT ;  /* 0x0000002f1c2f7209 */ /* 0x000fe20007810000 */
[-CC-:B------:R-:W-:Y:S01]  /*7460*/  FFMA.FTZ R126, R11, R9.reuse, -R7.reuse ;  /* 0x000000090b7e7223 */ /* 0x180fe20000010807 */
[----:B------:R-:W-:Y:S01]  /*7470*/  FSEL R84, R44, -INF , !P4 ;  /* 0xff8000002c547808 */ /* 0x000fe20006000000 */
[--C-:B------:R-:W-:Y:S01]  /*7480*/  FFMA.FTZ R44, R130, R9, -R7.reuse ;  /* 0x00000009822c7223 */ /* 0x100fe20000010807 */
[----:B------:R-:W-:Y:S01]  /*7490*/  FMNMX.FTZ R47, R30, R47, !PT ;  /* 0x0000002f1e2f7209 */ /* 0x000fe20007810000 */
[--C-:B------:R-:W-:Y:S01]  /*74a0*/  FFMA.FTZ R130, R150, R9, -R7.reuse ;  /* 0x0000000996827223 */ /* 0x100fe20000010807 */
[----:B------:R-:W-:Y:S01]  /*74b0*/  ISETP.GT.AND P5, PT, R25, 0x48, P1 ;  /* 0x000000481900780c */ /* 0x000fe20000fa4270 */
[----:B------:R-:W-:Y:S01]  /*74c0*/  MUFU.EX2 R41, R41 ;  /* 0x0000002900297308 */ /* 0x000fe20000000800 */
[----:B------:R-:W-:Y:S01]  /*74d0*/  FMNMX.FTZ R47, R32, R47, !PT ;  /* 0x0000002f202f7209 */ /* 0x000fe20007810000 */
[-CC-:B------:R-:W-:Y:S01]  /*74e0*/  FFMA.FTZ R11, R33, R9.reuse, -R7.reuse ;  /* 0x00000009210b7223 */ /* 0x180fe20000010807 */
[----:B------:R-:W-:Y:S01]  /*74f0*/  FSEL R46, R46, -INF , !P2 ;  /* 0xff8000002e2e7808 */ /* 0x000fe20005000000 */
[----:B------:R-:W-:Y:S01]  /*7500*/  FFMA.FTZ R122, R31, R9, -R7 ;  /* 0x000000091f7a7223 */ /* 0x000fe20000010807 */
[----:B------:R-:W-:-:S02]  /*7510*/  FMNMX.FTZ R49, R78, R47, !PT ;  /* 0x0000002f4e317209 */ /* 0x000fc40007810000 */
[----:B------:R-:W-:Y:S01]  /*7520*/  ISETP.GT.AND P4, PT, R25, 0x49, P1 ;  /* 0x000000491900780c */ /* 0x000fe20000f84270 */
[----:B------:R0:W-:Y:S01]  /*7530*/  MUFU.EX2 R47, R124 ;  /* 0x0000007c002f7308 */ /* 0x0001e20000000800 */
[----:B------:R-:W-:Y:S02]  /*7540*/  FMNMX.FTZ R49, R80, R49, !PT ;  /* 0x0000003150317209 */ /* 0x000fe40007810000 */
[----:B------:R-:W-:Y:S02]  /*7550*/  ISETP.LT.OR P5, PT, R15, 0x49, P5 ;  /* 0x000000490f00780c */ /* 0x000fe40002fa1670 */
[----:B------:R-:W-:Y:S02]  /*7560*/  FMNMX.FTZ R49, R40, R49, !PT ;  /* 0x0000003128317209 */ /* 0x000fe40007810000 */
[----:B------:R-:W-:Y:S01]  /*7570*/  FSEL R86, R48, -INF , !P3 ;  /* 0xff80000030567808 */ /* 0x000fe20005800000 */
[----:B------:R-:W-:Y:S01]  /*7580*/  MUFU.EX2 R6, R6 ;  /* 0x0000000600067308 */ /* 0x000fe20000000800 */
[----:B------:R-:W-:Y:S01]  /*7590*/  FMNMX.FTZ R49, R82, R49, !PT ;  /* 0x0000003152317209 */ /* 0x000fe20007810000 */
[-CC-:B0-----:R-:W-:Y:S01]  /*75a0*/  FFMA.FTZ R124, R72, R9.reuse, -R7.reuse ;  /* 0x00000009487c7223 */ /* 0x181fe20000010807 */
[----:B------:R-:W-:Y:S01]  /*75b0*/  ISETP.GT.AND P2, PT, R25, 0x50, P1 ;  /* 0x000000501900780c */ /* 0x000fe20000f44270 */
[--C-:B------:R-:W-:Y:S01]  /*75c0*/  FFMA.FTZ R48, R134, R9, -R7.reuse ;  /* 0x0000000986307223 */ /* 0x100fe20000010807 */
[----:B------:R-:W-:Y:S01]  /*75d0*/  FMNMX.FTZ R51, R84, R49, !PT ;  /* 0x0000003154337209 */ /* 0x000fe20007810000 */
[----:B------:R-:W-:Y:S01]  /*75e0*/  FFMA.FTZ R134, R142, R9, -R7 ;  /* 0x000000098e867223 */ /* 0x000fe20000010807 */
[----:B------:R-:W-:Y:S01]  /*75f0*/  FSEL R50, R50, -INF , !P5 ;  /* 0xff80000032327808 */ /* 0x000fe20006800000 */
[----:B------:R-:W-:Y:S01]  /*7600*/  MUFU.EX2 R43, R43 ;  /* 0x0000002b002b7308 */ /* 0x000fe20000000800 */
[----:B------:R-:W-:-:S02]  /*7610*/  FMNMX.FTZ R51, R46, R51, !PT ;  /* 0x000000332e337209 */ /* 0x000fc40007810000 */
[----:B------:R-:W-:Y:S02]  /*7620*/  ISETP.LT.OR P4, PT, R15, 0x4a, P4 ;  /* 0x0000004a0f00780c */ /* 0x000fe40002781670 */
[----:B------:R-:W-:Y:S02]  /*7630*/  FMNMX.FTZ R51, R86, R51, !PT ;  /* 0x0000003356337209 */ /* 0x000fe40007810000 */
[----:B------:R-:W-:Y:S01]  /*7640*/  ISETP.GT.AND P3, PT, R25, 0x51, P1 ;  /* 0x000000511900780c */ /* 0x000fe20000f64270 */
[----:B------:R-:W-:Y:S01]  /*7650*/  MUFU.EX2 R34, R34 ;  /* 0x0000002200227308 */ /* 0x000fe20000000800 */
[----:B------:R-:W-:Y:S02]  /*7660*/  ISETP.LT.OR P2, PT, R15, 0x51, P2 ;  /* 0x000000510f00780c */ /* 0x000fe40001741670 */
[----:B------:R-:W-:Y:S02]  /*7670*/  FSEL R52, R52, -INF , !P4 ;  /* 0xff80000034347808 */ /* 0x000fe40006000000 */
[----:B------:R-:W-:-:S02]  /*7680*/  FMNMX.FTZ R51, R50, R51, !PT ;  /* 0x0000003332337209 */ /* 0x000fc40007810000 */
[----:B------:R-:W-:Y:S01]  /*7690*/  ISETP.GT.AND P5, PT, R25, 0x58, P1 ;  /* 0x000000581900780c */ /* 0x000fe20000fa4270 */
[----:B------:R-:W-:Y:S01]  /*76a0*/  MUFU.EX2 R45, R45 ;  /* 0x0000002d002d7308 */ /* 0x000fe20000000800 */
[----:B------:R-:W-:Y:S02]  /*76b0*/  FSEL R54, R54, -INF , !P2 ;  /* 0xff80000036367808 */ /* 0x000fe40005000000 */
[----:B------:R-:W-:Y:S02]  /*76c0*/  ISETP.LT.OR P3, PT, R15, 0x52, P3 ;  /* 0x000000520f00780c */ /* 0x000fe40001f61670 */
[----:B------:R-:W-:Y:S02]  /*76d0*/  FMNMX.FTZ R53, R52, R51, !PT ;  /* 0x0000003334357209 */ /* 0x000fe40007810000 */
[----:B------:R-:W-:Y:S01]  /*76e0*/  ISETP.GT.AND P4, PT, R25, 0x59, P1 ;  /* 0x000000591900780c */ /* 0x000fe20000f84270 */
[----:B------:R0:W-:Y:S01]  /*76f0*/  MUFU.EX2 R51, R132 ;  /* 0x0000008400337308 */ /* 0x0001e20000000800 */
[----:B------:R-:W-:-:S02]  /*7700*/  ISETP.LT.OR P5, PT, R15, 0x59, P5 ;  /* 0x000000590f00780c */ /* 0x000fc40002fa1670 */
[----:B------:R-:W-:Y:S02]  /*7710*/  FSEL R56, R56, -INF , !P3 ;  /* 0xff80000038387808 */ /* 0x000fe40005800000 */
[----:B------:R-:W-:Y:S02]  /*7720*/  FMNMX.FTZ R53, R54, R53, !PT ;  /* 0x0000003536357209 */ /* 0x000fe40007810000 */
[----:B------:R-:W-:Y:S01]  /*7730*/  ISETP.GT.AND P2, PT, R25, 0x60, P1 ;  /* 0x000000601900780c */ /* 0x000fe20000f44270 */
[----:B------:R-:W-:Y:S01]  /*7740*/  MUFU.EX2 R38, R38 ;  /* 0x0000002600267308 */ /* 0x000fe20000000800 */
[----:B------:R-:W-:Y:S01]  /*7750*/  FSEL R58, R58, -INF , !P5 ;  /* 0xff8000003a3a7808 */ /* 0x000fe20006800000 */
[----:B0-----:R-:W-:Y:S01]  /*7760*/  FFMA.FTZ R132, R138, R9, -R7 ;  /* 0x000000098a847223 */ /* 0x001fe20000010807 */
[----:B------:R-:W-:Y:S02]  /*7770*/  ISETP.LT.OR P4, PT, R15, 0x5a, P4 ;  /* 0x0000005a0f00780c */ /* 0x000fe40002781670 */
[----:B------:R-:W-:-:S02]  /*7780*/  FMNMX.FTZ R53, R56, R53, !PT ;  /* 0x0000003538357209 */ /* 0x000fc40007810000 */
[----:B------:R-:W-:Y:S01]  /*7790*/  ISETP.GT.AND P3, PT, R25, 0x61, P1 ;  /* 0x000000611900780c */ /* 0x000fe20000f64270 */
[----:B------:R-:W-:Y:S01]  /*77a0*/  MUFU.EX2 R42, R42 ;  /* 0x0000002a002a7308 */ /* 0x000fe20000000800 */
[----:B------:R-:W-:Y:S02]  /*77b0*/  ISETP.LT.OR P2, PT, R15, 0x61, P2 ;  /* 0x000000610f00780c */ /* 0x000fe40001741670 */
[----:B------:R-:W-:Y:S02]  /*77c0*/  FSEL R60, R60, -INF , !P4 ;  /* 0xff8000003c3c7808 */ /* 0x000fe40006000000 */
[----:B------:R-:W-:Y:S02]  /*77d0*/  FMNMX.FTZ R53, R58, R53, !PT ;  /* 0x000000353a357209 */ /* 0x000fe40007810000 */
[----:B------:R-:W-:Y:S01]  /*77e0*/  ISETP.GT.AND P5, PT, R25, 0x68, P1 ;  /* 0x000000681900780c */ /* 0x000fe20000fa4270 */
[----:B------:R0:W-:Y:S01]  /*77f0*/  MUFU.EX2 R49, R128 ;  /* 0x0000008000317308 */ /* 0x0001e20000000800 */
[----:B------:R-:W-:-:S02]  /*7800*/  FSEL R62, R62, -INF , !P2 ;  /* 0xff8000003e3e7808 */ /* 0x000fc40005000000 */
[C---:B------:R-:W-:Y:S02]  /*7810*/  ISETP.LT.OR P3, PT, R15.reuse, 0x62, P3 ;  /* 0x000000620f00780c */ /* 0x040fe40001f61670 */
[----:B------:R-:W-:Y:S02]  /*7820*/  FMNMX.FTZ R55, R60, R53, !PT ;  /* 0x000000353c377209 */ /* 0x000fe40007810000 */
[----:B------:R-:W-:Y:S01]  /*7830*/  ISETP.LT.OR P5, PT, R15, 0x69, P5 ;  /* 0x000000690f00780c */ /* 0x000fe20002fa1670 */
[----:B------:R1:W-:Y:S01]  /*7840*/  MUFU.EX2 R53, R57 ;  /* 0x0000003900357308 */ /* 0x0003e20000000800 */
[----:B------:R-:W-:Y:S01]  /*7850*/  ISETP.GT.AND P4, PT, R25, 0x69, P1 ;  /* 0x000000691900780c */ /* 0x000fe20000f84270 */
[----:B0-----:R-:W-:Y:S01]  /*7860*/  FFMA.FTZ R128, R146, R9, -R7 ;  /* 0x0000000992807223 */ /* 0x001fe20000010807 */
[----:B------:R-:W-:Y:S02]  /*7870*/  FSEL R63, R63, -INF , !P3 ;  /* 0xff8000003f3f7808 */ /* 0x000fe40005800000 */
[----:B------:R-:W-:-:S02]  /*7880*/  FMNMX.FTZ R10, R62, R55, !PT ;  /* 0x000000373e0a7209 */ /* 0x000fc40007810000 */
[----:B------:R-:W-:Y:S01]  /*7890*/  FSEL R64, R64, -INF , !P5 ;  /* 0xff80000040407808 */ /* 0x000fe20006800000 */
[----:B------:R-:W-:Y:S01]  /*78a0*/  MUFU.EX2 R44, R44 ;  /* 0x0000002c002c7308 */ /* 0x000fe20000000800 */
[C---:B------:R-:W-:Y:S01]  /*78b0*/  ISETP.GT.AND P2, PT, R25.reuse, 0x70, P1 ;  /* 0x000000701900780c */ /* 0x040fe20000f44270 */
[-CC-:B-1----:R-:W-:Y:S01]  /*78c0*/  FFMA.FTZ R57, R120, R9.reuse, -R7.reuse ;  /* 0x0000000978397223 */ /* 0x182fe20000010807 */
[----:B------:R-:W-:Y:S01]  /*78d0*/  ISETP.GT.AND P3, PT, R25, 0x71, P1 ;  /* 0x000000711900780c */ /* 0x000fe20000f64270 */
[----:B------:R-:W-:Y:S01]  /*78e0*/  FFMA.FTZ R120, R27, R9, -R7 ;  /* 0x000000091b787223 */ /* 0x000fe20000010807 */
[C---:B------:R-:W-:Y:S02]  /*78f0*/  ISETP.GT.AND P5, PT, R25.reuse, 0x78, P1 ;  /* 0x000000781900780c */ /* 0x040fe40000fa4270 */
[----:B------:R-:W-:Y:S01]  /*7900*/  ISETP.GT.AND P1, PT, R25, 0x79, P1 ;  /* 0x000000791900780c */ /* 0x000fe20000f24270 */
[----:B------:R-:W-:Y:S01]  /*7910*/  MUFU.EX2 R48, R48 ;  /* 0x0000003000307308 */ /* 0x000fe20000000800 */
[----:B------:R-:W-:-:S02]  /*7920*/  ISETP.LT.OR P4, PT, R15, 0x6a, P4 ;  /* 0x0000006a0f00780c */ /* 0x000fc40002781670 */
[----:B------:R-:W-:Y:S01]  /*7930*/  FMNMX.FTZ R25, R63, R10, !PT ;  /* 0x0000000a3f197209 */ /* 0x000fe20007810000 */
[----:B------:R-:W-:Y:S01]  /*7940*/  FFMA.FTZ R10, R140, R9, -R7 ;  /* 0x000000098c0a7223 */ /* 0x000fe20000010807 */
[----:B------:R-:W-:Y:S02]  /*7950*/  ISETP.LT.OR P2, PT, R15, 0x71, P2 ;  /* 0x000000710f00780c */ /* 0x000fe40001741670 */
[----:B------:R-:W-:Y:S01]  /*7960*/  FSEL R136, R65, -INF , !P4 ;  /* 0xff80000041887808 */ /* 0x000fe20006000000 */
[----:B------:R-:W-:Y:S01]  /*7970*/  MUFU.EX2 R132, R132 ;  /* 0x0000008400847308 */ /* 0x000fe20000000800 */
[----:B------:R-:W-:Y:S02]  /*7980*/  FMNMX.FTZ R25, R64, R25, !PT ;  /* 0x0000001940197209 */ /* 0x000fe40007810000 */
[----:B------:R-:W-:Y:S02]  /*7990*/  ISETP.LT.OR P3, PT, R15, 0x72, P3 ;  /* 0x000000720f00780c */ /* 0x000fe40001f61670 */
[----:B------:R-:W-:-:S02]  /*79a0*/  FSEL R66, R66, -INF , !P2 ;  /* 0xff80000042427808 */ /* 0x000fc40005000000 */
[----:B------:R-:W-:Y:S01]  /*79b0*/  FMNMX.FTZ R55, R136, R25, !PT ;  /* 0x0000001988377209 */ /* 0x000fe20007810000 */
[----:B------:R-:W-:Y:S01]  /*79c0*/  MUFU.EX2 R134, R134 ;  /* 0x0000008600867308 */ /* 0x000fe20000000800 */
[----:B------:R-:W-:Y:S02]  /*79d0*/  ISETP.LT.OR P5, PT, R15, 0x79, P5 ;  /* 0x000000790f00780c */ /* 0x000fe40002fa1670 */
[----:B------:R-:W-:Y:S02]  /*79e0*/  FSEL R138, R67, -INF , !P3 ;  /* 0xff800000438a7808 */ /* 0x000fe40005800000 */
[----:B------:R-:W-:Y:S02]  /*79f0*/  FMNMX.FTZ R55, R66, R55, !PT ;  /* 0x0000003742377209 */ /* 0x000fe40007810000 */
[----:B------:R-:W-:Y:S01]  /*7a00*/  ISETP.LT.OR P1, PT, R15, 0x7a, P1 ;  /* 0x0000007a0f00780c */ /* 0x000fe20000f21670 */
[----:B------:R0:W-:Y:S01]  /*7a10*/  MUFU.EX2 R25, R10 ;  /* 0x0000000a00197308 */ /* 0x0001e20000000800 */
[----:B------:R-:W-:Y:S01]  /*7a20*/  FSEL R68, R68, -INF , !P5 ;  /* 0xff80000044447808 */ /* 0x000fe20006800000 */
[----:B------:R-:W-:Y:S01]  /*7a30*/  FFMA.FTZ R15, R21, R9, -R7 ;  /* 0x00000009150f7223 */ /* 0x000fe20000010807 */
[----:B------:R-:W-:-:S02]  /*7a40*/  FMNMX.FTZ R55, R138, R55, !PT ;  /* 0x000000378a377209 */ /* 0x000fc40007810000 */
[----:B------:R-:W-:Y:S02]  /*7a50*/  FSEL R140, R69, -INF , !P1 ;  /* 0xff800000458c7808 */ /* 0x000fe40004800000 */
[----:B------:R-:W-:Y:S01]  /*7a60*/  FMNMX.FTZ R55, R68, R55, !PT ;  /* 0x0000003744377209 */ /* 0x000fe20007810000 */
[----:B------:R-:W-:Y:S01]  /*7a70*/  MUFU.EX2 R61, R61 ;  /* 0x0000003d003d7308 */ /* 0x000fe20000000800 */
[----:B------:R-:W-:Y:S02]  /*7a80*/  FSEL R21, R12, RZ, P6 ;  /* 0x000000ff0c157208 */ /* 0x000fe40003000000 */
[----:B------:R-:W-:-:S03]  /*7a90*/  FMNMX.FTZ R55, R140, R55, !PT ;  /* 0x000000378c377209 */ /* 0x000fc60007810000 */
[----:B------:R-:W-:Y:S02]  /*7aa0*/  FADD.FTZ R4, -R21, R4 ;  /* 0x0000000415047221 */ /* 0x000fe40000010100 */
[----:B0-----:R-:W0:Y:S01]  /*7ab0*/  SHFL.BFLY PT, R10, R55, 0x2, 0x1f ;  /* 0x0c401f00370a7f89 */ /* 0x001e2200000e0000 */
[----:B------:R-:W-:Y:S01]  /*7ac0*/  MUFU.EX2 R128, R128 ;  /* 0x0000008000807308 */ /* 0x000fe20000000800 */
[----:B------:R-:W-:-:S07]  /*7ad0*/  FMUL.FTZ R4, R4, R9 ;  /* 0x0000000904047220 */ /* 0x000fce0000410000 */
[----:B------:R-:W1:Y:S08]  /*7ae0*/  MUFU.EX2 R4, R4 ;  /* 0x0000000400047308 */ /* 0x000e700000000800 */
[----:B------:R-:W-:Y:S01]  /*7af0*/  MUFU.EX2 R59, R59 ;  /* 0x0000003b003b7308 */ /* 0x000fe20000000800 */
[----:B0-----:R-:W-:-:S07]  /*7b00*/  FMNMX.FTZ R10, R55, R10, !PT ;  /* 0x0000000a370a7209 */ /* 0x001fce0007810000 */
[----:B------:R-:W-:Y:S01]  /*7b10*/  MUFU.EX2 R130, R130 ;  /* 0x0000008200827308 */ /* 0x000fe20000000800 */
[-CC-:B------:R-:W-:Y:S01]  /*7b20*/  FFMA.FTZ R55, R71, R9.reuse, -R7.reuse ;  /* 0x0000000947377223 */ /* 0x180fe20000010807 */
[----:B------:R-:W-:Y:S01]  /*7b30*/  FFMA.FTZ R7, R29, R9, -R7 ;  /* 0x000000091d077223 */ /* 0x000fe20000010807 */
[----:B------:R-:W0:Y:S05]  /*7b40*/  SHFL.BFLY PT, R65, R10, 0x1, 0x1f ;  /* 0x0c201f000a417f89 */ /* 0x000e2a00000e0000 */
[----:B------:R-:W-:Y:S08]  /*7b50*/  MUFU.EX2 R57, R57 ;  /* 0x0000003900397308 */ /* 0x000ff00000000800 */
[----:B------:R-:W-:Y:S08]  /*7b60*/  MUFU.EX2 R124, R124 ;  /* 0x0000007c007c7308 */ /* 0x000ff00000000800 */
[----:B------:R-:W-:Y:S01]  /*7b70*/  MUFU.EX2 R55, R55 ;  /* 0x0000003700377308 */ /* 0x000fe20000000800 */
[----:B0-----:R-:W-:-:S04]  /*7b80*/  FMNMX.FTZ R10, R10, R65, !PT ;  /* 0x000000410a0a7209 */ /* 0x001fc80007810000 */
[C---:B------:R-:W-:Y:S01]  /*7b90*/  FSETP.NEU.FTZ.AND P1, PT, R10.reuse, -INF , PT ;  /* 0xff8000000a00780b */ /* 0x040fe20003f3d000 */
[----:B------:R-:W-:Y:S02]  /*7ba0*/  FMUL.FTZ R21, R10, R9 ;  /* 0x000000090a157220 */ /* 0x000fe40000410000 */
[----:B------:R-:W-:Y:S03]  /*7bb0*/  MUFU.EX2 R126, R126 ;  /* 0x0000007e007e7308 */ /* 0x000fe60000000800 */
[----:B------:R-:W-:-:S05]  /*7bc0*/  FSEL R21, R21, RZ, P1 ;  /* 0x000000ff15157208 */ /* 0x000fca0000800000 */
[----:B------:R-:W-:Y:S01]  /*7bd0*/  MUFU.EX2 R15, R15 ;  /* 0x0000000f000f7308 */ /* 0x000fe20000000800 */
[-CC-:B------:R-:W-:Y:S01]  /*7be0*/  FFMA.FTZ R143, R32, R9.reuse, -R21.reuse ;  /* 0x00000009208f7223 */ /* 0x180fe20000010815 */
[----:B------:R-:W-:Y:S01]  /*7bf0*/  FSEL R32, R10, RZ, P1 ;  /* 0x000000ff0a207208 */ /* 0x000fe20000800000 */
[-CC-:B------:R-:W-:Y:S01]  /*7c00*/  FFMA.FTZ R72, R76, R9.reuse, -R21.reuse ;  /* 0x000000094c487223 */ /* 0x180fe20000010815 */
[-CC-:B------:R-:W-:Y:S01]  /*7c10*/  FFMA.FTZ R149, R70, R9.reuse, -R21.reuse ;  /* 0x0000000946957223 */ /* 0x180fe20000010815 */
[-CC-:B------:R-:W-:Y:S01]  /*7c20*/  FFMA.FTZ R151, R8, R9.reuse, -R21.reuse ;  /* 0x0000000908977223 */ /* 0x180fe20000010815 */
[-C--:B------:R-:W-:Y:S01]  /*7c30*/  FFMA.FTZ R8, R13, R9.reuse, -R21 ;  /* 0x000000090d087223 */ /* 0x080fe20000010815 */
[----:B------:R-:W-:Y:S01]  /*7c40*/  FADD.FTZ R32, -R32, R3 ;  /* 0x0000000320207221 */ /* 0x000fe20000010100 */
[-CC-:B------:R-:W-:Y:S01]  /*7c50*/  FFMA.FTZ R145, R14, R9.reuse, -R21.reuse ;  /* 0x000000090e917223 */ /* 0x180fe20000010815 */
[----:B------:R-:W-:Y:S01]  /*7c60*/  MUFU.EX2 R72, R72 ;  /* 0x0000004800487308 */ /* 0x000fe20000000800 */
[-C--:B------:R-:W-:Y:S01]  /*7c70*/  FFMA.FTZ R14, R20, R9.reuse, -R21 ;  /* 0x00000009140e7223 */ /* 0x080fe20000010815 */
[-C--:B------:R-:W-:Y:S01]  /*7c80*/  FMUL.FTZ R3, R32, R9.reuse ;  /* 0x0000000920037220 */ /* 0x080fe20000410000 */
[----:B-1----:R-:W-:Y:S01]  /*7c90*/  FFMA.FTZ R13, R4, R2, R35 ;  /* 0x00000002040d7223 */ /* 0x002fe20000010023 */
[-CC-:B------:R-:W-:Y:S01]  /*7ca0*/  FFMA.FTZ R147, R24, R9.reuse, -R21.reuse ;  /* 0x0000000918937223 */ /* 0x180fe20000010815 */
[-CC-:B------:R-:W-:Y:S01]  /*7cb0*/  FFMA.FTZ R20, R39, R9.reuse, -R21.reuse ;  /* 0x0000000927147223 */ /* 0x180fe20000010815 */
[-C--:B------:R-:W-:Y:S01]  /*7cc0*/  FFMA.FTZ R141, R28, R9.reuse, -R21 ;  /* 0x000000091c8d7223 */ /* 0x080fe20000010815 */
[----:B------:R-:W-:Y:S01]  /*7cd0*/  FADD.FTZ R13, R74, R13 ;  /* 0x0000000d4a0d7221 */ /* 0x000fe20000010000 */
[----:B------:R-:W0:Y:S01]  /*7ce0*/  MUFU.EX2 R3, R3 ;  /* 0x0000000300037308 */ /* 0x000e220000000800 */
[-CC-:B------:R-:W-:Y:S01]  /*7cf0*/  FFMA.FTZ R24, R30, R9.reuse, -R21.reuse ;  /* 0x000000091e187223 */ /* 0x180fe20000010815 */
[-C--:B------:R-:W-:Y:S01]  /*7d00*/  FFMA.FTZ R28, R78, R9.reuse, -R21 ;  /* 0x000000094e1c7223 */ /* 0x080fe20000010815 */
[----:B------:R-:W-:Y:S01]  /*7d10*/  FADD.FTZ R2, R26, R13 ;  /* 0x0000000d1a027221 */ /* 0x000fe20000010000 */
[-CC-:B------:R-:W-:Y:S01]  /*7d20*/  FFMA.FTZ R137, R80, R9.reuse, -R21.reuse ;  /* 0x0000000950897223 */ /* 0x180fe20000010815 */
[-CC-:B------:R-:W-:Y:S01]  /*7d30*/  FFMA.FTZ R30, R40, R9.reuse, -R21.reuse ;  /* 0x00000009281e7223 */ /* 0x180fe20000010815 */
[-CC-:B------:R-:W-:Y:S01]  /*7d40*/  FFMA.FTZ R139, R82, R9.reuse, -R21.reuse ;  /* 0x00000009528b7223 */ /* 0x180fe20000010815 */
[----:B------:R-:W-:Y:S01]  /*7d50*/  FADD.FTZ R27, R41, R2 ;  /* 0x00000002291b7221 */ /* 0x000fe20000010000 */
[----:B------:R-:W1:Y:S01]  /*7d60*/  MUFU.EX2 R149, R149 ;  /* 0x0000009500957308 */ /* 0x000e620000000800 */
[-CC-:B------:R-:W-:Y:S01]  /*7d70*/  FFMA.FTZ R32, R84, R9.reuse, -R21.reuse ;  /* 0x0000000954207223 */ /* 0x180fe20000010815 */
[-C--:B------:R-:W-:Y:S01]  /*7d80*/  FFMA.FTZ R133, R46, R9.reuse, -R21 ;  /* 0x000000092e857223 */ /* 0x080fe20000010815 */
[----:B------:R-:W-:Y:S01]  /*7d90*/  FADD.FTZ R2, R6, R27 ;  /* 0x0000001b06027221 */ /* 0x000fe20000010000 */
[-CC-:B------:R-:W-:Y:S01]  /*7da0*/  FFMA.FTZ R40, R86, R9.reuse, -R21.reuse ;  /* 0x0000000956287223 */ /* 0x180fe20000010815 */
[-CC-:B------:R-:W-:Y:S01]  /*7db0*/  FFMA.FTZ R135, R50, R9.reuse, -R21.reuse ;  /* 0x0000000932877223 */ /* 0x180fe20000010815 */
[-CC-:B------:R-:W-:Y:S01]  /*7dc0*/  FFMA.FTZ R46, R52, R9.reuse, -R21.reuse ;  /* 0x00000009342e7223 */ /* 0x180fe20000010815 */
[----:B------:R-:W-:Y:S01]  /*7dd0*/  FADD.FTZ R27, R43, R2 ;  /* 0x000000022b1b7221 */ /* 0x000fe20000010000 */
[----:B------:R-:W2:Y:S01]  /*7de0*/  MUFU.EX2 R151, R151 ;  /* 0x0000009700977308 */ /* 0x000ea20000000800 */
[----:B0-----:R-:W-:Y:S01]  /*7df0*/  FFMA.FTZ R0, R3, R0, R72 ;  /* 0x0000000003007223 */ /* 0x001fe20000010048 */
[-C--:B------:R-:W-:Y:S01]  /*7e00*/  FFMA.FTZ R129, R54, R9.reuse, -R21 ;  /* 0x0000000936817223 */ /* 0x080fe20000010815 */
[----:B------:R-:W-:Y:S01]  /*7e10*/  FADD.FTZ R2, R34, R27 ;  /* 0x0000001b22027221 */ /* 0x000fe20000010000 */
[-CC-:B------:R-:W-:Y:S01]  /*7e20*/  FFMA.FTZ R50, R56, R9.reuse, -R21.reuse ;  /* 0x0000000938327223 */ /* 0x180fe20000010815 */
[-CC-:B------:R-:W-:Y:S01]  /*7e30*/  FFMA.FTZ R131, R58, R9.reuse, -R21.reuse ;  /* 0x000000093a837223 */ /* 0x180fe20000010815 */
[-CC-:B------:R-:W-:Y:S01]  /*7e40*/  FFMA.FTZ R52, R60, R9.reuse, -R21.reuse ;  /* 0x000000093c347223 */ /* 0x180fe20000010815 */
[----:B------:R-:W-:Y:S01]  /*7e50*/  FADD.FTZ R27, R45, R2 ;  /* 0x000000022d1b7221 */ /* 0x000fe20000010000 */
[----:B------:R-:W0:Y:S01]  /*7e60*/  MUFU.EX2 R8, R8 ;  /* 0x0000000800087308 */ /* 0x000e220000000800 */
[----:B-1----:R-:W-:Y:S01]  /*7e70*/  FADD.FTZ R0, R149, R0 ;  /* 0x0000000095007221 */ /* 0x002fe20000010000 */
[-C--:B------:R-:W-:Y:S01]  /*7e80*/  FFMA.FTZ R125, R62, R9.reuse, -R21 ;  /* 0x000000093e7d7223 */ /* 0x080fe20000010815 */
[----:B------:R-:W-:Y:S01]  /*7e90*/  FADD.FTZ R2, R38, R27 ;  /* 0x0000001b26027221 */ /* 0x000fe20000010000 */
[-CC-:B------:R-:W-:Y:S01]  /*7ea0*/  FFMA.FTZ R54, R63, R9.reuse, -R21.reuse ;  /* 0x000000093f367223 */ /* 0x180fe20000010815 */
[-CC-:B------:R-:W-:Y:S01]  /*7eb0*/  FFMA.FTZ R127, R64, R9.reuse, -R21.reuse ;  /* 0x00000009407f7223 */ /* 0x180fe20000010815 */
[-CC-:B------:R-:W-:Y:S01]  /*7ec0*/  FFMA.FTZ R56, R136, R9.reuse, -R21.reuse ;  /* 0x0000000988387223 */ /* 0x180fe20000010815 */
[----:B------:R-:W-:Y:S01]  /*7ed0*/  FADD.FTZ R27, R47, R2 ;  /* 0x000000022f1b7221 */ /* 0x000fe20000010000 */
[----:B------:R-:W1:Y:S01]  /*7ee0*/  MUFU.EX2 R145, R145 ;  /* 0x0000009100917308 */ /* 0x000e620000000800 */
[----:B--2---:R-:W-:Y:S01]  /*7ef0*/  FADD.FTZ R13, R151, R0 ;  /* 0x00000000970d7221 */ /* 0x004fe20000010000 */
[-C--:B------:R-:W-:Y:S01]  /*7f00*/  FFMA.FTZ R121, R66, R9.reuse, -R21 ;  /* 0x0000000942797223 */ /* 0x080fe20000010815 */
[----:B------:R-:W-:Y:S01]  /*7f10*/  FADD.FTZ R2, R42, R27 ;  /* 0x0000001b2a027221 */ /* 0x000fe20000010000 */
[-CC-:B------:R-:W-:Y:S01]  /*7f20*/  FFMA.FTZ R58, R138, R9.reuse, -R21.reuse ;  /* 0x000000098a3a7223 */ /* 0x180fe20000010815 */
[-CC-:B------:R-:W-:Y:S01]  /*7f30*/  FFMA.FTZ R123, R68, R9.reuse, -R21.reuse ;  /* 0x00000009447b7223 */ /* 0x180fe20000010815 */
[----:B------:R-:W-:Y:S01]  /*7f40*/  FFMA.FTZ R60, R140, R9, -R21 ;  /* 0x000000098c3c7223 */ /* 0x000fe20000010815 */
[----:B------:R-:W-:Y:S01]  /*7f50*/  FADD.FTZ R27, R49, R2 ;  /* 0x00000002311b7221 */ /* 0x000fe20000010000 */
[----:B------:R-:W2:Y:S01]  /*7f60*/  MUFU.EX2 R14, R14 ;  /* 0x0000000e000e7308 */ /* 0x000ea20000000800 */
[----:B0-----:R-:W-:-:S02]  /*7f70*/  FADD.FTZ R0, R8, R13 ;  /* 0x0000000d08007221 */ /* 0x001fc40000010000 */
[----:B------:R-:W-:-:S04]  /*7f80*/  FADD.FTZ R2, R44, R27 ;  /* 0x0000001b2c027221 */ /* 0x000fc80000010000 */
[----:B------:R-:W-:Y:S01]  /*7f90*/  FADD.FTZ R27, R51, R2 ;  /* 0x00000002331b7221 */ /* 0x000fe20000010000 */
[----:B------:R-:W0:Y:S01]  /*7fa0*/  MUFU.EX2 R147, R147 ;  /* 0x0000009300937308 */ /* 0x000e220000000800 */
[----:B-1----:R-:W-:Y:S02]  /*7fb0*/  FADD.FTZ R13, R145, R0 ;  /* 0x00000000910d7221 */ /* 0x002fe40000010000 */
[----:B------:R-:W-:-:S04]  /*7fc0*/  FADD.FTZ R2, R48, R27 ;  /* 0x0000001b30027221 */ /* 0x000fc80000010000 */
[----:B------:R-:W-:Y:S01]  /*7fd0*/  FADD.FTZ R27, R53, R2 ;  /* 0x00000002351b7221 */ /* 0x000fe20000010000 */
[----:B------:R-:W1:Y:S01]  /*7fe0*/  MUFU.EX2 R20, R20 ;  /* 0x0000001400147308 */ /* 0x000e620000000800 */
[----:B--2---:R-:W-:Y:S02]  /*7ff0*/  FADD.FTZ R0, R14, R13 ;  /* 0x0000000d0e007221 */ /* 0x004fe40000010000 */
[----:B------:R-:W-:-:S04]  /*8000*/  FADD.FTZ R2, R132, R27 ;  /* 0x0000001b84027221 */ /* 0x000fc80000010000 */
[----:B------:R-:W-:Y:S01]  /*8010*/  FADD.FTZ R27, R25, R2 ;  /* 0x00000002191b7221 */ /* 0x000fe20000010000 */
[----:B------:R-:W2:Y:S01]  /*8020*/  MUFU.EX2 R141, R141 ;  /* 0x0000008d008d7308 */ /* 0x000ea20000000800 */
[----:B0-----:R-:W-:Y:S02]  /*8030*/  FADD.FTZ R13, R147, R0 ;  /* 0x00000000930d7221 */ /* 0x001fe40000010000 */
        /* <DEDUP_REMOVED lines=68> */
.L_x_974:
[----:B------:R-:W-:Y:S01]  /*8480*/  ULEA UR6, UR26, UR45, 0x3 ;  /* 0x0000002d1a067291 */ /* 0x000fe2000f8e183f */
[----:B------:R-:W-:Y:S01]  /*8490*/  ISETP.GT.AND P1, PT, R5, UR25, PT ;  /* 0x0000001905007c0c */ /* 0x000fe2000bf24270 */
[----:B------:R-:W-:Y:S01]  /*84a0*/  UMOV UR27, UR46 ;  /* 0x0000002e001b7c82 */ /* 0x000fe20008000000 */
[----:B------:R-:W-:Y:S01]  /*84b0*/  UMOV UR26, UR36 ;  /* 0x00000024001a7c82 */ /* 0x000fe20008000000 */
[----:B------:R-:W-:Y:S01]  /*84c0*/  UIADD3 UR6, UR6, 0x16860, URZ ;  /* 0x0001686006067890 */ /* 0x000fe2000fffe03f */
[-C--:B------:R-:W-:Y:S01]  /*84d0*/  FMUL.FTZ R88, R88, R4.reuse ;  /* 0x0000000458587220 */ /* 0x080fe20000410000 */
[-C--:B------:R-:W-:Y:S01]  /*84e0*/  FMUL.FTZ R89, R89, R4.reuse ;  /* 0x0000000459597220 */ /* 0x080fe20000410000 */
[-C--:B------:R-:W-:Y:S01]  /*84f0*/  FMUL.FTZ R92, R92, R4.reuse ;  /* 0x000000045c5c7220 */ /* 0x080fe20000410000 */
[----:B------:R-:W-:Y:S01]  /*8500*/  UPRMT UR6, UR43, 0x654, UR6 ;  /* 0x000006542b067896 */ /* 0x000fe20008000006 */
        /* <DEDUP_REMOVED lines=31> */
[----:B------:R-:W-:Y:S01]  /*8700*/  VIADD R5, R5, 0xffffffff ;  /* 0xffffffff05057836 */ /* 0x000fe20000000000 */
        /* <DEDUP_REMOVED lines=32> */
[----:B------:R-:W-:Y:S01]  /*8910*/  F2FP.F16.F32.PACK_AB R123, R60, R123 ;  /* 0x0000007b3c7b723e */ /* 0x000fe200000000ff */
[----:B------:R-:W-:Y:S06]  /*8920*/  @P1 BRA `(.L_x_975) ;  /* 0xffffffc800801947 */ /* 0x000fec000383ffff */
.L_x_956:
[----:B------:R-:W-:Y:S01]  /*8930*/  UISETP.NE.AND UP1, UPT, UR50, URZ, UPT ;  /* 0x0000003f3200728c */ /* 0x000fe2000bf25270 */
[----:B------:R-:W-:Y:S01]  /*8940*/  IADD3 R36, -R36, 0x1, RZ ;  /* 0x0000000124247810 */ /* 0x000fe20007ffe1ff */
[----:B------:R-:W-:Y:S02]  /*8950*/  UISETP.NE.AND UP0, UPT, UR49, URZ, UPT ;  /* 0x0000003f3100728c */ /* 0x000fe4000bf05270 */
[----:B------:R-:W-:Y:S02]  /*8960*/  UIADD3 UR10, UR38, 0xbf, URZ ;  /* 0x000000bf260a7890 */ /* 0x000fe4000fffe03f */
[----:B------:R-:W-:Y:S02]  /*8970*/  IMAD R3, R37, UR40, R36 ;  /* 0x0000002825037c24 */ /* 0x000fe4000f8e0224 */
[----:B------:R-:W-:-:S03]  /*8980*/  PLOP3.LUT P1, PT, PT, PT, UP0, 0x40, 0x0 ;  /* 0x000000000000781c */ /* 0x000fc60003f2e808 */
[----:B------:R-:W-:Y:S01]  /*8990*/  @UP1 ULDC UR6, c[0x0][0x44c] ;  /* 0x0001130000061ab9 */ /* 0x000fe20000000800 */
[----:B------:R-:W-:Y:S01]  /*89a0*/  @UP1 ULDC UR11, c[0x0][0x450] ;  /* 0x00011400000b1ab9 */ /* 0x000fe20000000800 */
[----:B------:R-:W-:-:S04]  /*89b0*/  UIMAD.WIDE.U32 UR6, UR10, UR6, URZ ;  /* 0x000000060a0672a5 */ /* 0x000fc8000f8e003f */
[----:B------:R-:W-:-:S06]  /*89c0*/  @UP1 USHF.R.U32.HI UR10, URZ, UR11, UR7 ;  /* 0x0000000b3f0a1299 */ /* 0x000fcc0008011607 */
[----:B------:R-:W-:-:S04]  /*89d0*/  VIADD R3, R3, UR10 ;  /* 0x0000000a03037c36 */ /* 0x000fc80008000000 */
[----:B------:R-:W-:Y:S01]  /*89e0*/  VIADD R4, R3, -UR22 ;  /* 0x8000001603047c36 */ /* 0x000fe20008000000 */
[----:B------:R-:W-:Y:S06]  /*89f0*/  @P1 BRA `(.L_x_976) ;  /* 0x0000000000441947 */ /* 0x000fec0003800000 */
[----:B------:R-:W-:-:S13]  /*8a00*/  ISETP.GT.AND P1, PT, R3, -0x1, PT ;  /* 0xffffffff0300780c */ /* 0x000fda0003f24270 */
[----:B------:R-:W-:Y:S05]  /*8a10*/  @P1 BRA `(.L_x_977) ;  /* 0x0000000000201947 */ /* 0x000fea0003800000 */
[----:B------:R-:W0:Y:S01]  /*8a20*/  LDC R8, c[0x0][0x9e4] ;  /* 0x00027900ff087b82 */ /* 0x000e220000000800 */
[----:B------:R-:W-:Y:S02]  /*8a30*/  LOP3.LUT R3, RZ, R3, RZ, 0x33, !PT ;  /* 0x00000003ff037212 */ /* 0x000fe400078e33ff */
[----:B0-----:R-:W-:-:S13]  /*8a40*/  ISETP.NE.AND P1, PT, R8, 0x1, PT ;  /* 0x000000010800780c */ /* 0x001fda0003f25270 */
[----:B------:R-:W0:Y:S02]  /*8a50*/  @P1 LDC.64 R6, c[0x0][0x9e8] ;  /* 0x00027a00ff061b82 */ /* 0x000e240000000a00 */
[----:B0-----:R-:W-:-:S05]  /*8a60*/  @P1 IMAD.HI.U32 R6, R3, R6, RZ ;  /* 0x0000000603061227 */ /* 0x001fca00078e00ff */
[----:B------:R-:W-:-:S04]  /*8a70*/  @P1 SHF.R.U32.HI R3, RZ, R7, R6 ;  /* 0x00000007ff031219 */ /* 0x000fc80000011606 */
[----:B------:R-:W-:Y:S01]  /*8a80*/  LOP3.LUT R3, RZ, R3, RZ, 0x33, !PT ;  /* 0x00000003ff037212 */ /* 0x000fe200078e33ff */
[----:B------:R-:W-:Y:S06]  /*8a90*/  BRA `(.L_x_978) ;  /* 0x0000000000147947 */ /* 0x000fec0003800000 */
.L_x_977:
[----:B------:R-:W0:Y:S02]  /*8aa0*/  LDC R8, c[0x0][0x9e4] ;  /* 0x00027900ff087b82 */ /* 0x000e240000000800 */
[----:B0-----:R-:W-:-:S13]  /*8ab0*/  ISETP.NE.AND P1, PT, R8, 0x1, PT ;  /* 0x000000010800780c */ /* 0x001fda0003f25270 */
[----:B------:R-:W0:Y:S02]  /*8ac0*/  @P1 LDC.64 R6, c[0x0][0x9e8] ;  /* 0x00027a00ff061b82 */ /* 0x000e240000000a00 */
[----:B0-----:R-:W-:-:S05]  /*8ad0*/  @P1 IMAD.HI.U32 R6, R3, R6, RZ ;  /* 0x0000000603061227 */ /* 0x001fca00078e00ff */
[----:B------:R-:W-:-:S07]  /*8ae0*/  @P1 SHF.R.U32.HI R3, RZ, R7, R6 ;  /* 0x00000007ff031219 */ /* 0x000fce0000011606 */
.L_x_978:
[----:B------:R-:W-:-:S05]  /*8af0*/  IMAD R3, R3, R8, RZ ;  /* 0x0000000803037224 */ /* 0x000fca00078e02ff */
[----:B------:R-:W-:-:S07]  /*8b00*/  VIMNMX R4, R4, R3, !PT ;  /* 0x0000000304047248 */ /* 0x000fce0007fe0100 */
.L_x_976:
[----:B------:R-:W-:-:S05]  /*8b10*/  VIADD R4, R4, 0x7f ;  /* 0x0000007f04047836 */ /* 0x000fca0000000000 */
[----:B------:R-:W-:-:S04]  /*8b20*/  SHF.R.S32.HI R3, RZ, 0x1f, R4 ;  /* 0x0000001fff037819 */ /* 0x000fc80000011404 */
[----:B------:R-:W-:-:S04]  /*8b30*/  LEA.HI R3, R3, R4, RZ, 0x7 ;  /* 0x0000000403037211 */ /* 0x000fc800078f38ff */
[----:B------:R-:W-:-:S04]  /*8b40*/  SHF.R.S32.HI R3, RZ, 0x7, R3 ;  /* 0x00000007ff037819 */ /* 0x000fc80000011403 */
[----:B------:R-:W-:-:S04]  /*8b50*/  VIMNMX R4, R3, UR42, !PT ;  /* 0x0000002a03047c48 */ /* 0x000fc8000ffe0100 */
[----:B------:R-:W-:-:S13]  /*8b60*/  ISETP.GE.AND P1, PT, R5, R4, PT ;  /* 0x000000040500720c */ /* 0x000fda0003f26270 */
[----:B------:R-:W-:Y:S05]  /*8b70*/  @!P1 BRA `(.L_x_979) ;  /* 0x0000002400489947 */ /* 0x000fea0003800000 */
[----:B------:R-:W-:Y:S01]  /*8b80*/  IMAD.MOV.U32 R6, RZ, RZ, R10 ;  /* 0x000000ffff067224 */ /* 0x000fe200078e000a */
[----:B------:R-:W-:Y:S01]  /*8b90*/  UMOV UR23, UR46 ;  /* 0x0000002e00177c82 */ /* 0x000fe20008000000 */
[----:B------:R-:W-:Y:S01]  /*8ba0*/  IMAD.MOV.U32 R3, RZ, RZ, R12 ;  /* 0x000000ffff037224 */ /* 0x000fe200078e000c */
[----:B------:R-:W-:Y:S01]  /*8bb0*/  UMOV UR22, UR36 ;  /* 0x0000002400167c82 */ /* 0x000fe20008000000 */
[----:B------:R-:W-:-:S05]  /*8bc0*/  ULDC UR21, c[0x0][0x9d8] ;  /* 0x0002760000157ab9 */ /* 0x000fca0000000800 */
.L_x_990:
[----:B------:R-:W-:Y:S01]  /*8bd0*/  ISETP.NE.AND P2, PT, RZ, UR44, PT ;  /* 0x0000002cff007c0c */ /* 0x000fe2000bf45270 */
[----:B------:R-:W-:-:S04]  /*8be0*/  UISETP.NE.AND UP0, UPT, UR22, 0x1, UPT ;  /* 0x000000011600788c */ /* 0x000fc8000bf05270 */
[----:B------:R-:W-:-:S04]  /*8bf0*/  USEL UR46, URZ, 0x1, UP0 ;  /* 0x000000013f2e7887 */ /* 0x000fc80008000000 */
[----:B------:R-:W-:-:S04]  /*8c00*/  ULOP3.LUT UR46, UR23, UR46, URZ, 0x3c, !UPT ;  /* 0x0000002e172e7292 */ /* 0x000fc8000f8e3c3f */
[----:B------:R-:W-:Y:S08]  /*8c10*/  @P2 BRA `(.L_x_980) ;  /* 0x0000000000382947 */ /* 0x000ff00003800000 */
[----:B------:R-:W-:Y:S05]  /*8c20*/  @!P0 BRA `(.L_x_981) ;  /* 0x0000000000048947 */ /* 0x000fea0003800000 */
[----:B------:R-:W-:Y:S01]  /*8c30*/  BPT.TRAP 0x1 ;  /* 0x000000040000795c */ /* 0x000fe20000300000 */
.L_x_981:
        /* <DEDUP_REMOVED lines=9> */
.L_x_982:
[----:B-1----:R-:W-:Y:S05]  /*8cd0*/  @P1 BRA `(.L_x_980) ;  /* 0x0000000000081947 */ /* 0x002fea0003800000 */
[----:B------:R-:W1:Y:S02]  /*8ce0*/  SYNCS.PHASECHK.TRANS64.TRYWAIT P1, [UR6+0x16830], R7 ;  /* 0x01683007ff0075a7 */ /* 0x000e640008020146 */
[----:B-1----:R-:W-:Y:S05]  /*8cf0*/  @!P1 BRA `(.L_x_983) ;  /* 0x000000c0007c9947 */ /* 0x002fea0003800000 */
.L_x_980:
        /* <DEDUP_REMOVED lines=28> */
.L_x_985:
[----:B------:R-:W-:Y:S01]  /*8ec0*/  ULEA UR6, UR22, UR45, 0x3 ;  /* 0x0000002d16067291 */ /* 0x000fe2000f8e183f */
[----:B------:R-:W-:-:S05]  /*8ed0*/  IMAD.U32 R7, RZ, RZ, UR23 ;  /* 0x00000017ff077e24 */ /* 0x000fca000f8e00ff */
[----:B------:R-:W-:-:S04]  /*8ee0*/  SHF.L.U32 R7, R7, 0x1f, RZ ;  /* 0x0000001f07077819 */ /* 0x000fc800000006ff */
[----:B------:R0:W1:Y:S01]  /*8ef0*/  SYNCS.PHASECHK.TRANS64.TRYWAIT P1, [UR6+0x16850], R7 ;  /* 0x01685007ff0075a7 */ /* 0x0000620008020146 */
[----:B------:R-:W-:Y:S05]  /*8f00*/  @!P0 BRA `(.L_x_986) ;  /* 0x0000000000048947 */ /* 0x000fea0003800000 */
[----:B------:R-:W-:Y:S01]  /*8f10*/  BPT.TRAP 0x1 ;  /* 0x000000040000795c */ /* 0x000fe20000300000 */
.L_x_986:
[----:B-1----:R-:W-:Y:S05]  /*8f20*/  @P1 BRA `(.L_x_984) ;  /* 0x0000000000081947 */ /* 0x002fea0003800000 */
[----:B------:R-:W1:Y:S02]  /*8f30*/  SYNCS.PHASECHK.TRANS64.TRYWAIT P1, [UR6+0x16850], R7 ;  /* 0x01685007ff0075a7 */ /* 0x000e640008020146 */
[----:B-1----:R-:W-:Y:S05]  /*8f40*/  @!P1 BRA `(.L_x_987) ;  /* 0x000000c000009947 */ /* 0x002fea0003800000 */
.L_x_984:
        /* <DEDUP_REMOVED lines=51> */
.L_x_988:
[----:B------:R-:W-:Y:S01]  /*9280*/  FMUL.FTZ R8, R24, UR21 ;  /* 0x0000001518087c20 */ /* 0x000fe20008410000 */
[----:B------:R-:W-:Y:S01]  /*9290*/  FMUL.FTZ R14, R25, UR21 ;  /* 0x00000015190e7c20 */ /* 0x000fe20008410000 */
[----:B0-----:R-:W-:Y:S01]  /*92a0*/  FMUL.FTZ R7, R26, UR21 ;  /* 0x000000151a077c20 */ /* 0x001fe20008410000 */
        /* <DEDUP_REMOVED lines=142> */
[----:B-1----:R-:W-:Y:S02]  /*9b90*/  FMNMX.FTZ R10, R150, R9, !PT ;  /* 0x00000009960a7209 */ /* 0x002fe40007810000 */
[----:B------:R-:W1:Y:S05]  /*9ba0*/  LDC R9, c[0x0][0x988] ;  /* 0x00026200ff097b82 */ /* 0x000e6a0000000800 */
[----:B------:R-:W3:Y:S01]  /*9bb0*/  MUFU.TANH R13, R13 ;  /* 0x0000000d000d7308 */ /* 0x000ee20000002400 */
[----:B--2---:R-:W-:-:S07]  /*9bc0*/  FMNMX.FTZ R11, R60, R11, !PT ;  /* 0x0000000b3c0b7209 */ /* 0x004fce0007810000 */
[----:B------:R-:W2:Y:S01]  /*9bd0*/  MUFU.TANH R15, R15 ;  /* 0x0000000f000f7308 */ /* 0x000ea20000002400 */
[----:B0-----:R-:W-:-:S07]  /*9be0*/  FMNMX.FTZ R11, R62, R11, !PT ;  /* 0x0000000b3e0b7209 */ /* 0x001fce0007810000 */
[----:B------:R-:W0:Y:S01]  /*9bf0*/  MUFU.TANH R64, R64 ;  /* 0x0000004000407308 */ /* 0x000e220000002400 */
[----:B---3--:R-:W-:-:S07]  /*9c00*/  FMNMX.FTZ R10, R13, R10, !PT ;  /* 0x0000000a0d0a7209 */ /* 0x008fce0007810000 */
        /* <DEDUP_REMOVED lines=41> */
[----:B---3--:R-:W-:-:S05]  /*9ea0*/  FMNMX.FTZ R35, R69, R10, !PT ;  /* 0x0000000a45237209 */ /* 0x008fca0007810000 */
[----:B------:R-:W3:Y:S01]  /*9eb0*/  SHFL.BFLY PT, R10, R35, 0x2, 0x1f ;  /* 0x0c401f00230a7f89 */ /* 0x000ee200000e0000 */
[----:B--2---:R-:W-:-:S04]  /*9ec0*/  FMNMX.FTZ R11, R84, R11, !PT ;  /* 0x0000000b540b7209 */ /* 0x004fc80007810000 */
[----:B0-----:R-:W-:-:S05]  /*9ed0*/  FMNMX.FTZ R11, R86, R11, !PT ;  /* 0x0000000b560b7209 */ /* 0x001fca0007810000 */
[----:B------:R-:W0:Y:S01]  /*9ee0*/  SHFL.BFLY PT, R12, R11, 0x2, 0x1f ;  /* 0x0c401f000b0c7f89 */ /* 0x000e2200000e0000 */
[----:B---3--:R-:W-:Y:S02]  /*9ef0*/  FMNMX.FTZ R37, R35, R10, !PT ;  /* 0x0000000a23257209 */ /* 0x008fe40007810000 */
[----:B0-----:R-:W-:-:S03]  /*9f00*/  FMNMX.FTZ R39, R11, R12, !PT ;  /* 0x0000000c0b277209 */ /* 0x001fc60007810000 */
[----:B------:R-:W0:Y:S04]  /*9f10*/  SHFL.BFLY PT, R12, R37, 0x1, 0x1f ;  /* 0x0c201f00250c7f89 */ /* 0x000e2800000e0000 */
[----:B------:R-:W2:Y:S01]  /*9f20*/  SHFL.BFLY PT, R10, R39, 0x1, 0x1f ;  /* 0x0c201f00270a7f89 */ /* 0x000ea200000e0000 */
[----:B0-----:R-:W-:Y:S02]  /*9f30*/  FMNMX.FTZ R12, R37, R12, !PT ;  /* 0x0000000c250c7209 */ /* 0x001fe40007810000 */
[----:B--2---:R-:W-:-:S03]  /*9f40*/  FMNMX.FTZ R10, R39, R10, !PT ;  /* 0x0000000a270a7209 */ /* 0x004fc60007810000 */
[C---:B-1----:R-:W-:Y:S01]  /*9f50*/  FMUL.FTZ R71, R12.reuse, R9 ;  /* 0x000000090c477220 */ /* 0x042fe20000410000 */
[----:B------:R-:W-:-:S03]  /*9f60*/  FADD.FTZ R3, -R12, R3 ;  /* 0x000000030c037221 */ /* 0x000fc60000010100 */
[-CC-:B------:R-:W-:Y:S01]  /*9f70*/  FFMA.FTZ R35, R32, R9.reuse, -R71.reuse ;  /* 0x0000000920237223 */ /* 0x180fe20000010847 */
[-CC-:B------:R-:W-:Y:S01]  /*9f80*/  FFMA.FTZ R32, R36, R9.reuse, -R71.reuse ;  /* 0x0000000924207223 */ /* 0x180fe20000010847 */
[-CC-:B------:R-:W-:Y:S01]  /*9f90*/  FFMA.FTZ R36, R25, R9.reuse, -R71.reuse ;  /* 0x0000000919247223 */ /* 0x180fe20000010847 */
[-CC-:B------:R-:W-:Y:S01]  /*9fa0*/  FFMA.FTZ R25, R29, R9.reuse, -R71.reuse ;  /* 0x000000091d197223 */ /* 0x180fe20000010847 */
[C---:B------:R-:W-:Y:S01]  /*9fb0*/  FADD.FTZ R6, -R10.reuse, R6 ;  /* 0x000000060a067221 */ /* 0x040fe20000010100 */
[-C--:B------:R-:W-:Y:S01]  /*9fc0*/  FMUL.FTZ R29, R10, R9.reuse ;  /* 0x000000090a1d7220 */ /* 0x080fe20000410000 */
[-CC-:B------:R-:W-:Y:S01]  /*9fd0*/  FFMA.FTZ R59, R26, R9.reuse, -R71.reuse ;  /* 0x000000091a3b7223 */ /* 0x180fe20000010847 */
[-C--:B------:R-:W-:Y:S01]  /*9fe0*/  FMUL.FTZ R41, R3, R9.reuse ;  /* 0x0000000903297220 */ /* 0x080fe20000410000 */
[-CC-:B------:R-:W-:Y:S01]  /*9ff0*/  FFMA.FTZ R39, R8, R9.reuse, -R71.reuse ;  /* 0x0000000908277223 */ /* 0x180fe20000010847 */
[-C--:B------:R-:W-:Y:S01]  /*a000*/  FFMA.FTZ R26, R40, R9.reuse, -R71 ;  /* 0x00000009281a7223 */ /* 0x080fe20000010847 */
[-C--:B------:R-:W-:Y:S01]  /*a010*/  FMUL.FTZ R3, R6, R9.reuse ;  /* 0x0000000906037220 */ /* 0x080fe20000410000 */
[-C--:B------:R-:W-:Y:S01]  /*a020*/  FFMA.FTZ R40, R7, R9.reuse, -R29 ;  /* 0x0000000907287223 */ /* 0x080fe2000001081d */
[-C--:B------:R-:W-:Y:S01]  /*a030*/  FFMA.FTZ R61, R14, R9.reuse, -R71 ;  /* 0x000000090e3d7223 */ /* 0x080fe20000010847 */
[-C--:B------:R-:W-:Y:S01]  /*a040*/  FFMA.FTZ R149, R20, R9.reuse, -R29 ;  /* 0x0000000914957223 */ /* 0x080fe2000001081d */
[----:B------:R-:W-:Y:S01]  /*a050*/  MUFU.EX2 R11, R41 ;  /* 0x00000029000b7308 */ /* 0x000fe20000000800 */
[-C--:B------:R-:W-:Y:S01]  /*a060*/  FFMA.FTZ R37, R24, R9.reuse, -R71 ;  /* 0x0000000918257223 */ /* 0x080fe20000010847 */
[-CC-:B------:R-:W-:Y:S01]  /*a070*/  FFMA.FTZ R151, R28, R9.reuse, -R29.reuse ;  /* 0x000000091c977223 */ /* 0x180fe2000001081d */
[-CC-:B------:R-:W-:Y:S01]  /*a080*/  FFMA.FTZ R20, R30, R9.reuse, -R29.reuse ;  /* 0x000000091e147223 */ /* 0x180fe2000001081d */
[-C--:B------:R-:W-:Y:S01]  /*a090*/  FFMA.FTZ R145, R34, R9.reuse, -R29 ;  /* 0x0000000922917223 */ /* 0x080fe2000001081d */
[-C--:B------:R-:W-:Y:S01]  /*a0a0*/  FFMA.FTZ R57, R120, R9.reuse, -R71 ;  /* 0x0000000978397223 */ /* 0x080fe20000010847 */
[-CC-:B------:R-:W-:Y:S01]  /*a0b0*/  FFMA.FTZ R28, R122, R9.reuse, -R29.reuse ;  /* 0x000000097a1c7223 */ /* 0x180fe2000001081d */
[-C--:B------:R-:W-:Y:S01]  /*a0c0*/  FFMA.FTZ R147, R38, R9.reuse, -R29 ;  /* 0x0000000926937223 */ /* 0x080fe2000001081d */
[----:B------:R-:W0:Y:S01]  /*a0d0*/  MUFU.EX2 R39, R39 ;  /* 0x0000002700277308 */ /* 0x000e220000000800 */
[-C--:B------:R-:W-:Y:S01]  /*a0e0*/  FFMA.FTZ R55, R124, R9.reuse, -R71 ;  /* 0x000000097c377223 */ /* 0x080fe20000010847 */
[-CC-:B------:R-:W-:Y:S01]  /*a0f0*/  FFMA.FTZ R30, R126, R9.reuse, -R29.reuse ;  /* 0x000000097e1e7223 */ /* 0x180fe2000001081d */
[-C--:B------:R-:W-:Y:S01]  /*a100*/  FFMA.FTZ R141, R42, R9.reuse, -R29 ;  /* 0x000000092a8d7223 */ /* 0x080fe2000001081d */
[-C--:B------:R-:W-:Y:S01]  /*a110*/  FFMA.FTZ R53, R128, R9.reuse, -R71 ;  /* 0x0000000980357223 */ /* 0x080fe20000010847 */
[-C--:B------:R-:W-:Y:S01]  /*a120*/  FFMA.FTZ R34, R130, R9.reuse, -R29 ;  /* 0x0000000982227223 */ /* 0x080fe2000001081d */
[-C--:B------:R-:W-:Y:S01]  /*a130*/  FFMA.FTZ R24, R44, R9.reuse, -R71 ;  /* 0x000000092c187223 */ /* 0x080fe20000010847 */
[-C--:B------:R-:W-:Y:S01]  /*a140*/  FFMA.FTZ R143, R46, R9.reuse, -R29 ;  /* 0x000000092e8f7223 */ /* 0x080fe2000001081d */
[----:B------:R-:W-:Y:S01]  /*a150*/  MUFU.EX2 R3, R3 ;  /* 0x0000000300037308 */ /* 0x000fe20000000800 */
[-CC-:B------:R-:W-:Y:S01]  /*a160*/  FFMA.FTZ R8, R31, R9.reuse, -R71.reuse ;  /* 0x000000091f087223 */ /* 0x180fe20000010847 */
[-C--:B------:R-:W-:Y:S01]  /*a170*/  FFMA.FTZ R51, R132, R9.reuse, -R71 ;  /* 0x0000000984337223 */ /* 0x080fe20000010847 */
[-C--:B------:R-:W-:Y:S01]  /*a180*/  FFMA.FTZ R38, R134, R9.reuse, -R29 ;  /* 0x0000000986267223 */ /* 0x080fe2000001081d */
[-C--:B------:R-:W-:Y:S01]  /*a190*/  FFMA.FTZ R136, R136, R9.reuse, -R71 ;  /* 0x0000000988887223 */ /* 0x080fe20000010847 */
[-C--:B------:R-:W-:Y:S01]  /*a1a0*/  FFMA.FTZ R137, R48, R9.reuse, -R29 ;  /* 0x0000000930897223 */ /* 0x080fe2000001081d */
[-C--:B------:R-:W-:Y:S01]  /*a1b0*/  FFMA.FTZ R49, R138, R9.reuse, -R71 ;  /* 0x000000098a317223 */ /* 0x080fe20000010847 */
[-C--:B------:R-:W-:Y:S01]  /*a1c0*/  FFMA.FTZ R42, R50, R9.reuse, -R29 ;  /* 0x00000009322a7223 */ /* 0x080fe2000001081d */
[----:B------:R-:W1:Y:S01]  /*a1d0*/  MUFU.EX2 R40, R40 ;  /* 0x0000002800287308 */ /* 0x000e620000000800 */
[----:B0-----:R-:W-:Y:S01]  /*a1e0*/  FFMA.FTZ R2, R11, R2, R39 ;  /* 0x000000020b027223 */ /* 0x001fe20000010027 */
[-C--:B------:R-:W-:Y:S01]  /*a1f0*/  FFMA.FTZ R138, R140, R9.reuse, -R71 ;  /* 0x000000098c8a7223 */ /* 0x080fe20000010847 */
[-C--:B------:R-:W-:Y:S01]  /*a200*/  FFMA.FTZ R139, R52, R9.reuse, -R29 ;  /* 0x00000009348b7223 */ /* 0x080fe2000001081d */
[-C--:B------:R-:W-:Y:S01]  /*a210*/  FFMA.FTZ R47, R142, R9.reuse, -R71 ;  /* 0x000000098e2f7223 */ /* 0x080fe20000010847 */
[-C--:B------:R-:W-:Y:S01]  /*a220*/  FFMA.FTZ R44, R54, R9.reuse, -R29 ;  /* 0x00000009362c7223 */ /* 0x080fe2000001081d */
[-C--:B------:R-:W-:Y:S01]  /*a230*/  FFMA.FTZ R132, R144, R9.reuse, -R71 ;  /* 0x0000000990847223 */ /* 0x080fe20000010847 */
[-C--:B------:R-:W-:Y:S01]  /*a240*/  FFMA.FTZ R133, R56, R9.reuse, -R29 ;  /* 0x0000000938857223 */ /* 0x080fe2000001081d */
[----:B------:R-:W0:Y:S01]  /*a250*/  MUFU.EX2 R61, R61 ;  /* 0x0000003d003d7308 */ /* 0x000e220000000800 */
[-C--:B------:R-:W-:Y:S01]  /*a260*/  FFMA.FTZ R45, R146, R9.reuse, -R71 ;  /* 0x00000009922d7223 */ /* 0x080fe20000010847 */
[-C--:B------:R-:W-:Y:S01]  /*a270*/  FFMA.FTZ R46, R58, R9.reuse, -R29 ;  /* 0x000000093a2e7223 */ /* 0x080fe2000001081d */
[-C--:B------:R-:W-:Y:S01]  /*a280*/  FFMA.FTZ R14, R148, R9.reuse, -R71 ;  /* 0x00000009940e7223 */ /* 0x080fe20000010847 */
[-C--:B------:R-:W-:Y:S01]  /*a290*/  FFMA.FTZ R135, R60, R9.reuse, -R29 ;  /* 0x000000093c877223 */ /* 0x080fe2000001081d */
[-C--:B------:R-:W-:Y:S01]  /*a2a0*/  FFMA.FTZ R43, R150, R9.reuse, -R71 ;  /* 0x00000009962b7223 */ /* 0x080fe20000010847 */
[-C--:B------:R-:W-:Y:S01]  /*a2b0*/  FFMA.FTZ R48, R62, R9.reuse, -R29 ;  /* 0x000000093e307223 */ /* 0x080fe2000001081d */
[-C--:B------:R-:W-:Y:S01]  /*a2c0*/  FFMA.FTZ R128, R13, R9.reuse, -R71 ;  /* 0x000000090d807223 */ /* 0x080fe20000010847 */
[----:B------:R-:W2:Y:S01]  /*a2d0*/  MUFU.EX2 R149, R149 ;  /* 0x0000009500957308 */ /* 0x000ea20000000800 */
[----:B-1----:R-:W-:Y:S01]  /*a2e0*/  FFMA.FTZ R0, R3, R0, R40 ;  /* 0x0000000003007223 */ /* 0x002fe20000010028 */
[-C--:B------:R-:W-:Y:S01]  /*a2f0*/  FFMA.FTZ R129, R64, R9.reuse, -R29 ;  /* 0x0000000940817223 */ /* 0x080fe2000001081d */
[-C--:B------:R-:W-:Y:S01]  /*a300*/  FFMA.FTZ R41, R15, R9.reuse, -R71 ;  /* 0x000000090f297223 */ /* 0x080fe20000010847 */
[-C--:B------:R-:W-:Y:S01]  /*a310*/  FFMA.FTZ R50, R66, R9.reuse, -R29 ;  /* 0x0000000942327223 */ /* 0x080fe2000001081d */
[-C--:B------:R-:W-:Y:S01]  /*a320*/  FFMA.FTZ R13, R21, R9.reuse, -R71 ;  /* 0x00000009150d7223 */ /* 0x080fe20000010847 */
[-CC-:B------:R-:W-:Y:S01]  /*a330*/  FFMA.FTZ R131, R68, R9.reuse, -R29.reuse ;  /* 0x0000000944837223 */ /* 0x180fe2000001081d */
[-C--:B------:R-:W-:Y:S01]  /*a340*/  FFMA.FTZ R52, R70, R9.reuse, -R29 ;  /* 0x0000000946347223 */ /* 0x080fe2000001081d */
[----:B------:R-:W1:Y:S01]  /*a350*/  MUFU.EX2 R37, R37 ;  /* 0x0000002500257308 */ /* 0x000e620000000800 */
[----:B0-----:R-:W-:Y:S01]  /*a360*/  FADD.FTZ R2, R61, R2 ;  /* 0x000000023d027221 */ /* 0x001fe20000010000 */
[-C--:B------:R-:W-:Y:S01]  /*a370*/  FFMA.FTZ R124, R27, R9.reuse, -R71 ;  /* 0x000000091b7c7223 */ /* 0x080fe20000010847 */
[-CC-:B------:R-:W-:Y:S01]  /*a380*/  FFMA.FTZ R125, R72, R9.reuse, -R29.reuse ;  /* 0x00000009487d7223 */ /* 0x180fe2000001081d */
[-CC-:B------:R-:W-:Y:S01]  /*a390*/  FFMA.FTZ R54, R74, R9.reuse, -R29.reuse ;  /* 0x000000094a367223 */ /* 0x180fe2000001081d */
[-C--:B------:R-:W-:Y:S01]  /*a3a0*/  FFMA.FTZ R127, R76, R9.reuse, -R29 ;  /* 0x000000094c7f7223 */ /* 0x080fe2000001081d */
[-C--:B------:R-:W-:Y:S01]  /*a3b0*/  FFMA.FTZ R21, R33, R9.reuse, -R71 ;  /* 0x0000000921157223 */ /* 0x080fe20000010847 */
[-C--:B------:R-:W-:Y:S01]  /*a3c0*/  FFMA.FTZ R56, R78, R9.reuse, -R29 ;  /* 0x000000094e387223 */ /* 0x080fe2000001081d */
[----:B------:R-:W0:Y:S01]  /*a3d0*/  MUFU.EX2 R151, R151 ;  /* 0x0000009700977308 */ /* 0x000e220000000800 */
[----:B--2---:R-:W-:Y:S01]  /*a3e0*/  FADD.FTZ R0, R149, R0 ;  /* 0x0000000095007221 */ /* 0x004fe20000010000 */
[-C--:B------:R-:W-:Y:S01]  /*a3f0*/  FFMA.FTZ R120, R63, R9.reuse, -R71 ;  /* 0x000000093f787223 */ /* 0x080fe20000010847 */
[-C--:B------:R-:W-:Y:S01]  /*a400*/  FFMA.FTZ R121, R80, R9.reuse, -R29 ;  /* 0x0000000950797223 */ /* 0x080fe2000001081d */
[-C--:B------:R-:W-:Y:S01]  /*a410*/  FFMA.FTZ R15, R65, R9.reuse, -R71 ;  /* 0x00000009410f7223 */ /* 0x080fe20000010847 */
[-C--:B------:R-:W-:Y:S01]  /*a420*/  FFMA.FTZ R58, R82, R9.reuse, -R29 ;  /* 0x00000009523a7223 */ /* 0x080fe2000001081d */
[-C--:B------:R-:W-:Y:S01]  /*a430*/  FFMA.FTZ R6, R67, R9.reuse, -R71 ;  /* 0x0000000943067223 */ /* 0x080fe20000010847 */
[-C--:B------:R-:W-:Y:S01]  /*a440*/  FFMA.FTZ R123, R84, R9.reuse, -R29 ;  /* 0x00000009547b7223 */ /* 0x080fe2000001081d */
[----:B------:R-:W2:Y:S01]  /*a450*/  MUFU.EX2 R59, R59 ;  /* 0x0000003b003b7308 */ /* 0x000ea20000000800 */
[----:B-1----:R-:W-:Y:S01]  /*a460*/  FADD.FTZ R2, R37, R2 ;  /* 0x0000000225027221 */ /* 0x002fe20000010000 */
[-C--:B------:R-:W-:Y:S01]  /*a470*/  FFMA.FTZ R27, R69, R9.reuse, -R71 ;  /* 0x00000009451b7223 */ /* 0x080fe20000010847 */
[----:B------:R-:W-:-:S05]  /*a480*/  FFMA.FTZ R60, R86, R9, -R29 ;  /* 0x00000009563c7223 */ /* 0x000fca000001081d */
        /* <DEDUP_REMOVED lines=118> */
.L_x_989:
[----:B------:R-:W-:Y:S01]  /*abf0*/  ULEA UR6, UR22, UR45, 0x3 ;  /* 0x0000002d16067291 */ /* 0x000fe2000f8e183f */
[----:B------:R-:W-:Y:S01]  /*ac00*/  ISETP.GT.AND P1, PT, R5, R4, PT ;  /* 0x000000040500720c */ /* 0x000fe20003f24270 */
[----:B------:R-:W-:Y:S01]  /*ac10*/  UMOV UR23, UR46 ;  /* 0x0000002e00177c82 */ /* 0x000fe20008000000 */
[----:B------:R-:W-:Y:S01]  /*ac20*/  UMOV UR22, UR36 ;  /* 0x0000002400167c82 */ /* 0x000fe20008000000 */
[----:B------:R-:W-:Y:S01]  /*ac30*/  UIADD3 UR6, UR6, 0x16860, URZ ;  /* 0x0001686006067890 */ /* 0x000fe2000fffe03f */
[----:B------:R-:W-:Y:S01]  /*ac40*/  F2FP.F16.F32.PACK_AB R122, R27, R6 ;  /* 0x000000061b7a723e */ /* 0x000fe200000000ff */
        /* <DEDUP_REMOVED lines=67> */
[----:B------:R-:W-:Y:S01]  /*b080*/  F2FP.F16.F32.PACK_AB R123, R60, R123 ;  /* 0x0000007b3c7b723e */ /* 0x000fe200000000ff */
[----:B------:R-:W-:Y:S06]  /*b090*/  @P1 BRA `(.L_x_990) ;  /* 0xffffffd800cc1947 */ /* 0x000fec000383ffff */
.L_x_979:
[----:B------:R-:W-:-:S13]  /*b0a0*/  ISETP.GE.AND P1, PT, R5, UR42, PT ;  /* 0x0000002a05007c0c */ /* 0x000fda000bf26270 */
[----:B------:R-:W-:Y:S05]  /*b0b0*/  @!P1 BRA `(.L_x_991) ;  /* 0x0000003400909947 */ /* 0x000fea0003800000 */
[----:B------:R-:W-:Y:S01]  /*b0c0*/  IMAD.MOV.U32 R4, RZ, RZ, R10 ;  /* 0x000000ffff047224 */ /* 0x000fe200078e000a */
[----:B------:R-:W-:Y:S01]  /*b0d0*/  UMOV UR27, UR46 ;  /* 0x0000002e001b7c82 */ /* 0x000fe20008000000 */
[----:B------:R-:W-:Y:S01]  /*b0e0*/  IMAD.MOV.U32 R3, RZ, RZ, R12 ;  /* 0x000000ffff037224 */ /* 0x000fe200078e000c */
[----:B------:R-:W-:Y:S01]  /*b0f0*/  UMOV UR26, UR36 ;  /* 0x00000024001a7c82 */ /* 0x000fe20008000000 */
[----:B------:R-:W-:Y:S01]  /*b100*/  ULDC UR21, c[0x0][0x9e4] ;  /* 0x0002790000157ab9 */ /* 0x000fe20000000800 */
[----:B------:R-:W-:Y:S01]  /*b110*/  ULDC UR24, c[0x0][0x9dc] ;  /* 0x0002770000187ab9 */ /* 0x000fe20000000800 */
[----:B------:R-:W-:Y:S01]  /*b120*/  ULDC UR23, c[0x0][0x288] ;  /* 0x0000a20000177ab9 */ /* 0x000fe20000000800 */
[----:B------:R-:W-:Y:S01]  /*b130*/  ULDC UR25, c[0x0][0x9d8] ;  /* 0x0002760000197ab9 */ /* 0x000fe20000000800 */
[----:B------:R-:W-:-:S05]  /*b140*/  ULDC UR22, c[0x0][0x9e0] ;  /* 0x0002780000167ab9 */ /* 0x000fca0000000800 */
.L_x_1010:
[----:B------:R-:W-:Y:S01]  /*b150*/  UIADD3 UR36, UR26, 0x1, URZ ;  /* 0x000000011a247890 */ /* 0x000fe2000fffe03f */
[----:B------:R-:W-:-:S03]  /*b160*/  ISETP.NE.AND P2, PT, RZ, UR44, PT ;  /* 0x0000002cff007c0c */ /* 0x000fc6000bf45270 */
[----:B------:R-:W-:-:S04]  /*b170*/  UISETP.NE.AND UP0, UPT, UR36, 0x2, UPT ;  /* 0x000000022400788c */ /* 0x000fc8000bf05270 */
[----:B------:R-:W-:Y:S02]  /*b180*/  USEL UR46, URZ, 0x1, UP0 ;  /* 0x000000013f2e7887 */ /* 0x000fe40008000000 */
[----:B------:R-:W-:Y:S02]  /*b190*/  USEL UR36, UR36, URZ, UP0 ;  /* 0x0000003f24247287 */ /* 0x000fe40008000000 */
[----:B------:R-:W-:Y:S02]  /*b1a0*/  ULOP3.LUT UR46, UR27, UR46, URZ, 0x3c, !UPT ;  /* 0x0000002e1b2e7292 */ /* 0x000fe4000f8e3c3f */
[----:B------:R-:W-:Y:S10]  /*b1b0*/  @P2 BRA `(.L_x_992) ;  /* 0x00000000002c2947 */ /* 0x000ff40003800000 */
[----:B------:R-:W-:Y:S05]  /*b1c0*/  @!P0 BRA `(.L_x_993) ;  /* 0x0000000000048947 */ /* 0x000fea0003800000 */
[----:B------:R-:W-:Y:S01]  /*b1d0*/  BPT.TRAP 0x1 ;  /* 0x000000040000795c */ /* 0x000fe20000300000 */
.L_x_993:
[----:B------:R-:W-:Y:S01]  /*b1e0*/  ULEA UR6, UR36, UR45, 0x3 ;  /* 0x0000002d24067291 */ /* 0x000fe2000f8e183f */
[----:B------:R-:W-:-:S05]  /*b1f0*/  IMAD.U32 R6, RZ, RZ, UR46 ;  /* 0x0000002eff067e24 */ /* 0x000fca000f8e00ff */
[----:B------:R-:W-:-:S04]  /*b200*/  SHF.L.U32 R6, R6, 0x1f, RZ ;  /* 0x0000001f06067819 */ /* 0x000fc800000006ff */
[----:B------:R0:W1:Y:S01]  /*b210*/  SYNCS.PHASECHK.TRANS64.TRYWAIT P1, [UR6+0x16830], R6 ;  /* 0x01683006ff0075a7 */ /* 0x0000620008020146 */
[----:B------:R-:W-:Y:S05]  /*b220*/  @!P0 BRA `(.L_x_994) ;  /* 0x0000000000048947 */ /* 0x000fea0003800000 */
[----:B------:R-:W-:Y:S01]  /*b230*/  BPT.TRAP 0x1 ;  /* 0x000000040000795c */ /* 0x000fe20000300000 */
.L_x_994:
[----:B-1----:R-:W-:Y:S05]  /*b240*/  @P1 BRA `(.L_x_992) ;  /* 0x0000000000081947 */ /* 0x002fea0003800000 */
[----:B------:R-:W1:Y:S02]  /*b250*/  SYNCS.PHASECHK.TRANS64.TRYWAIT P1, [UR6+0x16830], R6 ;  /* 0x01683006ff0075a7 */ /* 0x000e640008020146 */
[----:B-1----:R-:W-:Y:S05]  /*b260*/  @!P1 BRA `(.L_x_995) ;  /* 0x0000009c00509947 */ /* 0x002fea0003800000 */
.L_x_992:
[----:B01----:R-:W-:Y:S01]  /*b270*/  VIADD R6, R23, 0x8 ;  /* 0x0000000817067836 */ /* 0x003fe20000000000 */
[----:B------:R-:W-:Y:S01]  /*b280*/  ULEA UR18, UR36, UR20, 0xa ;  /* 0x0000001424127291 */ /* 0x000fe2000f8e503f */
[----:B------:R-:W-:Y:S01]  /*b290*/  UMOV UR19, 0x40000040 ;  /* 0x4000004000137882 */ /* 0x000fe20000000000 */
[----:B------:R-:W-:Y:S02]  /*b2a0*/  UMOV UR7, 0x40000040 ;  /* 0x4000004000077882 */ /* 0x000fe40000000000 */
[----:B------:R0:W-:Y:S01]  /*b2b0*/  BAR.SYNC.DEFER_BLOCKING R6, 0x100 ;  /* 0x000400060000751d */ /* 0x0001e20000010000 */
[----:B------:R-:W-:Y:S02]  /*b2c0*/  UIADD3 UR6, UR18, 0x2, URZ ;  /* 0x0000000212067890 */ /* 0x000fe4000fffe03f */
[----:B------:R-:W-:Y:S02]  /*b2d0*/  UIADD3 UR10, UR18, 0x4, URZ ;  /* 0x00000004120a7890 */ /* 0x000fe4000fffe03f */
[----:B------:R-:W-:Y:S01]  /*b2e0*/  UIADD3 UR14, UR18, 0x6, URZ ;  /* 0x00000006120e7890 */ /* 0x000fe2000fffe03f */
[----:B------:R-:W-:Y:S01]  /*b2f0*/  UMOV UR11, 0x40000040 ;  /* 0x40000040000b7882 */ /* 0x000fe20000000000 */
[----:B------:R-:W-:Y:S01]  /*b300*/  UMOV UR15, 0x40000040 ;  /* 0x40000040000f7882 */ /* 0x000fe20000000000 */
        /* <DEDUP_REMOVED lines=15> */
.L_x_997:
[----:B------:R-:W-:Y:S01]  /*b400*/  ULEA UR6, UR26, UR45, 0x3 ;  /* 0x0000002d1a067291 */ /* 0x000fe2000f8e183f */
[----:B------:R-:W-:-:S05]  /*b410*/  IMAD.U32 R6, RZ, RZ, UR27 ;  /* 0x0000001bff067e24 */ /* 0x000fca000f8e00ff */
[----:B------:R-:W-:-:S04]  /*b420*/  SHF.L.U32 R6, R6, 0x1f, RZ ;  /* 0x0000001f06067819 */ /* 0x000fc800000006ff */
[----:B------:R0:W1:Y:S01]  /*b430*/  SYNCS.PHASECHK.TRANS64.TRYWAIT P1, [UR6+0x16850], R6 ;  /* 0x01685006ff0075a7 */ /* 0x0000620008020146 */
[----:B------:R-:W-:Y:S05]  /*b440*/  @!P0 BRA `(.L_x_998) ;  /* 0x0000000000048947 */ /* 0x000fea0003800000 */
[----:B------:R-:W-:Y:S01]  /*b450*/  BPT.TRAP 0x1 ;  /* 0x000000040000795c */ /* 0x000fe20000300000 */
.L_x_998:
[----:B-1----:R-:W-:Y:S05]  /*b460*/  @P1 BRA `(.L_x_996) ;  /* 0x0000000000081947 */ /* 0x002fea0003800000 */
[----:B------:R-:W1:Y:S02]  /*b470*/  SYNCS.PHASECHK.TRANS64.TRYWAIT P1, [UR6+0x16850], R6 ;  /* 0x01685006ff0075a7 */ /* 0x000e640008020146 */
[----:B-1----:R-:W-:Y:S05]  /*b480*/  @!P1 BRA `(.L_x_999) ;  /* 0x0000009800e09947 */ /* 0x002fea0003800000 */
.L_x_996:
        /* <DEDUP_REMOVED lines=51> */
.L_x_1000:
[----:B------:R-:W-:Y:S01]  /*b7c0*/  UISETP.NE.AND UP1, UPT, UR50, URZ, UPT ;  /* 0x0000003f3200728c */ /* 0x000fe2000bf25270 */
[----:B------:R-:W-:Y:S01]  /*b7d0*/  FMUL.FTZ R8, R30, UR25 ;  /* 0x000000191e087c20 */ /* 0x000fe20008410000 */
[----:B------:R-:W-:Y:S01]  /*b7e0*/  FMUL.FTZ R30, R43, UR25 ;  /* 0x000000192b1e7c20 */ /* 0x000fe20008410000 */
[----:B------:R-:W-:Y:S01]  /*b7f0*/  FMUL.FTZ R43, R49, UR25 ;  /* 0x00000019312b7c20 */ /* 0x000fe20008410000 */
[----:B------:R-:W-:Y:S01]  /*b800*/  FMUL.FTZ R49, R56, UR25 ;  /* 0x0000001938317c20 */ /* 0x000fe20008410000 */
[----:B------:R-:W-:Y:S01]  /*b810*/  FMUL.FTZ R150, R76, UR25 ;  /* 0x000000194c967c20 */ /* 0x000fe20008410000 */
[----:B------:R-:W-:Y:S01]  /*b820*/  PLOP3.LUT P1, PT, PT, PT, UP1, 0x80, 0x0 ;  /* 0x000000000000781c */ /* 0x000fe20003f2f018 */
[----:B------:R-:W-:Y:S01]  /*b830*/  FMUL.FTZ R56, R70, UR25 ;  /* 0x0000001946387c20 */ /* 0x000fe20008410000 */
[----:B------:R-:W-:Y:S01]  /*b840*/  PLOP3.LUT P2, PT, PT, PT, UP1, 0x80, 0x0 ;  /* 0x000000000000781c */ /* 0x000fe20003f4f018 */
[----:B------:R-:W-:Y:S02]  /*b850*/  VIADD R76, R17, UR38 ;  /* 0x00000026114c7c36 */ /* 0x000fe40008000000 */
[----:B------:R-:W-:Y:S01]  /*b860*/  FMUL.FTZ R70, R73, UR25 ;  /* 0x0000001949467c20 */ /* 0x000fe20008410000 */
[----:B------:R-:W-:Y:S01]  /*b870*/  @UP1 ULDC UR7, c[0x0][0x44c] ;  /* 0x0001130000071ab9 */ /* 0x000fe20000000800 */
[----:B------:R-:W1:Y:S01]  /*b880*/  LDC R73, c[0x0][0x2f0] ;  /* 0x0000bc00ff497b82 */ /* 0x000e620000000800 */
[----:B0-----:R-:W-:Y:S01]  /*b890*/  FMUL.FTZ R6, R26, UR25 ;  /* 0x000000191a067c20 */ /* 0x001fe20008410000 */
[----:B------:R-:W-:Y:S01]  /*b8a0*/  FMUL.FTZ R26, R39, UR25 ;  /* 0x00000019271a7c20 */ /* 0x000fe20008410000 */
[----:B------:R-:W-:Y:S01]  /*b8b0*/  FMUL.FTZ R9, R24, UR25 ;  /* 0x0000001918097c20 */ /* 0x000fe20008410000 */
[----:B------:R-:W-:Y:S01]  /*b8c0*/  FMUL.FTZ R39, R45, UR25 ;  /* 0x000000192d277c20 */ /* 0x000fe20008410000 */
[----:B------:R-:W-:Y:S01]  /*b8d0*/  FMUL.FTZ R24, R38, UR25 ;  /* 0x0000001926187c20 */ /* 0x000fe20008410000 */
[----:B------:R-:W-:Y:S01]  /*b8e0*/  FMUL.FTZ R45, R52, UR25 ;  /* 0x00000019342d7c20 */ /* 0x000fe20008410000 */
[----:B------:R-:W-:Y:S01]  /*b8f0*/  @P1 IMAD.HI.U32 R12, R76, UR7, RZ ;  /* 0x000000074c0c1c27 */ /* 0x000fe2000f8e00ff */
[----:B------:R-:W-:-:S03]  /*b900*/  @UP1 ULDC UR7, c[0x0][0x450] ;  /* 0x0001140000071ab9 */ /* 0x000fc60000000800 */
[----:B------:R-:W-:Y:S01]  /*b910*/  FMUL.FTZ R38, R51, UR25 ;  /* 0x0000001933267c20 */ /* 0x000fe20008410000 */
[----:B------:R-:W-:Y:S01]  /*b920*/  FMUL.FTZ R52, R66, UR25 ;  /* 0x0000001942347c20 */ /* 0x000fe20008410000 */
[----:B------:R-:W-:Y:S01]  /*b930*/  ULEA UR6, UR36, UR45, 0x3 ;  /* 0x0000002d24067291 */ /* 0x000fe2000f8e183f */
[----:B------:R-:W-:Y:S01]  /*b940*/  @P2 SHF.R.U32.HI R76, RZ, UR7, R12 ;  /* 0x00000007ff4c2c19 */ /* 0x000fe2000801160c */
[----:B------:R-:W-:Y:S01]  /*b950*/  FMUL.FTZ R51, R57, UR25 ;  /* 0x0000001939337c20 */ /* 0x000fe20008410000 */
[----:B------:R-:W-:Y:S01]  /*b960*/  FMUL.FTZ R66, R68, UR25 ;  /* 0x0000001944427c20 */ /* 0x000fe20008410000 */
[----:B------:R-:W-:Y:S01]  /*b970*/  FMUL.FTZ R57, R71, UR25 ;  /* 0x0000001947397c20 */ /* 0x000fe20008410000 */
[----:B------:R-:W-:Y:S02]  /*b980*/  IMAD.SHL.U32 R68, R5, 0x80, RZ ;  /* 0x0000008005447824 */ /* 0x000fe400078e00ff */
        /* <DEDUP_REMOVED lines=53> */
[----:B------:R-:W2:Y:S01]  /*bce0*/  MUFU.TANH R9, R9 ;  /* 0x0000000900097308 */ /* 0x000ea20000002400 */
[----:B------:R-:W-:Y:S01]  /*bcf0*/  SYNCS.ARRIVE.TRANS64.RED.A1T0 RZ, [UR6], RZ ;  /* 0x000000ffffff79a7 */ /* 0x000fe20008100406 */
[----:B-1----:R-:W-:Y:S01]  /*bd00*/  IMAD R12, R73, UR40, R12 ;  /* 0x00000028490c7c24 */ /* 0x002fe2000f8e020c */
[----:B------:R-:W-:-:S03]  /*bd10*/  ULOP3.LUT UR6, URZ, UR24, URZ, 0x33, !UPT ;  /* 0x000000183f067292 */ /* 0x000fc6000f8e333f */
[----:B------:R-:W-:Y:S02]  /*bd20*/  VIADD R12, R12, -UR23 ;  /* 0x800000170c0c7c36 */ /* 0x000fe40008000000 */
[----:B------:R-:W1:Y:S02]  /*bd30*/  MUFU.TANH R11, R11 ;  /* 0x0000000b000b7308 */ /* 0x000e640000002400 */
[C---:B------:R-:W-:Y:S02]  /*bd40*/  VIADD R83, R12.reuse, UR22 ;  /* 0x000000160c537c36 */ /* 0x040fe40008000000 */
[----:B------:R-:W-:Y:S02]  /*bd50*/  VIADD R85, R12, UR6 ;  /* 0x000000060c557c36 */ /* 0x000fe40008000000 */
[--C-:B0-----:R-:W-:Y:S02]  /*bd60*/  IMAD.IADD R87, R83, 0x1, R72.reuse ;  /* 0x0000000153577824 */ /* 0x101fe400078e0248 */
[----:B------:R-:W0:Y:S01]  /*bd70*/  MUFU.TANH R6, R6 ;  /* 0x0000000600067308 */ /* 0x000e220000002400 */
[----:B------:R-:W-:-:S07]  /*bd80*/  IMAD.IADD R123, R85, 0x1, R72 ;  /* 0x00000001557b7824 */ /* 0x000fce00078e0248 */
        /* <DEDUP_REMOVED lines=64> */
[----:B------:R-:W-:-:S05]  /*c190*/  VIADD R125, R12, -UR23 ;  /* 0x800000170c7d7c36 */ /* 0x000fca0008000000 */
        /* <DEDUP_REMOVED lines=10> */
.L_x_1003:
[----:B------:R-:W-:-:S05]  /*c240*/  IMAD.U32 R72, RZ, RZ, UR21 ;  /* 0x00000015ff487e24 */ /* 0x000fca000f8e00ff */
[----:B------:R-:W-:-:S13]  /*c250*/  ISETP.NE.AND P1, PT, R72, 0x1, PT ;  /* 0x000000014800780c */ /* 0x000fda0003f25270 */
[----:B------:R-:W1:Y:S02]  /*c260*/  @P1 LDC.64 R12, c[0x0][0x9e8] ;  /* 0x00027a00ff0c1b82 */ /* 0x000e640000000a00 */
[----:B-1----:R-:W-:-:S05]  /*c270*/  @P1 IMAD.HI.U32 R12, R125, R12, RZ ;  /* 0x0000000c7d0c1227 */ /* 0x002fca00078e00ff */
[----:B------:R-:W-:-:S07]  /*c280*/  @P1 SHF.R.U32.HI R125, RZ, R13, R12 ;  /* 0x0000000dff7d1219 */ /* 0x000fce000001160c */
.L_x_1004:
[----:B------:R-:W-:Y:S05]  /*c290*/  BSYNC B0 ;  /* 0x0000000000007941 */ /* 0x000fea0003800000 */
.L_x_1002:
[----:B------:R-:W-:-:S04]  /*c2a0*/  IMAD R125, R125, R72, -R68 ;  /* 0x000000487d7d7224 */ /* 0x000fc800078e0a44 */
[----:B------:R-:W-:-:S05]  /*c2b0*/  IMAD R12, R16, -0x2, R125 ;  /* 0xfffffffe100c7824 */ /* 0x000fca00078e027d */
[----:B------:R-:W-:Y:S02]  /*c2c0*/  VIADDMNMX R87, R12, R72, R87, PT ;  /* 0x000000480c577246 */ /* 0x000fe40003800157 */
[----:B------:R-:W-:-:S07]  /*c2d0*/  VIMNMX R123, R123, R12, !PT ;  /* 0x0000000c7b7b7248 */ /* 0x000fce0007fe0100 */
.L_x_1001:
        /* <DEDUP_REMOVED lines=26> */
[----:B------:R-:W-:Y:S01]  /*c480*/  FSEL R78, R21, -INF , !P5 ;  /* 0xff800000154e7808 */ /* 0x000fe20006800000 */
[----:B------:R-:W-:Y:S01]  /*c490*/  IMAD.IADD R21, R85, 0x1, R12 ;  /* 0x0000000155157824 */ /* 0x000fe200078e020c */
        /* <DEDUP_REMOVED lines=36> */
[C---:B------:R-:W-:Y:S02]  /*c6e0*/  ISETP.GT.AND P2, PT, R123.reuse, 0x51, P1 ;  /* 0x000000517b00780c */ /* 0x040fe40000f44270 */
        /* <DEDUP_REMOVED lines=51> */
.L_x_1007:
[----:B------:R-:W-:-:S05]  /*ca20*/  IMAD.U32 R9, RZ, RZ, UR21 ;  /* 0x00000015ff097e24 */ /* 0x000fca000f8e00ff */
[----:B------:R-:W-:-:S13]  /*ca30*/  ISETP.NE.AND P2, PT, R9, 0x1, PT ;  /* 0x000000010900780c */ /* 0x000fda0003f45270 */
[----:B------:R-:W0:Y:S02]  /*ca40*/  @P2 LDC.64 R12, c[0x0][0x9e8] ;  /* 0x00027a00ff0c2b82 */ /* 0x000e240000000a00 */
[----:B0-----:R-:W-:-:S05]  /*ca50*/  @P2 IMAD.HI.U32 R12, R73, R12, RZ ;  /* 0x0000000c490c2227 */ /* 0x001fca00078e00ff */
[----:B------:R-:W-:-:S07]  /*ca60*/  @P2 SHF.R.U32.HI R73, RZ, R13, R12 ;  /* 0x0000000dff492219 */ /* 0x000fce000001160c */
.L_x_1008:
[----:B------:R-:W-:Y:S05]  /*ca70*/  BSYNC B0 ;  /* 0x0000000000007941 */ /* 0x000fea0003800000 */
.L_x_1006:
[----:B------:R-:W-:-:S04]  /*ca80*/  IMAD R73, R73, R9, -R68 ;  /* 0x0000000949497224 */ /* 0x000fc800078e0a44 */
[----:B------:R-:W-:-:S05]  /*ca90*/  IMAD R12, R16, -0x2, R73 ;  /* 0xfffffffe100c7824 */ /* 0x000fca00078e0249 */
[----:B------:R-:W-:Y:S02]  /*caa0*/  VIADDMNMX R11, R12, R9, R11, PT ;  /* 0x000000090c0b7246 */ /* 0x000fe4000380010b */
[----:B------:R-:W-:-:S07]  /*cab0*/  VIMNMX R21, R21, R12, !PT ;  /* 0x0000000c15157248 */ /* 0x000fce0007fe0100 */
.L_x_1005:
[----:B------:R-:W-:Y:S02]  /*cac0*/  FMNMX.FTZ R9, R72, R3, !PT ;  /* 0x0000000348097209 */ /* 0x000fe40007810000 */
[----:B------:R-:W-:Y:S02]  /*cad0*/  ISETP.GT.AND P5, PT, R21, 0x10, P1 ;  /* 0x000000101500780c */ /* 0x000fe40000fa4270 */
[----:B------:R-:W-:Y:S02]  /*cae0*/  FMNMX.FTZ R9, R74, R9, !PT ;  /* 0x000000094a097209 */ /* 0x000fe40007810000 */
[----:B------:R-:W-:Y:S02]  /*caf0*/  ISETP.LT.OR P5, PT, R11, 0x11, P5 ;  /* 0x000000110b00780c */ /* 0x000fe40002fa1670 */
[----:B------:R-:W-:Y:S02]  /*cb00*/  FMNMX.FTZ R9, R76, R9, !PT ;  /* 0x000000094c097209 */ /* 0x000fe40007810000 */
[----:B------:R-:W-:-:S02]  /*cb10*/  FSEL R14, R14, -INF , !P5 ;  /* 0xff8000000e0e7808 */ /* 0x000fc40006800000 */
[----:B------:R-:W-:Y:S02]  /*cb20*/  FMNMX.FTZ R9, R78, R9, !PT ;  /* 0x000000094e097209 */ /* 0x000fe40007810000 */
[----:B------:R-:W-:Y:S02]  /*cb30*/  ISETP.GT.AND P5, PT, R21, 0x20, P1 ;  /* 0x000000201500780c */ /* 0x000fe40000fa4270 */
[----:B------:R-:W-:Y:S02]  /*cb40*/  FMNMX.FTZ R9, R80, R9, !PT ;  /* 0x0000000950097209 */ /* 0x000fe40007810000 */
[----:B------:R-:W-:Y:S02]  /*cb50*/  ISETP.LT.OR P5, PT, R11, 0x21, P5 ;  /* 0x000000210b00780c */ /* 0x000fe40002fa1670 */
[----:B------:R-:W-:Y:S02]  /*cb60*/  FMNMX.FTZ R9, R82, R9, !PT ;  /* 0x0000000952097209 */ /* 0x000fe40007810000 */
[----:B------:R-:W-:-:S02]  /*cb70*/  FSEL R28, R28, -INF , !P5 ;  /* 0xff8000001c1c7808 */ /* 0x000fc40006800000 */
[----:B------:R-:W-:Y:S02]  /*cb80*/  FMNMX.FTZ R9, R84, R9, !PT ;  /* 0x0000000954097209 */ /* 0x000fe40007810000 */
[C---:B------:R-:W-:Y:S02]  /*cb90*/  ISETP.GT.AND P5, PT, R21.reuse, RZ, P1 ;  /* 0x000000ff1500720c */ /* 0x040fe40000fa4270 */
[----:B------:R-:W-:Y:S02]  /*cba0*/  FMNMX.FTZ R9, R86, R9, !PT ;  /* 0x0000000956097209 */ /* 0x000fe40007810000 */
[----:B------:R-:W-:Y:S02]  /*cbb0*/  ISETP.GT.AND P6, PT, R21, 0x1, P1 ;  /* 0x000000011500780c */ /* 0x000fe40000fc4270 */
[----:B------:R-:W-:Y:S02]  /*cbc0*/  FMNMX.FTZ R9, R122, R9, !PT ;  /* 0x000000097a097209 */ /* 0x000fe40007810000 */
[----:B------:R-:W-:-:S02]  /*cbd0*/  ISETP.LT.OR P5, PT, R11, 0x1, P5 ;  /* 0x000000010b00780c */ /* 0x000fc40002fa1670 */
        /* <DEDUP_REMOVED lines=13> */
[----:B------:R-:W-:Y:S02]  /*ccb0*/  FMNMX.FTZ R37, R39, R4, !PT ;  /* 0x0000000427257209 */ /* 0x000fe40007810000 */
[----:B------:R-:W-:Y:S02]  /*ccc0*/  FMNMX.FTZ R9, R138, R9, !PT ;  /* 0x000000098a097209 */ /* 0x000fe40007810000 */
[----:B------:R-:W-:Y:S02]  /*ccd0*/  ISETP.LT.OR P4, PT, R11, 0xa, P4 ;  /* 0x0000000a0b00780c */ /* 0x000fe40002781670 */
[----:B------:R-:W-:Y:S02]  /*cce0*/  FMNMX.FTZ R9, R140, R9, !PT ;  /* 0x000000098c097209 */ /* 0x000fe40007810000 */
[----:B------:R-:W-:-:S02]  /*ccf0*/  FSEL R8, R8, -INF , !P3 ;  /* 0xff80000008087808 */ /* 0x000fc40005800000 */
[----:B------:R-:W-:Y:S02]  /*cd00*/  FMNMX.FTZ R9, R142, R9, !PT ;  /* 0x000000098e097209 */ /* 0x000fe40007810000 */
[----:B------:R-:W-:Y:S02]  /*cd10*/  FMNMX.FTZ R37, R68, R37, !PT ;  /* 0x0000002544257209 */ /* 0x000fe40007810000 */
        /* <DEDUP_REMOVED lines=15> */
[----:B------:R-:W0:Y:S01]  /*ce10*/  LDC R9, c[0x0][0x988] ;  /* 0x00026200ff097b82 */ /* 0x000e220000000800 */
[----:B------:R-:W-:-:S02]  /*ce20*/  ISETP.GT.AND P3, PT, R21, 0x28, P1 ;  /* 0x000000281500780c */ /* 0x000fc40000f64270 */
[----:B------:R-:W-:Y:S02]  /*ce30*/  FMNMX.FTZ R12, R15, R12, !PT ;  /* 0x0000000c0f0c7209 */ /* 0x000fe40007810000 */
        /* <DEDUP_REMOVED lines=9> */
[----:B------:R-:W-:Y:S01]  /*ced0*/  ISETP.GT.AND P3, PT, R21, 0x31, P1 ;  /* 0x000000311500780c */ /* 0x000fe20000f64270 */
[----:B------:R-:W1:Y:S01]  /*cee0*/  SHFL.BFLY PT, R12, R13, 0x2, 0x1f ;  /* 0x0c401f000d0c7f89 */ /* 0x000e6200000e0000 */
[----:B------:R-:W-:-:S02]  /*cef0*/  ISETP.LT.OR P2, PT, R11, 0x31, P2 ;  /* 0x000000310b00780c */ /* 0x000fc40001741670 */
[----:B------:R-:W-:Y:S02]  /*cf00*/  ISETP.GT.AND P5, PT, R21, 0x38, P1 ;  /* 0x000000381500780c */ /* 0x000fe40000fa4270 */
[C---:B------:R-:W-:Y:S02]  /*cf10*/  ISETP.LT.OR P3, PT, R11.reuse, 0x32, P3 ;  /* 0x000000320b00780c */ /* 0x040fe40001f61670 */
[----:B------:R-:W-:Y:S02]  /*cf20*/  ISETP.LT.OR P5, PT, R11, 0x39, P5 ;  /* 0x000000390b00780c */ /* 0x000fe40002fa1670 */
[----:B------:R-:W-:Y:S02]  /*cf30*/  FSEL R38, R38, -INF , !P3 ;  /* 0xff80000026267808 */ /* 0x000fe40005800000 */
[----:B------:R-:W-:-:S04]  /*cf40*/  ISETP.GT.AND P3, PT, R21, 0x41, P1 ;  /* 0x000000411500780c */ /* 0x000fc80000f64270 */
[----:B------:R-:W-:Y:S02]  /*cf50*/  ISETP.LT.OR P3, PT, R11, 0x42, P3 ;  /* 0x000000420b00780c */ /* 0x000fe40001f61670 */
[----:B-1----:R-:W-:Y:S02]  /*cf60*/  FMNMX.FTZ R33, R13, R12, !PT ;  /* 0x0000000c0d217209 */ /* 0x002fe40007810000 */
[----:B------:R-:W-:Y:S02]  /*cf70*/  FSEL R13, R10, -INF , !P4 ;  /* 0xff8000000a0d7808 */ /* 0x000fe40006000000 */
[----:B------:R-:W-:Y:S01]  /*cf80*/  FMNMX.FTZ R10, R8, R37, !PT ;  /* 0x00000025080a7209 */ /* 0x000fe20007810000 */
[----:B------:R-:W1:Y:S01]  /*cf90*/  SHFL.BFLY PT, R12, R33, 0x1, 0x1f ;  /* 0x0c201f00210c7f89 */ /* 0x000e6200000e0000 */
[----:B------:R-:W-:Y:S02]  /*cfa0*/  ISETP.GT.AND P4, PT, R21, 0x19, P1 ;  /* 0x000000191500780c */ /* 0x000fe40000f84270 */
[----:B------:R-:W-:-:S02]  /*cfb0*/  FMNMX.FTZ R41, R13, R10, !PT ;  /* 0x0000000a0d297209 */ /* 0x000fc40007810000 */
[----:B------:R-:W-:Y:S02]  /*cfc0*/  ISETP.LT.OR P4, PT, R11, 0x1a, P4 ;  /* 0x0000001a0b00780c */ /* 0x000fe40002781670 */
[----:B------:R-:W-:-:S04]  /*cfd0*/  FMNMX.FTZ R41, R14, R41, !PT ;  /* 0x000000290e297209 */ /* 0x000fc80007810000 */
[----:B------:R-:W-:-:S04]  /*cfe0*/  FMNMX.FTZ R41, R20, R41, !PT ;  /* 0x0000002914297209 */ /* 0x000fc80007810000 */
[----:B------:R-:W-:Y:S02]  /*cff0*/  FMNMX.FTZ R41, R24, R41, !PT ;  /* 0x0000002918297209 */ /* 0x000fe40007810000 */
[----:B-1----:R-:W-:-:S04]  /*d000*/  FMNMX.FTZ R12, R33, R12, !PT ;  /* 0x0000000c210c7209 */ /* 0x002fc80007810000 */
[C---:B------:R-:W-:Y:S01]  /*d010*/  FSETP.NEU.FTZ.AND P6, PT, R12.reuse, -INF , PT ;  /* 0xff8000000c00780b */ /* 0x040fe20003fdd000 */
[----:B0-----:R-:W-:-:S05]  /*d020*/  FMUL.FTZ R7, R12, R9 ;  /* 0x000000090c077220 */ /* 0x001fca0000410000 */
[----:B------:R-:W-:-:S05]  /*d030*/  FSEL R7, R7, RZ, P6 ;  /* 0x000000ff07077208 */ /* 0x000fca0003000000 */
[-CC-:B------:R-:W-:Y:S01]  /*d040*/  FFMA.FTZ R33, R72, R9.reuse, -R7.reuse ;  /* 0x0000000948217223 */ /* 0x180fe20000010807 */
[-CC-:B------:R-:W-:Y:S01]  /*d050*/  FFMA.FTZ R72, R74, R9.reuse, -R7.reuse ;  /* 0x000000094a487223 */ /* 0x180fe20000010807 */
[----:B------:R-:W-:Y:S01]  /*d060*/  FSEL R74, R26, -INF , !P4 ;  /* 0xff8000001a4a7808 */ /* 0x000fe20006000000 */
[-CC-:B------:R-:W-:Y:S01]  /*d070*/  FFMA.FTZ R26, R76, R9.reuse, -R7.reuse ;  /* 0x000000094c1a7223 */ /* 0x180fe20000010807 */
[----:B------:R-:W-:Y:S01]  /*d080*/  ISETP.GT.AND P4, PT, R21, 0x29, P1 ;  /* 0x000000291500780c */ /* 0x000fe20000f84270 */
[--C-:B------:R-:W-:Y:S01]  /*d090*/  FFMA.FTZ R35, R78, R9, -R7.reuse ;  /* 0x000000094e237223 */ /* 0x100fe20000010807 */
[----:B------:R-:W-:Y:S01]  /*d0a0*/  FMNMX.FTZ R43, R74, R41, !PT ;  /* 0x000000294a2b7209 */ /* 0x000fe20007810000 */
[-CC-:B------:R-:W-:Y:S01]  /*d0b0*/  FFMA.FTZ R6, R80, R9.reuse, -R7.reuse ;  /* 0x0000000950067223 */ /* 0x180fe20000010807 */
[----:B------:R-:W-:Y:S01]  /*d0c0*/  ISETP.LT.OR P4, PT, R11, 0x2a, P4 ;  /* 0x0000002a0b00780c */ /* 0x000fe20002781670 */
[--C-:B------:R-:W-:Y:S01]  /*d0d0*/  FFMA.FTZ R37, R82, R9, -R7.reuse ;  /* 0x0000000952257223 */ /* 0x100fe20000010807 */
[----:B------:R-:W-:Y:S01]  /*d0e0*/  FMNMX.FTZ R43, R28, R43, !PT ;  /* 0x0000002b1c2b7209 */ /* 0x000fe20007810000 */
[-CC-:B------:R-:W-:Y:S01]  /*d0f0*/  FFMA.FTZ R86, R86, R9.reuse, -R7.reuse ;  /* 0x0000000956567223 */ /* 0x180fe20000010807 */
[----:B------:R-:W-:Y:S01]  /*d100*/  FSEL R76, R34, -INF , !P4 ;  /* 0xff800000224c7808 */ /* 0x000fe20006000000 */
[--C-:B------:R-:W-:Y:S01]  /*d110*/  FFMA.FTZ R34, R84, R9, -R7.reuse ;  /* 0x0000000954227223 */ /* 0x100fe20000010807 */
[----:B------:R-:W-:Y:S01]  /*d120*/  FMNMX.FTZ R43, R30, R43, !PT ;  /* 0x0000002b1e2b7209 */ /* 0x000fe20007810000 */
[----:B------:R-:W-:Y:S01]  /*d130*/  MUFU.EX2 R41, R86 ;  /* 0x0000005600297308 */ /* 0x000fe20000000800 */
[----:B------:R-:W-:Y:S01]  /*d140*/  FSEL R78, R36, -INF , !P2 ;  /* 0xff800000244e7808 */ /* 0x000fe20005000000 */
[--C-:B------:R-:W-:Y:S01]  /*d150*/  FFMA.FTZ R132, R132, R9, -R7.reuse ;  /* 0x0000000984847223 */ /* 0x100fe20000010807 */
[----:B------:R-:W-:Y:S01]  /*d160*/  FMNMX.FTZ R43, R32, R43, !PT ;  /* 0x0000002b202b7209 */ /* 0x000fe20007810000 */
[-CC-:B------:R-:W-:Y:S01]  /*d170*/  FFMA.FTZ R128, R128, R9.reuse, -R7.reuse ;  /* 0x0000000980807223 */ /* 0x180fe20000010807 */
[C---:B------:R-:W-:Y:S01]  /*d180*/  ISETP.GT.AND P4, PT, R21.reuse, 0x39, P1 ;  /* 0x000000391500780c */ /* 0x040fe20000f84270 */
[--C-:B------:R-:W-:Y:S01]  /*d190*/  FFMA.FTZ R124, R124, R9, -R7.reuse ;  /* 0x000000097c7c7223 */ /* 0x100fe20000010807 */
[----:B------:R-:W-:Y:S01]  /*d1a0*/  FMNMX.FTZ R45, R76, R43, !PT ;  /* 0x0000002b4c2d7209 */ /* 0x000fe20007810000 */
[--C-:B------:R-:W-:Y:S01]  /*d1b0*/  FFMA.FTZ R36, R122, R9, -R7.reuse ;  /* 0x000000097a247223 */ /* 0x100fe20000010807 */
[----:B------:R-:W-:Y:S01]  /*d1c0*/  ISETP.GT.AND P2, PT, R21, 0x40, P1 ;  /* 0x000000401500780c */ /* 0x000fe20000f44270 */
[----:B------:R0:W-:Y:S01]  /*d1d0*/  MUFU.EX2 R43, R124 ;  /* 0x0000007c002b7308 */ /* 0x0001e20000000800 */
[----:B------:R-:W-:Y:S01]  /*d1e0*/  FMNMX.FTZ R45, R78, R45, !PT ;  /* 0x0000002d4e2d7209 */ /* 0x000fe20007810000 */
[-CC-:B------:R-:W-:Y:S01]  /*d1f0*/  FFMA.FTZ R55, R64, R9.reuse, -R7.reuse ;  /* 0x0000000940377223 */ /* 0x180fe20000010807 */
[----:B------:R-:W-:Y:S01]  /*d200*/  FSEL R80, R40, -INF , !P5 ;  /* 0xff80000028507808 */ /* 0x000fe20006800000 */
[-CC-:B------:R-:W-:Y:S01]  /*d210*/  FFMA.FTZ R40, R126, R9.reuse, -R7.reuse ;  /* 0x000000097e287223 */ /* 0x180fe20000010807 */
[C---:B------:R-:W-:Y:S01]  /*d220*/  ISETP.LT.OR P4, PT, R11.reuse, 0x3a, P4 ;  /* 0x0000003a0b00780c */ /* 0x040fe20002781670 */
[--C-:B------:R-:W-:Y:S01]  /*d230*/  FFMA.FTZ R53, R146, R9, -R7.reuse ;  /* 0x0000000992357223 */ /* 0x100fe20000010807 */
[----:B------:R-:W-:Y:S01]  /*d240*/  FMNMX.FTZ R45, R38, R45, !PT ;  /* 0x0000002d262d7209 */ /* 0x000fe20007810000 */
[-CC-:B------:R-:W-:Y:S01]  /*d250*/  FFMA.FTZ R126, R150, R9.reuse, -R7.reuse ;  /* 0x00000009967e7223 */ /* 0x180fe20000010807 */
[----:B------:R-:W-:Y:S01]  /*d260*/  ISETP.LT.OR P2, PT, R11, 0x41, P2 ;  /* 0x000000410b00780c */ /* 0x000fe20001741670 */
[-CC-:B0-----:R-:W-:Y:S01]  /*d270*/  FFMA.FTZ R124, R148, R9.reuse, -R7.reuse ;  /* 0x00000009947c7223 */ /* 0x181fe20000010807 */
[----:B------:R-:W-:Y:S01]  /*d280*/  FSEL R82, R42, -INF , !P4 ;  /* 0xff8000002a527808 */ /* 0x000fe20006000000 */
[--C-:B------:R-:W-:Y:S01]  /*d290*/  FFMA.FTZ R42, R130, R9, -R7.reuse ;  /* 0x00000009822a7223 */ /* 0x100fe20000010807 */
[----:B------:R-:W-:Y:S01]  /*d2a0*/  FMNMX.FTZ R45, R80, R45, !PT ;  /* 0x0000002d502d7209 */ /* 0x000fe20007810000 */
[-CC-:B------:R-:W-:Y:S01]  /*d2b0*/  FFMA.FTZ R130, R66, R9.reuse, -R7.reuse ;  /* 0x0000000942827223 */ /* 0x180fe20000010807 */
[----:B------:R-:W-:Y:S01]  /*d2c0*/  ISETP.GT.AND P5, PT, R21, 0x48, P1 ;  /* 0x000000481500780c */ /* 0x000fe20000fa4270 */
[-CC-:B------:R-:W-:Y:S01]  /*d2d0*/  FFMA.FTZ R15, R15, R9.reuse, -R7.reuse ;  /* 0x000000090f0f7223 */ /* 0x180fe20000010807 */
[----:B------:R-:W-:Y:S01]  /*d2e0*/  FSEL R44, R44, -INF , !P2 ;  /* 0xff8000002c2c7808 */ /* 0x000fe20005000000 */
[----:B------:R-:W-:Y:S01]  /*d2f0*/  FFMA.FTZ R122, R29, R9, -R7 ;  /* 0x000000091d7a7223 */ /* 0x000fe20000010807 */
[----:B------:R-:W-:Y:S01]  /*d300*/  FMNMX.FTZ R47, R82, R45, !PT ;  /* 0x0000002d522f7209 */ /* 0x000fe20007810000 */
[----:B------:R-:W-:Y:S01]  /*d310*/  MUFU.EX2 R33, R33 ;  /* 0x0000002100217308 */ /* 0x000fe20000000800 */
[----:B------:R-:W-:-:S02]  /*d320*/  ISETP.GT.AND P4, PT, R21, 0x49, P1 ;  /* 0x000000491500780c */ /* 0x000fc40000f84270 */
[----:B------:R-:W-:Y:S02]  /*d330*/  ISETP.LT.OR P5, PT, R11, 0x49, P5 ;  /* 0x000000490b00780c */ /* 0x000fe40002fa1670 */
[----:B------:R-:W-:Y:S01]  /*d340*/  FSEL R84, R46, -INF , !P3 ;  /* 0xff8000002e547808 */ /* 0x000fe20005800000 */
[--C-:B------:R-:W-:Y:S01]  /*d350*/  FFMA.FTZ R46, R134, R9, -R7.reuse ;  /* 0x00000009862e7223 */ /* 0x100fe20000010807 */
[----:B------:R-:W-:Y:S01]  /*d360*/  FMNMX.FTZ R47, R44, R47, !PT ;  /* 0x0000002f2c2f7209 */ /* 0x000fe20007810000 */
[----:B------:R-:W-:Y:S01]  /*d370*/  FFMA.FTZ R134, R142, R9, -R7 ;  /* 0x000000098e867223 */ /* 0x000fe20000010807 */
[----:B------:R-:W-:Y:S01]  /*d380*/  ISETP.GT.AND P2, PT, R21, 0x50, P1 ;  /* 0x000000501500780c */ /* 0x000fe20000f44270 */
[----:B------:R0:W-:Y:S01]  /*d390*/  MUFU.EX2 R45, R128 ;  /* 0x00000080002d7308 */ /* 0x0001e20000000800 */
[----:B------:R-:W-:Y:S02]  /*d3a0*/  FSEL R48, R48, -INF , !P5 ;  /* 0xff80000030307808 */ /* 0x000fe40006800000 */
[----:B------:R-:W-:-:S02]  /*d3b0*/  ISETP.LT.OR P4, PT, R11, 0x4a, P4 ;  /* 0x0000004a0b00780c */ /* 0x000fc40002781670 */
[----:B------:R-:W-:Y:S02]  /*d3c0*/  FMNMX.FTZ R47, R84, R47, !PT ;  /* 0x0000002f542f7209 */ /* 0x000fe40007810000 */
[----:B------:R-:W-:Y:S01]  /*d3d0*/  ISETP.GT.AND P3, PT, R21, 0x51, P1 ;  /* 0x000000511500780c */ /* 0x000fe20000f64270 */
[----:B------:R-:W-:Y:S01]  /*d3e0*/  MUFU.EX2 R72, R72 ;  /* 0x0000004800487308 */ /* 0x000fe20000000800 */
[----:B------:R-:W-:Y:S01]  /*d3f0*/  ISETP.LT.OR P2, PT, R11, 0x51, P2 ;  /* 0x000000510b00780c */ /* 0x000fe20001741670 */
[-CC-:B0-----:R-:W-:Y:S01]  /*d400*/  FFMA.FTZ R128, R120, R9.reuse, -R7.reuse ;  /* 0x0000000978807223 */ /* 0x181fe20000010807 */
[----:B------:R-:W-:Y:S01]  /*d410*/  FSEL R50, R50, -INF , !P4 ;  /* 0xff80000032327808 */ /* 0x000fe20006000000 */
[----:B------:R-:W-:Y:S01]  /*d420*/  FFMA.FTZ R120, R27, R9, -R7 ;  /* 0x000000091b787223 */ /* 0x000fe20000010807 */
[----:B------:R-:W-:Y:S02]  /*d430*/  FMNMX.FTZ R47, R48, R47, !PT ;  /* 0x0000002f302f7209 */ /* 0x000fe40007810000 */
[----:B------:R-:W-:Y:S01]  /*d440*/  ISETP.GT.AND P5, PT, R21, 0x58, P1 ;  /* 0x000000581500780c */ /* 0x000fe20000fa4270 */
[----:B------:R-:W-:Y:S01]  /*d450*/  MUFU.EX2 R26, R26 ;  /* 0x0000001a001a7308 */ /* 0x000fe20000000800 */
[----:B------:R-:W-:-:S02]  /*d460*/  FSEL R52, R52, -INF , !P2 ;  /* 0xff80000034347808 */ /* 0x000fc40005000000 */
[----:B------:R-:W-:Y:S02]  /*d470*/  ISETP.LT.OR P3, PT, R11, 0x52, P3 ;  /* 0x000000520b00780c */ /* 0x000fe40001f61670 */
[----:B------:R-:W-:Y:S02]  /*d480*/  FMNMX.FTZ R49, R50, R47, !PT ;  /* 0x0000002f32317209 */ /* 0x000fe40007810000 */
[----:B------:R-:W-:Y:S01]  /*d490*/  ISETP.GT.AND P4, PT, R21, 0x59, P1 ;  /* 0x000000591500780c */ /* 0x000fe20000f84270 */
[----:B------:R0:W-:Y:S01]  /*d4a0*/  MUFU.EX2 R47, R132 ;  /* 0x00000084002f7308 */ /* 0x0001e20000000800 */
[----:B------:R-:W-:Y:S02]  /*d4b0*/  ISETP.LT.OR P5, PT, R11, 0x59, P5 ;  /* 0x000000590b00780c */ /* 0x000fe40002fa1670 */
[----:B------:R-:W-:Y:S02]  /*d4c0*/  FSEL R54, R54, -INF , !P3 ;  /* 0xff80000036367808 */ /* 0x000fe40005800000 */
[----:B------:R-:W-:-:S02]  /*d4d0*/  FMNMX.FTZ R49, R52, R49, !PT ;  /* 0x0000003134317209 */ /* 0x000fc40007810000 */
[----:B------:R-:W-:Y:S01]  /*d4e0*/  ISETP.GT.AND P2, PT, R21, 0x60, P1 ;  /* 0x000000601500780c */ /* 0x000fe20000f44270 */
[----:B------:R-:W-:Y:S01]  /*d4f0*/  MUFU.EX2 R35, R35 ;  /* 0x0000002300237308 */ /* 0x000fe20000000800 */
[----:B------:R-:W-:Y:S01]  /*d500*/  FSEL R86, R56, -INF , !P5 ;  /* 0xff80000038567808 */ /* 0x000fe20006800000 */
[----:B0-----:R-:W-:Y:S01]  /*d510*/  FFMA.FTZ R132, R138, R9, -R7 ;  /* 0x000000098a847223 */ /* 0x001fe20000010807 */
[----:B------:R-:W-:Y:S02]  /*d520*/  ISETP.LT.OR P4, PT, R11, 0x5a, P4 ;  /* 0x0000005a0b00780c */ /* 0x000fe40002781670 */
[----:B------:R-:W-:Y:S02]  /*d530*/  FMNMX.FTZ R49, R54, R49, !PT ;  /* 0x0000003136317209 */ /* 0x000fe40007810000 */
[----:B------:R-:W-:Y:S01]  /*d540*/  ISETP.GT.AND P3, PT, R21, 0x61, P1 ;  /* 0x000000611500780c */ /* 0x000fe20000f64270 */
[----:B------:R-:W-:Y:S01]  /*d550*/  MUFU.EX2 R6, R6 ;  /* 0x0000000600067308 */ /* 0x000fe20000000800 */
[----:B------:R-:W-:-:S02]  /*d560*/  ISETP.LT.OR P2, PT, R11, 0x61, P2 ;  /* 0x000000610b00780c */ /* 0x000fc40001741670 */
[----:B------:R-:W-:Y:S01]  /*d570*/  FSEL R65, R57, -INF , !P4 ;  /* 0xff80000039417808 */ /* 0x000fe20006000000 */
[--C-:B------:R-:W-:Y:S01]  /*d580*/  FFMA.FTZ R57, R144, R9, -R7.reuse ;  /* 0x0000000990397223 */ /* 0x100fe20000010807 */
[----:B------:R-:W-:Y:S01]  /*d590*/  FMNMX.FTZ R10, R86, R49, !PT ;  /* 0x00000031560a7209 */ /* 0x000fe20007810000 */
[----:B------:R-:W-:Y:S01]  /*d5a0*/  FFMA.FTZ R49, R136, R9, -R7 ;  /* 0x0000000988317223 */ /* 0x000fe20000010807 */
[----:B------:R-:W-:Y:S01]  /*d5b0*/  ISETP.GT.AND P5, PT, R21, 0x68, P1 ;  /* 0x000000681500780c */ /* 0x000fe20000fa4270 */
[----:B------:R-:W-:Y:S01]  /*d5c0*/  MUFU.EX2 R37, R37 ;  /* 0x0000002500257308 */ /* 0x000fe20000000800 */
[----:B------:R-:W-:Y:S02]  /*d5d0*/  FSEL R58, R58, -INF , !P2 ;  /* 0xff8000003a3a7808 */ /* 0x000fe40005000000 */
[----:B------:R-:W-:Y:S02]  /*d5e0*/  ISETP.LT.OR P3, PT, R11, 0x62, P3 ;  /* 0x000000620b00780c */ /* 0x000fe40001f61670 */
[----:B------:R-:W-:-:S02]  /*d5f0*/  FMNMX.FTZ R51, R65, R10, !PT ;  /* 0x0000000a41337209 */ /* 0x000fc40007810000 */
[----:B------:R-:W-:Y:S01]  /*d600*/  ISETP.LT.OR P5, PT, R11, 0x69, P5 ;  /* 0x000000690b00780c */ /* 0x000fe20002fa1670 */
[----:B------:R-:W-:Y:S01]  /*d610*/  MUFU.EX2 R34, R34 ;  /* 0x0000002200227308 */ /* 0x000fe20000000800 */
[----:B------:R-:W-:Y:S02]  /*d620*/  ISETP.GT.AND P4, PT, R21, 0x69, P1 ;  /* 0x000000691500780c */ /* 0x000fe40000f84270 */
[----:B------:R-:W-:Y:S02]  /*d630*/  FSEL R59, R59, -INF , !P3 ;  /* 0xff8000003b3b7808 */ /* 0x000fe40005800000 */
[----:B------:R-:W-:Y:S02]  /*d640*/  FMNMX.FTZ R10, R58, R51, !PT ;  /* 0x000000333a0a7209 */ /* 0x000fe40007810000 */
[----:B------:R-:W-:Y:S01]  /*d650*/  FSEL R60, R60, -INF , !P5 ;  /* 0xff8000003c3c7808 */ /* 0x000fe20006800000 */
[----:B------:R-:W-:Y:S01]  /*d660*/  MUFU.EX2 R36, R36 ;  /* 0x0000002400247308 */ /* 0x000fe20000000800 */
[----:B------:R-:W-:-:S02]  /*d670*/  ISETP.GT.AND P2, PT, R21, 0x70, P1 ;  /* 0x000000701500780c */ /* 0x000fc40000f44270 */
[C---:B------:R-:W-:Y:S02]  /*d680*/  ISETP.GT.AND P3, PT, R21.reuse, 0x71, P1 ;  /* 0x000000711500780c */ /* 0x040fe40000f64270 */
[C---:B------:R-:W-:Y:S02]  /*d690*/  ISETP.GT.AND P5, PT, R21.reuse, 0x78, P1 ;  /* 0x000000781500780c */ /* 0x040fe40000fa4270 */
[----:B------:R-:W-:Y:S01]  /*d6a0*/  ISETP.GT.AND P1, PT, R21, 0x79, P1 ;  /* 0x000000791500780c */ /* 0x000fe20000f24270 */
[----:B------:R-:W-:Y:S01]  /*d6b0*/  MUFU.EX2 R40, R40 ;  /* 0x0000002800287308 */ /* 0x000fe20000000800 */
[----:B------:R-:W-:Y:S02]  /*d6c0*/  ISETP.LT.OR P4, PT, R11, 0x6a, P4 ;  /* 0x0000006a0b00780c */ /* 0x000fe40002781670 */
[----:B------:R-:W-:Y:S01]  /*d6d0*/  FMNMX.FTZ R21, R59, R10, !PT ;  /* 0x0000000a3b157209 */ /* 0x000fe20007810000 */
[----:B------:R-:W-:Y:S01]  /*d6e0*/  FFMA.FTZ R10, R140, R9, -R7 ;  /* 0x000000098c0a7223 */ /* 0x000fe20000010807 */
[----:B------:R-:W-:-:S02]  /*d6f0*/  ISETP.LT.OR P2, PT, R11, 0x71, P2 ;  /* 0x000000710b00780c */ /* 0x000fc40001741670 */
[----:B------:R-:W-:Y:S01]  /*d700*/  FSEL R136, R61, -INF , !P4 ;  /* 0xff8000003d887808 */ /* 0x000fe20006000000 */
[----:B------:R-:W-:Y:S01]  /*d710*/  MUFU.EX2 R42, R42 ;  /* 0x0000002a002a7308 */ /* 0x000fe20000000800 */
[----:B------:R-:W-:Y:S02]  /*d720*/  FMNMX.FTZ R21, R60, R21, !PT ;  /* 0x000000153c157209 */ /* 0x000fe40007810000 */
[C---:B------:R-:W-:Y:S02]  /*d730*/  ISETP.LT.OR P3, PT, R11.reuse, 0x72, P3 ;  /* 0x000000720b00780c */ /* 0x040fe40001f61670 */
[----:B------:R-:W-:Y:S02]  /*d740*/  FSEL R62, R62, -INF , !P2 ;  /* 0xff8000003e3e7808 */ /* 0x000fe40005000000 */
[----:B------:R-:W-:Y:S01]  /*d750*/  FMNMX.FTZ R51, R136, R21, !PT ;  /* 0x0000001588337209 */ /* 0x000fe20007810000 */
[----:B------:R-:W-:Y:S01]  /*d760*/  MUFU.EX2 R46, R46 ;  /* 0x0000002e002e7308 */ /* 0x000fe20000000800 */
[----:B------:R-:W-:-:S02]  /*d770*/  ISETP.LT.OR P5, PT, R11, 0x79, P5 ;  /* 0x000000790b00780c */ /* 0x000fc40002fa1670 */
[----:B------:R-:W-:Y:S02]  /*d780*/  FSEL R138, R63, -INF , !P3 ;  /* 0xff8000003f8a7808 */ /* 0x000fe40005800000 */
[----:B------:R-:W-:Y:S02]  /*d790*/  FMNMX.FTZ R51, R62, R51, !PT ;  /* 0x000000333e337209 */ /* 0x000fe40007810000 */
[----:B------:R-:W-:Y:S01]  /*d7a0*/  ISETP.LT.OR P1, PT, R11, 0x7a, P1 ;  /* 0x0000007a0b00780c */ /* 0x000fe20000f21670 */
[----:B------:R0:W-:Y:S01]  /*d7b0*/  MUFU.EX2 R21, R10 ;  /* 0x0000000a00157308 */ /* 0x0001e20000000800 */
[----:B------:R-:W-:Y:S01]  /*d7c0*/  FSEL R140, R67, -INF , !P5 ;  /* 0xff800000438c7808 */ /* 0x000fe20006800000 */
[----:B------:R-:W-:Y:S01]  /*d7d0*/  FFMA.FTZ R11, R31, R9, -R7 ;  /* 0x000000091f0b7223 */ /* 0x000fe20000010807 */
[----:B------:R-:W-:Y:S02]  /*d7e0*/  FMNMX.FTZ R51, R138, R51, !PT ;  /* 0x000000338a337209 */ /* 0x000fe40007810000 */
[----:B------:R-:W-:-:S02]  /*d7f0*/  FSEL R142, R69, -INF , !P1 ;  /* 0xff800000458e7808 */ /* 0x000fc40004800000 */
[----:B------:R-:W-:Y:S01]  /*d800*/  FMNMX.FTZ R51, R140, R51, !PT ;  /* 0x000000338c337209 */ /* 0x000fe20007810000 */
[----:B------:R-:W-:Y:S01]  /*d810*/  MUFU.EX2 R49, R49 ;  /* 0x0000003100317308 */ /* 0x000fe20000000800 */
[----:B------:R-:W-:Y:S02]  /*d820*/  FSEL R56, R12, RZ, P6 ;  /* 0x000000ff0c387208 */ /* 0x000fe40003000000 */
[----:B------:R-:W-:-:S03]  /*d830*/  FMNMX.FTZ R51, R142, R51, !PT ;  /* 0x000000338e337209 */ /* 0x000fc60007810000 */
[----:B------:R-:W-:Y:S01]  /*d840*/  FADD.FTZ R56, -R56, R3 ;  /* 0x0000000338387221 */ /* 0x000fe20000010100 */
[-C--:B------:R-:W-:Y:S01]  /*d850*/  FFMA.FTZ R3, R25, R9.reuse, -R7 ;  /* 0x0000000919037223 */ /* 0x080fe20000010807 */
[----:B0-----:R-:W0:Y:S01]  /*d860*/  SHFL.BFLY PT, R10, R51, 0x2, 0x1f ;  /* 0x0c401f00330a7f89 */ /* 0x001e2200000e0000 */
[----:B------:R-:W-:Y:S01]  /*d870*/  MUFU.EX2 R132, R132 ;  /* 0x0000008400847308 */ /* 0x000fe20000000800 */
[----:B------:R-:W-:-:S07]  /*d880*/  FMUL.FTZ R56, R56, R9 ;  /* 0x0000000938387220 */ /* 0x000fce0000410000 */
[----:B------:R-:W1:Y:S08]  /*d890*/  MUFU.EX2 R56, R56 ;  /* 0x0000003800387308 */ /* 0x000e700000000800 */
[----:B------:R-:W-:Y:S01]  /*d8a0*/  MUFU.EX2 R134, R134 ;  /* 0x0000008600867308 */ /* 0x000fe20000000800 */
[----:B0-----:R-:W-:Y:S01]  /*d8b0*/  FMNMX.FTZ R10, R51, R10, !PT ;  /* 0x0000000a330a7209 */ /* 0x001fe20007810000 */
[----:B------:R-:W-:-:S06]  /*d8c0*/  FFMA.FTZ R51, R70, R9, -R7 ;  /* 0x0000000946337223 */ /* 0x000fcc0000010807 */
[----:B------:R-:W-:Y:S01]  /*d8d0*/  MUFU.EX2 R57, R57 ;  /* 0x0000003900397308 */ /* 0x000fe20000000800 */
[----:B------:R-:W0:Y:S07]  /*d8e0*/  SHFL.BFLY PT, R61, R10, 0x1, 0x1f ;  /* 0x0c201f000a3d7f89 */ /* 0x000e2e00000e0000 */
[----:B------:R-:W-:Y:S08]  /*d8f0*/  MUFU.EX2 R128, R128 ;  /* 0x0000008000807308 */ /* 0x000ff00000000800 */
[----:B------:R-:W-:Y:S08]  /*d900*/  MUFU.EX2 R55, R55 ;  /* 0x0000003700377308 */ /* 0x000ff00000000800 */
[----:B------:R-:W-:Y:S01]  /*d910*/  MUFU.EX2 R130, R130 ;  /* 0x0000008200827308 */ /* 0x000fe20000000800 */
[----:B0-----:R-:W-:-:S04]  /*d920*/  FMNMX.FTZ R10, R10, R61, !PT ;  /* 0x0000003d0a0a7209 */ /* 0x001fc80007810000 */
[C---:B------:R-:W-:Y:S01]  /*d930*/  FSETP.NEU.FTZ.AND P1, PT, R10.reuse, -INF , PT ;  /* 0xff8000000a00780b */ /* 0x040fe20003f3d000 */
[C---:B------:R-:W-:Y:S02]  /*d940*/  FMUL.FTZ R25, R10.reuse, R9 ;  /* 0x000000090a197220 */ /* 0x040fe40000410000 */
[----:B------:R-:W-:Y:S01]  /*d950*/  MUFU.EX2 R53, R53 ;  /* 0x0000003500357308 */ /* 0x000fe20000000800 */
[----:B------:R-:W-:Y:S02]  /*d960*/  FSEL R7, R10, RZ, P1 ;  /* 0x000000ff0a077208 */ /* 0x000fe40000800000 */
[----:B------:R-:W-:-:S03]  /*d970*/  FSEL R25, R25, RZ, P1 ;  /* 0x000000ff19197208 */ /* 0x000fc60000800000 */
[----:B------:R-:W-:Y:S02]  /*d980*/  FADD.FTZ R4, -R7, R4 ;  /* 0x0000000407047221 */ /* 0x000fe40000010100 */
[----:B------:R-:W-:Y:S01]  /*d990*/  MUFU.EX2 R124, R124 ;  /* 0x0000007c007c7308 */ /* 0x000fe20000000800 */
[-CC-:B------:R-:W-:Y:S01]  /*d9a0*/  FFMA.FTZ R64, R39, R9.reuse, -R25.reuse ;  /* 0x0000000927407223 */ /* 0x180fe20000010819 */
[-CC-:B------:R-:W-:Y:S01]  /*d9b0*/  FFMA.FTZ R149, R68, R9.reuse, -R25.reuse ;  /* 0x0000000944957223 */ /* 0x180fe20000010819 */
[-C--:B------:R-:W-:Y:S01]  /*d9c0*/  FMUL.FTZ R7, R4, R9.reuse ;  /* 0x0000000904077220 */ /* 0x080fe20000410000 */
[-CC-:B------:R-:W-:Y:S01]  /*d9d0*/  FFMA.FTZ R151, R8, R9.reuse, -R25.reuse ;  /* 0x0000000908977223 */ /* 0x180fe20000010819 */
[-CC-:B------:R-:W-:Y:S01]  /*d9e0*/  FFMA.FTZ R8, R13, R9.reuse, -R25.reuse ;  /* 0x000000090d087223 */ /* 0x180fe20000010819 */
[-CC-:B------:R-:W-:Y:S01]  /*d9f0*/  FFMA.FTZ R145, R14, R9.reuse, -R25.reuse ;  /* 0x000000090e917223 */ /* 0x180fe20000010819 */
[-C--:B------:R-:W-:Y:S01]  /*da00*/  FFMA.FTZ R14, R20, R9.reuse, -R25 ;  /* 0x00000009140e7223 */ /* 0x080fe20000010819 */
[----:B------:R-:W-:Y:S01]  /*da10*/  MUFU.EX2 R64, R64 ;  /* 0x0000004000407308 */ /* 0x000fe20000000800 */
[----:B-1----:R-:W-:Y:S01]  /*da20*/  FFMA.FTZ R13, R56, R2, R33 ;  /* 0x00000002380d7223 */ /* 0x002fe20000010021 */
[-CC-:B------:R-:W-:Y:S01]  /*da30*/  FFMA.FTZ R147, R24, R9.reuse, -R25.reuse ;  /* 0x0000000918937223 */ /* 0x180fe20000010819 */
[-CC-:B------:R-:W-:Y:S01]  /*da40*/  FFMA.FTZ R20, R74, R9.reuse, -R25.reuse ;  /* 0x000000094a147223 */ /* 0x180fe20000010819 */
[-C--:B------:R-:W-:Y:S01]  /*da50*/  FFMA.FTZ R141, R28, R9.reuse, -R25 ;  /* 0x000000091c8d7223 */ /* 0x080fe20000010819 */
[----:B------:R-:W-:Y:S01]  /*da60*/  FADD.FTZ R13, R72, R13 ;  /* 0x0000000d480d7221 */ /* 0x000fe20000010000 */
[-CC-:B------:R-:W-:Y:S01]  /*da70*/  FFMA.FTZ R24, R30, R9.reuse, -R25.reuse ;  /* 0x000000091e187223 */ /* 0x180fe20000010819 */
[-C--:B------:R-:W-:Y:S01]  /*da80*/  FFMA.FTZ R143, R32, R9.reuse, -R25 ;  /* 0x00000009208f7223 */ /* 0x080fe20000010819 */
[----:B------:R-:W0:Y:S01]  /*da90*/  MUFU.EX2 R7, R7 ;  /* 0x0000000700077308 */ /* 0x000e220000000800 */
[----:B------:R-:W-:Y:S01]  /*daa0*/  FADD.FTZ R2, R26, R13 ;  /* 0x0000000d1a027221 */ /* 0x000fe20000010000 */
[-CC-:B------:R-:W-:Y:S01]  /*dab0*/  FFMA.FTZ R28, R76, R9.reuse, -R25.reuse ;  /* 0x000000094c1c7223 */ /* 0x180fe20000010819 */
[-CC-:B------:R-:W-:Y:S01]  /*dac0*/  FFMA.FTZ R137, R78, R9.reuse, -R25.reuse ;  /* 0x000000094e897223 */ /* 0x180fe20000010819 */
[-CC-:B------:R-:W-:Y:S01]  /*dad0*/  FFMA.FTZ R30, R38, R9.reuse, -R25.reuse ;  /* 0x00000009261e7223 */ /* 0x180fe20000010819 */
[----:B------:R-:W-:Y:S01]  /*dae0*/  FADD.FTZ R27, R35, R2 ;  /* 0x00000002231b7221 */ /* 0x000fe20000010000 */
[-CC-:B------:R-:W-:Y:S01]  /*daf0*/  FFMA.FTZ R139, R80, R9.reuse, -R25.reuse ;  /* 0x00000009508b7223 */ /* 0x180fe20000010819 */
[-C--:B------:R-:W-:Y:S01]  /*db00*/  FFMA.FTZ R4, R82, R9.reuse, -R25 ;  /* 0x0000000952047223 */ /* 0x080fe20000010819 */
[----:B------:R-:W1:Y:S01]  /*db10*/  MUFU.EX2 R149, R149 ;  /* 0x0000009500957308 */ /* 0x000e620000000800 */
[----:B------:R-:W-:Y:S01]  /*db20*/  FADD.FTZ R2, R6, R27 ;  /* 0x0000001b06027221 */ /* 0x000fe20000010000 */
[-CC-:B------:R-:W-:Y:S01]  /*db30*/  FFMA.FTZ R133, R44, R9.reuse, -R25.reuse ;  /* 0x000000092c857223 */ /* 0x180fe20000010819 */
[-CC-:B------:R-:W-:Y:S01]  /*db40*/  FFMA.FTZ R32, R84, R9.reuse, -R25.reuse ;  /* 0x0000000954207223 */ /* 0x180fe20000010819 */
[-CC-:B------:R-:W-:Y:S01]  /*db50*/  FFMA.FTZ R135, R48, R9.reuse, -R25.reuse ;  /* 0x0000000930877223 */ /* 0x180fe20000010819 */
[----:B------:R-:W-:Y:S01]  /*db60*/  FADD.FTZ R27, R37, R2 ;  /* 0x00000002251b7221 */ /* 0x000fe20000010000 */
[-CC-:B------:R-:W-:Y:S01]  /*db70*/  FFMA.FTZ R38, R50, R9.reuse, -R25.reuse ;  /* 0x0000000932267223 */ /* 0x180fe20000010819 */
[-C--:B------:R-:W-:Y:S01]  /*db80*/  FFMA.FTZ R129, R52, R9.reuse, -R25 ;  /* 0x0000000934817223 */ /* 0x080fe20000010819 */
[----:B------:R-:W2:Y:S01]  /*db90*/  MUFU.EX2 R151, R151 ;  /* 0x0000009700977308 */ /* 0x000ea20000000800 */
[----:B0-----:R-:W-:Y:S01]  /*dba0*/  FFMA.FTZ R0, R7, R0, R64 ;  /* 0x0000000007007223 */ /* 0x001fe20000010040 */
[----:B------:R-:W-:Y:S01]  /*dbb0*/  FADD.FTZ R2, R34, R27 ;  /* 0x0000001b22027221 */ /* 0x000fe20000010000 */
[-CC-:B------:R-:W-:Y:S01]  /*dbc0*/  FFMA.FTZ R44, R54, R9.reuse, -R25.reuse ;  /* 0x00000009362c7223 */ /* 0x180fe20000010819 */
[-CC-:B------:R-:W-:Y:S01]  /*dbd0*/  FFMA.FTZ R131, R86, R9.reuse, -R25.reuse ;  /* 0x0000000956837223 */ /* 0x180fe20000010819 */
[-CC-:B------:R-:W-:Y:S01]  /*dbe0*/  FFMA.FTZ R48, R65, R9.reuse, -R25.reuse ;  /* 0x0000000941307223 */ /* 0x180fe20000010819 */
[----:B------:R-:W-:Y:S01]  /*dbf0*/  FADD.FTZ R27, R41, R2 ;  /* 0x00000002291b7221 */ /* 0x000fe20000010000 */
[-C--:B------:R-:W-:Y:S01]  /*dc00*/  FFMA.FTZ R125, R58, R9.reuse, -R25 ;  /* 0x000000093a7d7223 */ /* 0x080fe20000010819 */
[----:B------:R-:W0:Y:S01]  /*dc10*/  MUFU.EX2 R8, R8 ;  /* 0x0000000800087308 */ /* 0x000e220000000800 */
[----:B-1----:R-:W-:Y:S01]  /*dc20*/  FADD.FTZ R0, R149, R0 ;  /* 0x0000000095007221 */ /* 0x002fe20000010000 */
[----:B------:R-:W-:Y:S01]  /*dc30*/  FADD.FTZ R2, R36, R27 ;  /* 0x0000001b24027221 */ /* 0x000fe20000010000 */
[-CC-:B------:R-:W-:Y:S01]  /*dc40*/  FFMA.FTZ R50, R59, R9.reuse, -R25.reuse ;  /* 0x000000093b327223 */ /* 0x180fe20000010819 */
[-CC-:B------:R-:W-:Y:S01]  /*dc50*/  FFMA.FTZ R127, R60, R9.reuse, -R25.reuse ;  /* 0x000000093c7f7223 */ /* 0x180fe20000010819 */
[-CC-:B------:R-:W-:Y:S01]  /*dc60*/  FFMA.FTZ R52, R136, R9.reuse, -R25.reuse ;  /* 0x0000000988347223 */ /* 0x180fe20000010819 */
[----:B------:R-:W-:Y:S01]  /*dc70*/  FADD.FTZ R27, R43, R2 ;  /* 0x000000022b1b7221 */ /* 0x000fe20000010000 */
[-C--:B------:R-:W-:Y:S01]  /*dc80*/  FFMA.FTZ R121, R62, R9.reuse, -R25 ;  /* 0x000000093e797223 */ /* 0x080fe20000010819 */
[----:B------:R-:W1:Y:S01]  /*dc90*/  MUFU.EX2 R145, R145 ;  /* 0x0000009100917308 */ /* 0x000e620000000800 */
[----:B--2---:R-:W-:Y:S01]  /*dca0*/  FADD.FTZ R13, R151, R0 ;  /* 0x00000000970d7221 */ /* 0x004fe20000010000 */
[----:B------:R-:W-:Y:S01]  /*dcb0*/  FADD.FTZ R2, R40, R27 ;  /* 0x0000001b28027221 */ /* 0x000fe20000010000 */
[-CC-:B------:R-:W-:Y:S01]  /*dcc0*/  FFMA.FTZ R54, R138, R9.reuse, -R25.reuse ;  /* 0x000000098a367223 */ /* 0x180fe20000010819 */
[-CC-:B------:R-:W-:Y:S01]  /*dcd0*/  FFMA.FTZ R123, R140, R9.reuse, -R25.reuse ;  /* 0x000000098c7b7223 */ /* 0x180fe20000010819 */
[----:B------:R-:W-:Y:S01]  /*dce0*/  FFMA.FTZ R58, R142, R9, -R25 ;  /* 0x000000098e3a7223 */ /* 0x000fe20000010819 */
[----:B------:R-:W-:-:S02]  /*dcf0*/  FADD.FTZ R27, R45, R2 ;  /* 0x000000022d1b7221 */ /* 0x000fc40000010000 */
[----:B------:R-:W2:Y:S01]  /*dd00*/  MUFU.EX2 R14, R14 ;  /* 0x0000000e000e7308 */ /* 0x000ea20000000800 */
[----:B0-----:R-:W-:Y:S01]  /*dd10*/  FADD.FTZ R0, R8, R13 ;  /* 0x0000000d08007221 */ /* 0x001fe20000010000 */
[----:B------:R-:W-:-:S04]  /*dd20*/  FADD.FTZ R2, R42, R27 ;  /* 0x0000001b2a027221 */ /* 0x000fc80000010000 */
[----:B------:R-:W-:Y:S02]  /*dd30*/  FADD.FTZ R27, R47, R2 ;  /* 0x000000022f1b7221 */ /* 0x000fe40000010000 */
[----:B------:R-:W0:Y:S01]  /*dd40*/  MUFU.EX2 R147, R147 ;  /* 0x0000009300937308 */ /* 0x000e220000000800 */
[----:B-1----:R-:W-:Y:S01]  /*dd50*/  FADD.FTZ R13, R145, R0 ;  /* 0x00000000910d7221 */ /* 0x002fe20000010000 */
[----:B------:R-:W-:-:S04]  /*dd60*/  FADD.FTZ R2, R46, R27 ;  /* 0x0000001b2e027221 */ /* 0x000fc80000010000 */
[----:B------:R-:W-:Y:S02]  /*dd70*/  FADD.FTZ R27, R49, R2 ;  /* 0x00000002311b7221 */ /* 0x000fe40000010000 */
[----:B------:R-:W1:Y:S01]  /*dd80*/  MUFU.EX2 R20, R20 ;  /* 0x0000001400147308 */ /* 0x000e620000000800 */
[----:B--2---:R-:W-:Y:S01]  /*dd90*/  FADD.FTZ R0, R14, R13 ;  /* 0x0000000d0e007221 */ /* 0x004fe20000010000 */
[----:B------:R-:W-:-:S04]  /*dda0*/  FADD.FTZ R2, R132, R27 ;  /* 0x0000001b84027221 */ /* 0x000fc80000010000 */
[----:B------:R-:W-:Y:S02]  /*ddb0*/  FADD.FTZ R27, R21, R2 ;  /* 0x00000002151b7221 */ /* 0x000fe40000010000 */
        /* <DEDUP_REMOVED lines=14> */
[----:B------:R-:W-:-:S06]  /*dea0*/  FADD.FTZ R2, R124, R27 ;  /* 0x0000001b7c027221 */ /* 0x000fcc0000010000 */
        /* <DEDUP_REMOVED lines=58> */
.L_x_1009:
[----:B------:R-:W-:Y:S01]  /*e250*/  ULEA UR6, UR26, UR45, 0x3 ;  /* 0x0000002d1a067291 */ /* 0x000fe2000f8e183f */
[----:B------:R-:W-:Y:S01]  /*e260*/  ISETP.GT.AND P1, PT, R5, UR42, PT ;  /* 0x0000002a05007c0c */ /* 0x000fe2000bf24270 */
[----:B------:R-:W-:Y:S01]  /*e270*/  UMOV UR27, UR46 ;  /* 0x0000002e001b7c82 */ /* 0x000fe20008000000 */
[----:B------:R-:W-:Y:S01]  /*e280*/  UMOV UR26, UR36 ;  /* 0x00000024001a7c82 */ /* 0x000fe20008000000 */
[----:B------:R-:W-:Y:S01]  /*e290*/  UIADD3 UR6, UR6, 0x16860, URZ ;  /* 0x0001686006067890 */ /* 0x000fe2000fffe03f */
[----:B------:R-:W-:Y:S01]  /*e2a0*/  F2FP.F16.F32.PACK_AB R139, R4, R139 ;  /* 0x0000008b048b723e */ /* 0x000fe200000000ff */
[----:B------:R-:W-:Y:S01]  /*e2b0*/  FMUL.FTZ R88, R88, R56 ;  /* 0x0000003858587220 */ /* 0x000fe20000410000 */
[----:B------:R-:W-:Y:S01]  /*e2c0*/  F2FP.F16.F32.PACK_AB R122, R3, R122 ;  /* 0x0000007a037a723e */ /* 0x000fe200000000ff */
[----:B------:R-:W-:Y:S01]  /*e2d0*/  UPRMT UR6, UR43, 0x654, UR6 ;  /* 0x000006542b067896 */ /* 0x000fe20008000006 */
        /* <DEDUP_REMOVED lines=8> */
[----:B------:R-:W-:Y:S01]  /*e360*/  SYNCS.ARRIVE.TRANS64.RED.A1T0 RZ, [UR6], RZ ;  /* 0x000000ffffff79a7 */ /* 0x000fe20008100406 */
        /* <DEDUP_REMOVED lines=51> */
[-C--:B------:R-:W-:Y:S01]  /*e6a0*/  FMUL.FTZ R115, R115, R7.reuse ;  /* 0x0000000773737220 */ /* 0x080fe20000410000 */
[-C--:B------:R-:W-:Y:S01]  /*e6b0*/  FMUL.FTZ R118, R118, R7.reuse ;  /* 0x0000000776767220 */ /* 0x080fe20000410000 */
[----:B------:R-:W-:Y:S01]  /*e6c0*/  FMUL.FTZ R119, R119, R7 ;  /* 0x0000000777777220 */ /* 0x000fe20000410000 */
[----:B------:R-:W-:-:S02]  /*e6d0*/  IMAD.MOV.U32 R4, RZ, RZ, R10 ;  /* 0x000000ffff047224 */ /* 0x000fc400078e000a */
[----:B------:R-:W-:Y:S01]  /*e6e0*/  IMAD.MOV.U32 R3, RZ, RZ, R12 ;  /* 0x000000ffff037224 */ /* 0x000fe200078e000c */
[----:B------:R-:W-:Y:S06]  /*e6f0*/  @P1 BRA `(.L_x_1010) ;  /* 0xffffffc800941947 */ /* 0x000fec000383ffff */
.L_x_991:
[----:B------:R-:W-:Y:S06]  /*e700*/  BAR.ARV 0x8, 0x200 ;  /* 0x0208000000007b1d */ /* 0x000fec0000002000 */
[----:B------:R-:W-:Y:S05]  /*e710*/  @!P0 BRA `(.L_x_1011) ;  /* 0x0000000000048947 */ /* 0x000fea0003800000 */
[----:B------:R-:W-:Y:S01]  /*e720*/  BPT.TRAP 0x1 ;  /* 0x000000040000795c */ /* 0x000fe20000300000 */
.L_x_1011:
[----:B------:R-:W-:Y:S01]  /*e730*/  ULEA UR5, UR36, UR45, 0x3 ;  /* 0x0000002d24057291 */ /* 0x000fe2000f8e183f */
[----:B------:R-:W-:-:S05]  /*e740*/  IMAD.U32 R3, RZ, RZ, UR46 ;  /* 0x0000002eff037e24 */ /* 0x000fca000f8e00ff */
[----:B------:R-:W-:-:S04]  /*e750*/  SHF.L.U32 R3, R3, 0x1f, RZ ;  /* 0x0000001f03037819 */ /* 0x000fc800000006ff */
[----:B------:R0:W1:Y:S01]  /*e760*/  SYNCS.PHASECHK.TRANS64.TRYWAIT P1, [UR5+0x16850], R3 ;  /* 0x01685003ff0075a7 */ /* 0x0000620008020145 */
[----:B------:R-:W-:Y:S05]  /*e770*/  @!P0 BRA `(.L_x_1012) ;  /* 0x0000000000048947 */ /* 0x000fea0003800000 */
[----:B------:R-:W-:Y:S01]  /*e780*/  BPT.TRAP 0x1 ;  /* 0x000000040000795c */ /* 0x000fe20000300000 */
.L_x_1012:
[----:B-1----:R-:W-:Y:S05]  /*e790*/  @P1 BRA `(.L_x_1013) ;  /* 0x0000000000081947 */ /* 0x002fea0003800000 */
[----:B------:R-:W1:Y:S02]  /*e7a0*/  SYNCS.PHASECHK.TRANS64.TRYWAIT P1, [UR5+0x16850], R3 ;  /* 0x01685003ff0075a7 */ /* 0x000e640008020145 */
[----:B-1----:R-:W-:Y:S05]  /*e7b0*/  @!P1 BRA `(.L_x_1014) ;  /* 0x00000068002c9947 */ /* 0x002fea0003800000 */
.L_x_1013:
[----:B------:R-:W-:Y:S01]  /*e7c0*/  UIADD3 UR45, UR45, 0x400, URZ ;  /* 0x000004002d2d7890 */ /* 0x000fe2000fffe03f */
[----:B------:R-:W-:Y:S01]  /*e7d0*/  WARPGROUP.ARRIVE ;  /* 0x00000000000079c5 */ /* 0x000fe20000000000 */
[----:B------:R-:W-:Y:S01]  /*e7e0*/  UMOV UR7, 0x40000040 ;  /* 0x4000004000077882 */ /* 0x000fe20000000000 */
[----:B01----:R-:W0:Y:S01]  /*e7f0*/  SHFL.BFLY PT, R3, R2, 0x2, 0x1f ;  /* 0x0c401f0002037f89 */ /* 0x003e2200000e0000 */
[----:B------:R-:W-:Y:S01]  /*e800*/  USHF.R.U32.HI UR45, URZ, 0x4, UR45 ;  /* 0x000000043f2d7899 */ /* 0x000fe2000801162d */
[----:B------:R-:W-:Y:S01]  /*e810*/  CS2R R26, SRZ ;  /* 0x00000000001a7805 */ /* 0x000fe2000001ff00 */
[----:B------:R-:W-:Y:S01]  /*e820*/  IMAD.MOV.U32 R30, RZ, RZ, -0x800000 ;  /* 0xff800000ff1e7424 */ /* 0x000fe200078e00ff */
[----:B------:R-:W1:Y:S01]  /*e830*/  SHFL.BFLY PT, R5, R0, 0x2, 0x1f ;  /* 0x0c401f0000057f89 */ /* 0x000e6200000e0000 */
[----:B------:R-:W-:-:S04]  /*e840*/  ULOP3.LUT UR4, UR45, 0x3fff, URZ, 0xc0, !UPT ;  /* 0x00003fff2d047892 */ /* 0x000fc8000f8ec03f */
[----:B------:R-:W-:-:S07]  /*e850*/  ULEA UR4, UR36, UR4, 0xa ;  /* 0x0000000424047291 */ /* 0x000fce000f8e503f */
[----:B------:R-:W-:Y:S02]  /*e860*/  UMOV UR6, UR4 ;  /* 0x0000000400067c82 */ /* 0x000fe40008000000 */
[----:B------:R-:W-:Y:S01]  /*e870*/  HGMMA.64x64x16.F32 R88, R148, gdesc[UR4].tnspB, R88, gsb0 ;  /* 0x40e0000494587df0 */ /* 0x000fe20008000858 */
[----:B------:R-:W-:Y:S01]  /*e880*/  UIADD3 UR6, UR4, 0x80, URZ ;  /* 0x0000008004067890 */ /* 0x000fe2000fffe03f */
[----:B------:R-:W-:Y:S01]  /*e890*/  UMOV UR7, 0x40000040 ;  /* 0x4000004000077882 */ /* 0x000fe20000000000 */
[----:B0-----:R-:W-:Y:S01]  /*e8a0*/  FADD.FTZ R3, R3, R2 ;  /* 0x0000000203037221 */ /* 0x001fe20000010000 */
[----:B-1----:R-:W-:-:S04]  /*e8b0*/  FADD.FTZ R5, R5, R0 ;  /* 0x0000000005057221 */ /* 0x002fc80000010000 */
[----:B------:R-:W0:Y:S01]  /*e8c0*/  SHFL.BFLY PT, R4, R3, 0x1, 0x1f ;  /* 0x0c201f0003047f89 */ /* 0x000e2200000e0000 */
[----:B------:R-:W-:-:S03]  /*e8d0*/  IMAD.MOV.U32 R0, RZ, RZ, -0x800000 ;  /* 0xff800000ff007424 */ /* 0x000fc600078e00ff */
[----:B------:R-:W1:Y:S01]  /*e8e0*/  SHFL.BFLY PT, R6, R5, 0x1, 0x1f ;  /* 0x0c201f0005067f89 */ /* 0x000e6200000e0000 */
[----:B0-----:R-:W-:Y:S01]  /*e8f0*/  FADD.FTZ R7, R3, R4 ;  /* 0x0000000403077221 */ /* 0x001fe20000010000 */
[----:B-1----:R-:W-:-:S04]  /*e900*/  FADD.FTZ R6, R5, R6 ;  /* 0x0000000605067221 */ /* 0x002fc80000010000 */
[----:B------:R-:W-:Y:S02]  /*e910*/  FSETP.NE.FTZ.AND P1, PT, R7, RZ, PT ;  /* 0x000000ff0700720b */ /* 0x000fe40003f35000 */
[----:B------:R-:W-:-:S11]  /*e920*/  FSETP.NE.FTZ.AND P2, PT, R6, RZ, PT ;  /* 0x000000ff0600720b */ /* 0x000fd60003f55000 */
[----:B------:R-:W0:Y:S01]  /*e930*/  @P1 MUFU.LG2 R2, R7 ;  /* 0x0000000700021308 */ /* 0x000e220000000c00 */
[C---:B------:R-:W-:Y:S01]  /*e940*/  @P1 FMUL.FTZ R3, R9.reuse, 0.69314718246459960938 ;  /* 0x3f31721809031820 */ /* 0x040fe20000410000 */
[----:B------:R-:W-:-:S06]  /*e950*/  @P2 FMUL.FTZ R8, R9, 0.69314718246459960938 ;  /* 0x3f31721809082820 */ /* 0x000fcc0000410000 */
        /* <DEDUP_REMOVED lines=44> */
.L_x_1015:
        /* <DEDUP_REMOVED lines=30> */
[----:B------:R-:W-:Y:S01]  /*ee00*/  USEL UR4, URZ, 0x1, UP0 ;  /* 0x000000013f047887 */ /* 0x000fe20008000000 */
[-C--:B------:R-:W-:Y:S01]  /*ee10*/  FMUL.FTZ R110, R110, R27.reuse ;  /* 0x0000001b6e6e7220 */ /* 0x080fe20000410000 */
[-C--:B------:R-:W-:Y:S01]  /*ee20*/  FMUL.FTZ R15, R111, R27.reuse ;  /* 0x0000001b6f0f7220 */ /* 0x080fe20000410000 */
[-C--:B------:R-:W-:Y:S01]  /*ee30*/  FMUL.FTZ R114, R114, R27.reuse ;  /* 0x0000001b72727220 */ /* 0x080fe20000410000 */
[-C--:B------:R-:W-:Y:S01]  /*ee40*/  FMUL.FTZ R25, R115, R27.reuse ;  /* 0x0000001b73197220 */ /* 0x080fe20000410000 */
[-C--:B------:R-:W-:Y:S01]  /*ee50*/  FMUL.FTZ R118, R118, R27.reuse ;  /* 0x0000001b76767220 */ /* 0x080fe20000410000 */
[----:B------:R-:W-:Y:S01]  /*ee60*/  FMUL.FTZ R26, R117, R26 ;  /* 0x0000001a751a7220 */ /* 0x000fe20000410000 */
[----:B------:R-:W-:Y:S01]  /*ee70*/  PLOP3.LUT P0, PT, PT, PT, PT, 0x8, 0x0 ;  /* 0x000000000000781c */ /* 0x000fe20003f0e170 */
[----:B------:R-:W-:Y:S01]  /*ee80*/  FMUL.FTZ R27, R119, R27 ;  /* 0x0000001b771b7220 */ /* 0x000fe20000410000 */
[----:B------:R-:W-:-:S02]  /*ee90*/  UIADD3 UR47, UR47, 0x1, URZ ;  /* 0x000000012f2f7890 */ /* 0x000fc4000fffe03f */
[----:B------:R-:W-:Y:S02]  /*eea0*/  USEL UR36, UR36, URZ, UP0 ;  /* 0x0000003f24247287 */ /* 0x000fe40008000000 */
[----:B------:R-:W-:-:S12]  /*eeb0*/  ULOP3.LUT UR46, UR46, UR4, URZ, 0x3c, !UPT ;  /* 0x000000042e2e7292 */ /* 0x000fd8000f8e3c3f */
.L_x_937:
[----:B------:R-:W0:Y:S01]  /*eec0*/  S2R R2, SR_CgaCtaId ;  /* 0x0000000000027919 */ /* 0x000e220000008800 */
[----:B------:R-:W-:Y:S01]  /*eed0*/  MOV R31, 0x400 ;  /* 0x00000400001f7802 */ /* 0x000fe20000000f00 */
[----:B------:R-:W-:Y:S01]  /*eee0*/  BSSY B0, `(.L_x_1016) ;  /* 0x0000144000007945 */ /* 0x000fe20003800000 */
[----:B------:R-:W-:Y:S02]  /*eef0*/  BAR.SYNC.DEFER_BLOCKING 0x5, 0x200 ;  /* 0x0148000000007b1d */ /* 0x000fe40000010000 */
[----:B0-----:R-:W-:-:S05]  /*ef00*/  LEA R31, R2, R31, 0x18 ;  /* 0x0000001f021f7211 */ /* 0x001fca00078ec0ff */
[----:B------:R-:W0:Y:S02]  /*ef10*/  LDS R2, [R31+0x168d0] ;  /* 0x0168d0001f027984 */ /* 0x000e240000000800 */
[----:B0-----:R-:W-:Y:S01]  /*ef20*/  R2UR UR4, R2 ;  /* 0x00000000020472ca */ /* 0x001fe200000e0000 */
[----:B------:R-:W-:Y:S06]  /*ef30*/  BAR.ARV 0x4, 0x200 ;  /* 0x0108000000007b1d */ /* 0x000fec0000002000 */
[----:B------:R-:W-:Y:S08]  /*ef40*/  @P0 BRA `(.L_x_1017) ;  /* 0x0000000c00180947 */ /* 0x000ff00003800000 */
[----:B------:R-:W0:Y:S01]  /*ef50*/  S2R R4, SR_SWINHI ;  /* 0x0000000000047919 */ /* 0x000e220000002f00 */
[----:B------:R-:W1:Y:S01]  /*ef60*/  LDC R32, c[0x0][0xbe8] ;  /* 0x0002fa00ff207b82 */ /* 0x000e620000000800 */
[----:B------:R-:W-:Y:S01]  /*ef70*/  IMAD R5, R152, 0x40, R22 ;  /* 0x0000004098057824 */ /* 0x000fe200078e0216 */
[----:B------:R-:W-:Y:S01]  /*ef80*/  USHF.R.S32.HI UR12, URZ, 0x1f, UR41 ;  /* 0x0000001f3f0c7899 */ /* 0x000fe20008011429 */
[----:B------:R-:W-:Y:S01]  /*ef90*/  VIADD R45, R17, UR38 ;  /* 0x00000026112d7c36 */ /* 0x000fe20008000000 */
[----:B------:R-:W-:Y:S01]  /*efa0*/  ULDC.64 UR8, c[0x0][0xb90] ;  /* 0x0002e40000087ab9 */ /* 0x000fe20000000a00 */
[----:B------:R-:W-:Y:S01]  /*efb0*/  USHF.R.S32.HI UR13, URZ, 0x1f, UR39 ;  /* 0x0000001f3f0d7899 */ /* 0x000fe20008011427 */
[----:B------:R-:W-:Y:S01]  /*efc0*/  F2FP.F16.F32.PACK_AB R12, R12, R41 ;  /* 0x000000290c0c723e */ /* 0x000fe200000000ff */
[----:B------:R-:W-:Y:S01]  /*efd0*/  UIMAD UR5, UR12, UR8, URZ ;  /* 0x000000080c0572a4 */ /* 0x000fe2000f8e023f */
[----:B------:R-:W-:Y:S01]  /*efe0*/  F2FP.F16.F32.PACK_AB R13, R13, R106 ;  /* 0x0000006a0d0d723e */ /* 0x000fe200000000ff */
[----:B------:R-:W-:Y:S01]  /*eff0*/  UIMAD.WIDE.U32 UR6, UR41, UR8, URZ ;  /* 0x00000008290672a5 */ /* 0x000fe2000f8e003f */
[----:B------:R-:W-:Y:S01]  /*f000*/  F2FP.F16.F32.PACK_AB R14, R14, R35 ;  /* 0x000000230e0e723e */ /* 0x000fe200000000ff */
[----:B------:R-:W-:Y:S01]  /*f010*/  UIMAD UR5, UR41, UR9, UR5 ;  /* 0x00000009290572a4 */ /* 0x000fe2000f8e0205 */
[----:B------:R-:W-:Y:S01]  /*f020*/  F2FP.F16.F32.PACK_AB R15, R15, R110 ;  /* 0x0000006e0f0f723e */ /* 0x000fe200000000ff */
[----:B------:R-:W-:Y:S01]  /*f030*/  ULDC.64 UR10, c[0x0][0xb98] ;  /* 0x0002e600000a7ab9 */ /* 0x000fe20000000a00 */
[----:B------:R-:W-:Y:S01]  /*f040*/  F2FP.F16.F32.PACK_AB R24, R24, R29 ;  /* 0x0000001d1818723e */ /* 0x000fe200000000ff */
[----:B------:R-:W-:Y:S01]  /*f050*/  UIMAD UR8, UR13, UR10, URZ ;  /* 0x0000000a0d0872a4 */ /* 0x000fe2000f8e023f */
[----:B------:R-:W-:Y:S01]  /*f060*/  F2FP.F16.F32.PACK_AB R25, R25, R114 ;  /* 0x000000721919723e */ /* 0x000fe200000000ff */
[----:B------:R-:W-:Y:S01]  /*f070*/  UIADD3 UR7, UR7, UR5, URZ ;  /* 0x0000000507077290 */ /* 0x000fe2000fffe03f */
[----:B------:R-:W-:Y:S01]  /*f080*/  F2FP.F16.F32.PACK_AB R26, R26, R21 ;  /* 0x000000151a1a723e */ /* 0x000fe200000000ff */
[----:B------:R-:W-:Y:S01]  /*f090*/  UIMAD UR8, UR39, UR11, UR8 ;  /* 0x0000000b270872a4 */ /* 0x000fe2000f8e0208 */
[----:B------:R-:W-:Y:S01]  /*f0a0*/  F2FP.F16.F32.PACK_AB R27, R27, R118 ;  /* 0x000000761b1b723e */ /* 0x000fe200000000ff */
[----:B------:R-:W-:Y:S01]  /*f0b0*/  UIMAD.WIDE.U32 UR6, UR39, UR10, UR6 ;  /* 0x0000000a270672a5 */ /* 0x000fe2000f8e0006 */
[----:B------:R-:W-:Y:S01]  /*f0c0*/  ULDC UR5, c[0x0][0xa88] ;  /* 0x0002a20000057ab9 */ /* 0x000fe20000000800 */
[----:B------:R-:W-:Y:S01]  /*f0d0*/  BAR.SYNC.DEFER_BLOCKING 0x1, 0x180 ;  /* 0x0046000000007b1d */ /* 0x000fe20000010000 */
[----:B-1----:R-:W-:-:S05]  /*f0e0*/  ISETP.NE.AND P1, PT, R32, 0x1, PT ;  /* 0x000000012000780c */ /* 0x002fca0003f25270 */
[----:B------:R-:W-:Y:S01]  /*f0f0*/  ULDC.64 UR10, c[0x0][0xaf0] ;  /* 0x0002bc00000a7ab9 */ /* 0x000fe20000000a00 */
[----:B------:R-:W-:Y:S02]  /*f100*/  MOV R2, R31 ;  /* 0x0000001f00027202 */ /* 0x000fe40000000f00 */
[----:B0-----:R-:W-:-:S03]  /*f110*/  MOV R3, R4 ;  /* 0x0000000400037202 */ /* 0x001fc60000000f00 */
[--C-:B------:R-:W-:Y:S02]  /*f120*/  IMAD.WIDE R10, R156, 0x2, R2.reuse ;  /* 0x000000029c0a7825 */ /* 0x100fe400078e0202 */
[----:B------:R-:W0:Y:S02]  /*f130*/  @P1 LDC R20, c[0x0][0xbec] ;  /* 0x0002fb00ff141b82 */ /* 0x000e240000000800 */
[----:B------:R-:W-:Y:S01]  /*f140*/  IMAD.WIDE R2, R5, 0x2, R2 ;  /* 0x0000000205027825 */ /* 0x000fe200078e0202 */
[C---:B------:R-:W-:Y:S02]  /*f150*/  LOP3.LUT R4, R10.reuse, 0x380, RZ, 0xc0, !PT ;  /* 0x000003800a047812 */ /* 0x040fe400078ec0ff */
[----:B------:R-:W-:Y:S02]  /*f160*/  IADD3 R39, P0, R10, 0x60, RZ ;  /* 0x000000600a277810 */ /* 0x000fe40007f1e0ff */
[----:B------:R-:W-:Y:S01]  /*f170*/  SHF.R.U64 R5, R4, 0x3, RZ ;  /* 0x0000000304057819 */ /* 0x000fe200000012ff */
[----:B------:R-:W1:Y:S01]  /*f180*/  @P1 LDC R43, c[0x0][0xbf0] ;  /* 0x0002fc00ff2b1b82 */ /* 0x000e620000000800 */
[----:B------:R-:W-:Y:S01]  /*f190*/  LOP3.LUT R4, R39, 0x380, RZ, 0xc0, !PT ;  /* 0x0000038027047812 */ /* 0x000fe200078ec0ff */
[----:B------:R-:W-:Y:S01]  /*f1a0*/  IMAD.X R9, RZ, RZ, R11, P0 ;  /* 0x000000ffff097224 */ /* 0x000fe200000e060b */
[----:B------:R-:W-:-:S02]  /*f1b0*/  IADD3 R37, P2, R10, 0x40, RZ ;  /* 0x000000400a257810 */ /* 0x000fc40007f5e0ff */
[----:B------:R-:W-:Y:S02]  /*f1c0*/  SHF.R.U64 R4, R4, 0x3, RZ ;  /* 0x0000000304047819 */ /* 0x000fe400000012ff */
[----:B------:R-:W-:Y:S01]  /*f1d0*/  IADD3 R33, P3, R10, 0x20, RZ ;  /* 0x000000200a217810 */ /* 0x000fe20007f7e0ff */
[--C-:B------:R-:W-:Y:S01]  /*f1e0*/  IMAD.X R7, RZ, RZ, R11.reuse, P2 ;  /* 0x000000ffff077224 */ /* 0x100fe200010e060b */
[----:B------:R-:W-:Y:S02]  /*f1f0*/  LOP3.LUT R6, R37, 0x380, RZ, 0xc0, !PT ;  /* 0x0000038025067812 */ /* 0x000fe400078ec0ff */
[----:B------:R-:W-:Y:S02]  /*f200*/  LOP3.LUT R8, R4, R39, RZ, 0x3c, !PT ;  /* 0x0000002704087212 */ /* 0x000fe400078e3cff */
[----:B------:R-:W-:Y:S01]  /*f210*/  LOP3.LUT R10, R5, R10, RZ, 0x3c, !PT ;  /* 0x0000000a050a7212 */ /* 0x000fe200078e3cff */
[----:B------:R-:W-:Y:S01]  /*f220*/  IMAD.X R5, RZ, RZ, R11, P3 ;  /* 0x000000ffff057224 */ /* 0x000fe200018e060b */
[----:B------:R-:W-:Y:S01]  /*f230*/  LOP3.LUT R4, R33, 0x380, RZ, 0xc0, !PT ;  /* 0x0000038021047812 */ /* 0x000fe200078ec0ff */
[----:B0-----:R-:W-:Y:S01]  /*f240*/  @P1 IMAD.HI.U32 R20, R45, R20, RZ ;  /* 0x000000142d141227 */ /* 0x001fe200078e00ff */
[----:B------:R-:W-:-:S02]  /*f250*/  SHF.R.U64 R6, R6, 0x3, RZ ;  /* 0x0000000306067819 */ /* 0x000fc400000012ff */
[----:B------:R-:W-:Y:S02]  /*f260*/  IADD3 R39, P3, R2, 0x1800, RZ ;  /* 0x0000180002277810 */ /* 0x000fe40007f7e0ff */
[----:B------:R-:W-:Y:S02]  /*f270*/  SHF.R.U64 R4, R4, 0x3, RZ ;  /* 0x0000000304047819 */ /* 0x000fe400000012ff */
[----:B------:R-:W-:Y:S01]  /*f280*/  LOP3.LUT R6, R6, R37, RZ, 0x3c, !PT ;  /* 0x0000002506067212 */ /* 0x000fe200078e3cff */
[----:B------:R-:W-:Y:S01]  /*f290*/  IMAD.X R29, RZ, RZ, R3, P3 ;  /* 0x000000ffff1d7224 */ /* 0x000fe200018e0603 */
[----:B------:R-:W-:Y:S02]  /*f2a0*/  LOP3.LUT R28, R39, 0x380, RZ, 0xc0, !PT ;  /* 0x00000380271c7812 */ /* 0x000fe400078ec0ff */
[----:B------:R-:W-:Y:S02]  /*f2b0*/  IADD3 R37, P2, R2, 0x3000, RZ ;  /* 0x0000300002257810 */ /* 0x000fe40007f5e0ff */
[----:B------:R-:W-:Y:S01]  /*f2c0*/  LOP3.LUT R4, R4, R33, RZ, 0x3c, !PT ;  /* 0x0000002104047212 */ /* 0x000fe200078e3cff */
[----:B------:R-:W-:Y:S01]  /*f2d0*/  IMAD.MOV.U32 R33, RZ, RZ, R45 ;  /* 0x000000ffff217224 */ /* 0x000fe200078e002d */
[----:B------:R-:W-:Y:S01]  /*f2e0*/  SHF.R.U64 R28, R28, 0x3, RZ ;  /* 0x000000031c1c7819 */ /* 0x000fe200000012ff */
[----:B------:R-:W-:Y:S01]  /*f2f0*/  IMAD.X R21, RZ, RZ, R3, P2 ;  /* 0x000000ffff157224 */ /* 0x000fe200010e0603 */
[----:B------:R-:W-:-:S02]  /*f300*/  LOP3.LUT R36, R37, 0x380, RZ, 0xc0, !PT ;  /* 0x0000038025247812 */ /* 0x000fc400078ec0ff */
[----:B-1----:R-:W-:Y:S02]  /*f310*/  @P1 SHF.R.U32.HI R33, RZ, R43, R20 ;  /* 0x0000002bff211219 */ /* 0x002fe40000011614 */
[----:B------:R-:W-:Y:S02]  /*f320*/  LOP3.LUT R28, R28, R39, RZ, 0x3c, !PT ;  /* 0x000000271c1c7212 */ /* 0x000fe400078e3cff */
[----:B------:R-:W-:Y:S01]  /*f330*/  SHF.R.U64 R20, R36, 0x3, RZ ;  /* 0x0000000324147819 */ /* 0x000fe200000012ff */
[----:B------:R-:W-:Y:S01]  /*f340*/  IMAD.MOV R39, RZ, RZ, -R33 ;  /* 0x000000ffff277224 */ /* 0x000fe200078e0a21 */
[----:B------:R-:W-:Y:S01]  /*f350*/  MOV R44, R10 ;  /* 0x0000000a002c7202 */ /* 0x000fe20000000f00 */
[----:B------:R-:W-:Y:S01]  /*f360*/  IMAD.U32 R36, RZ, RZ, UR8 ;  /* 0x00000008ff247e24 */ /* 0x000fe2000f8e00ff */
[----:B------:R-:W-:Y:S01]  /*f370*/  LOP3.LUT R20, R20, R37, RZ, 0x3c, !PT ;  /* 0x0000002514147212 */ /* 0x000fe200078e3cff */
[----:B------:R-:W-:Y:S01]  /*f380*/  IMAD R37, R32, R39, R45 ;  /* 0x0000002720257224 */ /* 0x000fe200078e022d */
[----:B------:R-:W-:Y:S01]  /*f390*/  SHF.R.S32.HI R11, RZ, 0x1f, R33 ;  /* 0x0000001fff0b7819 */ /* 0x000fe20000011421 */
[----:B------:R-:W-:Y:S01]  /*f3a0*/  ULDC.64 UR8, c[0x0][0xae8] ;  /* 0x0002ba0000087ab9 */ /* 0x000fe20000000a00 */
[----:B------:R-:W-:-:S02]  /*f3b0*/  IADD3 R10, P0, R33, UR6, RZ ;  /* 0x00000006210a7c10 */ /* 0x000fc4000ff1e0ff */
[----:B------:R-:W-:Y:S02]  /*f3c0*/  SHF.R.S32.HI R33, RZ, 0x1f, R37 ;  /* 0x0000001fff217819 */ /* 0x000fe40000011425 */
[----:B------:R-:W-:Y:S01]  /*f3d0*/  IADD3.X R11, R11, UR7, R36, P0, !PT ;  /* 0x000000070b0b7c10 */ /* 0x000fe200087fe424 */
[----:B------:R-:W-:Y:S01]  /*f3e0*/  ULDC.64 UR6, c[0x0][0xb88] ;  /* 0x0002e20000067ab9 */ /* 0x000fe20000000a00 */
[----:B------:R-:W-:Y:S01]  /*f3f0*/  MOV R40, R8 ;  /* 0x0000000800287202 */ /* 0x000fe20000000f00 */
[----:B------:R-:W-:Y:S01]  /*f400*/  IMAD R8, R33, UR6, RZ ;  /* 0x0000000621087c24 */ /* 0x000fe2000f8e02ff */
[----:B------:R-:W-:Y:S01]  /*f410*/  MOV R42, R6 ;  /* 0x00000006002a7202 */ /* 0x000fe20000000f00 */
[----:B------:R-:W-:Y:S01]  /*f420*/  IMAD.WIDE.U32 R6, R37, UR6, R10 ;  /* 0x0000000625067c25 */ /* 0x000fe2000f8e000a */
[----:B------:R-:W-:Y:S02]  /*f430*/  LOP3.LUT P0, RZ, R153, 0x3, RZ, 0xc0, !PT ;  /* 0x0000000399ff7812 */ /* 0x000fe4000780c0ff */
[----:B------:R-:W-:Y:S01]  /*f440*/  MOV R43, R4 ;  /* 0x00000004002b7202 */ /* 0x000fe20000000f00 */
[----:B------:R-:W-:Y:S01]  /*f450*/  IMAD R37, R37, UR7, R8 ;  /* 0x0000000725257c24 */ /* 0x000fe2000f8e0208 */
[----:B------:R-:W-:Y:S01]  /*f460*/  ULDC.64 UR6, c[0x0][0xb50] ;  /* 0x0002d40000067ab9 */ /* 0x000fe20000000a00 */
[----:B------:R-:W-:Y:S01]  /*f470*/  VIADD R10, R155, UR38 ;  /* 0x000000269b0a7c36 */ /* 0x000fe20008000000 */
[----:B------:R-:W-:Y:S01]  /*f480*/  LEA R45, P5, R6, UR6, 0x2 ;  /* 0x00000006062d7c11 */ /* 0x000fe2000f8a10ff */
[----:B------:R-:W-:Y:S01]  /*f490*/  IMAD R33, R32, UR5, RZ ;  /* 0x0000000520217c24 */ /* 0x000fe2000f8e02ff */
[----:B------:R-:W-:Y:S01]  /*f4a0*/  F2FP.F16.F32.PACK_AB R4, R89, R34 ;  /* 0x000000225904723e */ /* 0x000fe200000000ff */
[----:B------:R-:W-:Y:S01]  /*f4b0*/  IMAD.IADD R7, R7, 0x1, R37 ;  /* 0x0000000107077824 */ /* 0x000fe200078e0225 */
[----:B------:R-:W-:Y:S01]  /*f4c0*/  F2FP.F16.F32.PACK_AB R5, R91, R90 ;  /* 0x0000005a5b05723e */ /* 0x000fe200000000ff */
[C---:B------:R-:W-:Y:S01]  /*f4d0*/  VIADD R8, R10.reuse, 0x8 ;  /* 0x000000080a087836 */ /* 0x040fe20000000000 */
[----:B------:R-:W-:Y:S01]  /*f4e0*/  ISETP.GE.OR P4, PT, R10, R33, P0 ;  /* 0x000000210a00720c */ /* 0x000fe20000786670 */
[----:B------:R-:W-:Y:S01]  /*f4f0*/  SHFL.IDX PT, R36, R45, RZ, 0x1c1f ;  /* 0x001c1fff2d247589 */ /* 0x000fe200000e0000 */
[----:B------:R-:W-:-:S02]  /*f500*/  LEA.HI.X R46, R6, UR7, R7, 0x2, P5 ;  /* 0x00000007062e7c11 */ /* 0x000fc4000a8f1407 */
[----:B------:R-:W-:Y:S01]  /*f510*/  ISETP.GE.OR P0, PT, R8, R33, P0 ;  /* 0x000000210800720c */ /* 0x000fe20000706670 */
[----:B------:R-:W-:Y:S01]  /*f520*/  SHFL.IDX PT, R38, R45, 0x1, 0x1c1f ;  /* 0x003c1f002d267f89 */ /* 0x000fe200000e0000 */
[----:B------:R-:W-:Y:S02]  /*f530*/  F2FP.F16.F32.PACK_AB R6, R93, R92 ;  /* 0x0000005c5d06723e */ /* 0x000fe400000000ff */
[----:B------:R-:W-:Y:S01]  /*f540*/  F2FP.F16.F32.PACK_AB R7, R95, R94 ;  /* 0x0000005e5f07723e */ /* 0x000fe200000000ff */
[----:B------:R-:W0:Y:S01]  /*f550*/  SHFL.IDX PT, R37, R46, RZ, 0x1c1f ;  /* 0x001c1fff2e257589 */ /* 0x000e2200000e0000 */
[----:B------:R-:W-:Y:S02]  /*f560*/  F2FP.F16.F32.PACK_AB R8, R97, R96 ;  /* 0x000000606108723e */ /* 0x000fe400000000ff */
[----:B------:R-:W-:Y:S01]  /*f570*/  F2FP.F16.F32.PACK_AB R9, R99, R98 ;  /* 0x000000626309723e */ /* 0x000fe200000000ff */
[----:B------:R-:W-:Y:S01]  /*f580*/  STSM.16.M88.4 [R44], R4 ;  /* 0x000000042c007844 */ /* 0x000fe20000000200 */
[----:B------:R-:W-:-:S02]  /*f590*/  F2FP.F16.F32.PACK_AB R10, R101, R100 ;  /* 0x00000064650a723e */ /* 0x000fc400000000ff */
[----:B------:R-:W-:Y:S01]  /*f5a0*/  F2FP.F16.F32.PACK_AB R11, R103, R102 ;  /* 0x00000066670b723e */ /* 0x000fe200000000ff */
[----:B------:R-:W1:Y:S01]  /*f5b0*/  SHFL.IDX PT, R39, R46, 0x1, 0x1c1f ;  /* 0x003c1f002e277f89 */ /* 0x000e6200000e0000 */
[----:B------:R-:W-:-:S03]  /*f5c0*/  LOP3.LUT R35, R2, 0x380, RZ, 0xc0, !PT ;  /* 0x0000038002237812 */ /* 0x000fc600078ec0ff */
[----:B------:R2:W-:Y:S01]  /*f5d0*/  STSM.16.M88.4 [R43], R8 ;  /* 0x000000082b007844 */ /* 0x0005e20000000200 */
[----:B------:R-:W-:-:S03]  /*f5e0*/  SHF.R.U64 R35, R35, 0x3, RZ ;  /* 0x0000000323237819 */ /* 0x000fc600000012ff */
[----:B------:R-:W-:Y:S01]  /*f5f0*/  STSM.16.M88.4 [R42], R12 ;  /* 0x0000000c2a007844 */ /* 0x000fe20000000200 */
[----:B------:R-:W-:Y:S01]  /*f600*/  LOP3.LUT R34, R35, R2, RZ, 0x3c, !PT ;  /* 0x0000000223227212 */ /* 0x000fe200078e3cff */
[----:B------:R-:W-:Y:S02]  /*f610*/  IMAD.MOV.U32 R35, RZ, RZ, R3 ;  /* 0x000000ffff237224 */ /* 0x000fe400078e0003 */
[----:B------:R-:W-:Y:S01]  /*f620*/  STSM.16.M88.4 [R40], R24 ;  /* 0x0000001828007844 */ /* 0x000fe20000000200 */
[----:B------:R-:W-:Y:S06]  /*f630*/  BAR.SYNC.DEFER_BLOCKING 0x1, 0x180 ;  /* 0x0046000000007b1d */ /* 0x000fec0000010000 */
[----:B0-----:R0:W-:Y:S04]  /*f640*/  @!P4 ST.E desc[UR52][R36.64], R30 ;  /* 0x0000001e2400c985 */ /* 0x0011e8000c101934 */
[----:B-1----:R1:W-:Y:S04]  /*f650*/  @!P0 ST.E desc[UR52][R38.64], R0 ;  /* 0x0000000026008985 */ /* 0x0023e8000c101934 */
[----:B------:R-:W3:Y:S04]  /*f660*/  LD.E.128 R4, desc[UR52][R34.64] ;  /* 0x0000003422047980 */ /* 0x000ee8000c101d00 */
[----:B--2---:R-:W2:Y:S01]  /*f670*/  LD.E.128 R8, desc[UR52][R28.64] ;  /* 0x000000341c087980 */ /* 0x004ea2000c101d00 */
[----:B0-----:R-:W0:Y:S03]  /*f680*/  @P1 LDC R37, c[0x0][0xbf0] ;  /* 0x0002fc00ff251b82 */ /* 0x001e260000000800 */
[----:B------:R4:W2:Y:S01]  /*f690*/  LD.E.128 R12, desc[UR52][R20.64] ;  /* 0x00000034140c7980 */ /* 0x0008a2000c101d00 */
[----:B------:R-:W-:Y:S01]  /*f6a0*/  IADD3 R27, P0, R2, 0x4800, RZ ;  /* 0x00004800021b7810 */ /* 0x000fe20007f1e0ff */
[----:B-1----:R-:W-:Y:S01]  /*f6b0*/  IMAD R0, R18, 0x30, R152 ;  /* 0x0000003012007824 */ /* 0x002fe200078e0298 */
[----:B------:R-:W-:-:S02]  /*f6c0*/  UIMAD UR5, UR12, UR8, URZ ;  /* 0x000000080c0572a4 */ /* 0x000fc4000f8e023f */
[----:B------:R-:W-:Y:S01]  /*f6d0*/  UIMAD.WIDE.U32 UR6, UR41, UR8, URZ ;  /* 0x00000008290672a5 */ /* 0x000fe2000f8e003f */
[----:B------:R-:W-:Y:S01]  /*f6e0*/  IMAD.X R25, RZ, RZ, R3, P0 ;  /* 0x000000ffff197224 */ /* 0x000fe200000e0603 */
[----:B------:R-:W-:Y:S01]  /*f6f0*/  LOP3.LUT R2, R27, 0x380, RZ, 0xc0, !PT ;  /* 0x000003801b027812 */ /* 0x000fe200078ec0ff */
[----:B------:R-:W1:Y:S01]  /*f700*/  @P1 LDC R3, c[0x0][0xbec] ;  /* 0x0002fb00ff031b82 */ /* 0x000e620000000800 */
[----:B----4-:R-:W-:Y:S01]  /*f710*/  VIADD R20, R0, UR38 ;  /* 0x0000002600147c36 */ /* 0x010fe20008000000 */
[----:B------:R-:W-:Y:S01]  /*f720*/  UIMAD UR5, UR41, UR9, UR5 ;  /* 0x00000009290572a4 */ /* 0x000fe2000f8e0205 */
[----:B------:R-:W-:Y:S01]  /*f730*/  SHF.R.U64 R2, R2, 0x3, RZ ;  /* 0x0000000302027819 */ /* 0x000fe200000012ff */
[----:B------:R-:W-:Y:S02]  /*f740*/  UIMAD UR8, UR13, UR10, URZ ;  /* 0x0000000a0d0872a4 */ /* 0x000fe4000f8e023f */
[----:B------:R-:W-:Y:S01]  /*f750*/  UIADD3 UR7, UR7, UR5, URZ ;  /* 0x0000000507077290 */ /* 0x000fe2000fffe03f */
[----:B------:R-:W-:Y:S01]  /*f760*/  IMAD.MOV.U32 R21, RZ, RZ, R20 ;  /* 0x000000ffff157224 */ /* 0x000fe200078e0014 */
[----:B------:R-:W-:Y:S01]  /*f770*/  UIMAD UR5, UR39, UR11, UR8 ;  /* 0x0000000b270572a4 */ /* 0x000fe2000f8e0208 */
[----:B------:R-:W-:Y:S01]  /*f780*/  LOP3.LUT R24, R2, R27, RZ, 0x3c, !PT ;  /* 0x0000001b02187212 */ /* 0x000fe200078e3cff */
[----:B------:R-:W-:Y:S01]  /*f790*/  UIMAD.WIDE.U32 UR6, UR39, UR10, UR6 ;  /* 0x0000000a270672a5 */ /* 0x000fe2000f8e0006 */
[----:B------:R-:W-:Y:S01]  /*f7a0*/  ULDC.64 UR8, c[0x0][0xae0] ;  /* 0x0002b80000087ab9 */ /* 0x000fe20000000a00 */
[----:B-1----:R-:W-:-:S03]  /*f7b0*/  @P1 IMAD.HI.U32 R0, R20, R3, RZ ;  /* 0x0000000314001227 */ /* 0x002fc600078e00ff */
[----:B------:R-:W5:Y:S01]  /*f7c0*/  LD.E.128 R24, desc[UR52][R24.64] ;  /* 0x0000003418187980 */ /* 0x000f62000c101d00 */
[----:B------:R-:W-:Y:S02]  /*f7d0*/  UIADD3 UR5, UR7, UR5, URZ ;  /* 0x0000000507057290 */ /* 0x000fe4000fffe03f */
[----:B------:R-:W-:Y:S01]  /*f7e0*/  IMAD.U32 R3, RZ, RZ, UR7 ;  /* 0x00000007ff037e24 */ /* 0x000fe2000f8e00ff */
[----:B0-----:R-:W-:Y:S01]  /*f7f0*/  @P1 SHF.R.U32.HI R21, RZ, R37, R0 ;  /* 0x00000025ff151219 */ /* 0x001fe20000011600 */
[----:B------:R-:W-:Y:S01]  /*f800*/  IMAD.U32 R2, RZ, RZ, UR6 ;  /* 0x00000006ff027e24 */ /* 0x000fe2000f8e00ff */
[----:B------:R-:W-:Y:S01]  /*f810*/  ULDC.64 UR6, c[0x0][0xad8] ;  /* 0x0002b60000067ab9 */ /* 0x000fe20000000a00 */
[----:B------:R-:W-:Y:S01]  /*f820*/  IMAD.U32 R3, RZ, RZ, UR5 ;  /* 0x00000005ff037e24 */ /* 0x000fe2000f8e00ff */
[--C-:B------:R-:W-:Y:S01]  /*f830*/  SHF.R.S32.HI R0, RZ, 0x1f, R21.reuse ;  /* 0x0000001fff007819 */ /* 0x100fe20000011415 */
[----:B------:R-:W-:Y:S01]  /*f840*/  IMAD.MOV R29, RZ, RZ, -R21 ;  /* 0x000000ffff1d7224 */ /* 0x000fe200078e0a15 */
[----:B------:R-:W-:Y:S01]  /*f850*/  ULDC UR5, c[0x0][0xac8] ;  /* 0x0002b20000057ab9 */ /* 0x000fe20000000800 */
[----:B------:R-:W-:Y:S01]  /*f860*/  IMAD.WIDE.U32 R2, R21, UR8, R2 ;  /* 0x0000000815027c25 */ /* 0x000fe2000f8e0002 */
[----:B------:R-:W-:Y:S01]  /*f870*/  @!PT LDS RZ, [RZ] ;  /* 0x00000000fffff984 */ /* 0x000fe20000000800 */
[----:B------:R-:W-:Y:S01]  /*f880*/  @!PT LDS RZ, [RZ] ;  /* 0x00000000fffff984 */ /* 0x000fe20000000800 */
[----:B------:R-:W-:Y:S01]  /*f890*/  @!PT LDS RZ, [RZ] ;  /* 0x00000000fffff984 */ /* 0x000fe20000000800 */
[----:B------:R-:W-:Y:S01]  /*f8a0*/  @!PT LDS RZ, [RZ] ;  /* 0x00000000fffff984 */ /* 0x000fe20000000800 */
[----:B------:R0:W-:Y:S06]  /*f8b0*/  MEMBAR.ALL.CTA ;  /* 0x0000000000007992 */ /* 0x0001ec0000008000 */
[----:B0-----:R-:W0:Y:S01]  /*f8c0*/  FENCE.VIEW.ASYNC.S ;  /* 0x00000000000073c6 */ /* 0x001e220000000000 */
[----:B------:R-:W-:-:S02]  /*f8d0*/  IMAD R0, R0, UR8, RZ ;  /* 0x0000000800007c24 */ /* 0x000fc4000f8e02ff */
[----:B------:R-:W-:Y:S02]  /*f8e0*/  IMAD R29, R32, R29, R20 ;  /* 0x0000001d201d7224 */ /* 0x000fe400078e0214 */
[----:B------:R-:W-:Y:S02]  /*f8f0*/  IMAD R35, R21, UR9, R0 ;  /* 0x0000000915237c24 */ /* 0x000fe4000f8e0200 */
[----:B------:R-:W-:Y:S01]  /*f900*/  VIADD R34, R152, UR38 ;  /* 0x0000002698227c36 */ /* 0x000fe20008000000 */
[----:B------:R-:W-:Y:S01]  /*f910*/  SHF.R.S32.HI R0, RZ, 0x1f, R29 ;  /* 0x0000001fff007819 */ /* 0x000fe2000001141d */
[----:B------:R-:W-:Y:S02]  /*f920*/  IMAD.IADD R3, R3, 0x1, R35 ;  /* 0x0000000103037824 */ /* 0x000fe400078e0223 */
[----:B------:R-:W-:Y:S02]  /*f930*/  VIADD R31, R31, 0x16820 ;  /* 0x000168201f1f7836 */ /* 0x000fe40000000000 */
[----:B------:R-:W-:-:S02]  /*f940*/  IMAD R0, R0, UR6, RZ ;  /* 0x0000000600007c24 */ /* 0x000fc4000f8e02ff */
[----:B------:R-:W-:Y:S01]  /*f950*/  IMAD.WIDE.U32 R2, R29, UR6, R2 ;  /* 0x000000061d027c25 */ /* 0x000fe2000f8e0002 */
[----:B------:R-:W-:-:S03]  /*f960*/  PRMT R31, RZ, 0x654, R31 ;  /* 0x00000654ff1f7816 */ /* 0x000fc6000000001f */
[----:B------:R-:W-:Y:S01]  /*f970*/  IMAD R21, R29, UR7, R0 ;  /* 0x000000071d157c24 */ /* 0x000fe2000f8e0200 */
[----:B------:R-:W-:Y:S01]  /*f980*/  ULDC.64 UR6, c[0x0][0xa80] ;  /* 0x0002a00000067ab9 */ /* 0x000fe20000000a00 */
[----:B------:R-:W-:Y:S01]  /*f990*/  VIADD R0, R34, 0x30 ;  /* 0x0000003022007836 */ /* 0x000fe20000000000 */
[C---:B------:R-:W-:Y:S01]  /*f9a0*/  LEA R30, P0, R2.reuse, UR6, 0x1 ;  /* 0x00000006021e7c11 */ /* 0x040fe2000f8008ff */
[----:B------:R-:W-:Y:S01]  /*f9b0*/  IMAD.IADD R3, R3, 0x1, R21 ;  /* 0x0000000103037824 */ /* 0x000fe200078e0215 */
[----:B0-----:R0:W-:Y:S03]  /*f9c0*/  SYNCS.ARRIVE.TRANS64.RED.A1T0 RZ, [R31+URZ], RZ ;  /* 0x000000ff1fff79a7 */ /* 0x0011e6000810043f */
[----:B------:R-:W1:Y:S01]  /*f9d0*/  SHFL.IDX PT, R21, R30, RZ, 0x181f ;  /* 0x00181fff1e157589 */ /* 0x000e6200000e0000 */
[----:B------:R-:W-:Y:S01]  /*f9e0*/  LEA.HI.X R32, R2, UR7, R3, 0x1, P0 ;  /* 0x0000000702207c11 */ /* 0x000fe200080f0c03 */
[----:B------:R-:W-:Y:S01]  /*f9f0*/  VIADD R2, R34, 0x60 ;  /* 0x0000006022027836 */ /* 0x000fe20000000000 */
[----:B------:R-:W-:Y:S01]  /*fa00*/  ISETP.GE.AND P0, PT, R22, UR5, PT ;  /* 0x0000000516007c0c */ /* 0x000fe2000bf06270 */
[----:B------:R-:W4:Y:S03]  /*fa10*/  SHFL.IDX PT, R35, R30, 0x1, 0x181f ;  /* 0x00381f001e237f89 */ /* 0x000f2600000e0000 */
[-C--:B------:R-:W-:Y:S01]  /*fa20*/  ISETP.GE.OR P1, PT, R34, R33.reuse, P0 ;  /* 0x000000212200720c */ /* 0x080fe20000726670 */
[----:B------:R-:W4:Y:S01]  /*fa30*/  SHFL.IDX PT, R37, R30, 0x2, 0x181f ;  /* 0x00581f001e257f89 */ /* 0x000f2200000e0000 */
[-C--:B------:R-:W-:Y:S01]  /*fa40*/  ISETP.GE.OR P2, PT, R0, R33.reuse, P0 ;  /* 0x000000210000720c */ /* 0x080fe20000746670 */
[----:B------:R-:W-:Y:S01]  /*fa50*/  VIADD R0, R34, 0x90 ;  /* 0x0000009022007836 */ /* 0x000fe20000000000 */
[-C--:B------:R-:W-:Y:S01]  /*fa60*/  ISETP.GE.OR P3, PT, R2, R33.reuse, P0 ;  /* 0x000000210200720c */ /* 0x080fe20000766670 */
[----:B------:R-:W4:Y:S03]  /*fa70*/  SHFL.IDX PT, R3, R32, RZ, 0x181f ;  /* 0x00181fff20037589 */ /* 0x000f2600000e0000 */
[----:B------:R-:W-:Y:S01]  /*fa80*/  ISETP.GE.OR P0, PT, R0, R33, P0 ;  /* 0x000000210000720c */ /* 0x000fe20000706670 */
[----:B------:R-:W4:Y:S04]  /*fa90*/  SHFL.IDX PT, R29, R32, 0x1, 0x181f ;  /* 0x00381f00201d7f89 */ /* 0x000f2800000e0000 */
[----:B------:R-:W4:Y:S01]  /*faa0*/  SHFL.IDX PT, R36, R32, 0x2, 0x181f ;  /* 0x00581f0020247f89 */ /* 0x000f2200000e0000 */
[----:B-1----:R-:W-:-:S03]  /*fab0*/  @!P1 LEA R2, P4, R22, R21, 0x1 ;  /* 0x0000001516029211 */ /* 0x002fc600078808ff */
[----:B0-----:R0:W1:Y:S01]  /*fac0*/  SHFL.IDX PT, R31, R30, 0x3, 0x181f ;  /* 0x00781f001e1f7f89 */ /* 0x00106200000e0000 */
[----:B----4-:R-:W-:-:S03]  /*fad0*/  @!P2 LEA R20, P5, R22, R35, 0x1 ;  /* 0x000000231614a211 */ /* 0x010fc600078a08ff */
[----:B------:R-:W4:Y:S01]  /*fae0*/  SHFL.IDX PT, R32, R32, 0x3, 0x181f ;  /* 0x00781f0020207f89 */ /* 0x000f2200000e0000 */
[C---:B------:R-:W-:Y:S02]  /*faf0*/  @!P3 LEA R28, P6, R22.reuse, R37, 0x1 ;  /* 0x00000025161cb211 */ /* 0x040fe400078c08ff */
[C-C-:B------:R-:W-:Y:S02]  /*fb00*/  @!P1 LEA.HI.X R3, R22.reuse, R3, R157.reuse, 0x1, P4 ;  /* 0x0000000316039211 */ /* 0x140fe400020f0c9d */
[C-C-:B------:R-:W-:Y:S02]  /*fb10*/  @!P2 LEA.HI.X R21, R22.reuse, R29, R157.reuse, 0x1, P5 ;  /* 0x0000001d1615a211 */ /* 0x140fe400028f0c9d */
[----:B------:R-:W-:Y:S01]  /*fb20*/  @!P3 LEA.HI.X R29, R22, R36, R157, 0x1, P6 ;  /* 0x00000024161db211 */ /* 0x000fe200030f0c9d */
[----:B---3--:R0:W-:Y:S04]  /*fb30*/  @!P1 ST.E.128 desc[UR52][R2.64], R4 ;  /* 0x0000000402009985 */ /* 0x0081e8000c101d34 */
[----:B--2---:R0:W-:Y:S04]  /*fb40*/  @!P2 ST.E.128 desc[UR52][R20.64], R8 ;  /* 0x000000081400a985 */ /* 0x0041e8000c101d34 */
[----:B------:R0:W-:Y:S01]  /*fb50*/  @!P3 ST.E.128 desc[UR52][R28.64], R12 ;  /* 0x0000000c1c00b985 */ /* 0x0001e2000c101d34 */
[----:B-1--4-:R-:W-:Y:S05]  /*fb60*/  @P0 BRA `(.L_x_1018) ;  /* 0x0000000400ec0947 */ /* 0x012fea0003800000 */
[----:B0-----:R-:W-:-:S04]  /*fb70*/  LEA R2, P0, R22, R31, 0x1 ;  /* 0x0000001f16027211 */ /* 0x001fc800078008ff */
[----:B------:R-:W-:-:S05]  /*fb80*/  LEA.HI.X R3, R22, R32, R157, 0x1, P0 ;  /* 0x0000002016037211 */ /* 0x000fca00000f0c9d */
[----:B-----5:R2:W-:Y:S01]  /*fb90*/  ST.E.128 desc[UR52][R2.64], R24 ;  /* 0x0000001802007985 */ /* 0x0205e2000c101d34 */
[----:B------:R-:W-:Y:S05]  /*fba0*/  BRA `(.L_x_1018) ;  /* 0x0000000400dc7947 */ /* 0x000fea0003800000 */
.L_x_1017:
[----:B------:R-:W0:Y:S01]  /*fbb0*/  LDC R10, c[0x0][0xbe8] ;  /* 0x0002fa00ff0a7b82 */ /* 0x000e220000000800 */
[----:B------:R-:W1:Y:S01]  /*fbc0*/  S2R R0, SR_TID.X ;  /* 0x0000000000007919 */ /* 0x000e620000002100 */
[----:B------:R-:W-:Y:S01]  /*fbd0*/  USHF.R.S32.HI UR8, URZ, 0x1f, UR41 ;  /* 0x0000001f3f087899 */ /* 0x000fe20008011429 */
[----:B------:R-:W-:Y:S01]  /*fbe0*/  BSSY B1, `(.L_x_1019) ;  /* 0x0000031000017945 */ /* 0x000fe20003800000 */
[----:B------:R-:W-:Y:S01]  /*fbf0*/  USHF.R.S32.HI UR9, URZ, 0x1f, UR39 ;  /* 0x0000001f3f097899 */ /* 0x000fe20008011427 */
[----:B------:R-:W-:Y:S01]  /*fc00*/  IMAD R6, R18, 0x30, R152 ;  /* 0x0000003012067824 */ /* 0x000fe200078e0298 */
[----:B0-----:R-:W-:Y:S01]  /*fc10*/  ISETP.NE.AND P1, PT, R10, 0x1, PT ;  /* 0x000000010a00780c */ /* 0x001fe20003f25270 */
[----:B-1----:R-:W-:-:S12]  /*fc20*/  VIADD R0, R0, 0xffffff80 ;  /* 0xffffff8000007836 */ /* 0x002fd80000000000 */
[----:B------:R-:W0:Y:S01]  /*fc30*/  @P1 LDC R9, c[0x0][0xbec] ;  /* 0x0002fb00ff091b82 */ /* 0x000e220000000800 */
[----:B------:R-:W-:-:S07]  /*fc40*/  ISETP.GE.AND P0, PT, R0, 0xc0, PT ;  /* 0x000000c00000780c */ /* 0x000fce0003f06270 */
[----:B------:R-:W1:Y:S06]  /*fc50*/  @P1 LDC R11, c[0x0][0xbf0] ;  /* 0x0002fc00ff0b1b82 */ /* 0x000e6c0000000800 */
[----:B------:R-:W-:Y:S05]  /*fc60*/  @P0 BRA `(.L_x_1020) ;  /* 0x0000000000a00947 */ /* 0x000fea0003800000 */
[----:B------:R-:W2:Y:S01]  /*fc70*/  S2R R0, SR_TID.X ;  /* 0x0000000000007919 */ /* 0x000ea20000002100 */
[----:B------:R-:W3:Y:S01]  /*fc80*/  LDC R3, c[0x0][0xbe8] ;  /* 0x0002fa00ff037b82 */ /* 0x000ee20000000800 */
[----:B------:R-:W-:Y:S01]  /*fc90*/  IMAD.U32 R4, RZ, RZ, UR38 ;  /* 0x00000026ff047e24 */ /* 0x000fe2000f8e00ff */
[----:B------:R-:W-:Y:S02]  /*fca0*/  ULDC UR5, c[0x0][0xa88] ;  /* 0x0002a20000057ab9 */ /* 0x000fe40000000800 */
[----:B---3--:R-:W-:Y:S02]  /*fcb0*/  IMAD R5, R3, UR5, RZ ;  /* 0x0000000503057c24 */ /* 0x008fe4000f8e02ff */
[----:B--2---:R-:W-:-:S04]  /*fcc0*/  IADD3 R4, R4, -0x80, R0 ;  /* 0xffffff8004047810 */ /* 0x004fc80007ffe000 */
[----:B------:R-:W-:-:S13]  /*fcd0*/  ISETP.GE.AND P0, PT, R4, R5, PT ;  /* 0x000000050400720c */ /* 0x000fda0003f06270 */
[----:B------:R-:W-:Y:S05]  /*fce0*/  @P0 BRA `(.L_x_1020) ;  /* 0x0000000000800947 */ /* 0x000fea0003800000 */
[----:B------:R-:W-:Y:S01]  /*fcf0*/  ISETP.NE.AND P0, PT, R3, 0x1, PT ;  /* 0x000000010300780c */ /* 0x000fe20003f05270 */
[----:B------:R-:W-:Y:S01]  /*fd00*/  ULDC.64 UR10, c[0x0][0xb90] ;  /* 0x0002e400000a7ab9 */ /* 0x000fe20000000a00 */
[----:B------:R-:W-:Y:S01]  /*fd10*/  IMAD.MOV.U32 R2, RZ, RZ, R4 ;  /* 0x000000ffff027224 */ /* 0x000fe200078e0004 */
[----:B------:R-:W-:Y:S02]  /*fd20*/  UIMAD UR5, UR8, UR10, URZ ;  /* 0x0000000a080572a4 */ /* 0x000fe4000f8e023f */
[----:B------:R-:W-:Y:S02]  /*fd30*/  UIMAD.WIDE.U32 UR6, UR41, UR10, URZ ;  /* 0x0000000a290672a5 */ /* 0x000fe4000f8e003f */
[----:B------:R-:W-:-:S03]  /*fd40*/  UIMAD UR5, UR41, UR11, UR5 ;  /* 0x0000000b290572a4 */ /* 0x000fc6000f8e0205 */
[----:B------:R-:W-:Y:S01]  /*fd50*/  ULDC.64 UR10, c[0x0][0xb98] ;  /* 0x0002e600000a7ab9 */ /* 0x000fe20000000a00 */
[----:B------:R-:W-:Y:S02]  /*fd60*/  UIADD3 UR7, UR7, UR5, URZ ;  /* 0x0000000507077290 */ /* 0x000fe4000fffe03f */
[----:B------:R-:W2:Y:S01]  /*fd70*/  @P0 LDC R5, c[0x0][0xbec] ;  /* 0x0002fb00ff050b82 */ /* 0x000ea20000000800 */
[----:B------:R-:W-:Y:S02]  /*fd80*/  UIMAD UR5, UR9, UR10, URZ ;  /* 0x0000000a090572a4 */ /* 0x000fe4000f8e023f */
[----:B------:R-:W-:Y:S02]  /*fd90*/  UIMAD.WIDE.U32 UR6, UR39, UR10, UR6 ;  /* 0x0000000a270672a5 */ /* 0x000fe4000f8e0006 */
[----:B------:R-:W-:-:S03]  /*fda0*/  UIMAD UR5, UR39, UR11, UR5 ;  /* 0x0000000b270572a4 */ /* 0x000fc6000f8e0205 */
[----:B------:R-:W3:Y:S01]  /*fdb0*/  @P0 LDC R7, c[0x0][0xbf0] ;  /* 0x0002fc00ff070b82 */ /* 0x000ee20000000800 */
[----:B------:R-:W-:Y:S01]  /*fdc0*/  ULDC.64 UR10, c[0x0][0xb88] ;  /* 0x0002e200000a7ab9 */ /* 0x000fe20000000a00 */
[----:B--2---:R-:W-:-:S05]  /*fdd0*/  @P0 IMAD.HI.U32 R0, R4, R5, RZ ;  /* 0x0000000504000227 */ /* 0x004fca00078e00ff */
[----:B---3--:R-:W-:-:S05]  /*fde0*/  @P0 SHF.R.U32.HI R2, RZ, R7, R0 ;  /* 0x00000007ff020219 */ /* 0x008fca0000011600 */
[----:B------:R-:W-:-:S04]  /*fdf0*/  IMAD.MOV R5, RZ, RZ, -R2 ;  /* 0x000000ffff057224 */ /* 0x000fc800078e0a02 */
[----:B------:R-:W-:Y:S01]  /*fe00*/  IMAD R5, R3, R5, R4 ;  /* 0x0000000503057224 */ /* 0x000fe200078e0204 */
[----:B------:R-:W-:Y:S01]  /*fe10*/  SHF.R.S32.HI R3, RZ, 0x1f, R2 ;  /* 0x0000001fff037819 */ /* 0x000fe20000011402 */
[----:B------:R-:W-:Y:S01]  /*fe20*/  IMAD.U32 R4, RZ, RZ, UR5 ;  /* 0x00000005ff047e24 */ /* 0x000fe2000f8e00ff */
        /* <DEDUP_REMOVED lines=9> */
[----:B------:R-:W-:Y:S01]  /*fec0*/  LEA.HI.X R5, R2, UR7, R3, 0x2, P0 ;  /* 0x0000000702057c11 */ /* 0x000fe200080f1403 */
[----:B------:R-:W-:-:S05]  /*fed0*/  IMAD.MOV.U32 R3, RZ, RZ, -0x800000 ;  /* 0xff800000ff037424 */ /* 0x000fca00078e00ff */
[----:B------:R2:W-:Y:S02]  /*fee0*/  STG.E desc[UR52][R4.64], R3 ;  /* 0x0000000304007986 */ /* 0x0005e4000c101934 */
.L_x_1020:
[----:B------:R-:W-:Y:S05]  /*fef0*/  BSYNC B1 ;  /* 0x0000000000017941 */ /* 0x000fea0003800000 */
.L_x_1019:
[----:B------:R-:W-:Y:S01]  /*ff00*/  ULDC.64 UR10, c[0x0][0xae8] ;  /* 0x0002ba00000a7ab9 */ /* 0x000fe20000000a00 */
[----:B------:R-:W-:Y:S01]  /*ff10*/  VIADD R6, R6, UR38 ;  /* 0x0000002606067c36 */ /* 0x000fe20008000000 */
[----:B------:R-:W-:Y:S02]  /*ff20*/  UIMAD UR5, UR8, UR10, URZ ;  /* 0x0000000a080572a4 */ /* 0x000fe4000f8e023f */
[----:B------:R-:W-:Y:S01]  /*ff30*/  UIMAD.WIDE.U32 UR6, UR41, UR10, URZ ;  /* 0x0000000a290672a5 */ /* 0x000fe2000f8e003f */
[----:B0-----:R-:W-:Y:S01]  /*ff40*/  @P1 IMAD.HI.U32 R0, R6, R9, RZ ;  /* 0x0000000906001227 */ /* 0x001fe200078e00ff */
[----:B------:R-:W-:-:S03]  /*ff50*/  UIMAD UR5, UR41, UR11, UR5 ;  /* 0x0000000b290572a4 */ /* 0x000fc6000f8e0205 */
[----:B------:R-:W-:Y:S01]  /*ff60*/  ULDC.64 UR10, c[0x0][0xaf0] ;  /* 0x0002bc00000a7ab9 */ /* 0x000fe20000000a00 */
[----:B------:R-:W-:Y:S01]  /*ff70*/  UIADD3 UR7, UR7, UR5, URZ ;  /* 0x0000000507077290 */ /* 0x000fe2000fffe03f */
[----:B--2---:R-:W-:Y:S01]  /*ff80*/  IMAD.MOV.U32 R5, RZ, RZ, R6 ;  /* 0x000000ffff057224 */ /* 0x004fe200078e0006 */
        /* <DEDUP_REMOVED lines=8> */
[----:B------:R-:W-:Y:S02]  /*10010*/  IMAD.U32 R3, RZ, RZ, UR7 ;  /* 0x00000007ff037e24 */ /* 0x000fe4000f8e00ff */
[----:B------:R-:W-:Y:S02]  /*10020*/  IMAD R7, R10, R7, R6 ;  /* 0x000000070a077224 */ /* 0x000fe400078e0206 */
[----:B------:R-:W-:Y:S02]  /*10030*/  IMAD R0, R0, UR8, RZ ;  /* 0x0000000800007c24 */ /* 0x000fe4000f8e02ff */
[----:B------:R-:W-:Y:S01]  /*10040*/  IMAD.U32 R2, RZ, RZ, UR6 ;  /* 0x00000006ff027e24 */ /* 0x000fe2000f8e00ff */
[----:B------:R-:W-:Y:S01]  /*10050*/  ULDC.64 UR6, c[0x0][0xad8] ;  /* 0x0002b60000067ab9 */ /* 0x000fe20000000a00 */
[----:B------:R-:W-:Y:S01]  /*10060*/  IMAD.U32 R3, RZ, RZ, UR5 ;  /* 0x00000005ff037e24 */ /* 0x000fe2000f8e00ff */
[----:B------:R-:W-:Y:S01]  /*10070*/  ULDC UR5, c[0x0][0xac8] ;  /* 0x0002b20000057ab9 */ /* 0x000fe20000000800 */
[C---:B------:R-:W-:Y:S01]  /*10080*/  IMAD R9, R5.reuse, UR9, R0 ;  /* 0x0000000905097c24 */ /* 0x040fe2000f8e0200 */
[----:B------:R-:W-:Y:S01]  /*10090*/  SHF.R.S32.HI R0, RZ, 0x1f, R7 ;  /* 0x0000001fff007819 */ /* 0x000fe20000011407 */
        /* <DEDUP_REMOVED lines=8> */
[----:B------:R-:W-:Y:S01]  /*10120*/  ULDC UR6, c[0x0][0xa88] ;  /* 0x0002a20000067ab9 */ /* 0x000fe20000000800 */
[----:B------:R-:W-:Y:S02]  /*10130*/  VIADD R6, R152, UR38 ;  /* 0x0000002698067c36 */ /* 0x000fe40008000000 */
[----:B------:R-:W-:Y:S01]  /*10140*/  LEA.HI.X R12, R2, UR7, R3, 0x1, P0 ;  /* 0x00000007020c7c11 */ /* 0x000fe200080f0c03 */
[----:B------:R-:W0:Y:S01]  /*10150*/  SHFL.IDX PT, R7, R8, 0x1, 0x181f ;  /* 0x00381f0008077f89 */ /* 0x000e2200000e0000 */
[----:B------:R-:W-:Y:S01]  /*10160*/  IMAD R15, R10, UR6, RZ ;  /* 0x000000060a0f7c24 */ /* 0x000fe2000f8e02ff */
[----:B------:R-:W-:Y:S01]  /*10170*/  ISETP.GE.AND P0, PT, R22, UR5, PT ;  /* 0x0000000516007c0c */ /* 0x000fe2000bf06270 */
[C---:B------:R-:W-:Y:S01]  /*10180*/  VIADD R4, R6.reuse, 0x30 ;  /* 0x0000003006047836 */ /* 0x040fe20000000000 */
[----:B------:R-:W1:Y:S01]  /*10190*/  SHFL.IDX PT, R3, R8, RZ, 0x181f ;  /* 0x00181fff08037589 */ /* 0x000e6200000e0000 */
[C---:B------:R-:W-:Y:S01]  /*101a0*/  VIADD R2, R6.reuse, 0x60 ;  /* 0x0000006006027836 */ /* 0x040fe20000000000 */
[CC--:B------:R-:W-:Y:S01]  /*101b0*/  ISETP.GE.OR P3, PT, R6.reuse, R15.reuse, P0 ;  /* 0x0000000f0600720c */ /* 0x0c0fe20000766670 */
[----:B------:R-:W-:Y:S01]  /*101c0*/  VIADD R6, R6, 0x90 ;  /* 0x0000009006067836 */ /* 0x000fe20000000000 */
[----:B------:R-:W2:Y:S01]  /*101d0*/  SHFL.IDX PT, R11, R8, 0x2, 0x181f ;  /* 0x00581f00080b7f89 */ /* 0x000ea200000e0000 */
[----:B------:R-:W-:-:S02]  /*101e0*/  ISETP.GE.OR P2, PT, R4, R15, P0 ;  /* 0x0000000f0400720c */ /* 0x000fc40000746670 */
[-C--:B------:R-:W-:Y:S01]  /*101f0*/  ISETP.GE.OR P1, PT, R2, R15.reuse, P0 ;  /* 0x0000000f0200720c */ /* 0x080fe20000726670 */
[----:B------:R-:W3:Y:S01]  /*10200*/  SHFL.IDX PT, R0, R12, RZ, 0x181f ;  /* 0x00181fff0c007589 */ /* 0x000ee200000e0000 */
[----:B------:R-:W-:-:S03]  /*10210*/  ISETP.GE.OR P0, PT, R6, R15, P0 ;  /* 0x0000000f0600720c */ /* 0x000fc60000706670 */
[----:B------:R-:W4:Y:S04]  /*10220*/  SHFL.IDX PT, R13, R8, 0x3, 0x181f ;  /* 0x00781f00080d7f89 */ /* 0x000f2800000e0000 */
[----:B------:R-:W5:Y:S04]  /*10230*/  SHFL.IDX PT, R5, R12, 0x1, 0x181f ;  /* 0x00381f000c057f89 */ /* 0x000f6800000e0000 */
[----:B------:R-:W5:Y:S01]  /*10240*/  SHFL.IDX PT, R9, R12, 0x2, 0x181f ;  /* 0x00581f000c097f89 */ /* 0x000f6200000e0000 */
[----:B0-----:R-:W-:-:S03]  /*10250*/  @!P2 LEA R4, P5, R22, R7, 0x1 ;  /* 0x000000071604a211 */ /* 0x001fc600078a08ff */
[----:B------:R-:W0:Y:S01]  /*10260*/  SHFL.IDX PT, R10, R12, 0x3, 0x181f ;  /* 0x00781f000c0a7f89 */ /* 0x000e2200000e0000 */
[C---:B-1----:R-:W-:Y:S02]  /*10270*/  @!P3 LEA R2, P6, R22.reuse, R3, 0x1 ;  /* 0x000000031602b211 */ /* 0x042fe400078c08ff */
[C---:B--2---:R-:W-:Y:S02]  /*10280*/  @!P1 LEA R6, P4, R22.reuse, R11, 0x1 ;  /* 0x0000000b16069211 */ /* 0x044fe400078808ff */
[C---:B---3--:R-:W-:Y:S02]  /*10290*/  @!P3 LEA.HI.X R3, R22.reuse, R0, R157, 0x1, P6 ;  /* 0x000000001603b211 */ /* 0x048fe400030f0c9d */
[----:B----4-:R-:W-:-:S03]  /*102a0*/  @!P0 LEA R8, P6, R22, R13, 0x1 ;  /* 0x0000000d16088211 */ /* 0x010fc600078c08ff */
[----:B------:R1:W-:Y:S01]  /*102b0*/  @!P3 ST.E.128 desc[UR52][R2.64], RZ ;  /* 0x000000ff0200b985 */ /* 0x0003e2000c101d34 */
[C-C-:B-----5:R-:W-:Y:S02]  /*102c0*/  @!P2 LEA.HI.X R5, R22.reuse, R5, R157.reuse, 0x1, P5 ;  /* 0x000000051605a211 */ /* 0x160fe400028f0c9d */
[----:B------:R-:W-:-:S03]  /*102d0*/  @!P1 LEA.HI.X R7, R22, R9, R157, 0x1, P4 ;  /* 0x0000000916079211 */ /* 0x000fc600020f0c9d */
[----:B------:R1:W-:Y:S01]  /*102e0*/  @!P2 ST.E.128 desc[UR52][R4.64], RZ ;  /* 0x000000ff0400a985 */ /* 0x0003e2000c101d34 */
[----:B0-----:R-:W-:-:S03]  /*102f0*/  @!P0 LEA.HI.X R9, R22, R10, R157, 0x1, P6 ;  /* 0x0000000a16098211 */ /* 0x001fc600030f0c9d */
[----:B------:R1:W-:Y:S04]  /*10300*/  @!P1 ST.E.128 desc[UR52][R6.64], RZ ;  /* 0x000000ff06009985 */ /* 0x0003e8000c101d34 */
[----:B------:R1:W-:Y:S02]  /*10310*/  @!P0 ST.E.128 desc[UR52][R8.64], RZ ;  /* 0x000000ff08008985 */ /* 0x0003e4000c101d34 */
.L_x_1018:
[----:B------:R-:W-:Y:S05]  /*10320*/  BSYNC B0 ;  /* 0x0000000000007941 */ /* 0x000fea0003800000 */
.L_x_1016:
[----:B------:R-:W-:Y:S02]  /*10330*/  ULDC UR5, c[0x0][0xc38] ;  /* 0x00030e0000057ab9 */ /* 0x000fe40000000800 */
[----:B------:R-:W-:-:S06]  /*10340*/  UISETP.GE.AND UP0, UPT, UR4, UR5, UPT ;  /* 0x000000050400728c */ /* 0x000fcc000bf06270 */
[----:B------:R-:W-:-:S13]  /*10350*/  PLOP3.LUT P0, PT, PT, PT, UP0, 0x80, 0x0 ;  /* 0x000000000000781c */ /* 0x000fda0003f0f008 */
[----:B------:R-:W-:Y:S05]  /*10360*/  @!P0 BRA `(.L_x_1021) ;  /* 0xffffff0800508947 */ /* 0x000fea000383ffff */
[----:B------:R-:W-:Y:S05]  /*10370*/  EXIT ;  /* 0x000000000000794d */ /* 0x000fea0003800000 */
.L_x_927:
[----:B------:R-:W-:-:S08]  /*10380*/  NOP ;  /* 0x0000000000007918 */ /* 0x000fd00000000000 */
[----:B------:R-:W0:-:S00]  /*10390*/  USETMAXREG.DEALLOC.CTAPOOL 0x20 ;  /* 0x00000020000079c8 */ /* 0x000e0000080e0500 */
[----:B0-----:R-:W-:-:S06]  /*103a0*/  LOP3.LUT R0, R0, 0x3, RZ, 0xc0, !PT ;  /* 0x0000000300007812 */ /* 0x001fcc00078ec0ff */
[----:B------:R-:W0:Y:S01]  /*103b0*/  S2UR UR10, SR_CTAID.X ;  /* 0x00000000000a79c3 */ /* 0x000e220000002500 */
[----:B------:R-:W-:Y:S01]  /*103c0*/  LOP3.LUT R19, R19, 0xffffffdf, RZ, 0xc0, !PT ;  /* 0xffffffdf13137812 */ /* 0x000fe200078ec0ff */
[----:B------:R-:W-:Y:S01]  /*103d0*/  STL [R1+0x10], RZ ;  /* 0x000010ff01007387 */ /* 0x000fe20000100800 */
[----:B------:R-:W-:Y:S02]  /*103e0*/  IMAD.MOV.U32 R23, RZ, RZ, RZ ;  /* 0x000000ffff177224 */ /* 0x000fe400078e00ff */
[----:B------:R-:W-:Y:S01]  /*103f0*/  IMAD.MOV.U32 R26, RZ, RZ, 0x1 ;  /* 0x00000001ff1a7424 */ /* 0x000fe200078e00ff */
[----:B------:R2:W3:Y:S02]  /*10400*/  SHFL.IDX PT, R2, R0, RZ, 0x1f ;  /* 0x00001fff00027589 */ /* 0x0004e400000e0000 */
[----:B--2---:R-:W0:Y:S01]  /*10410*/  LDC R0, c[0x0][0xc38] ;  /* 0x00030e00ff007b82 */ /* 0x004e220000000800 */
[----:B---3--:R-:W-:-:S13]  /*10420*/  ISETP.NE.AND P0, PT, R2, RZ, PT ;  /* 0x000000ff0200720c */ /* 0x008fda0003f05270 */
[----:B------:R-:W-:Y:S01]  /*10430*/  @P0 LOP3.LUT R19, R19, 0x20, RZ, 0xfc, !PT ;  /* 0x0000002013130812 */ /* 0x000fe200078efcff */
[----:B------:R-:W-:Y:S06]  /*10440*/  @P0 BAR.ARV 0x4, 0x200 ;  /* 0x0108000000000b1d */ /* 0x000fec0000002000 */
[----:B0-----:R-:W-:-:S13]  /*10450*/  ISETP.LE.AND P0, PT, R0, UR10, PT ;  /* 0x0000000a00007c0c */ /* 0x001fda000bf03270 */
[----:B------:R-:W-:Y:S05]  /*10460*/  @P0 BRA `(.L_x_1022) ;  /* 0x00000044005c0947 */ /* 0x000fea0003800000 */
[----:B------:R-:W0:Y:S01]  /*10470*/  S2R R7, SR_TID.X ;  /* 0x0000000000077919 */ /* 0x000e220000002100 */
[----:B-1----:R-:W1:Y:S01]  /*10480*/  S2UR UR8, SR_CgaCtaId ;  /* 0x00000000000879c3 */ /* 0x002e620000008800 */
[----:B------:R-:W-:Y:S01]  /*10490*/  ULDC.64 UR4, c[0x0][0x418] ;  /* 0x0001060000047ab9 */ /* 0x000fe20000000a00 */
[----:B------:R-:W-:Y:S01]  /*104a0*/  ULDC.64 UR6, c[0x0][0x2f0] ;  /* 0x0000bc0000067ab9 */ /* 0x000fe20000000a00 */
[----:B------:R-:W-:Y:S01]  /*104b0*/  UISETP.NE.U32.AND UP0, UPT, UR4, URZ, UPT ;  /* 0x0000003f0400728c */ /* 0x000fe2000bf05070 */
[----:B------:R-:W-:Y:S01]  /*104c0*/  LOP3.LUT R19, R19, 0xfffffffe, RZ, 0xc0, !PT ;  /* 0xfffffffe13137812 */ /* 0x000fe200078ec0ff */
[----:B------:R-:W-:Y:S01]  /*104d0*/  ULDC UR9, c[0x0][0x2b8] ;  /* 0x0000ae0000097ab9 */ /* 0x000fe20000000800 */
[----:B------:R-:W-:Y:S01]  /*104e0*/  ULDC UR4, c[0x0][0x424] ;  /* 0x0001090000047ab9 */ /* 0x000fe20000000800 */
[----:B------:R-:W-:Y:S01]  /*104f0*/  UISETP.NE.AND.EX UP0, UPT, UR5, URZ, UPT, UP0 ;  /* 0x0000003f0500728c */ /* 0x000fe2000bf05300 */
[----:B------:R-:W-:Y:S01]  /*10500*/  IMAD.MOV.U32 R26, RZ, RZ, 0x1 ;  /* 0x00000001ff1a7424 */ /* 0x000fe200078e00ff */
[----:B------:R-:W-:Y:S01]  /*10510*/  ULDC UR39, c[0x0][0x288] ;  /* 0x0000a20000277ab9 */ /* 0x000fe20000000800 */
[----:B------:R-:W-:Y:S01]  /*10520*/  UMOV UR5, 0x400 ;  /* 0x0000040000057882 */ /* 0x000fe20000000000 */
[----:B------:R-:W-:Y:S01]  /*10530*/  USEL UR4, UR4, 0x1, UP0 ;  /* 0x0000000104047887 */ /* 0x000fe20008000000 */
[----:B------:R-:W-:Y:S01]  /*10540*/  IMAD.MOV.U32 R23, RZ, RZ, RZ ;  /* 0x000000ffff177224 */ /* 0x000fe200078e00ff */
[----:B------:R-:W-:Y:S01]  /*10550*/  ULDC UR38, c[0x0][0x448] ;  /* 0x0001120000267ab9 */ /* 0x000fe20000000800 */
[----:B------:R-:W-:-:S02]  /*10560*/  ULOP3.LUT UR46, UR37, 0x2, URZ, 0xfc, !UPT ;  /* 0x00000002252e7892 */ /* 0x000fc4000f8efc3f */
[----:B------:R-:W-:Y:S02]  /*10570*/  UIMAD UR36, UR4, UR6, URZ ;  /* 0x00000006042472a4 */ /* 0x000fe4000f8e023f */
[----:B------:R-:W-:Y:S02]  /*10580*/  UIMAD UR38, UR38, UR39, URZ ;  /* 0x00000027262672a4 */ /* 0x000fe4000f8e023f */
[----:B------:R-:W-:Y:S02]  /*10590*/  UIADD3 UR4, UR36, 0x7f, URZ ;  /* 0x0000007f24047890 */ /* 0x000fe4000fffe03f */
[----:B------:R-:W-:Y:S02]  /*105a0*/  UIADD3 UR47, UR36, 0x1, -UR39 ;  /* 0x00000001242f7890 */ /* 0x000fe4000fffe827 */
[----:B-1----:R-:W-:Y:S02]  /*105b0*/  ULEA UR8, UR8, UR5, 0x18 ;  /* 0x0000000508087291 */ /* 0x002fe4000f8ec03f */
[----:B------:R-:W-:-:S02]  /*105c0*/  USHF.R.S32.HI UR5, URZ, 0x1f, UR4 ;  /* 0x0000001f3f057899 */ /* 0x000fc40008011404 */
[----:B------:R-:W-:Y:S02]  /*105d0*/  UIADD3 UR39, UR36, -UR39, URZ ;  /* 0x8000002724277290 */ /* 0x000fe4000fffe03f */
[----:B------:R-:W-:Y:S01]  /*105e0*/  IMAD.U32 R16, RZ, RZ, UR8 ;  /* 0x00000008ff107e24 */ /* 0x000fe2000f8e00ff */
[C---:B0-----:R-:W-:Y:S01]  /*105f0*/  LOP3.LUT R6, R7.reuse, 0x7f, RZ, 0xc0, !PT ;  /* 0x0000007f07067812 */ /* 0x041fe200078ec0ff */
[----:B------:R-:W-:Y:S01]  /*10600*/  IMAD.SHL.U32 R0, R7, 0x8, RZ ;  /* 0x0000000807007824 */ /* 0x000fe200078e00ff */
[----:B------:R-:W-:Y:S01]  /*10610*/  ULEA.HI UR5, UR5, UR4, URZ, 0x7 ;  /* 0x0000000405057291 */ /* 0x000fe2000f8f383f */
[----:B------:R-:W-:-:S03]  /*10620*/  ULDC UR48, c[0x0][0xc] ;  /* 0x0000030000307ab9 */ /* 0x000fc60000000800 */
[C---:B------:R-:W-:Y:S01]  /*10630*/  LOP3.LUT R2, R0.reuse, 0x1f8, RZ, 0xc0, !PT ;  /* 0x000001f800027812 */ /* 0x040fe200078ec0ff */
[----:B------:R-:W-:Y:S01]  /*10640*/  USHF.R.S32.HI UR40, URZ, 0x7, UR5 ;  /* 0x000000073f287899 */ /* 0x000fe20008011405 */
[----:B------:R-:W-:Y:S02]  /*10650*/  LOP3.LUT R5, R0, 0x38, RZ, 0xc0, !PT ;  /* 0x0000003800057812 */ /* 0x000fe400078ec0ff */
[----:B------:R-:W-:Y:S01]  /*10660*/  LOP3.LUT R3, R2, 0x38, R7, 0x78, !PT ;  /* 0x0000003802037812 */ /* 0x000fe200078e7807 */
[----:B------:R-:W-:Y:S01]  /*10670*/  IMAD.U32 R2, RZ, RZ, UR10 ;  /* 0x0000000aff027e24 */ /* 0x000fe2000f8e00ff */
[----:B------:R-:W-:Y:S02]  /*10680*/  ISETP.GE.AND P1, PT, R5, UR7, PT ;  /* 0x0000000705007c0c */ /* 0x000fe4000bf26270 */
[----:B------:R-:W-:Y:S01]  /*10690*/  LOP3.LUT R4, R3, 0x200, R0, 0xf8, !PT ;  /* 0x0000020003047812 */ /* 0x000fe200078ef800 */
[----:B------:R-:W-:Y:S01]  /*106a0*/  IMAD.SHL.U32 R0, R7, 0x10, RZ ;  /* 0x0000001007007824 */ /* 0x000fe200078e00ff */
[----:B------:R0:W-:Y:S01]  /*106b0*/  STL [R1+0xc], R2 ;  /* 0x00000c0201007387 */ /* 0x0001e20000100800 */
[----:B------:R-:W-:-:S03]  /*106c0*/  ISETP.GE.AND P0, PT, R5, UR7, PT ;  /* 0x0000000705007c0c */ /* 0x000fc6000bf06270 */
[----:B------:R-:W-:Y:S01]  /*106d0*/  LOP3.LUT R0, R0, 0x70, RZ, 0xc0, !PT ;  /* 0x0000007000007812 */ /* 0x000fe200078ec0ff */
[----:B------:R1:W-:Y:S04]  /*106e0*/  STL [R1+0x10], RZ ;  /* 0x000010ff01007387 */ /* 0x0003e80000100800 */
[----:B------:R-:W-:Y:S02]  /*106f0*/  @P1 LOP3.LUT R19, R19, 0x1, RZ, 0xfc, !PT ;  /* 0x0000000113131812 */ /* 0x000fe400078efcff */
[----:B0-----:R-:W-:Y:S02]  /*10700*/  SHF.R.U32.HI R2, RZ, 0x3, R6 ;  /* 0x00000003ff027819 */ /* 0x001fe40000011606 */
[----:B------:R-:W-:Y:S02]  /*10710*/  LOP3.LUT R19, R19, 0xfffffffd, RZ, 0xc0, !PT ;  /* 0xfffffffd13137812 */ /* 0x000fe400078ec0ff */
[----:B------:R-:W-:Y:S01]  /*10720*/  LOP3.LUT R2, R2, R0, RZ, 0xfc, !PT ;  /* 0x0000000002027212 */ /* 0x000fe200078efcff */
[----:B------:R-:W-:Y:S01]  /*10730*/  IMAD R0, R4, 0x2, R16 ;  /* 0x0000000204007824 */ /* 0x000fe200078e0210 */
[----:B------:R-:W-:-:S02]  /*10740*/  @P0 LOP3.LUT R19, R19, 0x2, RZ, 0xfc, !PT ;  /* 0x0000000213130812 */ /* 0x000fc400078efcff */
[----:B------:R-:W-:Y:S02]  /*10750*/  ISETP.GE.AND P0, PT, R5, UR9, PT ;  /* 0x0000000905007c0c */ /* 0x000fe4000bf06270 */
[----:B------:R1:W-:Y:S01]  /*10760*/  STL [R1+0x8], R0 ;  /* 0x0000080001007387 */ /* 0x0003e20000100800 */
[----:B------:R-:W-:-:S10]  /*10770*/  LOP3.LUT R19, R19, 0xffffffef, RZ, 0xc0, !PT ;  /* 0xffffffef13137812 */ /* 0x000fd400078ec0ff */
[----:B-1----:R-:W-:-:S07]  /*10780*/  @P0 LOP3.LUT R19, R19, 0x10, RZ, 0xfc, !PT ;  /* 0x0000001013130812 */ /* 0x002fce00078efcff */
.L_x_1077:
[----:B--2---:R-:W2:Y:S01]  /*10790*/  LDL R0, [R1+0xc] ;  /* 0x00000c0001007983 */ /* 0x004ea20000100800 */
[----:B------:R-:W-:Y:S02]  /*107a0*/  ULDC UR7, c[0x0][0xc60] ;  /* 0x0003180000077ab9 */ /* 0x000fe40000000800 */
[----:B------:R-:W-:-:S11]  /*107b0*/  UISETP.NE.AND UP0, UPT, UR7, 0x1, UPT ;  /* 0x000000010700788c */ /* 0x000fd6000bf05270 */
[----:B------:R-:W-:Y:S01]  /*107c0*/  @UP0 ULDC UR4, c[0x0][0xc64] ;  /* 0x0003190000040ab9 */ /* 0x000fe20000000800 */
[----:B------:R-:W-:Y:S01]  /*107d0*/  @UP0 ULDC UR8, c[0x0][0xc68] ;  /* 0x00031a0000080ab9 */ /* 0x000fe20000000800 */
[C---:B--2---:R-:W-:Y:S02]  /*107e0*/  R2UR UR41, R0.reuse ;  /* 0x00000000002972ca */ /* 0x044fe400000e0000 */
[----:B------:R-:W-:-:S11]  /*107f0*/  R2UR UR6, R0 ;  /* 0x00000000000672ca */ /* 0x000fd600000e0000 */
[----:B------:R-:W-:-:S04]  /*10800*/  UIMAD.WIDE.U32 UR4, UR41, UR4, URZ ;  /* 0x00000004290472a5 */ /* 0x000fc8000f8e003f */
[----:B------:R-:W-:-:S03]  /*10810*/  @UP0 USHF.R.U32.HI UR41, URZ, UR8, UR5 ;  /* 0x000000083f290299 */ /* 0x000fc60008011605 */
[----:B------:R-:W-:Y:S02]  /*10820*/  ULDC UR4, c[0x0][0xc78] ;  /* 0x00031e0000047ab9 */ /* 0x000fe40000000800 */
[----:B------:R-:W-:Y:S02]  /*10830*/  UISETP.GE.AND UP0, UPT, UR41, UR4, UPT ;  /* 0x000000042900728c */ /* 0x000fe4000bf06270 */
[----:B------:R-:W-:-:S04]  /*10840*/  UIADD3 UR4, -UR41, URZ, URZ ;  /* 0x0000003f29047290 */ /* 0x000fc8000fffe13f */
[----:B------:R-:W-:Y:S01]  /*10850*/  PLOP3.LUT P0, PT, PT, PT, UP0, 0x80, 0x0 ;  /* 0x000000000000781c */ /* 0x000fe20003f0f008 */
[----:B------:R-:W-:-:S12]  /*10860*/  UIMAD UR7, UR7, UR4, UR6 ;  /* 0x00000004070772a4 */ /* 0x000fd8000f8e0206 */
[----:B0--3--:R-:W-:Y:S05]  /*10870*/  @!P0 BRA `(.L_x_1023) ;  /* 0x0000000000208947 */ /* 0x009fea0003800000 */
        /* <DEDUP_REMOVED lines=8> */
.L_x_1023:
[----:B------:R-:W-:Y:S01]  /*10900*/  ULDC UR8, c[0x0][0xc54] ;  /* 0x0003150000087ab9 */ /* 0x000fe20000000800 */
[----:B------:R-:W-:Y:S01]  /*10910*/  UMOV UR6, UR7 ;  /* 0x0000000700067c82 */ /* 0x000fe20008000000 */
[----:B------:R-:W-:-:S11]  /*10920*/  UISETP.NE.AND UP0, UPT, UR8, 0x1, UPT ;  /* 0x000000010800788c */ /* 0x000fd6000bf05270 */
[----:B------:R-:W-:Y:S02]  /*10930*/  @UP0 ULDC.64 UR10, c[0x0][0xc58] ;  /* 0x00031600000a0ab9 */ /* 0x000fe40000000a00 */
[----:B------:R-:W-:-:S04]  /*10940*/  UIMAD.WIDE.U32 UR4, UR7, UR10, URZ ;  /* 0x0000000a070472a5 */ /* 0x000fc8000f8e003f */
[----:B------:R-:W-:-:S04]  /*10950*/  @UP0 USHF.R.U32.HI UR6, URZ, UR11, UR5 ;  /* 0x0000000b3f060299 */ /* 0x000fc80008011605 */
[----:B------:R-:W-:-:S12]  /*10960*/  UIMAD UR4, UR6, UR8, URZ ;  /* 0x00000008060472a4 */ /* 0x000fd8000f8e023f */
.L_x_1024:
[----:B------:R-:W-:Y:S01]  /*10970*/  ULDC UR5, c[0x0][0xc48] ;  /* 0x0003120000057ab9 */ /* 0x000fe20000000800 */
[----:B------:R-:W-:Y:S01]  /*10980*/  ULDC.64 UR8, c[0x0][0xa28] ;  /* 0x00028a0000087ab9 */ /* 0x000fe20000000a00 */
[----:B------:R-:W-:Y:S01]  /*10990*/  UISETP.NE.AND UP1, UPT, UR5, 0x1, UPT ;  /* 0x000000010500788c */ /* 0x000fe2000bf25270 */
[----:B------:R-:W-:Y:S01]  /*109a0*/  IMAD.MOV.U32 R18, RZ, RZ, RZ ;  /* 0x000000ffff127224 */ /* 0x000fe200078e00ff */
[----:B------:R-:W-:Y:S02]  /*109b0*/  UIADD3 UR4, UR7, -UR4, URZ ;  /* 0x8000000407047290 */ /* 0x000fe4000fffe03f */
[----:B------:R-:W-:Y:S01]  /*109c0*/  UISETP.NE.U32.AND UP0, UPT, UR8, URZ, UPT ;  /* 0x0000003f0800728c */ /* 0x000fe2000bf05070 */
[----:B------:R-:W-:Y:S02]  /*109d0*/  ULDC UR5, c[0x0][0xc54] ;  /* 0x0003150000057ab9 */ /* 0x000fe40000000800 */
[----:B------:R-:W-:Y:S02]  /*109e0*/  UIMAD UR41, UR41, UR5, UR4 ;  /* 0x00000005292972a4 */ /* 0x000fe4000f8e0204 */
[----:B------:R-:W-:-:S02]  /*109f0*/  UISETP.NE.AND.EX UP0, UPT, UR9, URZ, UPT, UP0 ;  /* 0x0000003f0900728c */ /* 0x000fc4000bf05300 */
[----:B------:R-:W-:Y:S01]  /*10a00*/  @UP1 ULDC UR4, c[0x0][0xc4c] ;  /* 0x0003130000041ab9 */ /* 0x000fe20000000800 */
[----:B------:R-:W-:Y:S01]  /*10a10*/  @UP1 ULDC UR7, c[0x0][0xc50] ;  /* 0x0003140000071ab9 */ /* 0x000fe20000000800 */
[----:B------:R-:W-:Y:S02]  /*10a20*/  UIMAD.WIDE.U32 UR4, UR41, UR4, URZ ;  /* 0x00000004290472a5 */ /* 0x000fe4000f8e003f */
[----:B------:R-:W-:Y:S01]  /*10a30*/  UMOV UR42, UR41 ;  /* 0x00000029002a7c82 */ /* 0x000fe20008000000 */
[----:B------:R-:W-:Y:S01]  /*10a40*/  PLOP3.LUT P0, PT, PT, PT, UP0, 0x80, 0x0 ;  /* 0x000000000000781c */ /* 0x000fe20003f0f008 */
[----:B------:R-:W-:-:S03]  /*10a50*/  @UP1 USHF.R.U32.HI UR42, URZ, UR7, UR5 ;  /* 0x000000073f2a1299 */ /* 0x000fc60008011605 */
[----:B------:R-:W-:Y:S02]  /*10a60*/  @UP0 ULDC.64 UR4, c[0x0][0xa28] ;  /* 0x00028a0000040ab9 */ /* 0x000fe40000000a00 */
[----:B------:R-:W-:-:S06]  /*10a70*/  @UP0 UIMAD.WIDE UR4, UR42, 0x4, UR4 ;  /* 0x000000042a0408a5 */ /* 0x000fcc000f8e0204 */
[----:B------:R-:W-:Y:S01]  /*10a80*/  IMAD.U32 R2, RZ, RZ, UR4 ;  /* 0x00000004ff027e24 */ /* 0x000fe2000f8e00ff */
[----:B------:R-:W-:Y:S01]  /*10a90*/  ULOP3.LUT UR6, URZ, UR6, URZ, 0x33, !UPT ;  /* 0x000000063f067292 */ /* 0x000fe2000f8e333f */
[----:B------:R-:W-:Y:S01]  /*10aa0*/  IMAD.U32 R3, RZ, RZ, UR5 ;  /* 0x00000005ff037e24 */ /* 0x000fe2000f8e00ff */
[----:B------:R-:W-:Y:S01]  /*10ab0*/  ULDC UR5, c[0x0][0x448] ;  /* 0x0001120000057ab9 */ /* 0x000fe20000000800 */
[----:B------:R-:W-:-:S03]  /*10ac0*/  ULDC UR4, c[0x0][0xc3c] ;  /* 0x00030f0000047ab9 */ /* 0x000fc60000000800 */
[----:B------:R-:W2:Y:S01]  /*10ad0*/  @P0 LDG.E R18, desc[UR52][R2.64] ;  /* 0x0000003402120981 */ /* 0x000ea2000c1e1900 */
[----:B------:R-:W-:Y:S02]  /*10ae0*/  UISETP.NE.AND UP2, UPT, UR5, 0x1, UPT ;  /* 0x000000010500788c */ /* 0x000fe4000bf45270 */
[----:B------:R-:W-:Y:S02]  /*10af0*/  UIADD3 UR6, UR6, UR4, URZ ;  /* 0x0000000406067290 */ /* 0x000fe4000fffe03f */
[----:B------:R-:W-:Y:S02]  /*10b00*/  UP2UR UR49, UPR, URZ, 0x4 ;  /* 0x000000043f317883 */ /* 0x000fe40008000000 */
[----:B------:R-:W-:Y:S01]  /*10b10*/  UIMAD UR43, UR6, 0xc0, URZ ;  /* 0x000000c0062b78a4 */ /* 0x000fe2000f8e023f */
[----:B------:R-:W-:Y:S02]  /*10b20*/  ULDC.64 UR4, c[0x0][0x9e0] ;  /* 0x0002780000047ab9 */ /* 0x000fe40000000a00 */
[----:B------:R-:W-:-:S02]  /*10b30*/  UISETP.GE.AND UP0, UPT, UR5, 0x1, UPT ;  /* 0x000000010500788c */ /* 0x000fc4000bf06270 */
[----:B------:R-:W-:Y:S01]  /*10b40*/  UIADD3 UR8, UR43, 0xbf, URZ ;  /* 0x000000bf2b087890 */ /* 0x000fe2000fffe03f */
[----:B------:R-:W-:Y:S01]  /*10b50*/  @UP2 ULDC UR6, c[0x0][0x44c] ;  /* 0x0001130000062ab9 */ /* 0x000fe20000000800 */
[----:B------:R-:W-:Y:S02]  /*10b60*/  @UP2 ULDC UR9, c[0x0][0x450] ;  /* 0x0001140000092ab9 */ /* 0x000fe40000000800 */
[----:B------:R-:W-:Y:S01]  /*10b70*/  UIMAD.WIDE.U32 UR6, UR8, UR6, URZ ;  /* 0x00000006080672a5 */ /* 0x000fe2000f8e003f */
[----:B------:R-:W-:-:S03]  /*10b80*/  PLOP3.LUT P1, PT, PT, PT, UP0, 0x80, 0x0 ;  /* 0x000000000000781c */ /* 0x000fc60003f2f008 */
[----:B------:R-:W-:-:S04]  /*10b90*/  @UP2 USHF.R.U32.HI UR8, URZ, UR9, UR7 ;  /* 0x000000093f082299 */ /* 0x000fc80008011607 */
[----:B------:R-:W-:-:S04]  /*10ba0*/  UIADD3 UR6, UR47, UR8, URZ ;  /* 0x000000082f067290 */ /* 0x000fc8000fffe03f */
[----:B------:R-:W-:Y:S01]  /*10bb0*/  UIADD3 UR4, UR6, UR4, URZ ;  /* 0x0000000406047290 */ /* 0x000fe2000fffe03f */
[----:B--2---:R0:W-:Y:S01]  /*10bc0*/  STL [R1+0x4], R18 ;  /* 0x0000041201007387 */ /* 0x0041e20000100800 */
[----:B------:R-:W-:Y:S10]  /*10bd0*/  @!P1 BRA `(.L_x_1025) ;  /* 0x0000000000449947 */ /* 0x000ff40003800000 */
        /* <DEDUP_REMOVED lines=10> */
.L_x_1026:
[----:B------:R-:W-:-:S11]  /*10c80*/  UISETP.NE.AND UP0, UPT, UR5, 0x1, UPT ;  /* 0x000000010500788c */ /* 0x000fd6000bf05270 */
[----:B------:R-:W-:Y:S02]  /*10c90*/  @UP0 ULDC.64 UR10, c[0x0][0x9e8] ;  /* 0x00027a00000a0ab9 */ /* 0x000fe40000000a00 */
[----:B------:R-:W-:-:S04]  /*10ca0*/  UIMAD.WIDE.U32 UR6, UR8, UR10, URZ ;  /* 0x0000000a080672a5 */ /* 0x000fc8000f8e003f */
[----:B------:R-:W-:-:S12]  /*10cb0*/  @UP0 USHF.R.U32.HI UR8, URZ, UR11, UR7 ;  /* 0x0000000b3f080299 */ /* 0x000fd80008011607 */
.L_x_1027:
[----:B------:R-:W-:-:S04]  /*10cc0*/  UIMAD UR8, UR8, UR5, UR5 ;  /* 0x00000005080872a4 */ /* 0x000fc8000f8e0205 */
[----:B------:R-:W-:-:S04]  /*10cd0*/  UISETP.LT.AND UP0, UPT, UR4, UR8, UPT ;  /* 0x000000080400728c */ /* 0x000fc8000bf01270 */
[----:B------:R-:W-:-:S12]  /*10ce0*/  USEL UR4, UR4, UR8, UP0 ;  /* 0x0000000804047287 */ /* 0x000fd80008000000 */
.L_x_1025:
[----:B------:R-:W-:Y:S02]  /*10cf0*/  UISETP.NE.AND UP0, UPT, UR49, URZ, UPT ;  /* 0x0000003f3100728c */ /* 0x000fe4000bf05270 */
[----:B------:R-:W-:-:S04]  /*10d00*/  UIADD3 UR4, UR4, 0x7f, URZ ;  /* 0x0000007f04047890 */ /* 0x000fc8000fffe03f */
[----:B------:R-:W-:-:S04]  /*10d10*/  USHF.R.S32.HI UR8, URZ, 0x1f, UR4 ;  /* 0x0000001f3f087899 */ /* 0x000fc80008011404 */
[----:B------:R-:W-:Y:S01]  /*10d20*/  ULEA.HI UR8, UR8, UR4, URZ, 0x7 ;  /* 0x0000000408087291 */ /* 0x000fe2000f8f383f */
[----:B------:R-:W-:Y:S01]  /*10d30*/  @UP0 ULDC UR6, c[0x0][0x44c] ;  /* 0x0001130000060ab9 */ /* 0x000fe20000000800 */
[----:B------:R-:W-:Y:S01]  /*10d40*/  @UP0 ULDC UR9, c[0x0][0x450] ;  /* 0x0001140000090ab9 */ /* 0x000fe20000000800 */
[----:B------:R-:W-:Y:S02]  /*10d50*/  UIMAD.WIDE.U32 UR6, UR43, UR6, URZ ;  /* 0x000000062b0672a5 */ /* 0x000fe4000f8e003f */
[----:B------:R-:W-:Y:S01]  /*10d60*/  UMOV UR4, UR43 ;  /* 0x0000002b00047c82 */ /* 0x000fe20008000000 */
[----:B------:R-:W-:Y:S02]  /*10d70*/  USHF.R.S32.HI UR8, URZ, 0x7, UR8 ;  /* 0x000000073f087899 */ /* 0x000fe40008011408 */
[----:B------:R-:W-:Y:S02]  /*10d80*/  @UP0 USHF.R.U32.HI UR4, URZ, UR9, UR7 ;  /* 0x000000093f040299 */ /* 0x000fe40008011607 */
[----:B------:R-:W-:-:S02]  /*10d90*/  UISETP.LT.AND UP0, UPT, UR40, UR8, UPT ;  /* 0x000000082800728c */ /* 0x000fc4000bf01270 */
[----:B------:R-:W-:Y:S01]  /*10da0*/  UIADD3 UR4, UR39, UR4, URZ ;  /* 0x0000000427047290 */ /* 0x000fe2000fffe03f */
[----:B------:R-:W-:Y:S01]  /*10db0*/  ULDC UR6, c[0x0][0x9dc] ;  /* 0x0002770000067ab9 */ /* 0x000fe20000000800 */
[----:B------:R-:W-:Y:S02]  /*10dc0*/  USEL UR44, UR40, UR8, UP0 ;  /* 0x00000008282c7287 */ /* 0x000fe40008000000 */
[----:B------:R-:W-:Y:S01]  /*10dd0*/  UIADD3 UR8, UR4, -UR6, URZ ;  /* 0x8000000604087290 */ /* 0x000fe2000fffe03f */
[----:B------:R-:W-:Y:S11]  /*10de0*/  @!P1 BRA `(.L_x_1028) ;  /* 0x0000000000449947 */ /* 0x000ff60003800000 */
        /* <DEDUP_REMOVED lines=10> */
.L_x_1029:
[----:B------:R-:W-:-:S11]  /*10e90*/  UISETP.NE.AND UP0, UPT, UR5, 0x1, UPT ;  /* 0x000000010500788c */ /* 0x000fd6000bf05270 */
[----:B------:R-:W-:Y:S02]  /*10ea0*/  @UP0 ULDC.64 UR10, c[0x0][0x9e8] ;  /* 0x00027a00000a0ab9 */ /* 0x000fe40000000a00 */
[----:B------:R-:W-:-:S04]  /*10eb0*/  UIMAD.WIDE.U32 UR6, UR4, UR10, URZ ;  /* 0x0000000a040672a5 */ /* 0x000fc8000f8e003f */
[----:B------:R-:W-:-:S12]  /*10ec0*/  @UP0 USHF.R.U32.HI UR4, URZ, UR11, UR7 ;  /* 0x0000000b3f040299 */ /* 0x000fd80008011607 */
.L_x_1030:
[----:B------:R-:W-:-:S04]  /*10ed0*/  UIMAD UR4, UR4, UR5, URZ ;  /* 0x00000005040472a4 */ /* 0x000fc8000f8e023f */
[----:B------:R-:W-:-:S04]  /*10ee0*/  UISETP.LT.AND UP0, UPT, UR8, UR4, UPT ;  /* 0x000000040800728c */ /* 0x000fc8000bf01270 */
[----:B------:R-:W-:-:S12]  /*10ef0*/  USEL UR8, UR8, UR4, !UP0 ;  /* 0x0000000408087287 */ /* 0x000fd8000c000000 */
.L_x_1028:
[----:B------:R-:W-:Y:S01]  /*10f00*/  USHF.R.S32.HI UR4, URZ, 0x1f, UR8 ;  /* 0x0000001f3f047899 */ /* 0x000fe20008011408 */
[----:B------:R-:W-:Y:S03]  /*10f10*/  BSSY B7, `(.L_x_1031) ;  /* 0x0000390000077945 */ /* 0x000fe60003800000 */
[----:B------:R-:W-:-:S04]  /*10f20*/  ULEA.HI UR4, UR4, UR8, URZ, 0x7 ;  /* 0x0000000804047291 */ /* 0x000fc8000f8f383f */
[----:B------:R-:W-:-:S04]  /*10f30*/  USHF.R.S32.HI UR4, URZ, 0x7, UR4 ;  /* 0x000000073f047899 */ /* 0x000fc80008011404 */
[----:B------:R-:W-:-:S04]  /*10f40*/  UISETP.LT.AND UP0, UPT, URZ, UR4, UPT ;  /* 0x000000043f00728c */ /* 0x000fc8000bf01270 */
[----:B------:R-:W-:-:S04]  /*10f50*/  USEL UR45, URZ, UR4, !UP0 ;  /* 0x000000043f2d7287 */ /* 0x000fc8000c000000 */
[----:B------:R-:W-:-:S06]  /*10f60*/  UISETP.GT.AND UP0, UPT, UR44, UR45, UPT ;  /* 0x0000002d2c00728c */ /* 0x000fcc000bf04270 */
[----:B------:R-:W-:-:S13]  /*10f70*/  PLOP3.LUT P0, PT, PT, PT, UP0, 0x80, 0x0 ;  /* 0x000000000000781c */ /* 0x000fda0003f0f008 */
[----:B------:R-:W-:Y:S05]  /*10f80*/  @P0 BRA `(.L_x_1032) ;  /* 0x0000000000480947 */ /* 0x000fea0003800000 */
[----:B------:R-:W1:Y:S02]  /*10f90*/  S2R R0, SR_TID.X ;  /* 0x0000000000007919 */ /* 0x000e640000002100 */
[----:B-1----:R-:W-:-:S04]  /*10fa0*/  LOP3.LUT R0, R0, 0x7f, RZ, 0xc0, !PT ;  /* 0x0000007f00007812 */ /* 0x002fc800078ec0ff */
[----:B------:R-:W-:-:S13]  /*10fb0*/  ISETP.NE.AND P1, PT, R0, RZ, PT ;  /* 0x000000ff0000720c */ /* 0x000fda0003f25270 */
[----:B------:R-:W-:Y:S05]  /*10fc0*/  @P1 BRA `(.L_x_1033) ;  /* 0x0000003800101947 */ /* 0x000fea0003800000 */
[----:B------:R-:W1:Y:S01]  /*10fd0*/  S2R R7, SR_LANEID ;  /* 0x0000000000077919 */ /* 0x000e620000000000 */
[----:B------:R-:W-:Y:S01]  /*10fe0*/  VOTEU.ANY UR4, UPT, PT ;  /* 0x0000000000047886 */ /* 0x000fe200038e0100 */
[----:B------:R-:W2:Y:S01]  /*10ff0*/  LDC.64 R2, c[0x0][0xc80] ;  /* 0x00032000ff027b82 */ /* 0x000ea20000000a00 */
[----:B------:R-:W1:Y:S08]  /*11000*/  FLO.U32 R0, UR4 ;  /* 0x0000000400007d00 */ /* 0x000e7000080e0000 */
[----:B------:R-:W2:Y:S01]  /*11010*/  POPC R5, UR4 ;  /* 0x0000000400057d09 */ /* 0x000ea20008000000 */
[----:B-1----:R-:W-:-:S13]  /*11020*/  ISETP.EQ.U32.AND P0, PT, R0, R7, PT ;  /* 0x000000070000720c */ /* 0x002fda0003f02070 */
[----:B--2---:R-:W2:Y:S01]  /*11030*/  @P0 ATOMG.E.ADD.STRONG.GPU PT, R3, desc[UR52][R2.64], R5 ;  /* 0x00000005020309a8 */ /* 0x004ea200081ee1f4 */
[----:B------:R-:W1:Y:S02]  /*11040*/  S2R R4, SR_LTMASK ;  /* 0x0000000000047919 */ /* 0x000e640000003900 */
[----:B-1----:R-:W-:-:S04]  /*11050*/  LOP3.LUT R4, R4, UR4, RZ, 0xc0, !PT ;  /* 0x0000000404047c12 */ /* 0x002fc8000f8ec0ff */
[----:B------:R-:W1:Y:S01]  /*11060*/  POPC R7, R4 ;  /* 0x0000000400077309 */ /* 0x000e620000000000 */
[----:B--2---:R-:W1:Y:S02]  /*11070*/  SHFL.IDX PT, R0, R3, R0, 0x1f ;  /* 0x00001f0003007589 */ /* 0x004e6400000e0000 */
[----:B-1----:R-:W-:-:S05]  /*11080*/  IADD3 R0, R0, UR48, R7 ;  /* 0x0000003000007c10 */ /* 0x002fca000fffe007 */
[----:B------:R1:W-:Y:S01]  /*11090*/  STL [R1+0xc], R0 ;  /* 0x00000c0001007387 */ /* 0x0003e20000100800 */
[----:B------:R-:W-:Y:S05]  /*110a0*/  BRA `(.L_x_1033) ;  /* 0x0000003400d87947 */ /* 0x000fea0003800000 */
.L_x_1032:
        /* <DEDUP_REMOVED lines=8> */
[----:B------:R-:W-:Y:S02]  /*11130*/  IMAD.U32 R4, RZ, RZ, UR6 ;  /* 0x00000006ff047e24 */ /* 0x000fe4000f8e00ff */
[----:B------:R-:W1:Y:S01]  /*11140*/  LDC.64 R2, c[0x4][R2] ;  /* 0x0100000002027b82 */ /* 0x000e620000000a00 */
[----:B------:R-:W-:Y:S02]  /*11150*/  IMAD.U32 R5, RZ, RZ, UR7 ;  /* 0x00000007ff057e24 */ /* 0x000fe4000f8e00ff */
[----:B------:R-:W-:Y:S02]  /*11160*/  IMAD.U32 R6, RZ, RZ, UR8 ;  /* 0x00000008ff067e24 */ /* 0x000fe4000f8e00ff */
[----:B------:R-:W-:-:S02]  /*11170*/  IMAD.U32 R7, RZ, RZ, UR9 ;  /* 0x00000009ff077e24 */ /* 0x000fc4000f8e00ff */
[----:B------:R-:W-:Y:S02]  /*11180*/  IMAD.U32 R10, RZ, RZ, UR4 ;  /* 0x00000004ff0a7e24 */ /* 0x000fe4000f8e00ff */
[----:B------:R-:W-:Y:S02]  /*11190*/  IMAD.U32 R11, RZ, RZ, UR5 ;  /* 0x00000005ff0b7e24 */ /* 0x000fe4000f8e00ff */
[----:B------:R-:W-:Y:S02]  /*111a0*/  IMAD.MOV.U32 R8, RZ, RZ, 0x70 ;  /* 0x00000070ff087424 */ /* 0x000fe400078e00ff */
[----:B------:R-:W-:Y:S02]  /*111b0*/  IMAD.MOV.U32 R12, RZ, RZ, 0x1 ;  /* 0x00000001ff0c7424 */ /* 0x000fe400078e00ff */
[----:B------:R-:W-:-:S07]  /*111c0*/  IMAD.MOV.U32 R13, RZ, RZ, RZ ;  /* 0x000000ffff0d7224 */ /* 0x000fce00078e00ff */
[----:B------:R-:W-:-:S07]  /*111d0*/  LEPC R20, `(.L_x_1035) ;  /* 0x000000001014794e */ /* 0x000fce0000000000 */
[----:B01----:R-:W-:Y:S05]  /*111e0*/  CALL.ABS.NOINC R2 ;  /* 0x0000000002007343 */ /* 0x003fea0003c00000 */
.L_x_1035:
[----:B------:R-:W-:Y:S05]  /*111f0*/  BSYNC B6 ;  /* 0x0000000000067941 */ /* 0x000fea0003800000 */
.L_x_1034:
        /* <DEDUP_REMOVED lines=8> */
[----:B------:R1:W2:Y:S01]  /*11280*/  LDC.64 R2, c[0x4][R17] ;  /* 0x0100000011027b82 */ /* 0x0002a20000000a00 */
[----:B------:R-:W-:Y:S02]  /*11290*/  IMAD.U32 R4, RZ, RZ, UR6 ;  /* 0x00000006ff047e24 */ /* 0x000fe4000f8e00ff */
[----:B------:R-:W-:Y:S02]  /*112a0*/  IMAD.U32 R5, RZ, RZ, UR7 ;  /* 0x00000007ff057e24 */ /* 0x000fe4000f8e00ff */
[----:B------:R-:W-:Y:S02]  /*112b0*/  IMAD.U32 R6, RZ, RZ, UR8 ;  /* 0x00000008ff067e24 */ /* 0x000fe4000f8e00ff */
[----:B------:R-:W-:-:S02]  /*112c0*/  IMAD.U32 R7, RZ, RZ, UR9 ;  /* 0x00000009ff077e24 */ /* 0x000fc4000f8e00ff */
[----:B------:R-:W-:Y:S02]  /*112d0*/  IMAD.U32 R10, RZ, RZ, UR4 ;  /* 0x00000004ff0a7e24 */ /* 0x000fe4000f8e00ff */
[----:B------:R-:W-:Y:S02]  /*112e0*/  IMAD.U32 R11, RZ, RZ, UR5 ;  /* 0x00000005ff0b7e24 */ /* 0x000fe4000f8e00ff */
[----:B------:R-:W-:Y:S02]  /*112f0*/  IMAD.MOV.U32 R8, RZ, RZ, 0x70 ;  /* 0x00000070ff087424 */ /* 0x000fe400078e00ff */
[----:B------:R-:W-:Y:S02]  /*11300*/  IMAD.MOV.U32 R12, RZ, RZ, 0x1 ;  /* 0x00000001ff0c7424 */ /* 0x000fe400078e00ff */
[----:B-1----:R-:W-:-:S07]  /*11310*/  IMAD.MOV.U32 R13, RZ, RZ, RZ ;  /* 0x000000ffff0d7224 */ /* 0x002fce00078e00ff */
[----:B------:R-:W-:-:S07]  /*11320*/  LEPC R20, `(.L_x_1038) ;  /* 0x000000001014794e */ /* 0x000fce0000000000 */
[----:B0-2---:R-:W-:Y:S05]  /*11330*/  CALL.ABS.NOINC R2 ;  /* 0x0000000002007343 */ /* 0x005fea0003c00000 */
.L_x_1038:
[----:B------:R0:W1:Y:S01]  /*11340*/  LDC.64 R2, c[0x4][R17] ;  /* 0x0100000011027b82 */ /* 0x0000620000000a00 */
[----:B------:R-:W-:Y:S01]  /*11350*/  ULDC.64 UR6, c[0x4][0x88] ;  /* 0x0100220000067ab9 */ /* 0x000fe20000000a00 */
[----:B------:R-:W-:Y:S01]  /*11360*/  ULDC.64 UR8, c[0x4][0x90] ;  /* 0x0100240000087ab9 */ /* 0x000fe20000000a00 */
[----:B------:R-:W-:Y:S01]  /*11370*/  ULDC.64 UR4, c[0x4][0x18] ;  /* 0x0100060000047ab9 */ /* 0x000fe20000000a00 */
        /* <DEDUP_REMOVED lines=8> */
[----:B0-----:R-:W-:-:S07]  /*11400*/  IMAD.MOV.U32 R13, RZ, RZ, RZ ;  /* 0x000000ffff0d7224 */ /* 0x001fce00078e00ff */
[----:B------:R-:W-:-:S07]  /*11410*/  LEPC R20, `(.L_x_1037) ;  /* 0x000000001014794e */ /* 0x000fce0000000000 */
[----:B-1----:R-:W-:Y:S05]  /*11420*/  CALL.ABS.NOINC R2 ;  /* 0x0000000002007343 */ /* 0x002fea0003c00000 */
.L_x_1037:
[----:B------:R-:W-:Y:S05]  /*11430*/  BSYNC B6 ;  /* 0x0000000000067941 */ /* 0x000fea0003800000 */
.L_x_1036:
[----:B------:R-:W-:Y:S01]  /*11440*/  ULDC.64 UR4, c[0x0][0x9f8] ;  /* 0x00027e0000047ab9 */ /* 0x000fe20000000a00 */
[----:B------:R-:W-:Y:S01]  /*11450*/  IMAD.U32 R29, RZ, RZ, UR42 ;  /* 0x0000002aff1d7e24 */ /* 0x000fe2000f8e00ff */
[----:B------:R-:W-:Y:S01]  /*11460*/  UISETP.NE.U32.AND UP0, UPT, UR4, URZ, UPT ;  /* 0x0000003f0400728c */ /* 0x000fe2000bf05070 */
[----:B------:R-:W1:Y:S03]  /*11470*/  LDC R10, c[0x0][0x430] ;  /* 0x00010c00ff0a7b82 */ /* 0x000e660000000800 */
[----:B------:R-:W-:-:S06]  /*11480*/  UISETP.NE.AND.EX UP0, UPT, UR5, URZ, UPT, UP0 ;  /* 0x0000003f0500728c */ /* 0x000fcc000bf05300 */
[----:B------:R-:W-:-:S05]  /*11490*/  PLOP3.LUT P0, PT, PT, PT, UP0, 0x80, 0x0 ;  /* 0x000000000000781c */ /* 0x000fca0003f0f008 */
[----:B------:R-:W-:Y:S02]  /*114a0*/  @UP0 ULDC.64 UR4, c[0x0][0x9f8] ;  /* 0x00027e0000040ab9 */ /* 0x000fe40000000a00 */
[----:B------:R-:W-:-:S06]  /*114b0*/  @UP0 UIMAD.WIDE UR4, UR42, 0x4, UR4 ;  /* 0x000000042a0408a5 */ /* 0x000fcc000f8e0204 */
[----:B------:R-:W-:Y:S01]  /*114c0*/  IMAD.U32 R2, RZ, RZ, UR4 ;  /* 0x00000004ff027e24 */ /* 0x000fe2000f8e00ff */
[----:B------:R-:W-:Y:S01]  /*114d0*/  ULDC UR4, c[0x0][0xc48] ;  /* 0x0003120000047ab9 */ /* 0x000fe20000000800 */
[----:B------:R-:W-:-:S05]  /*114e0*/  IMAD.U32 R3, RZ, RZ, UR5 ;  /* 0x00000005ff037e24 */ /* 0x000fca000f8e00ff */
[----:B------:R2:W5:Y:S01]  /*114f0*/  @P0 LDG.E R29, desc[UR52][R2.64] ;  /* 0x00000034021d0981 */ /* 0x000562000c1e1900 */
[----:B------:R-:W-:Y:S01]  /*11500*/  UMOV UR5, 0xffffffff ;  /* 0xffffffff00057882 */ /* 0x000fe20000000000 */
[----:B------:R-:W-:Y:S02]  /*11510*/  IMAD.U32 R22, RZ, RZ, UR4 ;  /* 0x00000004ff167e24 */ /* 0x000fe4000f8e00ff */
[----:B------:R-:W-:Y:S05]  /*11520*/  BRA.DIV UR5, `(.L_x_1039) ;  /* 0x0000003a05e87947 */ /* 0x000fea000b800000 */
.L_x_1093:
[----:B--2---:R-:W2:Y:S01]  /*11530*/  S2R R2, SR_TID.X ;  /* 0x0000000000027919 */ /* 0x004ea20000002100 */
[----:B------:R-:W-:Y:S01]  /*11540*/  UIADD3 UR4, UR44, -0x1, URZ ;  /* 0xffffffff2c047890 */ /* 0x000fe2000fffe03f */
[----:B-1----:R-:W-:Y:S01]  /*11550*/  ISETP.NE.AND P1, PT, R10, 0x1, PT ;  /* 0x000000010a00780c */ /* 0x002fe20003f25270 */
[----:B------:R-:W1:Y:S01]  /*11560*/  S2R R0, SR_TID.X ;  /* 0x0000000000007919 */ /* 0x000e620000002100 */
[----:B-----5:R-:W-:-:S03]  /*11570*/  SHF.R.S32.HI R6, RZ, 0x1f, R29 ;  /* 0x0000001fff067819 */ /* 0x020fc6000001141d */
[----:B------:R-:W-:Y:S01]  /*11580*/  IMAD.U32 R8, RZ, RZ, UR4 ;  /* 0x00000004ff087e24 */ /* 0x000fe2000f8e00ff */
[----:B------:R-:W-:Y:S01]  /*11590*/  LOP3.LUT R19, R19, 0xfffffff7, RZ, 0xc0, !PT ;  /* 0xfffffff713137812 */ /* 0x000fe200078ec0ff */
[----:B------:R3:W-:Y:S02]  /*115a0*/  STL [R1], R6 ;  /* 0x0000000601007387 */ /* 0x0007e40000100800 */
[----:B------:R-:W-:-:S04]  /*115b0*/  IMAD.SHL.U32 R8, R8, 0x80, RZ ;  /* 0x0000008008087824 */ /* 0x000fc800078e00ff */
[----:B------:R-:W4:Y:S01]  /*115c0*/  @P1 LDC R3, c[0x0][0x434] ;  /* 0x00010d00ff031b82 */ /* 0x000f220000000800 */
[----:B------:R-:W-:-:S07]  /*115d0*/  @P1 LOP3.LUT R19, R19, 0x8, RZ, 0xfc, !PT ;  /* 0x0000000813131812 */ /* 0x000fce00078efcff */
[----:B------:R-:W0:Y:S01]  /*115e0*/  @P1 LDC R9, c[0x0][0x438] ;  /* 0x00010e00ff091b82 */ /* 0x000e220000000800 */
[----:B--2---:R-:W-:Y:S01]  /*115f0*/  IMAD.SHL.U32 R2, R2, 0x10, RZ ;  /* 0x0000001002027824 */ /* 0x004fe200078e00ff */
[----:B-1----:R-:W-:-:S04]  /*11600*/  LOP3.LUT R0, R0, 0x7f, RZ, 0xc0, !PT ;  /* 0x0000007f00007812 */ /* 0x002fc800078ec0ff */
[----:B------:R-:W-:Y:S02]  /*11610*/  LOP3.LUT R2, R2, 0x70, RZ, 0xc0, !PT ;  /* 0x0000007002027812 */ /* 0x000fe400078ec0ff */
[----:B------:R-:W-:-:S04]  /*11620*/  SHF.R.U32.HI R0, RZ, 0x3, R0 ;  /* 0x00000003ff007819 */ /* 0x000fc80000011600 */
[----:B------:R-:W-:-:S04]  /*11630*/  LOP3.LUT R0, R8, R0, R2, 0xfe, !PT ;  /* 0x0000000008007212 */ /* 0x000fc800078efe02 */
[C---:B------:R-:W-:Y:S01]  /*11640*/  ISETP.GE.AND P0, PT, R0.reuse, UR36, PT ;  /* 0x0000002400007c0c */ /* 0x040fe2000bf06270 */
[----:B------:R-:W-:-:S04]  /*11650*/  IMAD.IADD R0, R0, 0x1, R18 ;  /* 0x0000000100007824 */ /* 0x000fc800078e0212 */
[----:B----4-:R-:W-:-:S04]  /*11660*/  @P1 IMAD.HI.U32 R2, R0, R3, RZ ;  /* 0x0000000300021227 */ /* 0x010fc800078e00ff */
[----:B------:R-:W-:Y:S01]  /*11670*/  IMAD.MOV.U32 R7, RZ, RZ, R0 ;  /* 0x000000ffff077224 */ /* 0x000fe200078e0000 */
[----:B0-----:R-:W-:Y:S01]  /*11680*/  @P1 SHF.R.U32.HI R7, RZ, R9, R2 ;  /* 0x00000009ff071219 */ /* 0x001fe20000011602 */
[----:B------:R-:W-:Y:S02]  /*11690*/  IMAD R3, RZ, RZ, -UR42 ;  /* 0x8000002aff037e24 */ /* 0x000fe4000f8e02ff */
[----:B------:R-:W3:Y:S02]  /*116a0*/  @!P0 LDC.64 R4, c[0x0][0x428] ;  /* 0x00010a00ff048b82 */ /* 0x000ee40000000a00 */
[----:B------:R-:W-:Y:S01]  /*116b0*/  IMAD R22, R22, R3, UR41 ;  /* 0x0000002916167e24 */ /* 0x000fe2000f8e0203 */
[--C-:B------:R-:W-:Y:S01]  /*116c0*/  @!P0 SHF.R.S32.HI R3, RZ, 0x1f, R7.reuse ;  /* 0x0000001fff038819 */ /* 0x100fe20000011407 */
[----:B------:R-:W-:Y:S02]  /*116d0*/  @!P0 IMAD.MOV.U32 R2, RZ, RZ, R7 ;  /* 0x000000ffff028224 */ /* 0x000fe400078e0007 */
[----:B---3--:R-:W-:-:S02]  /*116e0*/  @!P0 IMAD R6, R6, R4, RZ ;  /* 0x0000000406068224 */ /* 0x008fc400078e02ff */
[----:B------:R-:W-:-:S04]  /*116f0*/  @!P0 IMAD.WIDE.U32 R2, R29, R4, R2 ;  /* 0x000000041d028225 */ /* 0x000fc800078e0002 */
[----:B------:R-:W-:Y:S02]  /*11700*/  @!P0 IMAD R6, R29, R5, R6 ;  /* 0x000000051d068224 */ /* 0x000fe400078e0206 */
[----:B------:R-:W0:Y:S01]  /*11710*/  @!P0 LDC.64 R4, c[0x0][0x418] ;  /* 0x00010600ff048b82 */ /* 0x000e220000000a00 */
[----:B------:R-:W-:Y:S02]  /*11720*/  IMAD.U32 R9, RZ, RZ, UR46 ;  /* 0x0000002eff097e24 */ /* 0x000fe4000f8e00ff */
[----:B------:R-:W-:-:S03]  /*11730*/  @!P0 IMAD.IADD R6, R3, 0x1, R6 ;  /* 0x0000000103068824 */ /* 0x000fc600078e0206 */
[----:B------:R-:W-:Y:S01]  /*11740*/  ISETP.NE.AND P2, PT, R9, 0x3, PT ;  /* 0x000000030900780c */ /* 0x000fe20003f45270 */
[----:B------:R-:W-:Y:S01]  /*11750*/  IMAD.MOV R3, RZ, RZ, -R7 ;  /* 0x000000ffff037224 */ /* 0x000fe200078e0a07 */
[----:B------:R-:W-:Y:S01]  /*11760*/  LOP3.LUT R19, R19, 0xfffffffb, RZ, 0xc0, !PT ;  /* 0xfffffffb13137812 */ /* 0x000fe200078ec0ff */
[----:B------:R-:W-:Y:S01]  /*11770*/  IMAD.U32 R24, RZ, RZ, UR4 ;  /* 0x00000004ff187e24 */ /* 0x000fe2000f8e00ff */
[----:B------:R-:W-:Y:S02]  /*11780*/  SHF.R.S32.HI R28, RZ, 0x1f, R22 ;  /* 0x0000001fff1c7819 */ /* 0x000fe40000011416 */
[----:B0-----:R-:W-:-:S04]  /*11790*/  @!P0 LEA R4, P1, R2, R4, 0x2 ;  /* 0x0000000402048211 */ /* 0x001fc800078210ff */
[----:B------:R-:W-:Y:S01]  /*117a0*/  @!P0 LEA.HI.X R5, R2, R5, R6, 0x2, P1 ;  /* 0x0000000502058211 */ /* 0x000fe200008f1406 */
[----:B------:R-:W-:Y:S02]  /*117b0*/  IMAD.MOV.U32 R6, RZ, RZ, RZ ;  /* 0x000000ffff067224 */ /* 0x000fe400078e00ff */
[----:B------:R-:W-:-:S04]  /*117c0*/  @P2 LOP3.LUT R19, R19, 0x4, RZ, 0xfc, !PT ;  /* 0x0000000413132812 */ /* 0x000fc800078efcff */
[----:B------:R0:W5:Y:S02]  /*117d0*/  @!P0 LDG.E R6, desc[UR52][R4.64] ;  /* 0x0000003404068981 */ /* 0x000164000c1e1900 */
[----:B0-----:R-:W-:Y:S01]  /*117e0*/  IMAD R5, R10, R3, R0 ;  /* 0x000000030a057224 */ /* 0x001fe200078e0200 */
[----:B------:R-:W-:Y:S06]  /*117f0*/  @!P2 BRA `(.L_x_1040) ;  /* 0x000000000004a947 */ /* 0x000fec0003800000 */
[----:B------:R-:W-:Y:S01]  /*11800*/  BPT.TRAP 0x1 ;  /* 0x000000040000795c */ /* 0x000fe20000300000 */
.L_x_1040:
[----:B------:R-:W-:Y:S01]  /*11810*/  SHF.R.S32.HI R4, RZ, 0x1f, R5 ;  /* 0x0000001fff047819 */ /* 0x000fe20000011405 */
[----:B------:R-:W-:Y:S01]  /*11820*/  ULDC.64 UR4, c[0x0][0x328] ;  /* 0x0000ca0000047ab9 */ /* 0x000fe20000000a00 */
[----:B------:R-:W-:Y:S01]  /*11830*/  BSSY B0, `(.L_x_1041) ;  /* 0x0000017000007945 */ /* 0x000fe20003800000 */
[----:B------:R-:W-:-:S04]  /*11840*/  IMAD.WIDE.U32 R2, R5, UR4, RZ ;  /* 0x0000000405027c25 */ /* 0x000fc8000f8e00ff */
[----:B------:R-:W-:-:S04]  /*11850*/  IMAD R0, R4, UR4, RZ ;  /* 0x0000000404007c24 */ /* 0x000fc8000f8e02ff */
[----:B------:R-:W-:Y:S01]  /*11860*/  IMAD R7, R5, UR5, R0 ;  /* 0x0000000505077c24 */ /* 0x000fe2000f8e0200 */
[----:B------:R-:W-:-:S03]  /*11870*/  ULDC.64 UR4, c[0x0][0x338] ;  /* 0x0000ce0000047ab9 */ /* 0x000fc60000000a00 */
[----:B------:R-:W-:Y:S01]  /*11880*/  IMAD.IADD R3, R3, 0x1, R7 ;  /* 0x0000000103037824 */ /* 0x000fe200078e0207 */
[----:B-----5:R-:W-:Y:S01]  /*11890*/  SHF.R.S32.HI R7, RZ, 0x1f, R6 ;  /* 0x0000001fff077819 */ /* 0x020fe20000011406 */
[----:B------:R-:W-:-:S04]  /*118a0*/  IMAD.WIDE.U32 R2, R6, UR4, R2 ;  /* 0x0000000406027c25 */ /* 0x000fc8000f8e0002 */
[----:B------:R-:W-:-:S04]  /*118b0*/  IMAD R0, R7, UR4, RZ ;  /* 0x0000000407007c24 */ /* 0x000fc8000f8e02ff */
        /* <DEDUP_REMOVED lines=14> */
.L_x_1094:
[----:B------:R-:W-:Y:S05]  /*119a0*/  BSYNC B0 ;  /* 0x0000000000007941 */ /* 0x000fea0003800000 */
.L_x_1041:
[----:B------:R-:W1:Y:S01]  /*119b0*/  S2R R9, SR_TID.X ;  /* 0x0000000000097919 */ /* 0x000e620000002100 */
[----:B------:R-:W-:Y:S01]  /*119c0*/  ULDC.64 UR4, c[0x0][0x300] ;  /* 0x0000c00000047ab9 */ /* 0x000fe20000000a00 */
[----:B------:R-:W-:Y:S01]  /*119d0*/  LOP3.LUT P2, RZ, R19, 0x1, RZ, 0xc0, !PT ;  /* 0x0000000113ff7812 */ /* 0x000fe2000784c0ff */
[----:B------:R-:W-:Y:S02]  /*119e0*/  IMAD R4, R4, UR4, RZ ;  /* 0x0000000404047c24 */ /* 0x000fe4000f8e02ff */
        /* <DEDUP_REMOVED lines=8> */
[----:B------:R-:W-:Y:S02]  /*11a70*/  IMAD.IADD R3, R3, 0x1, R7 ;  /* 0x0000000103037824 */ /* 0x000fe400078e0207 */
[----:B------:R-:W-:Y:S02]  /*11a80*/  IMAD R5, R28, UR4, RZ ;  /* 0x000000041c057c24 */ /* 0x000fe4000f8e02ff */
[----:B------:R-:W-:-:S04]  /*11a90*/  IMAD.WIDE.U32 R2, R22, UR4, R2 ;  /* 0x0000000416027c25 */ /* 0x000fc8000f8e0002 */
[----:B------:R-:W-:Y:S01]  /*11aa0*/  IMAD R4, R22, UR5, R5 ;  /* 0x0000000516047c24 */ /* 0x000fe2000f8e0205 */
[----:B------:R-:W-:Y:S01]  /*11ab0*/  ULDC.64 UR4, c[0x0][0x2e8] ;  /* 0x0000ba0000047ab9 */ /* 0x000fe20000000a00 */
[----:B-1----:R-:W-:Y:S02]  /*11ac0*/  LOP3.LUT R9, R9, 0x7f, RZ, 0xc0, !PT ;  /* 0x0000007f09097812 */ /* 0x002fe400078ec0ff */
[----:B------:R-:W-:Y:S01]  /*11ad0*/  IMAD.IADD R5, R3, 0x1, R4 ;  /* 0x0000000103057824 */ /* 0x000fe200078e0204 */
[C---:B------:R-:W-:Y:S01]  /*11ae0*/  LEA R4, P0, R2.reuse, UR4, 0x1 ;  /* 0x0000000402047c11 */ /* 0x040fe2000f8008ff */
[----:B------:R-:W-:Y:S01]  /*11af0*/  UMOV UR4, 0xffffffff ;  /* 0xffffffff00047882 */ /* 0x000fe20000000000 */
[----:B------:R-:W-:Y:S02]  /*11b00*/  SHF.R.U32.HI R10, RZ, 0x3, R9 ;  /* 0x00000003ff0a7819 */ /* 0x000fe40000011609 */
[----:B------:R-:W0:Y:S01]  /*11b10*/  S2R R9, SR_TID.X ;  /* 0x0000000000097919 */ /* 0x000e220000002100 */
[----:B------:R-:W-:-:S02]  /*11b20*/  LEA.HI.X R5, R2, UR5, R5, 0x1, P0 ;  /* 0x0000000502057c11 */ /* 0x000fc400080f0c05 */
[----:B------:R-:W-:-:S04]  /*11b30*/  IADD3 R7, -R10, UR36, -R8 ;  /* 0x000000240a077c10 */ /* 0x000fc8000fffe908 */
[----:B------:R-:W-:Y:S01]  /*11b40*/  ISETP.GE.AND P0, PT, R7, 0x1, PT ;  /* 0x000000010700780c */ /* 0x000fe20003f06270 */
[C---:B0-----:R-:W-:Y:S02]  /*11b50*/  IMAD.SHL.U32 R10, R9.reuse, 0x8, RZ ;  /* 0x00000008090a7824 */ /* 0x041fe400078e00ff */
[----:B------:R-:W-:-:S03]  /*11b60*/  IMAD.SHL.U32 R11, R9, 0x8, RZ ;  /* 0x00000008090b7824 */ /* 0x000fc600078e00ff */
[----:B------:R-:W-:-:S04]  /*11b70*/  LOP3.LUT R10, R10, 0x1f8, RZ, 0xc0, !PT ;  /* 0x000001f80a0a7812 */ /* 0x000fc800078ec0ff */
[----:B------:R-:W-:Y:S01]  /*11b80*/  LOP3.LUT R10, R10, 0x38, R9, 0x78, !PT ;  /* 0x000000380a0a7812 */ /* 0x000fe200078e7809 */
[----:B------:R-:W-:-:S03]  /*11b90*/  IMAD.SHL.U32 R9, R9, 0x8, RZ ;  /* 0x0000000809097824 */ /* 0x000fc600078e00ff */
[----:B------:R-:W-:Y:S02]  /*11ba0*/  LOP3.LUT R10, R10, 0x200, R11, 0xf8, !PT ;  /* 0x000002000a0a7812 */ /* 0x000fe400078ef80b */
[----:B------:R-:W-:-:S03]  /*11bb0*/  LOP3.LUT R9, R9, 0x38, RZ, 0xc0, !PT ;  /* 0x0000003809097812 */ /* 0x000fc600078ec0ff */
[----:B------:R-:W-:Y:S01]  /*11bc0*/  IMAD R6, R23, 0x2000, R10 ;  /* 0x0000200017067824 */ /* 0x000fe200078e020a */
[----:B------:R-:W-:Y:S06]  /*11bd0*/  BRA.DIV UR4, `(.L_x_1043) ;  /* 0x00000036047c7947 */ /* 0x000fec000b800000 */
[----:B------:R-:W0:Y:S01]  /*11be0*/  SHFL.IDX PT, R3, R4, RZ, 0x181f ;  /* 0x00181fff04037589 */ /* 0x000e2200000e0000 */
[----:B------:R-:W-:-:S03]  /*11bf0*/  @P0 IMAD R8, R6, 0x2, R16 ;  /* 0x0000000206080824 */ /* 0x000fc600078e0210 */
[----:B------:R-:W1:Y:S04]  /*11c00*/  SHFL.IDX PT, R2, R5, RZ, 0x181f ;  /* 0x00181fff05027589 */ /* 0x000e6800000e0000 */
[----:B------:R-:W-:Y:S01]  /*11c10*/  SHFL.IDX PT, R14, R4, 0x7, 0x181f ;  /* 0x00f81f00040e7f89 */ /* 0x000fe200000e0000 */
[----:B0-----:R-:W-:-:S05]  /*11c20*/  @P0 LEA R3, P1, R9, R3, 0x1 ;  /* 0x0000000309030211 */ /* 0x001fca00078208ff */
[----:B-1----:R-:W-:Y:S01]  /*11c30*/  @P0 IMAD.X R2, RZ, RZ, R2, P1 ;  /* 0x000000ffff020224 */ /* 0x002fe200008e0602 */
[----:B------:R-:W-:-:S04]  /*11c40*/  ISETP.GE.AND P1, PT, R7, 0x11, PT ;  /* 0x000000110700780c */ /* 0x000fc80003f26270 */
[----:B------:R-:W-:-:S04]  /*11c50*/  @P0 LOP3.LUT R3, R3, R2, RZ, 0x3c, !PT ;  /* 0x0000000203030212 */ /* 0x000fc800078e3cff */
[----:B------:R-:W-:-:S04]  /*11c60*/  @P0 LOP3.LUT R2, R3, R2, RZ, 0x3c, !PT ;  /* 0x0000000203020212 */ /* 0x000fc800078e3cff */
[----:B------:R-:W-:-:S05]  /*11c70*/  @P0 LOP3.LUT R3, R3, R2, RZ, 0x3c, !PT ;  /* 0x0000000203030212 */ /* 0x000fca00078e3cff */
        /* <DEDUP_REMOVED lines=61> */
.L_x_1112:
[----:B------:R-:W-:-:S13]  /*12050*/  ISETP.GE.AND P0, PT, R7, 0x71, PT ;  /* 0x000000710700780c */ /* 0x000fda0003f06270 */
[----:B0-----:R-:W-:-:S05]  /*12060*/  @P0 LEA R2, P1, R9, R14, 0x1 ;  /* 0x0000000e09020211 */ /* 0x001fca00078208ff */
[----:B------:R-:W-:Y:S02]  /*12070*/  @P0 IMAD.X R3, RZ, RZ, R5, P1 ;  /* 0x000000ffff030224 */ /* 0x000fe400008e0605 */
[----:B------:R-:W-:-:S05]  /*12080*/  @P0 IMAD R5, R6, 0x2, R16 ;  /* 0x0000000206050824 */ /* 0x000fca00078e0210 */
[----:B------:R-:W-:Y:S01]  /*12090*/  @!PT LDS RZ, [RZ] ;  /* 0x00000000fffff984 */ /* 0x000fe20000000800 */
[----:B------:R-:W-:Y:S01]  /*120a0*/  @!PT LDS RZ, [RZ] ;  /* 0x00000000fffff984 */ /* 0x000fe20000000800 */
[----:B------:R-:W-:Y:S01]  /*120b0*/  @!PT LDS RZ, [RZ] ;  /* 0x00000000fffff984 */ /* 0x000fe20000000800 */
[----:B------:R0:W-:Y:S01]  /*120c0*/  @P0 LDGSTS.E.BYPASS.LTC128B.128 [R5+0x11c00], desc[UR52][R2.64], !P2 ;  /* 0x11c0000002050fae */ /* 0x0001e2000d101d74 */
[----:B------:R-:W-:Y:S01]  /*120d0*/  PLOP3.LUT P0, PT, PT, PT, PT, 0x80, 0x0 ;  /* 0x000000000000781c */ /* 0x000fe20003f0f070 */
[----:B------:R-:W-:-:S12]  /*120e0*/  NOP ;  /* 0x0000000000007918 */ /* 0x000fd80000000000 */
.L_x_1044:
        /* <DEDUP_REMOVED lines=11> */
.L_x_1045:
[----:B------:R0:W-:Y:S02]  /*121a0*/  SYNCS.ARRIVE.TRANS64.A1T0 RZ, [R0+URZ+0x16830], RZ ;  /* 0x016830ff00ff79a7 */ /* 0x0001e4000810003f */
[----:B------:R-:W-:Y:S05]  /*121b0*/  WARPSYNC.ALL ;  /* 0x0000000000007948 */ /* 0x000fea0003800000 */
[----:B------:R-:W-:Y:S01]  /*121c0*/  BSSY B6, `(.L_x_1046) ;  /* 0x0000015000067945 */ /* 0x000fe20003800000 */
[----:B0-----:R-:W-:Y:S01]  /*121d0*/  VIADD R0, R16, 0x8400 ;  /* 0x0000840010007836 */ /* 0x001fe20000000000 */
[----:B------:R-:W-:Y:S04]  /*121e0*/  BAR.SYNC.DEFER_BLOCKING 0x8, 0x200 ;  /* 0x0208000000007b1d */ /* 0x000fe80000010000 */
[----:B------:R-:W-:-:S13]  /*121f0*/  LOP3.LUT P0, RZ, R0, 0x3ff, RZ, 0xc0, !PT ;  /* 0x000003ff00ff7812 */ /* 0x000fda000780c0ff */
[----:B------:R-:W-:Y:S05]  /*12200*/  @!P0 BRA `(.L_x_1047) ;  /* 0x0000000000408947 */ /* 0x000fea0003800000 */
[----:B------:R-:W-:Y:S01]  /*12210*/  MOV R2, 0x0 ;  /* 0x0000000000027802 */ /* 0x000fe20000000f00 */
[----:B------:R-:W-:Y:S01]  /*12220*/  ULDC.64 UR6, c[0x4][0x88] ;  /* 0x0100220000067ab9 */ /* 0x000fe20000000a00 */
[----:B------:R-:W-:Y:S01]  /*12230*/  ULDC.64 UR8, c[0x4][0x90] ;  /* 0x0100240000087ab9 */ /* 0x000fe20000000a00 */
[----:B------:R-:W-:Y:S01]  /*12240*/  ULDC.64 UR4, c[0x4][0x20] ;  /* 0x0100080000047ab9 */ /* 0x000fe20000000a00 */
[----:B------:R-:W-:Y:S02]  /*12250*/  IMAD.U32 R4, RZ, RZ, UR6 ;  /* 0x00000006ff047e24 */ /* 0x000fe4000f8e00ff */
[----:B------:R-:W0:Y:S01]  /*12260*/  LDC.64 R2, c[0x4][R2] ;  /* 0x0100000002027b82 */ /* 0x000e220000000a00 */
        /* <DEDUP_REMOVED lines=9> */
[----:B0-----:R-:W-:Y:S05]  /*12300*/  CALL.ABS.NOINC R2 ;  /* 0x0000000002007343 */ /* 0x001fea0003c00000 */
.L_x_1047:
[----:B------:R-:W-:Y:S05]  /*12310*/  BSYNC B6 ;  /* 0x0000000000067941 */ /* 0x000fea0003800000 */
.L_x_1046:
[----:B------:R0:W5:Y:S01]  /*12320*/  LDL R9, [R1+0x8] ;  /* 0x0000080001097983 */ /* 0x0001620000100800 */
[----:B------:R-:W-:Y:S01]  /*12330*/  UISETP.NE.AND UP0, UPT, UR49, URZ, UPT ;  /* 0x0000003f3100728c */ /* 0x000fe2000bf05270 */
[----:B------:R-:W-:Y:S01]  /*12340*/  R2UR UR7, R28 ;  /* 0x000000001c0772ca */ /* 0x000fe200000e0000 */
[----:B------:R-:W-:Y:S01]  /*12350*/  ULDC.64 UR8, c[0x0][0x2d8] ;  /* 0x0000b60000087ab9 */ /* 0x000fe20000000a00 */
[----:B------:R-:W1:Y:S01]  /*12360*/  S2R R20, SR_TID.X ;  /* 0x0000000000147919 */ /* 0x000e620000002100 */
[C---:B------:R-:W-:Y:S02]  /*12370*/  R2UR UR10, R22.reuse ;  /* 0x00000000160a72ca */ /* 0x040fe400000e0000 */
[----:B------:R-:W-:Y:S01]  /*12380*/  R2UR UR4, R22 ;  /* 0x00000000160472ca */ /* 0x000fe200000e0000 */
[----:B------:R-:W2:Y:S01]  /*12390*/  S2R R2, SR_TID.X ;  /* 0x0000000000027919 */ /* 0x000ea20000002100 */
[----:B------:R-:W-:Y:S01]  /*123a0*/  PLOP3.LUT P0, PT, PT, PT, UP0, 0x80, 0x0 ;  /* 0x000000000000781c */ /* 0x000fe20003f0f008 */
[----:B------:R-:W-:Y:S01]  /*123b0*/  USHF.R.S32.HI UR6, URZ, 0x1f, UR42 ;  /* 0x0000001f3f067899 */ /* 0x000fe2000801142a */
[----:B------:R-:W-:Y:S01]  /*123c0*/  LOP3.LUT P5, RZ, R19, 0x10, RZ, 0xc0, !PT ;  /* 0x0000001013ff7812 */ /* 0x000fe200078ac0ff */
[----:B------:R-:W-:Y:S01]  /*123d0*/  @UP0 ULDC UR5, c[0x0][0x44c] ;  /* 0x0001130000050ab9 */ /* 0x000fe20000000800 */
[----:B------:R-:W-:Y:S01]  /*123e0*/  ULDC UR12, c[0x0][0x448] ;  /* 0x00011200000c7ab9 */ /* 0x000fe20000000800 */
[----:B------:R-:W-:Y:S01]  /*123f0*/  @UP0 ULDC UR13, c[0x0][0x44c] ;  /* 0x00011300000d0ab9 */ /* 0x000fe20000000800 */
[----:B------:R-:W-:Y:S01]  /*12400*/  UIMAD UR7, UR7, UR8, URZ ;  /* 0x00000008070772a4 */ /* 0x000fe2000f8e023f */
[----:B-1----:R-:W-:Y:S01]  /*12410*/  IMAD.SHL.U32 R20, R20, 0x10, RZ ;  /* 0x0000001014147824 */ /* 0x002fe200078e00ff */
[----:B--2---:R-:W-:-:S04]  /*12420*/  LOP3.LUT R2, R2, 0x7f, RZ, 0xc0, !PT ;  /* 0x0000007f02027812 */ /* 0x004fc800078ec0ff */
[----:B------:R-:W-:Y:S02]  /*12430*/  LOP3.LUT R20, R20, 0x70, RZ, 0xc0, !PT ;  /* 0x0000007014147812 */ /* 0x000fe400078ec0ff */
[----:B------:R-:W-:-:S04]  /*12440*/  SHF.R.U32.HI R2, RZ, 0x3, R2 ;  /* 0x00000003ff027819 */ /* 0x000fc80000011602 */
[----:B------:R-:W-:-:S05]  /*12450*/  LOP3.LUT R2, R2, R20, RZ, 0xfc, !PT ;  /* 0x0000001402027212 */ /* 0x000fca00078efcff */
[----:B------:R-:W-:-:S04]  /*12460*/  VIADD R6, R2, UR43 ;  /* 0x0000002b02067c36 */ /* 0x000fc80008000000 */
[----:B------:R-:W-:Y:S01]  /*12470*/  @P0 IMAD.HI.U32 R0, R6, UR5, RZ ;  /* 0x0000000506000c27 */ /* 0x000fe2000f8e00ff */
[----:B------:R-:W-:Y:S01]  /*12480*/  PLOP3.LUT P0, PT, PT, PT, UP0, 0x80, 0x0 ;  /* 0x000000000000781c */ /* 0x000fe20003f0f008 */
[----:B------:R-:W-:Y:S02]  /*12490*/  UIMAD UR7, UR10, UR9, UR7 ;  /* 0x000000090a0772a4 */ /* 0x000fe4000f8e0207 */
[----:B------:R-:W-:Y:S01]  /*124a0*/  UIMAD.WIDE.U32 UR4, UR4, UR8, URZ ;  /* 0x00000008040472a5 */ /* 0x000fe2000f8e003f */
[----:B------:R-:W-:Y:S01]  /*124b0*/  IMAD.MOV.U32 R2, RZ, RZ, R6 ;  /* 0x000000ffff027224 */ /* 0x000fe200078e0006 */
[----:B------:R-:W-:Y:S01]  /*124c0*/  ULDC.64 UR10, c[0x0][0x280] ;  /* 0x0000a000000a7ab9 */ /* 0x000fe20000000a00 */
[----:B------:R-:W-:Y:S01]  /*124d0*/  ULDC.64 UR8, c[0x0][0x2e0] ;  /* 0x0000b80000087ab9 */ /* 0x000fe20000000a00 */
[----:B------:R-:W-:-:S03]  /*124e0*/  UIADD3 UR5, UR5, UR7, URZ ;  /* 0x0000000705057290 */ /* 0x000fc6000fffe03f */
[----:B------:R-:W-:Y:S01]  /*124f0*/  @UP0 ULDC UR7, c[0x0][0x450] ;  /* 0x0001140000070ab9 */ /* 0x000fe20000000800 */
[----:B------:R-:W-:Y:S02]  /*12500*/  UIMAD UR6, UR6, UR8, URZ ;  /* 0x00000008060672a4 */ /* 0x000fe4000f8e023f */
[----:B------:R-:W-:Y:S01]  /*12510*/  @P0 SHF.R.U32.HI R2, RZ, UR7, R0 ;  /* 0x00000007ff020c19 */ /* 0x000fe20008011600 */
[----:B------:R-:W-:Y:S02]  /*12520*/  UIMAD.WIDE.U32 UR4, UR42, UR8, UR4 ;  /* 0x000000082a0472a5 */ /* 0x000fe4000f8e0004 */
[----:B------:R-:W-:Y:S01]  /*12530*/  UIMAD UR6, UR42, UR9, UR6 ;  /* 0x000000092a0672a4 */ /* 0x000fe2000f8e0206 */
[----:B------:R-:W-:Y:S02]  /*12540*/  SHF.R.S32.HI R0, RZ, 0x1f, R2 ;  /* 0x0000001fff007819 */ /* 0x000fe40000011402 */
[----:B------:R-:W-:Y:S01]  /*12550*/  ULDC.64 UR8, c[0x0][0x2d0] ;  /* 0x0000b40000087ab9 */ /* 0x000fe20000000a00 */
[----:B------:R-:W-:Y:S01]  /*12560*/  UIADD3 UR5, UR5, UR6, URZ ;  /* 0x0000000605057290 */ /* 0x000fe2000fffe03f */
[----:B------:R-:W-:-:S02]  /*12570*/  IMAD.U32 R5, RZ, RZ, UR8 ;  /* 0x00000008ff057e24 */ /* 0x000fc4000f8e00ff */
[----:B------:R-:W-:Y:S01]  /*12580*/  IMAD R3, R0, UR8, RZ ;  /* 0x0000000800037c24 */ /* 0x000fe2000f8e02ff */
[----:B------:R-:W-:Y:S01]  /*12590*/  ULDC.64 UR6, c[0x0][0x2c8] ;  /* 0x0000b20000067ab9 */ /* 0x000fe20000000a00 */
[----:B------:R-:W-:Y:S02]  /*125a0*/  IMAD.MOV R0, RZ, RZ, -R2 ;  /* 0x000000ffff007224 */ /* 0x000fe400078e0a02 */
[C---:B------:R-:W-:Y:S02]  /*125b0*/  IMAD R4, R2.reuse, UR9, R3 ;  /* 0x0000000902047c24 */ /* 0x040fe4000f8e0203 */
[----:B------:R-:W-:-:S04]  /*125c0*/  IMAD.WIDE.U32 R2, R2, R5, UR4 ;  /* 0x0000000402027e25 */ /* 0x000fc8000f8e0005 */
[----:B------:R-:W-:Y:S02]  /*125d0*/  IMAD R0, R0, UR12, R6 ;  /* 0x0000000c00007c24 */ /* 0x000fe4000f8e0206 */
[----:B------:R-:W-:-:S03]  /*125e0*/  IMAD.IADD R3, R3, 0x1, R4 ;  /* 0x0000000103037824 */ /* 0x000fc600078e0204 */
[----:B------:R-:W-:Y:S01]  /*125f0*/  SHF.R.S32.HI R4, RZ, 0x1f, R0 ;  /* 0x0000001fff047819 */ /* 0x000fe20000011400 */
[----:B------:R-:W-:-:S04]  /*12600*/  IMAD.WIDE.U32 R2, R0, UR6, R2 ;  /* 0x0000000600027c25 */ /* 0x000fc8000f8e0002 */
[----:B------:R-:W-:-:S04]  /*12610*/  IMAD R4, R4, UR6, RZ ;  /* 0x0000000604047c24 */ /* 0x000fc8000f8e02ff */
[----:B------:R-:W-:Y:S01]  /*12620*/  IMAD R7, R0, UR7, R4 ;  /* 0x0000000700077c24 */ /* 0x000fe2000f8e0204 */
[----:B------:R-:W-:-:S03]  /*12630*/  LEA R0, P0, R2, UR10, 0x1 ;  /* 0x0000000a02007c11 */ /* 0x000fc6000f8008ff */
[----:B------:R-:W-:-:S05]  /*12640*/  IMAD.IADD R4, R3, 0x1, R7 ;  /* 0x0000000103047824 */ /* 0x000fca00078e0207 */
[----:B------:R-:W-:Y:S02]  /*12650*/  LEA.HI.X R4, R2, UR11, R4, 0x1, P0 ;  /* 0x0000000b02047c11 */ /* 0x000fe400080f0c04 */
[----:B------:R-:W-:Y:S01]  /*12660*/  PLOP3.LUT P0, PT, PT, PT, UP0, 0x80, 0x0 ;  /* 0x000000000000781c */ /* 0x000fe20003f0f008 */
[----:B------:R-:W-:-:S12]  /*12670*/  VIADD R6, R6, 0x80 ;  /* 0x0000008006067836 */ /* 0x000fd80000000000 */
[----:B------:R-:W-:Y:S01]  /*12680*/  @P0 IMAD.HI.U32 R3, R6, UR13, RZ ;  /* 0x0000000d06030c27 */ /* 0x000fe2000f8e00ff */
[----:B------:R-:W-:Y:S01]  /*12690*/  PLOP3.LUT P0, PT, PT, PT, UP0, 0x80, 0x0 ;  /* 0x000000000000781c */ /* 0x000fe20003f0f008 */
[----:B------:R-:W-:Y:S02]  /*126a0*/  @UP0 ULDC UR13, c[0x0][0x450] ;  /* 0x00011400000d0ab9 */ /* 0x000fe40000000800 */
[----:B------:R-:W-:Y:S01]  /*126b0*/  IMAD.MOV.U32 R2, RZ, RZ, R6 ;  /* 0x000000ffff027224 */ /* 0x000fe200078e0006 */
[----:B------:R-:W1:Y:S09]  /*126c0*/  S2R R21, SR_TID.X ;  /* 0x0000000000157919 */ /* 0x000e720000002100 */
[----:B------:R-:W-:-:S05]  /*126d0*/  @P0 SHF.R.U32.HI R2, RZ, UR13, R3 ;  /* 0x0000000dff020c19 */ /* 0x000fca0008011603 */
[----:B------:R-:W-:-:S04]  /*126e0*/  IMAD.MOV R3, RZ, RZ, -R2 ;  /* 0x000000ffff037224 */ /* 0x000fc800078e0a02 */
[----:B------:R-:W-:Y:S01]  /*126f0*/  IMAD R6, R3, UR12, R6 ;  /* 0x0000000c03067c24 */ /* 0x000fe2000f8e0206 */
[----:B------:R-:W-:-:S05]  /*12700*/  SHF.R.S32.HI R3, RZ, 0x1f, R2 ;  /* 0x0000001fff037819 */ /* 0x000fca0000011402 */
[----:B------:R-:W-:-:S04]  /*12710*/  IMAD R3, R3, UR8, RZ ;  /* 0x0000000803037c24 */ /* 0x000fc8000f8e02ff */
[C---:B------:R-:W-:Y:S02]  /*12720*/  IMAD R7, R2.reuse, UR9, R3 ;  /* 0x0000000902077c24 */ /* 0x040fe4000f8e0203 */
[----:B------:R-:W-:Y:S01]  /*12730*/  IMAD.WIDE.U32 R2, R2, R5, UR4 ;  /* 0x0000000402027e25 */ /* 0x000fe2000f8e0005 */
[----:B------:R-:W-:-:S03]  /*12740*/  SHF.R.S32.HI R5, RZ, 0x1f, R6 ;  /* 0x0000001fff057819 */ /* 0x000fc60000011406 */
[----:B------:R-:W-:Y:S02]  /*12750*/  IMAD.IADD R3, R3, 0x1, R7 ;  /* 0x0000000103037824 */ /* 0x000fe400078e0207 */
[----:B------:R-:W-:Y:S02]  /*12760*/  IMAD R5, R5, UR6, RZ ;  /* 0x0000000605057c24 */ /* 0x000fe4000f8e02ff */
[----:B------:R-:W-:-:S04]  /*12770*/  IMAD.WIDE.U32 R2, R6, UR6, R2 ;  /* 0x0000000606027c25 */ /* 0x000fc8000f8e0002 */
[----:B------:R-:W-:Y:S01]  /*12780*/  IMAD R5, R6, UR7, R5 ;  /* 0x0000000706057c24 */ /* 0x000fe2000f8e0205 */
[----:B------:R-:W-:-:S03]  /*12790*/  UMOV UR4, 0xffffffff ;  /* 0xffffffff00047882 */ /* 0x000fc60000000000 */
[----:B------:R-:W-:Y:S01]  /*127a0*/  IMAD.IADD R7, R3, 0x1, R5 ;  /* 0x0000000103077824 */ /* 0x000fe200078e0205 */
[C---:B------:R-:W-:Y:S01]  /*127b0*/  LEA R5, P0, R2.reuse, UR10, 0x1 ;  /* 0x0000000a02057c11 */ /* 0x040fe2000f8008ff */
[C---:B-1----:R-:W-:Y:S01]  /*127c0*/  IMAD.SHL.U32 R10, R21.reuse, 0x8, RZ ;  /* 0x00000008150a7824 */ /* 0x042fe200078e00ff */
[----:B------:R-:W-:Y:S02]  /*127d0*/  LOP3.LUT R20, R21, 0x7f, RZ, 0xc0, !PT ;  /* 0x0000007f15147812 */ /* 0x000fe400078ec0ff */
[----:B------:R-:W-:Y:S02]  /*127e0*/  LEA.HI.X R7, R2, UR11, R7, 0x1, P0 ;  /* 0x0000000b02077c11 */ /* 0x000fe400080f0c07 */
[----:B------:R-:W-:Y:S02]  /*127f0*/  LOP3.LUT R10, R10, 0x38, RZ, 0xc0, !PT ;  /* 0x000000380a0a7812 */ /* 0x000fe400078ec0ff */
[----:B------:R-:W-:Y:S01]  /*12800*/  SHF.R.U32.HI R20, RZ, 0x3, R20 ;  /* 0x00000003ff147819 */ /* 0x000fe20000011614 */
[----:B0-----:R-:W-:Y:S06]  /*12810*/  BRA.DIV UR4, `(.L_x_1048) ;  /* 0x0000003604187947 */ /* 0x001fec000b800000 */
[----:B------:R-:W0:Y:S01]  /*12820*/  SHFL.IDX PT, R3, R0, RZ, 0x181f ;  /* 0x00181fff00037589 */ /* 0x000e2200000e0000 */
[----:B------:R-:W-:-:S03]  /*12830*/  VIADD R6, R20, UR43 ;  /* 0x0000002b14067c36 */ /* 0x000fc60008000000 */
[----:B------:R-:W1:Y:S01]  /*12840*/  SHFL.IDX PT, R2, R4, RZ, 0x181f ;  /* 0x00181fff04027589 */ /* 0x000e6200000e0000 */
[C---:B------:R-:W-:Y:S01]  /*12850*/  VIADD R8, R6.reuse, 0x80 ;  /* 0x0000008006087836 */ /* 0x040fe20000000000 */
[----:B------:R-:W-:Y:S02]  /*12860*/  ISETP.GE.AND P1, PT, R6, UR38, PT ;  /* 0x0000002606007c0c */ /* 0x000fe4000bf26270 */
[----:B------:R-:W-:Y:S11]  /*12870*/  SHFL.IDX PT, R14, R5, RZ, 0x181f ;  /* 0x00181fff050e7589 */ /* 0x000ff600000e0000 */
[----:B0-----:R-:W-:-:S05]  /*12880*/  @!P1 LEA R3, P0, R10, R3, 0x1 ;  /* 0x000000030a039211 */ /* 0x001fca00078008ff */
[----:B-1----:R-:W-:-:S05]  /*12890*/  @!P1 IMAD.X R2, RZ, RZ, R2, P0 ;  /* 0x000000ffff029224 */ /* 0x002fca00000e0602 */
[----:B------:R-:W-:-:S04]  /*128a0*/  @!P1 LOP3.LUT R3, R3, R2, RZ, 0x3c, !PT ;  /* 0x0000000203039212 */ /* 0x000fc800078e3cff */
[----:B------:R-:W-:-:S04]  /*128b0*/  @!P1 LOP3.LUT R2, R3, R2, RZ, 0x3c, !PT ;  /* 0x0000000203029212 */ /* 0x000fc800078e3cff */
[----:B------:R-:W-:-:S05]  /*128c0*/  @!P1 LOP3.LUT R3, R3, R2, RZ, 0x3c, !PT ;  /* 0x0000000203039212 */ /* 0x000fca00078e3cff */
[----:B-----5:R0:W-:Y:S02]  /*128d0*/  @!P1 LDGSTS.E.BYPASS.LTC128B.128 [R9+0x8400], desc[UR52][R2.64], !P5 ;  /* 0x0840000002099fae */ /* 0x0201e4000e901d74 */
[----:B0-----:R-:W-:Y:S02]  /*128e0*/  VIADD R2, R6, 0x10 ;  /* 0x0000001006027836 */ /* 0x001fe40000000000 */
[----:B------:R-:W0:Y:S03]  /*128f0*/  SHFL.IDX PT, R3, R0, 0x1, 0x181f ;  /* 0x00381f0000037f89 */ /* 0x000e2600000e0000 */
[----:B------:R-:W-:Y:S02]  /*12900*/  ISETP.GE.AND P1, PT, R2, UR38, PT ;  /* 0x0000002602007c0c */ /* 0x000fe4000bf26270 */
        /* <DEDUP_REMOVED lines=49> */
[----:B------:R-:W-:Y:S01]  /*12c20*/  ISETP.GE.AND P1, PT, R2, UR38, PT ;  /* 0x0000002602007c0c */ /* 0x000fe2000bf26270 */
[----:B------:R-:W-:Y:S04]  /*12c30*/  SHFL.IDX PT, R0, R0, 0x7, 0x181f ;  /* 0x00f81f0000007f89 */ /* 0x000fe800000e0000 */
[----:B------:R-:W1:Y:S04]  /*12c40*/  SHFL.IDX PT, R2, R4, 0x6, 0x181f ;  /* 0x00d81f0004027f89 */ /* 0x000e6800000e0000 */
[----:B------:R-:W2:Y:S04]  /*12c50*/  SHFL.IDX PT, R4, R4, 0x7, 0x181f ;  /* 0x00f81f0004047f89 */ /* 0x000ea800000e0000 */
[----:B0-----:R-:W-:-:S05]  /*12c60*/  @!P1 LEA R3, P0, R10, R3, 0x1 ;  /* 0x000000030a039211 */ /* 0x001fca00078008ff */
[----:B-1----:R-:W-:-:S05]  /*12c70*/  @!P1 IMAD.X R2, RZ, RZ, R2, P0 ;  /* 0x000000ffff029224 */ /* 0x002fca00000e0602 */
[----:B------:R-:W-:-:S04]  /*12c80*/  @!P1 LOP3.LUT R3, R3, R2, RZ, 0x3c, !PT ;  /* 0x0000000203039212 */ /* 0x000fc800078e3cff */
[----:B------:R-:W-:-:S04]  /*12c90*/  @!P1 LOP3.LUT R2, R3, R2, RZ, 0x3c, !PT ;  /* 0x0000000203029212 */ /* 0x000fc800078e3cff */
[----:B------:R-:W-:-:S05]  /*12ca0*/  @!P1 LOP3.LUT R3, R3, R2, RZ, 0x3c, !PT ;  /* 0x0000000203039212 */ /* 0x000fca00078e3cff */
[----:B------:R0:W-:Y:S02]  /*12cb0*/  @!P1 LDGSTS.E.BYPASS.LTC128B.128 [R9+0xb400], desc[UR52][R2.64], !P5 ;  /* 0x0b40000002099fae */ /* 0x0001e4000e901d74 */
[----:B0-----:R-:W-:-:S05]  /*12cc0*/  VIADD R2, R6, 0x70 ;  /* 0x0000007006027836 */ /* 0x001fca0000000000 */
[----:B------:R-:W-:-:S13]  /*12cd0*/  ISETP.GE.AND P1, PT, R2, UR38, PT ;  /* 0x0000002602007c0c */ /* 0x000fda000bf26270 */
[----:B------:R-:W-:Y:S02]  /*12ce0*/  @!P1 LEA R2, P0, R10, R0, 0x1 ;  /* 0x000000000a029211 */ /* 0x000fe400078008ff */
[----:B------:R-:W0:Y:S03]  /*12cf0*/  SHFL.IDX PT, R0, R7, RZ, 0x181f ;  /* 0x00181fff07007589 */ /* 0x000e2600000e0000 */
[----:B--2---:R-:W-:-:S05]  /*12d00*/  @!P1 IMAD.X R3, RZ, RZ, R4, P0 ;  /* 0x000000ffff039224 */ /* 0x004fca00000e0604 */
[----:B------:R1:W-:Y:S01]  /*12d10*/  @!P1 LDGSTS.E.BYPASS.LTC128B.128 [R9+0xbc00], desc[UR52][R2.64], !P5 ;  /* 0x0bc0000002099fae */ /* 0x0003e2000e901d74 */
[----:B------:R-:W-:-:S13]  /*12d20*/  ISETP.GE.AND P1, PT, R8, UR38, PT ;  /* 0x0000002608007c0c */ /* 0x000fda000bf26270 */
[----:B-1----:R-:W-:Y:S02]  /*12d30*/  @!P1 LEA R2, P0, R10, R14, 0x1 ;  /* 0x0000000e0a029211 */ /* 0x002fe400078008ff */
[----:B------:R-:W-:Y:S03]  /*12d40*/  SHFL.IDX PT, R14, R5, 0x3, 0x181f ;  /* 0x00781f00050e7f89 */ /* 0x000fe600000e0000 */
[----:B0-----:R-:W-:Y:S02]  /*12d50*/  @!P1 IMAD.X R3, RZ, RZ, R0, P0 ;  /* 0x000000ffff039224 */ /* 0x001fe400000e0600 */
[----:B------:R-:W-:Y:S04]  /*12d60*/  SHFL.IDX PT, R0, R7, 0x1, 0x181f ;  /* 0x00381f0007007f89 */ /* 0x000fe800000e0000 */
[----:B------:R0:W-:Y:S04]  /*12d70*/  @!P1 LDGSTS.E.BYPASS.LTC128B.128 [R9+0xc400], desc[UR52][R2.64], !P5 ;  /* 0x0c40000002099fae */ /* 0x0001e8000e901d74 */
[----:B0-----:R-:W0:Y:S01]  /*12d80*/  SHFL.IDX PT, R2, R5, 0x1, 0x181f ;  /* 0x00381f0005027f89 */ /* 0x001e2200000e0000 */
[----:B------:R-:W-:-:S05]  /*12d90*/  VIADD R3, R6, 0x90 ;  /* 0x0000009006037836 */ /* 0x000fca0000000000 */
[----:B------:R-:W-:-:S13]  /*12da0*/  ISETP.GE.AND P1, PT, R3, UR38, PT ;  /* 0x0000002603007c0c */ /* 0x000fda000bf26270 */
[----:B0-----:R-:W-:-:S05]  /*12db0*/  @!P1 LEA R2, P0, R10, R2, 0x1 ;  /* 0x000000020a029211 */ /* 0x001fca00078008ff */
[----:B------:R-:W-:Y:S02]  /*12dc0*/  @!P1 IMAD.X R3, RZ, RZ, R0, P0 ;  /* 0x000000ffff039224 */ /* 0x000fe400000e0600 */
[----:B------:R-:W-:Y:S04]  /*12dd0*/  SHFL.IDX PT, R0, R7, 0x2, 0x181f ;  /* 0x00581f0007007f89 */ /* 0x000fe800000e0000 */
[----:B------:R0:W-:Y:S04]  /*12de0*/  @!P1 LDGSTS.E.BYPASS.LTC128B.128 [R9+0xcc00], desc[UR52][R2.64], !P5 ;  /* 0x0cc0000002099fae */ /* 0x0001e8000e901d74 */
[----:B------:R-:W-:Y:S04]  /*12df0*/  SHFL.IDX PT, R7, R7, 0x3, 0x181f ;  /* 0x00781f0007077f89 */ /* 0x000fe800000e0000 */
[----:B0-----:R-:W0:Y:S01]  /*12e00*/  SHFL.IDX PT, R2, R5, 0x2, 0x181f ;  /* 0x00581f0005027f89 */ /* 0x001e2200000e0000 */
[----:B------:R-:W-:-:S05]  /*12e10*/  VIADD R3, R6, 0xa0 ;  /* 0x000000a006037836 */ /* 0x000fca0000000000 */
[----:B------:R-:W-:-:S13]  /*12e20*/  ISETP.GE.AND P1, PT, R3, UR38, PT ;  /* 0x0000002603007c0c */ /* 0x000fda000bf26270 */
[----:B0-----:R-:W-:-:S05]  /*12e30*/  @!P1 LEA R2, P0, R10, R2, 0x1 ;  /* 0x000000020a029211 */ /* 0x001fca00078008ff */
[----:B------:R-:W-:-:S05]  /*12e40*/  @!P1 IMAD.X R3, RZ, RZ, R0, P0 ;  /* 0x000000ffff039224 */ /* 0x000fca00000e0600 */
[----:B------:R0:W-:Y:S03]  /*12e50*/  @!P1 LDGSTS.E.BYPASS.LTC128B.128 [R9+0xd400], desc[UR52][R2.64], !P5 ;  /* 0x0d40000002099fae */ /* 0x0001e6000e901d74 */
.L_x_1137:
[----:B------:R-:W-:-:S05]  /*12e60*/  VIADD R6, R6, 0xb0 ;  /* 0x000000b006067836 */ /* 0x000fca0000000000 */
[----:B------:R-:W-:-:S13]  /*12e70*/  ISETP.GE.AND P0, PT, R6, UR38, PT ;  /* 0x0000002606007c0c */ /* 0x000fda000bf06270 */
[----:B0-----:R-:W-:-:S05]  /*12e80*/  @!P0 LEA R2, P1, R10, R14, 0x1 ;  /* 0x0000000e0a028211 */ /* 0x001fca00078208ff */
[----:B------:R-:W-:-:S05]  /*12e90*/  @!P0 IMAD.X R3, RZ, RZ, R7, P1 ;  /* 0x000000ffff038224 */ /* 0x000fca00008e0607 */
[----:B------:R-:W-:Y:S01]  /*12ea0*/  @!PT LDS RZ, [RZ] ;  /* 0x00000000fffff984 */ /* 0x000fe20000000800 */
[----:B------:R-:W-:Y:S01]  /*12eb0*/  @!PT LDS RZ, [RZ] ;  /* 0x00000000fffff984 */ /* 0x000fe20000000800 */
[----:B------:R-:W-:Y:S01]  /*12ec0*/  @!PT LDS RZ, [RZ] ;  /* 0x00000000fffff984 */ /* 0x000fe20000000800 */
[----:B------:R0:W-:Y:S01]  /*12ed0*/  @!P0 LDGSTS.E.BYPASS.LTC128B.128 [R9+0xdc00], desc[UR52][R2.64], !P5 ;  /* 0x0dc0000002098fae */ /* 0x0001e2000e901d74 */
[----:B------:R-:W-:Y:S01]  /*12ee0*/  PLOP3.LUT P0, PT, PT, PT, PT, 0x80, 0x0 ;  /* 0x000000000000781c */ /* 0x000fe20003f0f070 */
[----:B------:R-:W-:-:S12]  /*12ef0*/  NOP ;  /* 0x0000000000007918 */ /* 0x000fd80000000000 */
.L_x_1049:
        /* <DEDUP_REMOVED lines=10> */
[----:B------:R-:W-:-:S05]  /*12fa0*/  LOP3.LUT R0, R0, 0xfffffffe, RZ, 0xc0, !PT ;  /* 0xfffffffe00007812 */ /* 0x000fca00078ec0ff */
[----:B------:R-:W-:-:S05]  /*12fb0*/  IMAD.IADD R0, R2, 0x1, -R0 ;  /* 0x0000000102007824 */ /* 0x000fca00078e0a00 */
[----:B------:R-:W-:Y:S01]  /*12fc0*/  SHF.L.U32 R3, R0, 0x1f, RZ ;  /* 0x0000001f00037819 */ /* 0x000fe200000006ff */
[----:B------:R-:W-:Y:S01]  /*12fd0*/  NOP ;  /* 0x0000000000007918 */ /* 0x000fe20000000000 */
[----:B------:R0:W-:Y:S01]  /*12fe0*/  SYNCS.ARRIVE.TRANS64.A1T0 RZ, [R16+URZ+0x16800], RZ ;  /* 0x016800ff10ff79a7 */ /* 0x0001e2000810003f */
[----:B------:R-:W-:Y:S01]  /*12ff0*/  BSSY B0, `(.L_x_1050) ;  /* 0x0000003000007945 */ /* 0x000fe20003800000 */
[----:B------:R-:W1:Y:S03]  /*13000*/  SYNCS.PHASECHK.TRANS64.TRYWAIT P0, [R16+URZ+0x16820], R3 ;  /* 0x01682003100075a7 */ /* 0x000e66000800017f */
[----:B01----:R-:W-:Y:S05]  /*13010*/  @!P0 BRA `(.L_x_1051) ;  /* 0x0000003800e08947 */ /* 0x003fea0003800000 */
.L_x_1138:
[----:B------:R-:W-:Y:S05]  /*13020*/  BSYNC B0 ;  /* 0x0000000000007941 */ /* 0x000fea0003800000 */
.L_x_1050:
[----:B------:R-:W-:-:S04]  /*13030*/  UIADD3 UR4, UR44, -0x2, URZ ;  /* 0xfffffffe2c047890 */ /* 0x000fc8000fffe03f */
[----:B------:R-:W-:-:S06]  /*13040*/  UISETP.GE.AND UP0, UPT, UR4, UR45, UPT ;  /* 0x0000002d0400728c */ /* 0x000fcc000bf06270 */
[----:B------:R-:W-:-:S13]  /*13050*/  PLOP3.LUT P0, PT, PT, PT, UP0, 0x80, 0x0 ;  /* 0x000000000000781c */ /* 0x000fda0003f0f008 */
[----:B------:R-:W-:Y:S05]  /*13060*/  @!P0 BRA `(.L_x_1052) ;  /* 0x00000010000c8947 */ /* 0x000fea0003800000 */
[----:B------:R-:W-:Y:S01]  /*13070*/  BSSY B0, `(.L_x_1052) ;  /* 0x0000102000007945 */ /* 0x000fe20003800000 */
[----:B------:R-:W-:Y:S02]  /*13080*/  IMAD.MOV.U32 R6, RZ, RZ, R23 ;  /* 0x000000ffff067224 */ /* 0x000fe400078e0017 */
[----:B------:R-:W-:Y:S02]  /*13090*/  IMAD.MOV.U32 R20, RZ, RZ, R26 ;  /* 0x000000ffff147224 */ /* 0x000fe400078e001a */
[----:B------:R-:W-:Y:S02]  /*130a0*/  IMAD.MOV.U32 R27, RZ, RZ, R24 ;  /* 0x000000ffff1b7224 */ /* 0x000fe400078e0018 */
[----:B------:R-:W-:-:S07]  /*130b0*/  IMAD.U32 R7, RZ, RZ, UR4 ;  /* 0x00000004ff077e24 */ /* 0x000fce000f8e00ff */
.L_x_1065:
[----:B------:R-:W2:Y:S01]  /*130c0*/  LDL R8, [R1+0x4] ;  /* 0x0000040001087983 */ /* 0x000ea20000100800 */
[----:B0-----:R-:W0:Y:S03]  /*130d0*/  LDC R3, c[0x0][0x430] ;  /* 0x00010c00ff037b82 */ /* 0x001e260000000800 */
[----:B------:R-:W3:Y:S01]  /*130e0*/  LDL R4, [R1] ;  /* 0x0000000001047983 */ /* 0x000ee20000100800 */
[----:B------:R-:W1:Y:S01]  /*130f0*/  S2R R2, SR_TID.X ;  /* 0x0000000000027919 */ /* 0x000e620000002100 */
[----:B0-----:R-:W-:Y:S02]  /*13100*/  ISETP.NE.AND P0, PT, R3, 0x1, PT ;  /* 0x000000010300780c */ /* 0x001fe40003f05270 */
[C---:B-1----:R-:W-:Y:S01]  /*13110*/  LOP3.LUT R0, R2.reuse, 0x7f, RZ, 0xc0, !PT ;  /* 0x0000007f02007812 */ /* 0x042fe200078ec0ff */
[----:B------:R-:W-:-:S10]  /*13120*/  IMAD.SHL.U32 R5, R2, 0x10, RZ ;  /* 0x0000001002057824 */ /* 0x000fd400078e00ff */
[----:B------:R-:W0:Y:S01]  /*13130*/  @P0 LDC R2, c[0x0][0x434] ;  /* 0x00010d00ff020b82 */ /* 0x000e220000000800 */
[----:B------:R-:W-:-:S07]  /*13140*/  SHF.R.U32.HI R3, RZ, 0x3, R0 ;  /* 0x00000003ff037819 */ /* 0x000fce0000011600 */
[----:B------:R-:W1:Y:S01]  /*13150*/  @P0 LDC R0, c[0x0][0x438] ;  /* 0x00010e00ff000b82 */ /* 0x000e620000000800 */
[----:B------:R-:W-:Y:S01]  /*13160*/  IMAD R3, R7, 0x80, R3 ;  /* 0x0000008007037824 */ /* 0x000fe200078e0203 */
        /* <DEDUP_REMOVED lines=12> */
[C---:B------:R-:W-:Y:S02]  /*13230*/  IMAD R4, R29.reuse, UR5, R4 ;  /* 0x000000051d047c24 */ /* 0x040fe4000f8e0204 */
[----:B------:R-:W-:Y:S01]  /*13240*/  IMAD.WIDE.U32 R2, R29, UR4, R2 ;  /* 0x000000041d027c25 */ /* 0x000fe2000f8e0002 */
[----:B------:R-:W-:-:S03]  /*13250*/  ULDC.64 UR4, c[0x0][0x418] ;  /* 0x0001060000047ab9 */ /* 0x000fc60000000a00 */
[----:B------:R-:W-:Y:S01]  /*13260*/  IMAD.IADD R3, R4, 0x1, R3 ;  /* 0x0000000104037824 */ /* 0x000fe200078e0203 */
        /* <DEDUP_REMOVED lines=14> */
.L_x_1053:
[----:B------:R-:W-:Y:S01]  /*13350*/  IMAD R5, R23, 0x8, R16 ;  /* 0x0000000817057824 */ /* 0x000fe200078e0210 */
[----:B------:R-:W-:Y:S01]  /*13360*/  SHF.L.U32 R2, R26, 0x1f, RZ ;  /* 0x0000001f1a027819 */ /* 0x000fe200000006ff */
[----:B------:R-:W-:Y:S03]  /*13370*/  BSSY B1, `(.L_x_1054) ;  /* 0x0000003000017945 */ /* 0x000fe60003800000 */
[----:B------:R-:W0:Y:S02]  /*13380*/  SYNCS.PHASECHK.TRANS64.TRYWAIT P0, [R5+URZ+0x16840], R2 ;  /* 0x01684002050075a7 */ /* 0x000e24000800017f */
[----:B0-----:R-:W-:Y:S05]  /*13390*/  @!P0 BRA `(.L_x_1055) ;  /* 0x0000003800148947 */ /* 0x001fea0003800000 */
.L_x_1139:
[----:B------:R-:W-:Y:S05]  /*133a0*/  BSYNC B1 ;  /* 0x0000000000017941 */ /* 0x000fea0003800000 */
.L_x_1054:
[----:B------:R-:W1:Y:S01]  /*133b0*/  S2R R12, SR_TID.X ;  /* 0x00000000000c7919 */ /* 0x000e620000002100 */
[----:B------:R-:W-:Y:S01]  /*133c0*/  SHF.R.S32.HI R21, RZ, 0x1f, R0 ;  /* 0x0000001fff157819 */ /* 0x000fe20000011400 */
[----:B------:R-:W-:Y:S01]  /*133d0*/  ULDC.64 UR4, c[0x0][0x300] ;  /* 0x0000c00000047ab9 */ /* 0x000fe20000000a00 */
[----:B------:R-:W-:Y:S01]  /*133e0*/  LOP3.LUT P1, RZ, R19, 0x1, RZ, 0xc0, !PT ;  /* 0x0000000113ff7812 */ /* 0x000fe2000782c0ff */
[----:B0-----:R-:W-:-:S04]  /*133f0*/  IMAD.WIDE.U32 R2, R0, UR4, RZ ;  /* 0x0000000400027c25 */ /* 0x001fc8000f8e00ff */
        /* <DEDUP_REMOVED lines=10> */
[----:B-1----:R-:W-:Y:S02]  /*134a0*/  IMAD.SHL.U32 R9, R12, 0x8, RZ ;  /* 0x000000080c097824 */ /* 0x002fe400078e00ff */
[C---:B------:R-:W-:Y:S02]  /*134b0*/  IMAD R7, R22.reuse, UR5, R7 ;  /* 0x0000000516077c24 */ /* 0x040fe4000f8e0207 */
[----:B------:R-:W-:Y:S01]  /*134c0*/  IMAD.WIDE.U32 R2, R22, UR4, R2 ;  /* 0x0000000416027c25 */ /* 0x000fe2000f8e0002 */
[----:B------:R-:W-:Y:S01]  /*134d0*/  LOP3.LUT R9, R9, 0x1f8, RZ, 0xc0, !PT ;  /* 0x000001f809097812 */ /* 0x000fe200078ec0ff */
[----:B------:R-:W-:-:S02]  /*134e0*/  ULDC.64 UR4, c[0x0][0x2e8] ;  /* 0x0000ba0000047ab9 */ /* 0x000fc40000000a00 */
[----:B------:R-:W-:Y:S01]  /*134f0*/  IMAD.SHL.U32 R11, R12, 0x8, RZ ;  /* 0x000000080c0b7824 */ /* 0x000fe200078e00ff */
[----:B------:R-:W-:Y:S01]  /*13500*/  LOP3.LUT R9, R9, 0x38, R12, 0x78, !PT ;  /* 0x0000003809097812 */ /* 0x000fe200078e780c */
[----:B------:R-:W-:Y:S01]  /*13510*/  IMAD.IADD R7, R7, 0x1, R3 ;  /* 0x0000000107077824 */ /* 0x000fe200078e0203 */
[C---:B------:R-:W-:Y:S01]  /*13520*/  LEA R8, P0, R2.reuse, UR4, 0x1 ;  /* 0x0000000402087c11 */ /* 0x040fe2000f8008ff */
[----:B------:R-:W-:Y:S01]  /*13530*/  UMOV UR4, 0xffffffff ;  /* 0xffffffff00047882 */ /* 0x000fe20000000000 */
[----:B------:R-:W-:Y:S02]  /*13540*/  LOP3.LUT R9, R9, 0x200, R11, 0xf8, !PT ;  /* 0x0000020009097812 */ /* 0x000fe400078ef80b */
[----:B------:R-:W-:-:S03]  /*13550*/  LEA.HI.X R10, R2, UR5, R7, 0x1, P0 ;  /* 0x00000005020a7c11 */ /* 0x000fc600080f0c07 */
[----:B------:R-:W-:Y:S01]  /*13560*/  IMAD R9, R23, 0x2000, R9 ;  /* 0x0000200017097824 */ /* 0x000fe200078e0209 */
        /* <DEDUP_REMOVED lines=44> */
.L_x_1157:
        /* <DEDUP_REMOVED lines=8> */
.L_x_1057:
        /* <DEDUP_REMOVED lines=11> */
.L_x_1058:
[----:B------:R1:W-:Y:S01]  /*13960*/  SYNCS.ARRIVE.TRANS64.A1T0 RZ, [R5+URZ+0x16830], RZ ;  /* 0x016830ff05ff79a7 */ /* 0x0003e2000810003f */
[----:B------:R-:W-:Y:S05]  /*13970*/  @!P2 BRA `(.L_x_1059) ;  /* 0x000000000004a947 */ /* 0x000fea0003800000 */
[----:B------:R-:W-:Y:S01]  /*13980*/  BPT.TRAP 0x1 ;  /* 0x000000040000795c */ /* 0x000fe20000300000 */
.L_x_1059:
[----:B------:R-:W-:Y:S01]  /*13990*/  SHF.L.U32 R2, R20, 0x1f, RZ ;  /* 0x0000001f14027819 */ /* 0x000fe200000006ff */
[----:B-1----:R-:W-:Y:S01]  /*139a0*/  IMAD R5, R6, 0x8, R16 ;  /* 0x0000000806057824 */ /* 0x002fe200078e0210 */
[----:B------:R-:W-:Y:S03]  /*139b0*/  BSSY B1, `(.L_x_1060) ;  /* 0x0000003000017945 */ /* 0x000fe60003800000 */
[----:B------:R-:W1:Y:S02]  /*139c0*/  SYNCS.PHASECHK.TRANS64.TRYWAIT P0, [R5+URZ+0x16860], R2 ;  /* 0x01686002050075a7 */ /* 0x000e64000800017f */
[----:B-1----:R-:W-:Y:S05]  /*139d0*/  @!P0 BRA `(.L_x_1061) ;  /* 0x0000003800d48947 */ /* 0x002fea0003800000 */
.L_x_1158:
[----:B------:R-:W-:Y:S05]  /*139e0*/  BSYNC B1 ;  /* 0x0000000000017941 */ /* 0x000fea0003800000 */
.L_x_1060:
[----:B------:R-:W0:Y:S01]  /*139f0*/  S2R R3, SR_TID.X ;  /* 0x0000000000037919 */ /* 0x000e220000002100 */
[----:B-1----:R-:W-:Y:S01]  /*13a00*/  IMAD.MOV.U32 R2, RZ, RZ, -0x80 ;  /* 0xffffff80ff027424 */ /* 0x002fe200078e00ff */
[----:B------:R-:W-:Y:S01]  /*13a10*/  UMOV UR4, 0xffffffff ;  /* 0xffffffff00047882 */ /* 0x000fe20000000000 */
[----:B------:R-:W-:Y:S02]  /*13a20*/  LOP3.LUT P1, RZ, R19, 0x2, RZ, 0xc0, !PT ;  /* 0x0000000213ff7812 */ /* 0x000fe4000782c0ff */
[----:B------:R-:W-:Y:S02]  /*13a30*/  IMAD R2, R27, R2, UR36 ;  /* 0x000000241b027e24 */ /* 0x000fe4000f8e0202 */
[C---:B0-----:R-:W-:Y:S02]  /*13a40*/  IMAD.SHL.U32 R8, R3.reuse, 0x8, RZ ;  /* 0x0000000803087824 */ /* 0x041fe400078e00ff */
[----:B------:R-:W-:-:S03]  /*13a50*/  IMAD.SHL.U32 R9, R3, 0x8, RZ ;  /* 0x0000000803097824 */ /* 0x000fc600078e00ff */
[----:B------:R-:W-:-:S04]  /*13a60*/  LOP3.LUT R8, R8, 0x1f8, RZ, 0xc0, !PT ;  /* 0x000001f808087812 */ /* 0x000fc800078ec0ff */
[----:B------:R-:W-:Y:S02]  /*13a70*/  LOP3.LUT R8, R8, 0x38, R3, 0x78, !PT ;  /* 0x0000003808087812 */ /* 0x000fe400078e7803 */
[----:B------:R-:W-:Y:S02]  /*13a80*/  LOP3.LUT R3, R3, 0x7f, RZ, 0xc0, !PT ;  /* 0x0000007f03037812 */ /* 0x000fe400078ec0ff */
[----:B------:R-:W-:Y:S02]  /*13a90*/  LOP3.LUT R8, R8, 0x200, R9, 0xf8, !PT ;  /* 0x0000020008087812 */ /* 0x000fe400078ef809 */
[----:B------:R-:W-:-:S03]  /*13aa0*/  SHF.R.U32.HI R3, RZ, 0x3, R3 ;  /* 0x00000003ff037819 */ /* 0x000fc60000011603 */
[----:B------:R-:W-:Y:S02]  /*13ab0*/  IMAD R6, R6, 0x2000, R8 ;  /* 0x0000200006067824 */ /* 0x000fe400078e0208 */
[----:B------:R-:W-:Y:S01]  /*13ac0*/  IMAD.IADD R8, R2, 0x1, -R3 ;  /* 0x0000000102087824 */ /* 0x000fe200078e0a03 */
[----:B------:R-:W-:Y:S06]  /*13ad0*/  BRA.DIV UR4, `(.L_x_1062) ;  /* 0x0000003a04a87947 */ /* 0x000fec000b800000 */
[----:B------:R-:W0:Y:S01]  /*13ae0*/  SHFL.IDX PT, R2, R17, RZ, 0x181f ;  /* 0x00181fff11027589 */ /* 0x000e2200000e0000 */
[----:B------:R-:W-:-:S03]  /*13af0*/  IMAD R6, R6, 0x2, R16 ;  /* 0x0000000206067824 */ /* 0x000fc600078e0210 */
[----:B------:R-:W1:Y:S01]  /*13b00*/  SHFL.IDX PT, R3, R18, RZ, 0x181f ;  /* 0x00181fff12037589 */ /* 0x000e6200000e0000 */
[----:B0-----:R-:W-:-:S05]  /*13b10*/  IADD3 R2, P0, R2, R7, RZ ;  /* 0x0000000702027210 */ /* 0x001fca0007f1e0ff */
[----:B-1----:R-:W-:Y:S01]  /*13b20*/  IMAD.X R3, RZ, RZ, R3, P0 ;  /* 0x000000ffff037224 */ /* 0x002fe200000e0603 */
[----:B------:R-:W-:-:S13]  /*13b30*/  ISETP.LT.OR P0, PT, R8, 0x1, P1 ;  /* 0x000000010800780c */ /* 0x000fda0000f01670 */
[----:B------:R-:W-:Y:S01]  /*13b40*/  @!PT LDS RZ, [RZ] ;  /* 0x00000000fffff984 */ /* 0x000fe20000000800 */
[----:B------:R0:W-:Y:S04]  /*13b50*/  LDGSTS.E.BYPASS.LTC128B.128 [R6+0x400], desc[UR52][R2.64], !P0 ;  /* 0x0040000002067fae */ /* 0x0001e8000c101d74 */
[----:B0-----:R-:W0:Y:S04]  /*13b60*/  SHFL.IDX PT, R2, R17, 0x1, 0x181f ;  /* 0x00381f0011027f89 */ /* 0x001e2800000e0000 */
[----:B------:R-:W1:Y:S01]  /*13b70*/  SHFL.IDX PT, R3, R18, 0x1, 0x181f ;  /* 0x00381f0012037f89 */ /* 0x000e6200000e0000 */
[----:B0-----:R-:W-:-:S05]  /*13b80*/  IADD3 R2, P0, R2, R7, RZ ;  /* 0x0000000702027210 */ /* 0x001fca0007f1e0ff */
[----:B-1----:R-:W-:Y:S01]  /*13b90*/  IMAD.X R3, RZ, RZ, R3, P0 ;  /* 0x000000ffff037224 */ /* 0x002fe200000e0603 */
[----:B------:R-:W-:-:S13]  /*13ba0*/  ISETP.LT.OR P0, PT, R8, 0x11, P1 ;  /* 0x000000110800780c */ /* 0x000fda0000f01670 */
        /* <DEDUP_REMOVED lines=26> */
[----:B------:R-:W1:Y:S04]  /*13d50*/  SHFL.IDX PT, R3, R18, 0x6, 0x181f ;  /* 0x00d81f0012037f89 */ /* 0x000e6800000e0000 */
[----:B------:R-:W2:Y:S01]  /*13d60*/  SHFL.IDX PT, R18, R18, 0x7, 0x181f ;  /* 0x00f81f0012127f89 */ /* 0x000ea200000e0000 */
[----:B0-----:R-:W-:-:S05]  /*13d70*/  IADD3 R2, P0, R2, R7, RZ ;  /* 0x0000000702027210 */ /* 0x001fca0007f1e0ff */
[----:B-1----:R-:W-:Y:S01]  /*13d80*/  IMAD.X R3, RZ, RZ, R3, P0 ;  /* 0x000000ffff037224 */ /* 0x002fe200000e0603 */
[----:B------:R-:W-:-:S13]  /*13d90*/  ISETP.LT.OR P0, PT, R8, 0x61, P1 ;  /* 0x000000610800780c */ /* 0x000fda0000f01670 */
[----:B------:R0:W-:Y:S04]  /*13da0*/  LDGSTS.E.BYPASS.LTC128B.128 [R6+0x3400], desc[UR52][R2.64], !P0 ;  /* 0x0340000002067fae */ /* 0x0001e8000c101d74 */
[----:B0-2---:R0:W1:Y:S02]  /*13db0*/  SHFL.IDX PT, R2, R17, 0x7, 0x181f ;  /* 0x00f81f0011027f89 */ /* 0x00506400000e0000 */
.L_x_1176:
[----:B-1----:R-:W-:Y:S01]  /*13dc0*/  IADD3 R2, P0, R2, R7, RZ ;  /* 0x0000000702027210 */ /* 0x002fe20007f1e0ff */
[----:B------:R-:W-:Y:S02]  /*13dd0*/  ULDC.64 UR4, c[0x0][0x328] ;  /* 0x0000ca0000047ab9 */ /* 0x000fe40000000a00 */
[----:B------:R-:W-:Y:S02]  /*13de0*/  IMAD R21, R21, UR4, RZ ;  /* 0x0000000415157c24 */ /* 0x000fe4000f8e02ff */
[----:B------:R-:W-:Y:S01]  /*13df0*/  IMAD.X R3, RZ, RZ, R18, P0 ;  /* 0x000000ffff037224 */ /* 0x000fe200000e0612 */
[----:B------:R-:W-:Y:S01]  /*13e00*/  ISETP.LT.OR P0, PT, R8, 0x71, P1 ;  /* 0x000000710800780c */ /* 0x000fe20000f01670 */
[----:B------:R-:W-:-:S12]  /*13e10*/  IMAD R21, R0, UR5, R21 ;  /* 0x0000000500157c24 */ /* 0x000fd8000f8e0215 */
[----:B------:R-:W-:Y:S01]  /*13e20*/  @!PT LDS RZ, [RZ] ;  /* 0x00000000fffff984 */ /* 0x000fe20000000800 */
[----:B------:R-:W-:Y:S01]  /*13e30*/  @!PT LDS RZ, [RZ] ;  /* 0x00000000fffff984 */ /* 0x000fe20000000800 */
[----:B------:R-:W-:Y:S01]  /*13e40*/  @!PT LDS RZ, [RZ] ;  /* 0x00000000fffff984 */ /* 0x000fe20000000800 */
[----:B------:R1:W-:Y:S02]  /*13e50*/  LDGSTS.E.BYPASS.LTC128B.128 [R6+0x3c00], desc[UR52][R2.64], !P0 ;  /* 0x03c0000002067fae */ /* 0x0003e4000c101d74 */
[----:B-1----:R-:W-:Y:S01]  /*13e60*/  IMAD.WIDE.U32 R2, R0, UR4, RZ ;  /* 0x0000000400027c25 */ /* 0x002fe2000f8e00ff */
[----:B------:R-:W-:Y:S01]  /*13e70*/  ULDC.64 UR4, c[0x0][0x338] ;  /* 0x0000ce0000047ab9 */ /* 0x000fe20000000a00 */
[----:B------:R-:W-:Y:S02]  /*13e80*/  NOP ;  /* 0x0000000000007918 */ /* 0x000fe40000000000 */
        /* <DEDUP_REMOVED lines=10> */
[----:B0-----:R-:W-:Y:S01]  /*13f30*/  LEA R17, P0, R2, UR4, 0x1 ;  /* 0x0000000402117c11 */ /* 0x001fe2000f8008ff */
[----:B------:R-:W-:-:S05]  /*13f40*/  IMAD.IADD R3, R7, 0x1, R3 ;  /* 0x0000000107037824 */ /* 0x000fca00078e0203 */
[----:B------:R-:W-:Y:S02]  /*13f50*/  LEA.HI.X R18, R2, UR5, R3, 0x1, P0 ;  /* 0x0000000502127c11 */ /* 0x000fe400080f0c03 */
[----:B------:R-:W-:-:S13]  /*13f60*/  PLOP3.LUT P0, PT, PT, PT, PT, 0x80, 0x0 ;  /* 0x000000000000781c */ /* 0x000fda0003f0f070 */
.L_x_1063:
        /* <DEDUP_REMOVED lines=11> */
.L_x_1064:
[C---:B------:R-:W-:Y:S01]  /*14020*/  ISETP.GT.AND P0, PT, R24.reuse, UR45, PT ;  /* 0x0000002d18007c0c */ /* 0x040fe2000bf04270 */
[----:B------:R1:W-:Y:S01]  /*14030*/  SYNCS.ARRIVE.TRANS64.A1T0 RZ, [R5+URZ+0x16850], RZ ;  /* 0x016850ff05ff79a7 */ /* 0x0003e2000810003f */
[----:B------:R-:W-:Y:S02]  /*14040*/  VIADD R7, R24, 0xffffffff ;  /* 0xffffffff18077836 */ /* 0x000fe40000000000 */
[----:B------:R-:W-:Y:S02]  /*14050*/  IMAD.MOV.U32 R6, RZ, RZ, R23 ;  /* 0x000000ffff067224 */ /* 0x000fe400078e0017 */
[----:B------:R-:W-:Y:S02]  /*14060*/  IMAD.MOV.U32 R20, RZ, RZ, R26 ;  /* 0x000000ffff147224 */ /* 0x000fe400078e001a */
[----:B------:R-:W-:-:S05]  /*14070*/  IMAD.MOV.U32 R27, RZ, RZ, R24 ;  /* 0x000000ffff1b7224 */ /* 0x000fca00078e0018 */
[----:B-1----:R-:W-:Y:S05]  /*14080*/  @P0 BRA `(.L_x_1065) ;  /* 0xfffffff0000c0947 */ /* 0x002fea000383ffff */
[----:B------:R-:W-:Y:S05]  /*14090*/  BSYNC B0 ;  /* 0x0000000000007941 */ /* 0x000fea0003800000 */
.L_x_1052:
        /* <DEDUP_REMOVED lines=16> */
[----:B0-----:R-:W-:-:S05]  /*141a0*/  IADD3 R0, R0, UR48, R7 ;  /* 0x0000003000007c10 */ /* 0x001fca000fffe007 */
[----:B------:R1:W-:Y:S02]  /*141b0*/  STL [R1+0xc], R0 ;  /* 0x00000c0001007387 */ /* 0x0003e40000100800 */
.L_x_1067:
[----:B------:R-:W-:Y:S05]  /*141c0*/  BSYNC B0 ;  /* 0x0000000000007941 */ /* 0x000fea0003800000 */
.L_x_1066:
[----:B-1----:R-:W-:-:S05]  /*141d0*/  IMAD.U32 R0, RZ, RZ, UR46 ;  /* 0x0000002eff007e24 */ /* 0x002fca000f8e00ff */
[----:B------:R-:W-:-:S13]  /*141e0*/  ISETP.NE.AND P0, PT, R0, 0x3, PT ;  /* 0x000000030000780c */ /* 0x000fda0003f05270 */
[----:B------:R-:W-:Y:S05]  /*141f0*/  @!P0 BRA `(.L_x_1068) ;  /* 0x0000000000048947 */ /* 0x000fea0003800000 */
[----:B------:R-:W-:Y:S01]  /*14200*/  BPT.TRAP 0x1 ;  /* 0x000000040000795c */ /* 0x000fe20000300000 */
.L_x_1068:
[----:B------:R-:W-:Y:S01]  /*14210*/  IMAD R4, R23, 0x8, R16 ;  /* 0x0000000817047824 */ /* 0x000fe200078e0210 */
[----:B0-----:R-:W-:Y:S01]  /*14220*/  SHF.L.U32 R3, R26, 0x1f, RZ ;  /* 0x0000001f1a037819 */ /* 0x001fe200000006ff */
[----:B------:R-:W-:Y:S03]  /*14230*/  BSSY B0, `(.L_x_1069) ;  /* 0x0000003000007945 */ /* 0x000fe60003800000 */
[----:B------:R-:W0:Y:S02]  /*14240*/  SYNCS.PHASECHK.TRANS64.TRYWAIT P0, [R4+URZ+0x16860], R3 ;  /* 0x01686003040075a7 */ /* 0x000e24000800017f */
[----:B0-----:R-:W-:Y:S05]  /*14250*/  @!P0 BRA `(.L_x_1070) ;  /* 0x0000003c00108947 */ /* 0x001fea0003800000 */
.L_x_1177:
[----:B------:R-:W-:Y:S05]  /*14260*/  BSYNC B0 ;  /* 0x0000000000007941 */ /* 0x000fea0003800000 */
.L_x_1069:
[----:B------:R-:W1:Y:S01]  /*14270*/  S2R R7, SR_TID.X ;  /* 0x0000000000077919 */ /* 0x000e620000002100 */
[----:B------:R-:W-:Y:S01]  /*14280*/  IMAD.MOV.U32 R5, RZ, RZ, -0x80 ;  /* 0xffffff80ff057424 */ /* 0x000fe200078e00ff */
[----:B------:R-:W-:Y:S01]  /*14290*/  UMOV UR4, 0xffffffff ;  /* 0xffffffff00047882 */ /* 0x000fe20000000000 */
[----:B------:R-:W-:Y:S02]  /*142a0*/  LOP3.LUT P2, RZ, R19, 0x2, RZ, 0xc0, !PT ;  /* 0x0000000213ff7812 */ /* 0x000fe4000784c0ff */
[----:B------:R-:W-:Y:S02]  /*142b0*/  IMAD R5, R24, R5, UR36 ;  /* 0x0000002418057e24 */ /* 0x000fe4000f8e0205 */
[C---:B-1----:R-:W-:Y:S01]  /*142c0*/  IMAD.SHL.U32 R0, R7.reuse, 0x8, RZ ;  /* 0x0000000807007824 */ /* 0x042fe200078e00ff */
[C---:B------:R-:W-:Y:S01]  /*142d0*/  LOP3.LUT R6, R7.reuse, 0x7f, RZ, 0xc0, !PT ;  /* 0x0000007f07067812 */ /* 0x040fe200078ec0ff */
[----:B------:R-:W-:-:S03]  /*142e0*/  IMAD.SHL.U32 R2, R7, 0x8, RZ ;  /* 0x0000000807027824 */ /* 0x000fc600078e00ff */
[----:B------:R-:W-:Y:S02]  /*142f0*/  LOP3.LUT R0, R0, 0x1f8, RZ, 0xc0, !PT ;  /* 0x000001f800007812 */ /* 0x000fe400078ec0ff */
[----:B------:R-:W-:Y:S02]  /*14300*/  SHF.R.U32.HI R6, RZ, 0x3, R6 ;  /* 0x00000003ff067819 */ /* 0x000fe40000011606 */
[----:B------:R-:W-:-:S03]  /*14310*/  LOP3.LUT R0, R0, 0x38, R7, 0x78, !PT ;  /* 0x0000003800007812 */ /* 0x000fc600078e7807 */
[----:B------:R-:W-:Y:S01]  /*14320*/  IMAD.IADD R5, R5, 0x1, -R6 ;  /* 0x0000000105057824 */ /* 0x000fe200078e0a06 */
[----:B------:R-:W-:-:S05]  /*14330*/  LOP3.LUT R0, R0, 0x200, R2, 0xf8, !PT ;  /* 0x0000020000007812 */ /* 0x000fca00078ef802 */
[----:B------:R-:W-:Y:S01]  /*14340*/  IMAD R0, R23, 0x2000, R0 ;  /* 0x0000200017007824 */ /* 0x000fe200078e0200 */
[----:B------:R-:W-:Y:S06]  /*14350*/  BRA.DIV UR4, `(.L_x_1071) ;  /* 0x0000003a04e47947 */ /* 0x000fec000b800000 */
[----:B------:R-:W1:Y:S01]  /*14360*/  S2R R2, SR_TID.X ;  /* 0x0000000000027919 */ /* 0x000e620000002100 */
[----:B------:R-:W-:Y:S01]  /*14370*/  IMAD R0, R0, 0x2, R16 ;  /* 0x0000000200007824 */ /* 0x000fe200078e0210 */
[----:B------:R-:W2:Y:S04]  /*14380*/  SHFL.IDX PT, R14, R17, RZ, 0x181f ;  /* 0x00181fff110e7589 */ /* 0x000ea800000e0000 */
[----:B0-----:R-:W0:Y:S04]  /*14390*/  SHFL.IDX PT, R3, R18, RZ, 0x181f ;  /* 0x00181fff12037589 */ /* 0x001e2800000e0000 */
[----:B------:R-:W-:Y:S04]  /*143a0*/  SHFL.IDX PT, R7, R18, 0x1, 0x181f ;  /* 0x00381f0012077f89 */ /* 0x000fe800000e0000 */
[----:B------:R-:W-:Y:S04]  /*143b0*/  SHFL.IDX PT, R9, R17, 0x2, 0x181f ;  /* 0x00581f0011097f89 */ /* 0x000fe800000e0000 */
[----:B------:R-:W-:Y:S01]  /*143c0*/  SHFL.IDX PT, R8, R18, 0x2, 0x181f ;  /* 0x00581f0012087f89 */ /* 0x000fe200000e0000 */
[----:B-1----:R-:W-:-:S05]  /*143d0*/  IMAD.SHL.U32 R2, R2, 0x8, RZ ;  /* 0x0000000802027824 */ /* 0x002fca00078e00ff */
[----:B------:R-:W-:-:S05]  /*143e0*/  LOP3.LUT R2, R2, 0x38, RZ, 0xc0, !PT ;  /* 0x0000003802027812 */ /* 0x000fca00078ec0ff */
[----:B------:R-:W-:-:S05]  /*143f0*/  IMAD.SHL.U32 R6, R2, 0x2, RZ ;  /* 0x0000000202067824 */ /* 0x000fca00078e00ff */
[----:B--2---:R-:W-:Y:S02]  /*14400*/  IADD3 R2, P0, R14, R6, RZ ;  /* 0x000000060e027210 */ /* 0x004fe40007f1e0ff */
[----:B------:R-:W1:Y:S03]  /*14410*/  SHFL.IDX PT, R14, R17, 0x1, 0x181f ;  /* 0x00381f00110e7f89 */ /* 0x000e6600000e0000 */
[----:B0-----:R-:W-:Y:S01]  /*14420*/  IMAD.X R3, RZ, RZ, R3, P0 ;  /* 0x000000ffff037224 */ /* 0x001fe200000e0603 */
[----:B------:R-:W-:-:S13]  /*14430*/  ISETP.LT.OR P0, PT, R5, 0x1, P2 ;  /* 0x000000010500780c */ /* 0x000fda0001701670 */
[----:B------:R1:W-:Y:S02]  /*14440*/  LDGSTS.E.BYPASS.LTC128B.128 [R0+0x400], desc[UR52][R2.64], !P0 ;  /* 0x0040000002007fae */ /* 0x0003e4000c101d74 */
[----:B-1----:R-:W-:Y:S02]  /*14450*/  IADD3 R2, P0, R14, R6, RZ ;  /* 0x000000060e027210 */ /* 0x002fe40007f1e0ff */
[----:B------:R-:W0:Y:S03]  /*14460*/  SHFL.IDX PT, R14, R17, 0x3, 0x181f ;  /* 0x00781f00110e7f89 */ /* 0x000e2600000e0000 */
[----:B------:R-:W-:Y:S01]  /*14470*/  IMAD.X R3, RZ, RZ, R7, P0 ;  /* 0x000000ffff037224 */ /* 0x000fe200000e0607 */
[----:B------:R-:W-:Y:S01]  /*14480*/  ISETP.LT.OR P0, PT, R5, 0x11, P2 ;  /* 0x000000110500780c */ /* 0x000fe20001701670 */
[----:B------:R-:W1:-:S12]  /*14490*/  SHFL.IDX PT, R7, R18, 0x3, 0x181f ;  /* 0x00781f0012077f89 */ /* 0x000e5800000e0000 */
[----:B------:R2:W-:Y:S02]  /*144a0*/  LDGSTS.E.BYPASS.LTC128B.128 [R0+0xc00], desc[UR52][R2.64], !P0 ;  /* 0x00c0000002007fae */ /* 0x0005e4000c101d74 */
[----:B--2---:R-:W-:Y:S02]  /*144b0*/  IADD3 R2, P0, R9, R6, RZ ;  /* 0x0000000609027210 */ /* 0x004fe40007f1e0ff */
[----:B------:R-:W2:Y:S03]  /*144c0*/  SHFL.IDX PT, R9, R17, 0x4, 0x181f ;  /* 0x00981f0011097f89 */ /* 0x000ea600000e0000 */
[----:B------:R-:W-:Y:S01]  /*144d0*/  IMAD.X R3, RZ, RZ, R8, P0 ;  /* 0x000000ffff037224 */ /* 0x000fe200000e0608 */
[----:B------:R-:W-:Y:S01]  /*144e0*/  ISETP.LT.OR P0, PT, R5, 0x21, P2 ;  /* 0x000000210500780c */ /* 0x000fe20001701670 */
[----:B------:R-:W3:-:S12]  /*144f0*/  SHFL.IDX PT, R8, R18, 0x4, 0x181f ;  /* 0x00981f0012087f89 */ /* 0x000ed800000e0000 */
[----:B------:R0:W-:Y:S02]  /*14500*/  LDGSTS.E.BYPASS.LTC128B.128 [R0+0x1400], desc[UR52][R2.64], !P0 ;  /* 0x0140000002007fae */ /* 0x0001e4000c101d74 */
[----:B0-----:R-:W-:Y:S02]  /*14510*/  IADD3 R2, P0, R14, R6, RZ ;  /* 0x000000060e027210 */ /* 0x001fe40007f1e0ff */
[----:B------:R-:W0:Y:S03]  /*14520*/  SHFL.IDX PT, R14, R17, 0x5, 0x181f ;  /* 0x00b81f00110e7f89 */ /* 0x000e2600000e0000 */
[----:B-1----:R-:W-:Y:S01]  /*14530*/  IMAD.X R3, RZ, RZ, R7, P0 ;  /* 0x000000ffff037224 */ /* 0x002fe200000e0607 */
[----:B------:R-:W-:Y:S01]  /*14540*/  ISETP.LT.OR P0, PT, R5, 0x31, P2 ;  /* 0x000000310500780c */ /* 0x000fe20001701670 */
[----:B------:R-:W1:-:S12]  /*14550*/  SHFL.IDX PT, R7, R18, 0x5, 0x181f ;  /* 0x00b81f0012077f89 */ /* 0x000e5800000e0000 */
[----:B------:R2:W-:Y:S02]  /*14560*/  LDGSTS.E.BYPASS.LTC128B.128 [R0+0x1c00], desc[UR52][R2.64], !P0 ;  /* 0x01c0000002007fae */ /* 0x0005e4000c101d74 */
[----:B--2---:R-:W-:Y:S02]  /*14570*/  IADD3 R2, P0, R9, R6, RZ ;  /* 0x0000000609027210 */ /* 0x004fe40007f1e0ff */
[----:B------:R-:W2:Y:S03]  /*14580*/  SHFL.IDX PT, R9, R17, 0x6, 0x181f ;  /* 0x00d81f0011097f89 */ /* 0x000ea600000e0000 */
[----:B---3--:R-:W-:Y:S01]  /*14590*/  IMAD.X R3, RZ, RZ, R8, P0 ;  /* 0x000000ffff037224 */ /* 0x008fe200000e0608 */
[----:B------:R-:W-:Y:S01]  /*145a0*/  ISETP.LT.OR P0, PT, R5, 0x41, P2 ;  /* 0x000000410500780c */ /* 0x000fe20001701670 */
[----:B------:R-:W3:-:S12]  /*145b0*/  SHFL.IDX PT, R8, R18, 0x6, 0x181f ;  /* 0x00d81f0012087f89 */ /* 0x000ed800000e0000 */
[----:B------:R0:W-:Y:S02]  /*145c0*/  LDGSTS.E.BYPASS.LTC128B.128 [R0+0x2400], desc[UR52][R2.64], !P0 ;  /* 0x0240000002007fae */ /* 0x0001e4000c101d74 */
[----:B0-----:R-:W-:Y:S02]  /*145d0*/  IADD3 R2, P0, R14, R6, RZ ;  /* 0x000000060e027210 */ /* 0x001fe40007f1e0ff */
[----:B------:R0:W4:Y:S03]  /*145e0*/  SHFL.IDX PT, R14, R17, 0x7, 0x181f ;  /* 0x00f81f00110e7f89 */ /* 0x00012600000e0000 */
[----:B-1----:R-:W-:Y:S01]  /*145f0*/  IMAD.X R3, RZ, RZ, R7, P0 ;  /* 0x000000ffff037224 */ /* 0x002fe200000e0607 */
[----:B------:R-:W-:Y:S01]  /*14600*/  ISETP.LT.OR P0, PT, R5, 0x51, P2 ;  /* 0x000000510500780c */ /* 0x000fe20001701670 */
[----:B------:R0:W1:-:S12]  /*14610*/  SHFL.IDX PT, R7, R18, 0x7, 0x181f ;  /* 0x00f81f0012077f89 */ /* 0x00005800000e0000 */
[----:B------:R2:W-:Y:S02]  /*14620*/  LDGSTS.E.BYPASS.LTC128B.128 [R0+0x2c00], desc[UR52][R2.64], !P0 ;  /* 0x02c0000002007fae */ /* 0x0005e4000c101d74 */
[----:B--2---:R-:W-:-:S05]  /*14630*/  IADD3 R2, P0, R9, R6, RZ ;  /* 0x0000000609027210 */ /* 0x004fca0007f1e0ff */
[----:B---3--:R-:W-:Y:S01]  /*14640*/  IMAD.X R3, RZ, RZ, R8, P0 ;  /* 0x000000ffff037224 */ /* 0x008fe200000e0608 */
[----:B------:R-:W-:-:S13]  /*14650*/  ISETP.LT.OR P0, PT, R5, 0x61, P2 ;  /* 0x000000610500780c */ /* 0x000fda0001701670 */
[----:B-1--4-:R0:W-:Y:S02]  /*14660*/  LDGSTS.E.BYPASS.LTC128B.128 [R0+0x3400], desc[UR52][R2.64], !P0 ;  /* 0x0340000002007fae */ /* 0x0121e4000c101d74 */
.L_x_1195:
[----:B0-----:R-:W-:-:S05]  /*14670*/  IADD3 R2, P0, R14, R6, RZ ;  /* 0x000000060e027210 */ /* 0x001fca0007f1e0ff */
[----:B------:R-:W-:Y:S01]  /*14680*/  IMAD.X R3, RZ, RZ, R7, P0 ;  /* 0x000000ffff037224 */ /* 0x000fe200000e0607 */
[----:B------:R-:W-:-:S13]  /*14690*/  ISETP.LT.OR P0, PT, R5, 0x71, P2 ;  /* 0x000000710500780c */ /* 0x000fda0001701670 */
[----:B------:R-:W-:Y:S01]  /*146a0*/  @!PT LDS RZ, [RZ] ;  /* 0x00000000fffff984 */ /* 0x000fe20000000800 */
[----:B------:R-:W-:Y:S01]  /*146b0*/  @!PT LDS RZ, [RZ] ;  /* 0x00000000fffff984 */ /* 0x000fe20000000800 */
[----:B------:R-:W-:Y:S01]  /*146c0*/  @!PT LDS RZ, [RZ] ;  /* 0x00000000fffff984 */ /* 0x000fe20000000800 */
[----:B------:R0:W-:Y:S01]  /*146d0*/  LDGSTS.E.BYPASS.LTC128B.128 [R0+0x3c00], desc[UR52][R2.64], !P0 ;  /* 0x03c0000002007fae */ /* 0x0001e2000c101d74 */
[----:B------:R-:W-:Y:S01]  /*146e0*/  PLOP3.LUT P0, PT, PT, PT, PT, 0x80, 0x0 ;  /* 0x000000000000781c */ /* 0x000fe20003f0f070 */
[----:B------:R-:W-:-:S12]  /*146f0*/  NOP ;  /* 0x0000000000007918 */ /* 0x000fd80000000000 */
.L_x_1072:
        /* <DEDUP_REMOVED lines=11> */
.L_x_1073:
[----:B------:R2:W-:Y:S01]  /*147b0*/  SYNCS.ARRIVE.TRANS64.A1T0 RZ, [R4+URZ+0x16850], RZ ;  /* 0x016850ff04ff79a7 */ /* 0x0005e2000810003f */
[----:B------:R-:W-:-:S05]  /*147c0*/  VIADD R23, R23, 0x1 ;  /* 0x0000000117177836 */ /* 0x000fca0000000000 */
[----:B------:R-:W-:-:S04]  /*147d0*/  ISETP.NE.AND P0, PT, R23, 0x2, PT ;  /* 0x000000021700780c */ /* 0x000fc80003f05270 */
[----:B------:R-:W-:Y:S02]  /*147e0*/  SEL R3, RZ, 0x1, P0 ;  /* 0x00000001ff037807 */ /* 0x000fe40000000000 */
[----:B------:R-:W-:Y:S02]  /*147f0*/  SEL R23, R23, RZ, P0 ;  /* 0x000000ff17177207 */ /* 0x000fe40000000000 */
[----:B--2---:R-:W-:-:S07]  /*14800*/  LOP3.LUT R26, R26, R3, RZ, 0x3c, !PT ;  /* 0x000000031a1a7212 */ /* 0x004fce00078e3cff */
.L_x_1033:
[----:B------:R-:W-:Y:S05]  /*14810*/  BSYNC B7 ;  /* 0x0000000000077941 */ /* 0x000fea0003800000 */
.L_x_1031:
[----:B------:R2:W5:Y:S01]  /*14820*/  LDL R2, [R1+0xc] ;  /* 0x00000c0001027983 */ /* 0x0005620000100800 */
[----:B------:R-:W-:-:S13]  /*14830*/  LOP3.LUT P0, RZ, R19, 0x20, RZ, 0xc0, !PT ;  /* 0x0000002013ff7812 */ /* 0x000fda000780c0ff */
[----:B--2---:R-:W-:Y:S05]  /*14840*/  @!P0 BRA `(.L_x_1074) ;  /* 0x0000000000288947 */ /* 0x004fea0003800000 */
[----:B------:R-:W-:Y:S05]  /*14850*/  WARPSYNC.ALL ;  /* 0x0000000000007948 */ /* 0x000fea0003800000 */
[----:B------:R-:W2:Y:S08]  /*14860*/  S2UR UR5, SR_CgaCtaId ;  /* 0x00000000000579c3 */ /* 0x000eb00000008800 */
[----:B------:R-:W-:Y:S06]  /*14870*/  BAR.SYNC.DEFER_BLOCKING 0x5, 0x200 ;  /* 0x0148000000007b1d */ /* 0x000fec0000010000 */
[----:B------:R-:W-:-:S02]  /*14880*/  UMOV UR4, 0x400 ;  /* 0x0000040000047882 */ /* 0x000fc40000000000 */
[----:B--2---:R-:W-:-:S06]  /*14890*/  ULEA UR4, UR5, UR4, 0x18 ;  /* 0x0000000405047291 */ /* 0x004fcc000f8ec03f */
[----:B------:R-:W-:-:S05]  /*148a0*/  IMAD.U32 R16, RZ, RZ, UR4 ;  /* 0x00000004ff107e24 */ /* 0x000fca000f8e00ff */
[----:B-----5:R-:W2:Y:S04]  /*148b0*/  LDS R2, [R16+0x168d0] ;  /* 0x0168d00010027984 */ /* 0x020ea80000000800 */
[----:B--2---:R3:W-:Y:S01]  /*148c0*/  STL [R1+0xc], R2 ;  /* 0x00000c0201007387 */ /* 0x0047e20000100800 */
[----:B------:R-:W-:Y:S06]  /*148d0*/  BAR.ARV 0x4, 0x200 ;  /* 0x0108000000007b1d */ /* 0x000fec0000002000 */
[----:B------:R-:W-:Y:S05]  /*148e0*/  BRA `(.L_x_1075) ;  /* 0x00000000002c7947 */ /* 0x000fea0003800000 */
.L_x_1074:
[----:B------:R-:W-:-:S03]  /*148f0*/  UMOV UR4, 0xffffffff ;  /* 0xffffffff00047882 */ /* 0x000fc60000000000 */
[----:B------:R-:W-:Y:S05]  /*14900*/  BRA.DIV UR4, `(.L_x_1076) ;  /* 0x0000003e04bc7947 */ /* 0x000fea000b800000 */
[----:B-----5:R2:W3:Y:S02]  /*14910*/  SHFL.IDX PT, R14, R2, RZ, 0x1f ;  /* 0x00001fff020e7589 */ /* 0x0204e400000e0000 */
.L_x_1198:
[----:B------:R-:W4:Y:S01]  /*14920*/  @!P1 S2R R3, SR_CgaCtaId ;  /* 0x0000000000039919 */ /* 0x000f220000008800 */
[----:B------:R-:W-:Y:S05]  /*14930*/  WARPSYNC.ALL ;  /* 0x0000000000007948 */ /* 0x000fea0003800000 */
[----:B------:R-:W-:Y:S01]  /*14940*/  BAR.SYNC.DEFER_BLOCKING 0x4, 0x200 ;  /* 0x0108000000007b1d */ /* 0x000fe20000010000 */
[----:B-1----:R-:W-:-:S05]  /*14950*/  @!P1 MOV R0, 0x400 ;  /* 0x0000040000009802 */ /* 0x002fca0000000f00 */
[----:B---3--:R1:W-:Y:S01]  /*14960*/  STL [R1+0xc], R14 ;  /* 0x00000c0e01007387 */ /* 0x0083e20000100800 */
[----:B----4-:R-:W-:-:S05]  /*14970*/  @!P1 LEA R16, R3, R0, 0x18 ;  /* 0x0000000003109211 */ /* 0x010fca00078ec0ff */
[----:B------:R1:W-:Y:S01]  /*14980*/  @!P1 STS [R16+0x168d0], R2 ;  /* 0x0168d00210009388 */ /* 0x0003e20000000800 */
[----:B------:R-:W-:Y:S06]  /*14990*/  BAR.ARV 0x5, 0x200 ;  /* 0x0148000000007b1d */ /* 0x000fec0000002000 */
.L_x_1075:
[----:B-1----:R-:W4:Y:S01]  /*149a0*/  LDL R0, [R1+0xc] ;  /* 0x00000c0001007983 */ /* 0x002f220000100800 */
[----:B------:R-:W-:Y:S02]  /*149b0*/  ULDC UR4, c[0x0][0xc38] ;  /* 0x00030e0000047ab9 */ /* 0x000fe40000000800 */
[----:B----4-:R-:W-:-:S13]  /*149c0*/  ISETP.GE.AND P0, PT, R0, UR4, PT ;  /* 0x0000000400007c0c */ /* 0x010fda000bf06270 */
[----:B------:R-:W-:Y:S05]  /*149d0*/  @!P0 BRA `(.L_x_1077) ;  /* 0xffffffbc006c8947 */ /* 0x000fea000383ffff */
.L_x_1022:
[----:B------:R-:W4:Y:S01]  /*149e0*/  LDL.LU R0, [R1+0x10] ;  /* 0x0000100001007983 */ /* 0x000f220000300800 */
[----:B------:R-:W-:Y:S01]  /*149f0*/  BSSY B0, `(.L_x_1078) ;  /* 0x000000b000007945 */ /* 0x000fe20003800000 */
[----:B------:R-:W5:Y:S01]  /*14a00*/  S2R R5, SR_CgaCtaId ;  /* 0x0000000000057919 */ /* 0x000f620000008800 */
[----:B----4-:R-:W-:-:S05]  /*14a10*/  VIADD R0, R0, 0x1 ;  /* 0x0000000100007836 */ /* 0x010fca0000000000 */
[----:B--23--:R-:W-:-:S04]  /*14a20*/  LEA.HI R2, R0, R0, RZ, 0x1 ;  /* 0x0000000000027211 */ /* 0x00cfc800078f08ff */
[----:B------:R-:W-:Y:S02]  /*14a30*/  LOP3.LUT R3, R2, 0xfffffffe, RZ, 0xc0, !PT ;  /* 0xfffffffe02037812 */ /* 0x000fe400078ec0ff */
[----:B------:R-:W-:-:S03]  /*14a40*/  MOV R2, 0x400 ;  /* 0x0000040000027802 */ /* 0x000fc60000000f00 */
[----:B------:R-:W-:Y:S01]  /*14a50*/  IMAD.IADD R0, R0, 0x1, -R3 ;  /* 0x0000000100007824 */ /* 0x000fe200078e0a03 */
[----:B-----5:R-:W-:-:S04]  /*14a60*/  LEA R4, R5, R2, 0x18 ;  /* 0x0000000205047211 */ /* 0x020fc800078ec0ff */
[----:B------:R-:W-:-:S04]  /*14a70*/  SHF.L.U32 R0, R0, 0x1f, RZ ;  /* 0x0000001f00007819 */ /* 0x000fc800000006ff */
[----:B------:R-:W2:Y:S02]  /*14a80*/  SYNCS.PHASECHK.TRANS64.TRYWAIT P0, [R4+URZ+0x16820], R0 ;  /* 0x01682000040075a7 */ /* 0x000ea4000800017f */
[----:B--2---:R-:W-:Y:S05]  /*14a90*/  @!P0 BRA `(.L_x_1079) ;  /* 0x0000003c00808947 */ /* 0x004fea0003800000 */
.L_x_1199:
[----:B-1----:R-:W-:Y:S05]  /*14aa0*/  BSYNC B0 ;  /* 0x0000000000007941 */ /* 0x002fea0003800000 */
.L_x_1078:
[----:B------:R-:W-:-:S03]  /*14ab0*/  UMOV UR4, 0xffffffff ;  /* 0xffffffff00047882 */ /* 0x000fc60000000000 */
[----:B------:R-:W-:Y:S05]  /*14ac0*/  BRA.DIV UR4, `(.L_x_1080) ;  /* 0x0000003e04887947 */ /* 0x000fea000b800000 */
[----:B--2---:R-:W1:Y:S02]  /*14ad0*/  S2R R0, SR_TID.X ;  /* 0x0000000000007919 */ /* 0x004e640000002100 */
[----:B-1----:R-:W-:-:S04]  /*14ae0*/  SHF.R.U32.HI R0, RZ, 0x5, R0 ;  /* 0x00000005ff007819 */ /* 0x002fc80000011600 */
[----:B------:R-:W-:-:S05]  /*14af0*/  LOP3.LUT R0, R0, 0x3, RZ, 0xc0, !PT ;  /* 0x0000000300007812 */ /* 0x000fca00078ec0ff */
[----:B------:R1:W2:Y:S02]  /*14b00*/  SHFL.IDX PT, R14, R0, RZ, 0x1f ;  /* 0x00001fff000e7589 */ /* 0x0002a400000e0000 */
.L_x_1202:
[----:B--2---:R-:W-:Y:S01]  /*14b10*/  ISETP.NE.AND P0, PT, R14, RZ, PT ;  /* 0x000000ff0e00720c */ /* 0x004fe20003f05270 */
[----:B------:R-:W-:-:S12]  /*14b20*/  BSSY B0, `(.L_x_1081) ;  /* 0x0000024000007945 */ /* 0x000fd80003800000 */
[----:B------:R-:W-:Y:S05]  /*14b30*/  @P0 BRA `(.L_x_1082) ;  /* 0x0000000000880947 */ /* 0x000fea0003800000 */
[----:B------:R-:W-:-:S03]  /*14b40*/  UMOV UR4, 0xffffffff ;  /* 0xffffffff00047882 */ /* 0x000fc60000000000 */
[----:B------:R-:W-:Y:S05]  /*14b50*/  BRA.DIV UR4, `(.L_x_1083) ;  /* 0x0000003e04987947 */ /* 0x000fea000b800000 */
[----:B------:R-:W-:-:S13]  /*14b60*/  ELECT P6, URZ, PT ;  /* 0x00000000003f782f */ /* 0x000fda00038c0000 */
.L_x_1205:
[----:B------:R-:W-:Y:S05]  /*14b70*/  @!P6 BRA `(.L_x_1082) ;  /* 0x000000000078e947 */ /* 0x000fea0003800000 */
[----:B------:R-:W-:-:S06]  /*14b80*/  ULOP3.LUT UR4, UR37, 0x2, URZ, 0xfc, !UPT ;  /* 0x0000000225047892 */ /* 0x000fcc000f8efc3f */
[----:B-1----:R-:W-:-:S05]  /*14b90*/  IMAD.U32 R0, RZ, RZ, UR4 ;  /* 0x00000004ff007e24 */ /* 0x002fca000f8e00ff */
[----:B------:R-:W-:-:S13]  /*14ba0*/  ISETP.NE.AND P0, PT, R0, 0x3, PT ;  /* 0x000000030000780c */ /* 0x000fda0003f05270 */
[----:B------:R-:W-:Y:S05]  /*14bb0*/  @!P0 BRA `(.L_x_1084) ;  /* 0x0000000000048947 */ /* 0x000fea0003800000 */
[----:B------:R-:W-:Y:S01]  /*14bc0*/  BPT.TRAP 0x1 ;  /* 0x000000040000795c */ /* 0x000fe20000300000 */
.L_x_1084:
[C---:B------:R-:W-:Y:S01]  /*14bd0*/  IMAD R5, R23.reuse, 0x8, R4 ;  /* 0x0000000817057824 */ /* 0x040fe200078e0204 */
[----:B------:R-:W-:Y:S01]  /*14be0*/  SHF.L.U32 R0, R26, 0x1f, RZ ;  /* 0x0000001f1a007819 */ /* 0x000fe200000006ff */
[----:B------:R-:W-:-:S03]  /*14bf0*/  VIADD R23, R23, 0x1 ;  /* 0x0000000117177836 */ /* 0x000fc60000000000 */
[----:B------:R-:W1:Y:S02]  /*14c00*/  SYNCS.PHASECHK.TRANS64.TRYWAIT P1, [R5+URZ+0x16840], R0 ;  /* 0x01684000050075a7 */ /* 0x000e64000802017f */
[----:B------:R-:W-:-:S04]  /*14c10*/  ISETP.NE.AND P2, PT, R23, 0x2, PT ;  /* 0x000000021700780c */ /* 0x000fc80003f45270 */
[----:B------:R-:W-:Y:S01]  /*14c20*/  SEL R3, RZ, 0x1, P2 ;  /* 0x00000001ff037807 */ /* 0x000fe20001000000 */
[----:B-1----:R-:W-:Y:S08]  /*14c30*/  @!P1 BRA `(.L_x_1085) ;  /* 0x0000003c00809947 */ /* 0x002ff00003800000 */
.L_x_1206:
[----:B------:R-:W-:Y:S02]  /*14c40*/  SEL R23, R23, RZ, P2 ;  /* 0x000000ff17177207 */ /* 0x000fe40001000000 */
[----:B------:R-:W-:Y:S01]  /*14c50*/  LOP3.LUT R2, R26, R3, RZ, 0x3c, !PT ;  /* 0x000000031a027212 */ /* 0x000fe200078e3cff */
[----:B------:R-:W-:Y:S06]  /*14c60*/  @!P0 BRA `(.L_x_1086) ;  /* 0x0000000000048947 */ /* 0x000fec0003800000 */
[----:B------:R-:W-:Y:S01]  /*14c70*/  BPT.TRAP 0x1 ;  /* 0x000000040000795c */ /* 0x000fe20000300000 */
.L_x_1086:
[----:B------:R-:W-:Y:S01]  /*14c80*/  IMAD R23, R23, 0x8, R4 ;  /* 0x0000000817177824 */ /* 0x000fe200078e0204 */
[----:B------:R-:W-:-:S04]  /*14c90*/  SHF.L.U32 R2, R2, 0x1f, RZ ;  /* 0x0000001f02027819 */ /* 0x000fc800000006ff */
[----:B------:R-:W2:Y:S02]  /*14ca0*/  SYNCS.PHASECHK.TRANS64.TRYWAIT P1, [R23+URZ+0x16840], R2 ;  /* 0x01684002170075a7 */ /* 0x000ea4000802017f */
[----:B--2---:R-:W-:Y:S05]  /*14cb0*/  @!P1 BRA `(.L_x_1087) ;  /* 0x0000003c00749947 */ /* 0x004fea0003800000 */
.L_x_1207:
[----:B------:R-:W-:Y:S05]  /*14cc0*/  @!P0 BRA `(.L_x_1088) ;  /* 0x0000000000048947 */ /* 0x000fea0003800000 */
[----:B------:R-:W-:Y:S01]  /*14cd0*/  BPT.TRAP 0x1 ;  /* 0x000000040000795c */ /* 0x000fe20000300000 */
.L_x_1088:
[----:B------:R-:W3:Y:S02]  /*14ce0*/  SYNCS.PHASECHK.TRANS64.TRYWAIT P1, [R5+URZ+0x16860], R0 ;  /* 0x01686000050075a7 */ /* 0x000ee4000802017f */
[----:B---3--:R-:W-:Y:S05]  /*14cf0*/  @!P1 BRA `(.L_x_1089) ;  /* 0x0000003c00789947 */ /* 0x008fea0003800000 */
.L_x_1208:
[----:B------:R-:W-:Y:S05]  /*14d00*/  @!P0 BRA `(.L_x_1090) ;  /* 0x0000000000048947 */ /* 0x000fea0003800000 */
[----:B------:R-:W-:Y:S01]  /*14d10*/  BPT.TRAP 0x1 ;  /* 0x000000040000795c */ /* 0x000fe20000300000 */
.L_x_1090:
[----:B----4-:R4:W0:Y:S02]  /*14d20*/  SYNCS.PHASECHK.TRANS64.TRYWAIT P0, [R23+URZ+0x16860], R2 ;  /* 0x01686002170075a7 */ /* 0x010824000800017f */
[----:B0-----:R-:W-:Y:S05]  /*14d30*/  @!P0 NANOSLEEP.SYNCS 0x989680 ;  /* 0x009896800000895d */ /* 0x001fea0003900000 */
[----:B------:R-:W0:Y:S02]  /*14d40*/  @!P0 SYNCS.PHASECHK.TRANS64 P0, [R23+URZ+0x16860], R2 ;  /* 0x01686002170085a7 */ /* 0x000e24000800007f */
[----:B0-----:R-:W-:Y:S05]  /*14d50*/  @!P0 BRA `(.L_x_1090) ;  /* 0xfffffffc00f08947 */ /* 0x001fea000383ffff */
.L_x_1082:
[----:B------:R-:W-:Y:S05]  /*14d60*/  BSYNC B0 ;  /* 0x0000000000007941 */ /* 0x000fea0003800000 */
.L_x_1081:
[----:B------:R-:W-:Y:S05]  /*14d70*/  EXIT ;  /* 0x000000000000794d */ /* 0x000fea0003800000 */
.L_x_939:
[----:B0-----:R-:W-:-:S04]  /*14d80*/  IMAD.U32 R3, RZ, RZ, UR45 ;  /* 0x0000002dff037e24 */ /* 0x001fc8000f8e00ff */
[----:B------:R0:W1:Y:S03]  /*14d90*/  SYNCS.PHASECHK.TRANS64.TRYWAIT P1, [R3+URZ+0x16800], R0 ;  /* 0x01680000030075a7 */ /* 0x000066000802017f */
[----:B-1----:R-:W-:Y:S05]  /*14da0*/  @!P1 NANOSLEEP.SYNCS 0x989680 ;  /* 0x009896800000995d */ /* 0x002fea0003900000 */
[----:B------:R-:W1:Y:S02]  /*14db0*/  @!P1 SYNCS.PHASECHK.TRANS64 P1, [R3+URZ+0x16800], R0 ;  /* 0x01680000030095a7 */ /* 0x000e64000802007f */
[----:B-1----:R-:W-:Y:S05]  /*14dc0*/  @!P1 BRA `(.L_x_939) ;  /* 0xfffffffc00ec9947 */ /* 0x002fea000383ffff */
[----:B------:R-:W-:Y:S05]  /*14dd0*/  BRA `(.L_x_1091) ;  /* 0xfffffec800bc7947 */ /* 0x000fea000383ffff */
.L_x_943:
[----:B-1----:R1:W2:Y:S02]  /*14de0*/  SYNCS.PHASECHK.TRANS64.TRYWAIT P1, [R89+URZ+0x16830], R0 ;  /* 0x01683000590075a7 */ /* 0x0022a4000802017f */
[----:B--2---:R-:W-:Y:S05]  /*14df0*/  @!P1 NANOSLEEP.SYNCS 0x989680 ;  /* 0x009896800000995d */ /* 0x004fea0003900000 */
[----:B------:R-:W2:Y:S02]  /*14e00*/  @!P1 SYNCS.PHASECHK.TRANS64 P1, [R89+URZ+0x16830], R0 ;  /* 0x01683000590095a7 */ /* 0x000ea4000802007f */
[----:B--2---:R-:W-:Y:S05]  /*14e10*/  @!P1 BRA `(.L_x_943) ;  /* 0xfffffffc00f09947 */ /* 0x004fea000383ffff */
[----:B------:R-:W-:Y:S05]  /*14e20*/  BRA `(.L_x_942) ;  /* 0xfffffec800d87947 */ /* 0x000fea000383ffff */
.L_x_960:
[----:B-1----:R-:W-:-:S04]  /*14e30*/  IMAD.U32 R7, RZ, RZ, UR6 ;  /* 0x00000006ff077e24 */ /* 0x002fc8000f8e00ff */
[----:B------:R1:W2:Y:S03]  /*14e40*/  SYNCS.PHASECHK.TRANS64.TRYWAIT P1, [R7+URZ+0x16830], R6 ;  /* 0x01683006070075a7 */ /* 0x0002a6000802017f */
[----:B--2---:R-:W-:Y:S05]  /*14e50*/  @!P1 NANOSLEEP.SYNCS 0x989680 ;  /* 0x009896800000995d */ /* 0x004fea0003900000 */
[----:B------:R-:W2:Y:S02]  /*14e60*/  @!P1 SYNCS.PHASECHK.TRANS64 P1, [R7+URZ+0x16830], R6 ;  /* 0x01683006070095a7 */ /* 0x000ea4000802007f */
[----:B--2---:R-:W-:Y:S05]  /*14e70*/  @!P1 BRA `(.L_x_960) ;  /* 0xfffffffc00ec9947 */ /* 0x004fea000383ffff */
[----:B------:R-:W-:Y:S05]  /*14e80*/  BRA `(.L_x_957) ;  /* 0xffffff0400747947 */ /* 0x000fea000383ffff */
.L_x_964:
[----:B-1----:R-:W-:-:S04]  /*14e90*/  IMAD.U32 R7, RZ, RZ, UR6 ;  /* 0x00000006ff077e24 */ /* 0x002fc8000f8e00ff */
[----:B------:R1:W2:Y:S03]  /*14ea0*/  SYNCS.PHASECHK.TRANS64.TRYWAIT P1, [R7+URZ+0x16850], R6 ;  /* 0x01685006070075a7 */ /* 0x0002a6000802017f */
[----:B--2---:R-:W-:Y:S05]  /*14eb0*/  @!P1 NANOSLEEP.SYNCS 0x989680 ;  /* 0x009896800000995d */ /* 0x004fea0003900000 */
[----:B------:R-:W2:Y:S02]  /*14ec0*/  @!P1 SYNCS.PHASECHK.TRANS64 P1, [R7+URZ+0x16850], R6 ;  /* 0x01685006070095a7 */ /* 0x000ea4000802007f */
[----:B--2---:R-:W-:Y:S05]  /*14ed0*/  @!P1 BRA `(.L_x_964) ;  /* 0xfffffffc00ec9947 */ /* 0x004fea000383ffff */
[----:B------:R-:W-:Y:S05]  /*14ee0*/  BRA `(.L_x_961) ;  /* 0xffffff0400f07947 */ /* 0x000fea000383ffff */
.L_x_983:
[----:B-1----:R-:W-:-:S04]  /*14ef0*/  IMAD.U32 R8, RZ, RZ, UR6 ;  /* 0x00000006ff087e24 */ /* 0x002fc8000f8e00ff */
[----:B------:R1:W2:Y:S03]  /*14f00*/  SYNCS.PHASECHK.TRANS64.TRYWAIT P1, [R8+URZ+0x16830], R7 ;  /* 0x01683007080075a7 */ /* 0x0002a6000802017f */
[----:B--2---:R-:W-:Y:S05]  /*14f10*/  @!P1 NANOSLEEP.SYNCS 0x989680 ;  /* 0x009896800000995d */ /* 0x004fea0003900000 */
[----:B------:R-:W2:Y:S02]  /*14f20*/  @!P1 SYNCS.PHASECHK.TRANS64 P1, [R8+URZ+0x16830], R7 ;  /* 0x01683007080095a7 */ /* 0x000ea4000802007f */
[----:B--2---:R-:W-:Y:S05]  /*14f30*/  @!P1 BRA `(.L_x_983) ;  /* 0xfffffffc00ec9947 */ /* 0x004fea000383ffff */
[----:B------:R-:W-:Y:S05]  /*14f40*/  BRA `(.L_x_980) ;  /* 0xffffff3c006c7947 */ /* 0x000fea000383ffff */
.L_x_987:
[----:B-1----:R-:W-:-:S04]  /*14f50*/  IMAD.U32 R8, RZ, RZ, UR6 ;  /* 0x00000006ff087e24 */ /* 0x002fc8000f8e00ff */
[----:B------:R1:W2:Y:S03]  /*14f60*/  SYNCS.PHASECHK.TRANS64.TRYWAIT P1, [R8+URZ+0x16850], R7 ;  /* 0x01685007080075a7 */ /* 0x0002a6000802017f */
[----:B--2---:R-:W-:Y:S05]  /*14f70*/  @!P1 NANOSLEEP.SYNCS 0x989680 ;  /* 0x009896800000995d */ /* 0x004fea0003900000 */
[----:B------:R-:W2:Y:S02]  /*14f80*/  @!P1 SYNCS.PHASECHK.TRANS64 P1, [R8+URZ+0x16850], R7 ;  /* 0x01685007080095a7 */ /* 0x000ea4000802007f */
[----:B--2---:R-:W-:Y:S05]  /*14f90*/  @!P1 BRA `(.L_x_987) ;  /* 0xfffffffc00ec9947 */ /* 0x004fea000383ffff */
[----:B------:R-:W-:Y:S05]  /*14fa0*/  BRA `(.L_x_984) ;  /* 0xffffff3c00e87947 */ /* 0x000fea000383ffff */
.L_x_995:
[----:B-1----:R-:W-:-:S04]  /*14fb0*/  IMAD.U32 R7, RZ, RZ, UR6 ;  /* 0x00000006ff077e24 */ /* 0x002fc8000f8e00ff */
[----:B------:R1:W2:Y:S03]  /*14fc0*/  SYNCS.PHASECHK.TRANS64.TRYWAIT P1, [R7+URZ+0x16830], R6 ;  /* 0x01683006070075a7 */ /* 0x0002a6000802017f */
[----:B--2---:R-:W-:Y:S05]  /*14fd0*/  @!P1 NANOSLEEP.SYNCS 0x989680 ;  /* 0x009896800000995d */ /* 0x004fea0003900000 */
[----:B------:R-:W2:Y:S02]  /*14fe0*/  @!P1 SYNCS.PHASECHK.TRANS64 P1, [R7+URZ+0x16830], R6 ;  /* 0x01683006070095a7 */ /* 0x000ea4000802007f */
[----:B--2---:R-:W-:Y:S05]  /*14ff0*/  @!P1 BRA `(.L_x_995) ;  /* 0xfffffffc00ec9947 */ /* 0x004fea000383ffff */
[----:B------:R-:W-:Y:S05]  /*15000*/  BRA `(.L_x_992) ;  /* 0xffffff6000987947 */ /* 0x000fea000383ffff */
.L_x_999:
[----:B-1----:R-:W-:-:S04]  /*15010*/  IMAD.U32 R7, RZ, RZ, UR6 ;  /* 0x00000006ff077e24 */ /* 0x002fc8000f8e00ff */
[----:B------:R1:W2:Y:S03]  /*15020*/  SYNCS.PHASECHK.TRANS64.TRYWAIT P1, [R7+URZ+0x16850], R6 ;  /* 0x01685006070075a7 */ /* 0x0002a6000802017f */
[----:B--2---:R-:W-:Y:S05]  /*15030*/  @!P1 NANOSLEEP.SYNCS 0x989680 ;  /* 0x009896800000995d */ /* 0x004fea0003900000 */
[----:B------:R-:W2:Y:S02]  /*15040*/  @!P1 SYNCS.PHASECHK.TRANS64 P1, [R7+URZ+0x16850], R6 ;  /* 0x01685006070095a7 */ /* 0x000ea4000802007f */
[----:B--2---:R-:W-:Y:S05]  /*15050*/  @!P1 BRA `(.L_x_999) ;  /* 0xfffffffc00ec9947 */ /* 0x004fea000383ffff */
[----:B------:R-:W-:Y:S05]  /*15060*/  BRA `(.L_x_996) ;  /* 0xffffff6400087947 */ /* 0x000fea000383ffff */
.L_x_1014:
[----:B-1----:R-:W-:-:S04]  /*15070*/  IMAD.U32 R4, RZ, RZ, UR5 ;  /* 0x00000005ff047e24 */ /* 0x002fc8000f8e00ff */
[----:B------:R1:W2:Y:S03]  /*15080*/  SYNCS.PHASECHK.TRANS64.TRYWAIT P1, [R4+URZ+0x16850], R3 ;  /* 0x01685003040075a7 */ /* 0x0002a6000802017f */
[----:B--2---:R-:W-:Y:S05]  /*15090*/  @!P1 NANOSLEEP.SYNCS 0x989680 ;  /* 0x009896800000995d */ /* 0x004fea0003900000 */
[----:B------:R-:W2:Y:S02]  /*150a0*/  @!P1 SYNCS.PHASECHK.TRANS64 P1, [R4+URZ+0x16850], R3 ;  /* 0x01685003040095a7 */ /* 0x000ea4000802007f */
[----:B--2---:R-:W-:Y:S05]  /*150b0*/  @!P1 BRA `(.L_x_1014) ;  /* 0xfffffffc00ec9947 */ /* 0x004fea000383ffff */
[----:B------:R-:W-:Y:S05]  /*150c0*/  BRA `(.L_x_1013) ;  /* 0xffffff9400bc7947 */ /* 0x000fea000383ffff */
.L_x_1039:
[----:B------:R-:W3:Y:S01]  /*150d0*/  S2R R17, SR_TID.X ;  /* 0x0000000000117919 */ /* 0x000ee20000002100 */
[----:B------:R-:W-:Y:S02]  /*150e0*/  IMAD.MOV.U32 R12, RZ, RZ, RZ ;  /* 0x000000ffff0c7224 */ /* 0x000fe400078e00ff */
[----:B------:R-:W-:Y:S02]  /*150f0*/  IMAD.MOV.U32 R11, RZ, RZ, 0x1f ;  /* 0x0000001fff0b7424 */ /* 0x000fe400078e00ff */
[----:B------:R-:W-:Y:S01]  /*15100*/  IMAD.MOV.U32 R15, RZ, RZ, -0x1 ;  /* 0xffffffffff0f7424 */ /* 0x000fe200078e00ff */
[----:B---3--:R-:W-:-:S04]  /*15110*/  SHF.R.U32.HI R17, RZ, 0x5, R17 ;  /* 0x00000005ff117819 */ /* 0x008fc80000011611 */
[----:B------:R-:W-:-:S05]  /*15120*/  LOP3.LUT R17, R17, 0x3, RZ, 0xc0, !PT ;  /* 0x0000000311117812 */ /* 0x000fca00078ec0ff */
[----:B------:R-:W-:-:S07]  /*15130*/  IMAD.MOV.U32 R13, RZ, RZ, R17 ;  /* 0x000000ffff0d7224 */ /* 0x000fce00078e0011 */
[----:B012--5:R-:W-:Y:S05]  /*15140*/  WARPSYNC.COLLECTIVE R15, `(.L_x_1092) ;  /* 0x000000000f087348 */ /* 0x027fea0003c00000 */
[----:B------:R3:W4:Y:S02]  /*15150*/  SHFL.IDX P6, R14, R13, R12, R11 ;  /* 0x0000000c0d0e7389 */ /* 0x00072400000c000b */
[----:B012345:R-:W-:Y:S01]  /*15160*/  ENDCOLLECTIVE ;  /* 0x000000000000791b */ /* 0x03ffe20003800000 */
.L_x_1092:
[----:B------:R-:W-:Y:S05]  /*15170*/  BRA `(.L_x_1093) ;  /* 0xffffffc000ec7947 */ /* 0x000fea000383ffff */
.L_x_1042:
[----:B0-----:R0:W1:Y:S02]  /*15180*/  SYNCS.PHASECHK.TRANS64.TRYWAIT P0, [R0+URZ+0x16840], R2 ;  /* 0x01684002000075a7 */ /* 0x001064000800017f */
[----:B-1----:R-:W-:Y:S05]  /*15190*/  @!P0 NANOSLEEP.SYNCS 0x989680 ;  /* 0x009896800000895d */ /* 0x002fea0003900000 */
[----:B------:R-:W1:Y:S02]  /*151a0*/  @!P0 SYNCS.PHASECHK.TRANS64 P0, [R0+URZ+0x16840], R2 ;  /* 0x01684002000085a7 */ /* 0x000e64000800007f */
[----:B-1----:R-:W-:Y:S05]  /*151b0*/  @!P0 BRA `(.L_x_1042) ;  /* 0xfffffffc00f08947 */ /* 0x002fea000383ffff */
[----:B------:R-:W-:Y:S05]  /*151c0*/  BRA `(.L_x_1094) ;  /* 0xffffffc400f47947 */ /* 0x000fea000383ffff */
.L_x_1043:
[----:B------:R-:W-:Y:S01]  /*151d0*/  BSSY B0, `(.L_x_1095) ;  /* 0x0000008000007945 */ /* 0x000fe20003800000 */
[----:B------:R-:W-:Y:S02]  /*151e0*/  IMAD.MOV.U32 R13, RZ, RZ, R5 ;  /* 0x000000ffff0d7224 */ /* 0x000fe400078e0005 */
[----:B------:R-:W-:Y:S02]  /*151f0*/  IMAD.MOV.U32 R12, RZ, RZ, RZ ;  /* 0x000000ffff0c7224 */ /* 0x000fe400078e00ff */
[----:B------:R-:W-:Y:S02]  /*15200*/  IMAD.MOV.U32 R11, RZ, RZ, 0x181f ;  /* 0x0000181fff0b7424 */ /* 0x000fe400078e00ff */
[----:B------:R-:W-:-:S07]  /*15210*/  IMAD.MOV.U32 R15, RZ, RZ, -0x1 ;  /* 0xffffffffff0f7424 */ /* 0x000fce00078e00ff */
[----:B------:R-:W-:Y:S05]  /*15220*/  WARPSYNC.COLLECTIVE R15, `(.L_x_1096) ;  /* 0x000000000f087348 */ /* 0x000fea0003c00000 */
[----:B------:R0:W1:Y:S02]  /*15230*/  SHFL.IDX P6, R14, R13, R12, R11 ;  /* 0x0000000c0d0e7389 */ /* 0x00006400000c000b */
[----:B01----:R-:W-:Y:S01]  /*15240*/  ENDCOLLECTIVE ;  /* 0x000000000000791b */ /* 0x003fe20003800000 */
.L_x_1096:
[----:B------:R-:W-:Y:S05]  /*15250*/  BSYNC B0 ;  /* 0x0000000000007941 */ /* 0x000fea0003800000 */
.L_x_1095:
[----:B------:R-:W-:Y:S02]  /*15260*/  IMAD.MOV.U32 R13, RZ, RZ, R4 ;  /* 0x000000ffff0d7224 */ /* 0x000fe400078e0004 */
[----:B------:R-:W-:Y:S02]  /*15270*/  IMAD.MOV.U32 R12, RZ, RZ, RZ ;  /* 0x000000ffff0c7224 */ /* 0x000fe400078e00ff */
[----:B------:R-:W-:Y:S02]  /*15280*/  IMAD.MOV.U32 R11, RZ, RZ, 0x181f ;  /* 0x0000181fff0b7424 */ /* 0x000fe400078e00ff */
[----:B------:R-:W-:Y:S02]  /*15290*/  IMAD.MOV.U32 R15, RZ, RZ, -0x1 ;  /* 0xffffffffff0f7424 */ /* 0x000fe400078e00ff */
[----:B------:R-:W-:Y:S02]  /*152a0*/  IMAD.MOV.U32 R2, RZ, RZ, R14 ;  /* 0x000000ffff027224 */ /* 0x000fe400078e000e */
[----:B------:R-:W-:-:S07]  /*152b0*/  @P0 IMAD R8, R6, 0x2, R16 ;  /* 0x0000000206080824 */ /* 0x000fce00078e0210 */
[----:B------:R-:W-:Y:S05]  /*152c0*/  WARPSYNC.COLLECTIVE R15, `(.L_x_1097) ;  /* 0x000000000f087348 */ /* 0x000fea0003c00000 */
[----:B------:R0:W1:Y:S02]  /*152d0*/  SHFL.IDX P6, R14, R13, R12, R11 ;  /* 0x0000000c0d0e7389 */ /* 0x00006400000c000b */
[----:B01----:R-:W-:Y:S01]  /*152e0*/  ENDCOLLECTIVE ;  /* 0x000000000000791b */ /* 0x003fe20003800000 */
.L_x_1097:
[----:B------:R-:W-:Y:S02]  /*152f0*/  IMAD.MOV.U32 R13, RZ, RZ, R5 ;  /* 0x000000ffff0d7224 */ /* 0x000fe400078e0005 */
[----:B------:R-:W-:Y:S02]  /*15300*/  IMAD.MOV.U32 R12, RZ, RZ, 0x1 ;  /* 0x00000001ff0c7424 */ /* 0x000fe400078e00ff */
[----:B------:R-:W-:-:S07]  /*15310*/  IMAD.MOV.U32 R3, RZ, RZ, R14 ;  /* 0x000000ffff037224 */ /* 0x000fce00078e000e */
[----:B------:R-:W-:Y:S05]  /*15320*/  WARPSYNC.COLLECTIVE R15, `(.L_x_1098) ;  /* 0x000000000f087348 */ /* 0x000fea0003c00000 */
[----:B------:R0:W1:Y:S02]  /*15330*/  SHFL.IDX P6, R14, R13, R12, R11 ;  /* 0x0000000c0d0e7389 */ /* 0x00006400000c000b */
[----:B01----:R-:W-:Y:S01]  /*15340*/  ENDCOLLECTIVE ;  /* 0x000000000000791b */ /* 0x003fe20003800000 */
.L_x_1098:
        /* <DEDUP_REMOVED lines=15> */
.L_x_1099:
[----:B------:R-:W-:Y:S02]  /*15440*/  @P1 IMAD R8, R6, 0x2, R16 ;  /* 0x0000000206081824 */ /* 0x000fe400078e0210 */
[----:B------:R-:W-:Y:S02]  /*15450*/  IMAD.MOV.U32 R13, RZ, RZ, R5 ;  /* 0x000000ffff0d7224 */ /* 0x000fe400078e0005 */
[----:B------:R-:W-:Y:S02]  /*15460*/  IMAD.MOV.U32 R12, RZ, RZ, 0x2 ;  /* 0x00000002ff0c7424 */ /* 0x000fe400078e00ff */
[----:B------:R-:W-:-:S07]  /*15470*/  IMAD.MOV.U32 R3, RZ, RZ, R14 ;  /* 0x000000ffff037224 */ /* 0x000fce00078e000e */
[----:B------:R-:W-:Y:S05]  /*15480*/  WARPSYNC.COLLECTIVE R15, `(.L_x_1100) ;  /* 0x000000000f087348 */ /* 0x000fea0003c00000 */
[----:B------:R0:W1:Y:S02]  /*15490*/  SHFL.IDX P6, R14, R13, R12, R11 ;  /* 0x0000000c0d0e7389 */ /* 0x00006400000c000b */
[----:B01----:R-:W-:Y:S01]  /*154a0*/  ENDCOLLECTIVE ;  /* 0x000000000000791b */ /* 0x003fe20003800000 */
.L_x_1100:
        /* <DEDUP_REMOVED lines=15> */
.L_x_1101:
[----:B------:R-:W-:Y:S02]  /*155a0*/  @P1 IMAD R8, R6, 0x2, R16 ;  /* 0x0000000206081824 */ /* 0x000fe400078e0210 */
[----:B------:R-:W-:Y:S02]  /*155b0*/  IMAD.MOV.U32 R13, RZ, RZ, R5 ;  /* 0x000000ffff0d7224 */ /* 0x000fe400078e0005 */
[----:B------:R-:W-:Y:S02]  /*155c0*/  IMAD.MOV.U32 R12, RZ, RZ, 0x3 ;  /* 0x00000003ff0c7424 */ /* 0x000fe400078e00ff */
[----:B------:R-:W-:-:S07]  /*155d0*/  IMAD.MOV.U32 R3, RZ, RZ, R14 ;  /* 0x000000ffff037224 */ /* 0x000fce00078e000e */
[----:B------:R-:W-:Y:S05]  /*155e0*/  WARPSYNC.COLLECTIVE R15, `(.L_x_1102) ;  /* 0x000000000f087348 */ /* 0x000fea0003c00000 */
[----:B------:R0:W1:Y:S02]  /*155f0*/  SHFL.IDX P6, R14, R13, R12, R11 ;  /* 0x0000000c0d0e7389 */ /* 0x00006400000c000b */
[----:B01----:R-:W-:Y:S01]  /*15600*/  ENDCOLLECTIVE ;  /* 0x000000000000791b */ /* 0x003fe20003800000 */
.L_x_1102:
        /* <DEDUP_REMOVED lines=15> */
.L_x_1103:
[----:B------:R-:W-:Y:S02]  /*15700*/  @P1 IMAD R8, R6, 0x2, R16 ;  /* 0x0000000206081824 */ /* 0x000fe400078e0210 */
[----:B------:R-:W-:Y:S02]  /*15710*/  IMAD.MOV.U32 R13, RZ, RZ, R5 ;  /* 0x000000ffff0d7224 */ /* 0x000fe400078e0005 */
[----:B------:R-:W-:Y:S02]  /*15720*/  IMAD.MOV.U32 R12, RZ, RZ, 0x4 ;  /* 0x00000004ff0c7424 */ /* 0x000fe400078e00ff */
[----:B------:R-:W-:-:S07]  /*15730*/  IMAD.MOV.U32 R3, RZ, RZ, R14 ;  /* 0x000000ffff037224 */ /* 0x000fce00078e000e */
[----:B------:R-:W-:Y:S05]  /*15740*/  WARPSYNC.COLLECTIVE R15, `(.L_x_1104) ;  /* 0x000000000f087348 */ /* 0x000fea0003c00000 */
[----:B------:R0:W1:Y:S02]  /*15750*/  SHFL.IDX P6, R14, R13, R12, R11 ;  /* 0x0000000c0d0e7389 */ /* 0x00006400000c000b */
[----:B01----:R-:W-:Y:S01]  /*15760*/  ENDCOLLECTIVE ;  /* 0x000000000000791b */ /* 0x003fe20003800000 */
.L_x_1104:
        /* <DEDUP_REMOVED lines=15> */
.L_x_1105:
[----:B------:R-:W-:Y:S02]  /*15860*/  @P1 IMAD R8, R6, 0x2, R16 ;  /* 0x0000000206081824 */ /* 0x000fe400078e0210 */
[----:B------:R-:W-:Y:S02]  /*15870*/  IMAD.MOV.U32 R13, RZ, RZ, R5 ;  /* 0x000000ffff0d7224 */ /* 0x000fe400078e0005 */
[----:B------:R-:W-:Y:S02]  /*15880*/  IMAD.MOV.U32 R12, RZ, RZ, 0x5 ;  /* 0x00000005ff0c7424 */ /* 0x000fe400078e00ff */
[----:B------:R-:W-:-:S07]  /*15890*/  IMAD.MOV.U32 R3, RZ, RZ, R14 ;  /* 0x000000ffff037224 */ /* 0x000fce00078e000e */
[----:B------:R-:W-:Y:S05]  /*158a0*/  WARPSYNC.COLLECTIVE R15, `(.L_x_1106) ;  /* 0x000000000f087348 */ /* 0x000fea0003c00000 */
[----:B------:R0:W1:Y:S02]  /*158b0*/  SHFL.IDX P6, R14, R13, R12, R11 ;  /* 0x0000000c0d0e7389 */ /* 0x00006400000c000b */
[----:B01----:R-:W-:Y:S01]  /*158c0*/  ENDCOLLECTIVE ;  /* 0x000000000000791b */ /* 0x003fe20003800000 */
.L_x_1106:
        /* <DEDUP_REMOVED lines=15> */
.L_x_1107:
[----:B------:R-:W-:Y:S02]  /*159c0*/  @P1 IMAD R8, R6, 0x2, R16 ;  /* 0x0000000206081824 */ /* 0x000fe400078e0210 */
[----:B------:R-:W-:Y:S02]  /*159d0*/  IMAD.MOV.U32 R13, RZ, RZ, R5 ;  /* 0x000000ffff0d7224 */ /* 0x000fe400078e0005 */
[----:B------:R-:W-:Y:S02]  /*159e0*/  IMAD.MOV.U32 R12, RZ, RZ, 0x6 ;  /* 0x00000006ff0c7424 */ /* 0x000fe400078e00ff */
[----:B------:R-:W-:-:S07]  /*159f0*/  IMAD.MOV.U32 R3, RZ, RZ, R14 ;  /* 0x000000ffff037224 */ /* 0x000fce00078e000e */
[----:B------:R-:W-:Y:S05]  /*15a00*/  WARPSYNC.COLLECTIVE R15, `(.L_x_1108) ;  /* 0x000000000f087348 */ /* 0x000fea0003c00000 */
[----:B------:R0:W1:Y:S02]  /*15a10*/  SHFL.IDX P6, R14, R13, R12, R11 ;  /* 0x0000000c0d0e7389 */ /* 0x00006400000c000b */
[----:B01----:R-:W-:Y:S01]  /*15a20*/  ENDCOLLECTIVE ;  /* 0x000000000000791b */ /* 0x003fe20003800000 */
.L_x_1108:
        /* <DEDUP_REMOVED lines=15> */
.L_x_1109:
[----:B------:R-:W-:Y:S02]  /*15b20*/  @P1 IMAD R8, R6, 0x2, R16 ;  /* 0x0000000206081824 */ /* 0x000fe400078e0210 */
[----:B------:R-:W-:Y:S02]  /*15b30*/  IMAD.MOV.U32 R13, RZ, RZ, R5 ;  /* 0x000000ffff0d7224 */ /* 0x000fe400078e0005 */
[----:B------:R-:W-:Y:S02]  /*15b40*/  IMAD.MOV.U32 R12, RZ, RZ, 0x7 ;  /* 0x00000007ff0c7424 */ /* 0x000fe400078e00ff */
[----:B------:R-:W-:-:S07]  /*15b50*/  IMAD.MOV.U32 R3, RZ, RZ, R14 ;  /* 0x000000ffff037224 */ /* 0x000fce00078e000e */
[----:B------:R-:W-:Y:S05]  /*15b60*/  WARPSYNC.COLLECTIVE R15, `(.L_x_1110) ;  /* 0x000000000f087348 */ /* 0x000fea0003c00000 */
[----:B------:R0:W1:Y:S02]  /*15b70*/  SHFL.IDX P6, R14, R13, R12, R11 ;  /* 0x0000000c0d0e7389 */ /* 0x00006400000c000b */
[----:B01----:R-:W-:Y:S01]  /*15b80*/  ENDCOLLECTIVE ;  /* 0x000000000000791b */ /* 0x003fe20003800000 */
.L_x_1110:
        /* <DEDUP_REMOVED lines=14> */
.L_x_1111:
[----:B------:R-:W-:Y:S05]  /*15c70*/  BRA `(.L_x_1112) ;  /* 0xffffffc000f47947 */ /* 0x000fea000383ffff */
.L_x_1048:
[----:B------:R-:W-:Y:S02]  /*15c80*/  IMAD.MOV.U32 R13, RZ, RZ, R4 ;  /* 0x000000ffff0d7224 */ /* 0x000fe400078e0004 */
[----:B------:R-:W-:Y:S02]  /*15c90*/  IMAD.MOV.U32 R12, RZ, RZ, RZ ;  /* 0x000000ffff0c7224 */ /* 0x000fe400078e00ff */
[----:B------:R-:W-:Y:S02]  /*15ca0*/  IMAD.MOV.U32 R11, RZ, RZ, 0x181f ;  /* 0x0000181fff0b7424 */ /* 0x000fe400078e00ff */
[----:B------:R-:W-:Y:S02]  /*15cb0*/  IMAD.MOV.U32 R15, RZ, RZ, -0x1 ;  /* 0xffffffffff0f7424 */ /* 0x000fe400078e00ff */
[----:B------:R-:W-:-:S07]  /*15cc0*/  VIADD R6, R20, UR43 ;  /* 0x0000002b14067c36 */ /* 0x000fce0008000000 */
[----:B-----5:R-:W-:Y:S05]  /*15cd0*/  WARPSYNC.COLLECTIVE R15, `(.L_x_1113) ;  /* 0x000000000f087348 */ /* 0x020fea0003c00000 */
[----:B------:R0:W1:Y:S02]  /*15ce0*/  SHFL.IDX P6, R14, R13, R12, R11 ;  /* 0x0000000c0d0e7389 */ /* 0x00006400000c000b */
[----:B01---5:R-:W-:Y:S01]  /*15cf0*/  ENDCOLLECTIVE ;  /* 0x000000000000791b */ /* 0x023fe20003800000 */
.L_x_1113:
[C---:B------:R-:W-:Y:S01]  /*15d00*/  VIADD R8, R6.reuse, 0x10 ;  /* 0x0000001006087836 */ /* 0x040fe20000000000 */
[----:B------:R-:W-:Y:S01]  /*15d10*/  ISETP.GE.AND P1, PT, R6, UR38, PT ;  /* 0x0000002606007c0c */ /* 0x000fe2000bf26270 */
[----:B------:R-:W-:Y:S02]  /*15d20*/  IMAD.MOV.U32 R13, RZ, RZ, R0 ;  /* 0x000000ffff0d7224 */ /* 0x000fe400078e0000 */
[----:B------:R-:W-:-:S10]  /*15d30*/  IMAD.MOV.U32 R2, RZ, RZ, R14 ;  /* 0x000000ffff027224 */ /* 0x000fd400078e000e */
[----:B------:R-:W-:Y:S05]  /*15d40*/  WARPSYNC.COLLECTIVE R15, `(.L_x_1114) ;  /* 0x000000000f087348 */ /* 0x000fea0003c00000 */
[----:B------:R0:W1:Y:S02]  /*15d50*/  SHFL.IDX P6, R14, R13, R12, R11 ;  /* 0x0000000c0d0e7389 */ /* 0x00006400000c000b */
[----:B01----:R-:W-:Y:S01]  /*15d60*/  ENDCOLLECTIVE ;  /* 0x000000000000791b */ /* 0x003fe20003800000 */
.L_x_1114:
[----:B------:R-:W-:Y:S02]  /*15d70*/  IMAD.MOV.U32 R13, RZ, RZ, R4 ;  /* 0x000000ffff0d7224 */ /* 0x000fe400078e0004 */
[----:B------:R-:W-:Y:S02]  /*15d80*/  IMAD.MOV.U32 R12, RZ, RZ, 0x1 ;  /* 0x00000001ff0c7424 */ /* 0x000fe400078e00ff */
[----:B------:R-:W-:-:S07]  /*15d90*/  IMAD.MOV.U32 R3, RZ, RZ, R14 ;  /* 0x000000ffff037224 */ /* 0x000fce00078e000e */
[----:B------:R-:W-:Y:S05]  /*15da0*/  WARPSYNC.COLLECTIVE R15, `(.L_x_1115) ;  /* 0x000000000f087348 */ /* 0x000fea0003c00000 */
[----:B------:R0:W1:Y:S02]  /*15db0*/  SHFL.IDX P6, R14, R13, R12, R11 ;  /* 0x0000000c0d0e7389 */ /* 0x00006400000c000b */
[----:B01----:R-:W-:Y:S01]  /*15dc0*/  ENDCOLLECTIVE ;  /* 0x000000000000791b */ /* 0x003fe20003800000 */
.L_x_1115:
        /* <DEDUP_REMOVED lines=15> */
.L_x_1116:
[----:B------:R-:W-:Y:S02]  /*15ec0*/  IMAD.MOV.U32 R13, RZ, RZ, R4 ;  /* 0x000000ffff0d7224 */ /* 0x000fe400078e0004 */
[----:B------:R-:W-:Y:S02]  /*15ed0*/  IMAD.MOV.U32 R12, RZ, RZ, 0x2 ;  /* 0x00000002ff0c7424 */ /* 0x000fe400078e00ff */
[----:B------:R-:W-:-:S07]  /*15ee0*/  IMAD.MOV.U32 R3, RZ, RZ, R14 ;  /* 0x000000ffff037224 */ /* 0x000fce00078e000e */
[----:B------:R-:W-:Y:S05]  /*15ef0*/  WARPSYNC.COLLECTIVE R15, `(.L_x_1117) ;  /* 0x000000000f087348 */ /* 0x000fea0003c00000 */
[----:B------:R0:W1:Y:S02]  /*15f00*/  SHFL.IDX P6, R14, R13, R12, R11 ;  /* 0x0000000c0d0e7389 */ /* 0x00006400000c000b */
[----:B01----:R-:W-:Y:S01]  /*15f10*/  ENDCOLLECTIVE ;  /* 0x000000000000791b */ /* 0x003fe20003800000 */
.L_x_1117:
        /* <DEDUP_REMOVED lines=11> */
[----:B------:R-:W-:Y:S01]  /*15fd0*/  ISETP.GE.AND P1, PT, R2, UR38, PT ;  /* 0x0000002602007c0c */ /* 0x000fe2000bf26270 */
[----:B------:R-:W-:-:S12]  /*15fe0*/  IMAD.MOV.U32 R2, RZ, RZ, R14 ;  /* 0x000000ffff027224 */ /* 0x000fd800078e000e */
[----:B------:R-:W-:Y:S05]  /*15ff0*/  WARPSYNC.COLLECTIVE R15, `(.L_x_1118) ;  /* 0x000000000f087348 */ /* 0x000fea0003c00000 */
[----:B------:R0:W1:Y:S02]  /*16000*/  SHFL.IDX P6, R14, R13, R12, R11 ;  /* 0x0000000c0d0e7389 */ /* 0x00006400000c000b */
[----:B01----:R-:W-:Y:S01]  /*16010*/  ENDCOLLECTIVE ;  /* 0x000000000000791b */ /* 0x003fe20003800000 */
.L_x_1118:
[----:B------:R-:W-:Y:S02]  /*16020*/  IMAD.MOV.U32 R13, RZ, RZ, R4 ;  /* 0x000000ffff0d7224 */ /* 0x000fe400078e0004 */
[----:B------:R-:W-:Y:S02]  /*16030*/  IMAD.MOV.U32 R12, RZ, RZ, 0x3 ;  /* 0x00000003ff0c7424 */ /* 0x000fe400078e00ff */
[----:B------:R-:W-:-:S07]  /*16040*/  IMAD.MOV.U32 R3, RZ, RZ, R14 ;  /* 0x000000ffff037224 */ /* 0x000fce00078e000e */
[----:B------:R-:W-:Y:S05]  /*16050*/  WARPSYNC.COLLECTIVE R15, `(.L_x_1119) ;  /* 0x000000000f087348 */ /* 0x000fea0003c00000 */
[----:B------:R0:W1:Y:S02]  /*16060*/  SHFL.IDX P6, R14, R13, R12, R11 ;  /* 0x0000000c0d0e7389 */ /* 0x00006400000c000b */
[----:B01----:R-:W-:Y:S01]  /*16070*/  ENDCOLLECTIVE ;  /* 0x000000000000791b */ /* 0x003fe20003800000 */
.L_x_1119:
        /* <DEDUP_REMOVED lines=16> */
.L_x_1120:
[----:B------:R-:W-:Y:S02]  /*16180*/  IMAD.MOV.U32 R13, RZ, RZ, R4 ;  /* 0x000000ffff0d7224 */ /* 0x000fe400078e0004 */
[----:B------:R-:W-:Y:S02]  /*16190*/  IMAD.MOV.U32 R12, RZ, RZ, 0x4 ;  /* 0x00000004ff0c7424 */ /* 0x000fe400078e00ff */
[----:B------:R-:W-:-:S07]  /*161a0*/  IMAD.MOV.U32 R3, RZ, RZ, R14 ;  /* 0x000000ffff037224 */ /* 0x000fce00078e000e */
[----:B------:R-:W-:Y:S05]  /*161b0*/  WARPSYNC.COLLECTIVE R15, `(.L_x_1121) ;  /* 0x000000000f087348 */ /* 0x000fea0003c00000 */
[----:B------:R0:W1:Y:S02]  /*161c0*/  SHFL.IDX P6, R14, R13, R12, R11 ;  /* 0x0000000c0d0e7389 */ /* 0x00006400000c000b */
[----:B01----:R-:W-:Y:S01]  /*161d0*/  ENDCOLLECTIVE ;  /* 0x000000000000791b */ /* 0x003fe20003800000 */
.L_x_1121:
        /* <DEDUP_REMOVED lines=16> */
.L_x_1122:
[----:B------:R-:W-:Y:S02]  /*162e0*/  IMAD.MOV.U32 R13, RZ, RZ, R4 ;  /* 0x000000ffff0d7224 */ /* 0x000fe400078e0004 */
[----:B------:R-:W-:Y:S02]  /*162f0*/  IMAD.MOV.U32 R12, RZ, RZ, 0x5 ;  /* 0x00000005ff0c7424 */ /* 0x000fe400078e00ff */
[----:B------:R-:W-:-:S07]  /*16300*/  IMAD.MOV.U32 R3, RZ, RZ, R14 ;  /* 0x000000ffff037224 */ /* 0x000fce00078e000e */
[----:B------:R-:W-:Y:S05]  /*16310*/  WARPSYNC.COLLECTIVE R15, `(.L_x_1123) ;  /* 0x000000000f087348 */ /* 0x000fea0003c00000 */
[----:B------:R0:W1:Y:S02]  /*16320*/  SHFL.IDX P6, R14, R13, R12, R11 ;  /* 0x0000000c0d0e7389 */ /* 0x00006400000c000b */
[----:B01----:R-:W-:Y:S01]  /*16330*/  ENDCOLLECTIVE ;  /* 0x000000000000791b */ /* 0x003fe20003800000 */
.L_x_1123:
        /* <DEDUP_REMOVED lines=16> */
.L_x_1124:
[----:B------:R-:W-:Y:S02]  /*16440*/  IMAD.MOV.U32 R13, RZ, RZ, R4 ;  /* 0x000000ffff0d7224 */ /* 0x000fe400078e0004 */
[----:B------:R-:W-:Y:S02]  /*16450*/  IMAD.MOV.U32 R12, RZ, RZ, 0x6 ;  /* 0x00000006ff0c7424 */ /* 0x000fe400078e00ff */
[----:B------:R-:W-:-:S07]  /*16460*/  IMAD.MOV.U32 R3, RZ, RZ, R14 ;  /* 0x000000ffff037224 */ /* 0x000fce00078e000e */
[----:B------:R-:W-:Y:S05]  /*16470*/  WARPSYNC.COLLECTIVE R15, `(.L_x_1125) ;  /* 0x000000000f087348 */ /* 0x000fea0003c00000 */
[----:B------:R0:W1:Y:S02]  /*16480*/  SHFL.IDX P6, R14, R13, R12, R11 ;  /* 0x0000000c0d0e7389 */ /* 0x00006400000c000b */
[----:B01----:R-:W-:Y:S01]  /*16490*/  ENDCOLLECTIVE ;  /* 0x000000000000791b */ /* 0x003fe20003800000 */
.L_x_1125:
        /* <DEDUP_REMOVED lines=16> */
.L_x_1126:
[----:B------:R-:W-:Y:S02]  /*165a0*/  IMAD.MOV.U32 R13, RZ, RZ, R4 ;  /* 0x000000ffff0d7224 */ /* 0x000fe400078e0004 */
[----:B------:R-:W-:Y:S02]  /*165b0*/  IMAD.MOV.U32 R12, RZ, RZ, 0x7 ;  /* 0x00000007ff0c7424 */ /* 0x000fe400078e00ff */
[----:B------:R-:W-:-:S07]  /*165c0*/  IMAD.MOV.U32 R3, RZ, RZ, R14 ;  /* 0x000000ffff037224 */ /* 0x000fce00078e000e */
[----:B------:R-:W-:Y:S05]  /*165d0*/  WARPSYNC.COLLECTIVE R15, `(.L_x_1127) ;  /* 0x000000000f087348 */ /* 0x000fea0003c00000 */
[----:B------:R0:W1:Y:S02]  /*165e0*/  SHFL.IDX P6, R14, R13, R12, R11 ;  /* 0x0000000c0d0e7389 */ /* 0x00006400000c000b */
[----:B01----:R-:W-:Y:S01]  /*165f0*/  ENDCOLLECTIVE ;  /* 0x000000000000791b */ /* 0x003fe20003800000 */
.L_x_1127:
[----:B------:R-:W-:-:S05]  /*16600*/  @!P1 LEA R3, P0, R10, R3, 0x1 ;  /* 0x000000030a039211 */ /* 0x000fca00078008ff */
[----:B------:R-:W-:-:S05]  /*16610*/  @!P1 IMAD.X R2, RZ, RZ, R2, P0 ;  /* 0x000000ffff029224 */ /* 0x000fca00000e0602 */
[----:B------:R-:W-:Y:S01]  /*16620*/  @!P1 LOP3.LUT R3, R3, R2, RZ, 0x3c, !PT ;  /* 0x0000000203039212 */ /* 0x000fe200078e3cff */
[----:B------:R-:W-:-:S03]  /*16630*/  IMAD.MOV.U32 R13, RZ, RZ, R0 ;  /* 0x000000ffff0d7224 */ /* 0x000fc600078e0000 */
[----:B------:R-:W-:-:S04]  /*16640*/  @!P1 LOP3.LUT R2, R3, R2, RZ, 0x3c, !PT ;  /* 0x0000000203029212 */ /* 0x000fc800078e3cff */
[----:B------:R-:W-:Y:S01]  /*16650*/  @!P1 LOP3.LUT R3, R3, R2, RZ, 0x3c, !PT ;  /* 0x0000000203039212 */ /* 0x000fe200078e3cff */
[----:B------:R-:W-:-:S07]  /*16660*/  IMAD.MOV.U32 R4, RZ, RZ, R14 ;  /* 0x000000ffff047224 */ /* 0x000fce00078e000e */
[----:B------:R-:W-:Y:S05]  /*16670*/  WARPSYNC.COLLECTIVE R15, `(.L_x_1128) ;  /* 0x000000000f087348 */ /* 0x000fea0003c00000 */
[----:B------:R0:W1:Y:S02]  /*16680*/  SHFL.IDX P6, R14, R13, R12, R11 ;  /* 0x0000000c0d0e7389 */ /* 0x00006400000c000b */
[----:B01----:R-:W-:Y:S01]  /*16690*/  ENDCOLLECTIVE ;  /* 0x000000000000791b */ /* 0x003fe20003800000 */
.L_x_1128:
[----:B------:R-:W-:Y:S01]  /*166a0*/  @!PT LDS RZ, [RZ] ;  /* 0x00000000fffff984 */ /* 0x000fe20000000800 */
[----:B------:R-:W-:Y:S01]  /*166b0*/  @!PT LDS RZ, [RZ] ;  /* 0x00000000fffff984 */ /* 0x000fe20000000800 */
[----:B------:R-:W-:Y:S01]  /*166c0*/  @!PT LDS RZ, [RZ] ;  /* 0x00000000fffff984 */ /* 0x000fe20000000800 */
[----:B------:R0:W-:Y:S01]  /*166d0*/  @!P1 LDGSTS.E.BYPASS.LTC128B.128 [R9+0xb400], desc[UR52][R2.64], !P5 ;  /* 0x0b40000002099fae */ /* 0x0001e2000e901d74 */
[----:B------:R-:W-:Y:S02]  /*166e0*/  IMAD.MOV.U32 R13, RZ, RZ, R7 ;  /* 0x000000ffff0d7224 */ /* 0x000fe400078e0007 */
[----:B0-----:R-:W-:Y:S02]  /*166f0*/  VIADD R2, R6, 0x70 ;  /* 0x0000007006027836 */ /* 0x001fe40000000000 */
[----:B------:R-:W-:-:S03]  /*16700*/  IMAD.MOV.U32 R12, RZ, RZ, RZ ;  /* 0x000000ffff0c7224 */ /* 0x000fc600078e00ff */
[----:B------:R-:W-:Y:S01]  /*16710*/  ISETP.GE.AND P1, PT, R2, UR38, PT ;  /* 0x0000002602007c0c */ /* 0x000fe2000bf26270 */
[----:B------:R-:W-:-:S12]  /*16720*/  IMAD.MOV.U32 R0, RZ, RZ, R14 ;  /* 0x000000ffff007224 */ /* 0x000fd800078e000e */
[----:B------:R-:W-:Y:S05]  /*16730*/  WARPSYNC.COLLECTIVE R15, `(.L_x_1129) ;  /* 0x000000000f087348 */ /* 0x000fea0003c00000 */
[----:B------:R0:W1:Y:S02]  /*16740*/  SHFL.IDX P6, R14, R13, R12, R11 ;  /* 0x0000000c0d0e7389 */ /* 0x00006400000c000b */
[----:B01----:R-:W-:Y:S01]  /*16750*/  ENDCOLLECTIVE ;  /* 0x000000000000791b */ /* 0x003fe20003800000 */
.L_x_1129:
[----:B------:R-:W-:Y:S01]  /*16760*/  @!P1 LEA R2, P0, R10, R0, 0x1 ;  /* 0x000000000a029211 */ /* 0x000fe200078008ff */
[----:B------:R-:W-:-:S04]  /*16770*/  VIADD R0, R6, 0x80 ;  /* 0x0000008006007836 */ /* 0x000fc80000000000 */
[----:B------:R-:W-:Y:S02]  /*16780*/  @!P1 IMAD.X R3, RZ, RZ, R4, P0 ;  /* 0x000000ffff039224 */ /* 0x000fe400000e0604 */
[----:B------:R-:W-:-:S03]  /*16790*/  IMAD.MOV.U32 R13, RZ, RZ, R5 ;  /* 0x000000ffff0d7224 */ /* 0x000fc600078e0005 */
[----:B------:R-:W-:Y:S01]  /*167a0*/  @!PT LDS RZ, [RZ] ;  /* 0x00000000fffff984 */ /* 0x000fe20000000800 */
[----:B------:R-:W-:Y:S01]  /*167b0*/  @!PT LDS RZ, [RZ] ;  /* 0x00000000fffff984 */ /* 0x000fe20000000800 */
[----:B------:R-:W-:Y:S01]  /*167c0*/  @!PT LDS RZ, [RZ] ;  /* 0x00000000fffff984 */ /* 0x000fe20000000800 */
[----:B------:R0:W-:Y:S01]  /*167d0*/  @!P1 LDGSTS.E.BYPASS.LTC128B.128 [R9+0xbc00], desc[UR52][R2.64], !P5 ;  /* 0x0bc0000002099fae */ /* 0x0001e2000e901d74 */
[----:B------:R-:W-:Y:S01]  /*167e0*/  ISETP.GE.AND P1, PT, R0, UR38, PT ;  /* 0x0000002600007c0c */ /* 0x000fe2000bf26270 */
[----:B------:R-:W-:-:S12]  /*167f0*/  IMAD.MOV.U32 R0, RZ, RZ, R14 ;  /* 0x000000ffff007224 */ /* 0x000fd800078e000e */
[----:B0-----:R-:W-:Y:S05]  /*16800*/  WARPSYNC.COLLECTIVE R15, `(.L_x_1130) ;  /* 0x000000000f087348 */ /* 0x001fea0003c00000 */
[----:B------:R1:W2:Y:S02]  /*16810*/  SHFL.IDX P6, R14, R13, R12, R11 ;  /* 0x0000000c0d0e7389 */ /* 0x0002a400000c000b */
[----:B012---:R-:W-:Y:S01]  /*16820*/  ENDCOLLECTIVE ;  /* 0x000000000000791b */ /* 0x007fe20003800000 */
.L_x_1130:
[----:B------:R-:W-:Y:S02]  /*16830*/  IMAD.MOV.U32 R13, RZ, RZ, R7 ;  /* 0x000000ffff0d7224 */ /* 0x000fe400078e0007 */
[----:B------:R-:W-:Y:S01]  /*16840*/  IMAD.MOV.U32 R12, RZ, RZ, 0x1 ;  /* 0x00000001ff0c7424 */ /* 0x000fe200078e00ff */
[----:B------:R-:W-:-:S13]  /*16850*/  @!P1 LEA R2, P0, R10, R14, 0x1 ;  /* 0x0000000e0a029211 */ /* 0x000fda00078008ff */
[----:B------:R-:W-:Y:S05]  /*16860*/  WARPSYNC.COLLECTIVE R15, `(.L_x_1131) ;  /* 0x000000000f087348 */ /* 0x000fea0003c00000 */
[----:B------:R0:W1:Y:S02]  /*16870*/  SHFL.IDX P6, R14, R13, R12, R11 ;  /* 0x0000000c0d0e7389 */ /* 0x00006400000c000b */
[----:B01----:R-:W-:Y:S01]  /*16880*/  ENDCOLLECTIVE ;  /* 0x000000000000791b */ /* 0x003fe20003800000 */
.L_x_1131:
[----:B------:R-:W-:Y:S02]  /*16890*/  @!P1 IMAD.X R3, RZ, RZ, R0, P0 ;  /* 0x000000ffff039224 */ /* 0x000fe400000e0600 */
[----:B------:R-:W-:-:S03]  /*168a0*/  VIADD R0, R6, 0x90 ;  /* 0x0000009006007836 */ /* 0x000fc60000000000 */
[----:B------:R-:W-:Y:S01]  /*168b0*/  @!PT LDS RZ, [RZ] ;  /* 0x00000000fffff984 */ /* 0x000fe20000000800 */
[----:B------:R-:W-:Y:S01]  /*168c0*/  @!PT LDS RZ, [RZ] ;  /* 0x00000000fffff984 */ /* 0x000fe20000000800 */
[----:B------:R-:W-:Y:S01]  /*168d0*/  @!PT LDS RZ, [RZ] ;  /* 0x00000000fffff984 */ /* 0x000fe20000000800 */
[----:B------:R0:W-:Y:S02]  /*168e0*/  @!P1 LDGSTS.E.BYPASS.LTC128B.128 [R9+0xc400], desc[UR52][R2.64], !P5 ;  /* 0x0c40000002099fae */ /* 0x0001e4000e901d74 */
[----:B------:R-:W-:Y:S01]  /*168f0*/  ISETP.GE.AND P1, PT, R0, UR38, PT ;  /* 0x0000002600007c0c */ /* 0x000fe2000bf26270 */
[----:B------:R-:W-:Y:S02]  /*16900*/  IMAD.MOV.U32 R13, RZ, RZ, R5 ;  /* 0x000000ffff0d7224 */ /* 0x000fe400078e0005 */
[----:B------:R-:W-:-:S10]  /*16910*/  IMAD.MOV.U32 R0, RZ, RZ, R14 ;  /* 0x000000ffff007224 */ /* 0x000fd400078e000e */
[----:B0-----:R-:W-:Y:S05]  /*16920*/  WARPSYNC.COLLECTIVE R15, `(.L_x_1132) ;  /* 0x000000000f087348 */ /* 0x001fea0003c00000 */
[----:B------:R1:W2:Y:S02]  /*16930*/  SHFL.IDX P6, R14, R13, R12, R11 ;  /* 0x0000000c0d0e7389 */ /* 0x0002a400000c000b */
[----:B012---:R-:W-:Y:S01]  /*16940*/  ENDCOLLECTIVE ;  /* 0x000000000000791b */ /* 0x007fe20003800000 */
.L_x_1132:
[----:B------:R-:W-:Y:S02]  /*16950*/  IMAD.MOV.U32 R13, RZ, RZ, R7 ;  /* 0x000000ffff0d7224 */ /* 0x000fe400078e0007 */
[----:B------:R-:W-:Y:S02]  /*16960*/  IMAD.MOV.U32 R12, RZ, RZ, 0x2 ;  /* 0x00000002ff0c7424 */ /* 0x000fe400078e00ff */
[----:B------:R-:W-:-:S07]  /*16970*/  IMAD.MOV.U32 R2, RZ, RZ, R14 ;  /* 0x000000ffff027224 */ /* 0x000fce00078e000e */
[----:B------:R-:W-:Y:S05]  /*16980*/  WARPSYNC.COLLECTIVE R15, `(.L_x_1133) ;  /* 0x000000000f087348 */ /* 0x000fea0003c00000 */
[----:B------:R0:W1:Y:S02]  /*16990*/  SHFL.IDX P6, R14, R13, R12, R11 ;  /* 0x0000000c0d0e7389 */ /* 0x00006400000c000b */
[----:B01----:R-:W-:Y:S01]  /*169a0*/  ENDCOLLECTIVE ;  /* 0x000000000000791b */ /* 0x003fe20003800000 */
.L_x_1133:
[----:B------:R-:W-:-:S05]  /*169b0*/  @!P1 LEA R2, P0, R10, R2, 0x1 ;  /* 0x000000020a029211 */ /* 0x000fca00078008ff */
[----:B------:R-:W-:-:S05]  /*169c0*/  @!P1 IMAD.X R3, RZ, RZ, R0, P0 ;  /* 0x000000ffff039224 */ /* 0x000fca00000e0600 */
[----:B------:R-:W-:Y:S01]  /*169d0*/  @!PT LDS RZ, [RZ] ;  /* 0x00000000fffff984 */ /* 0x000fe20000000800 */
[----:B------:R-:W-:Y:S01]  /*169e0*/  @!PT LDS RZ, [RZ] ;  /* 0x00000000fffff984 */ /* 0x000fe20000000800 */
[----:B------:R-:W-:Y:S01]  /*169f0*/  @!PT LDS RZ, [RZ] ;  /* 0x00000000fffff984 */ /* 0x000fe20000000800 */
[----:B------:R0:W-:Y:S01]  /*16a00*/  @!P1 LDGSTS.E.BYPASS.LTC128B.128 [R9+0xcc00], desc[UR52][R2.64], !P5 ;  /* 0x0cc0000002099fae */ /* 0x0001e2000e901d74 */
[----:B------:R-:W-:Y:S02]  /*16a10*/  IMAD.MOV.U32 R13, RZ, RZ, R5 ;  /* 0x000000ffff0d7224 */ /* 0x000fe400078e0005 */
[----:B------:R-:W-:-:S07]  /*16a20*/  IMAD.MOV.U32 R0, RZ, RZ, R14 ;  /* 0x000000ffff007224 */ /* 0x000fce00078e000e */
[----:B0-----:R-:W-:Y:S05]  /*16a30*/  WARPSYNC.COLLECTIVE R15, `(.L_x_1134) ;  /* 0x000000000f087348 */ /* 0x001fea0003c00000 */
[----:B------:R1:W2:Y:S02]  /*16a40*/  SHFL.IDX P6, R14, R13, R12, R11 ;  /* 0x0000000c0d0e7389 */ /* 0x0002a400000c000b */
[----:B012---:R-:W-:Y:S01]  /*16a50*/  ENDCOLLECTIVE ;  /* 0x000000000000791b */ /* 0x007fe20003800000 */
.L_x_1134:
[----:B------:R-:W-:-:S05]  /*16a60*/  VIADD R3, R6, 0xa0 ;  /* 0x000000a006037836 */ /* 0x000fca0000000000 */
[----:B------:R-:W-:Y:S01]  /*16a70*/  ISETP.GE.AND P1, PT, R3, UR38, PT ;  /* 0x0000002603007c0c */ /* 0x000fe2000bf26270 */
[----:B------:R-:W-:Y:S02]  /*16a80*/  IMAD.MOV.U32 R13, RZ, RZ, R7 ;  /* 0x000000ffff0d7224 */ /* 0x000fe400078e0007 */
[----:B------:R-:W-:Y:S02]  /*16a90*/  IMAD.MOV.U32 R12, RZ, RZ, 0x3 ;  /* 0x00000003ff0c7424 */ /* 0x000fe400078e00ff */
[----:B------:R-:W-:-:S08]  /*16aa0*/  IMAD.MOV.U32 R2, RZ, RZ, R14 ;  /* 0x000000ffff027224 */ /* 0x000fd000078e000e */
[----:B------:R-:W-:Y:S05]  /*16ab0*/  WARPSYNC.COLLECTIVE R15, `(.L_x_1135) ;  /* 0x000000000f087348 */ /* 0x000fea0003c00000 */
[----:B------:R0:W1:Y:S02]  /*16ac0*/  SHFL.IDX P6, R14, R13, R12, R11 ;  /* 0x0000000c0d0e7389 */ /* 0x00006400000c000b */
[----:B01----:R-:W-:Y:S01]  /*16ad0*/  ENDCOLLECTIVE ;  /* 0x000000000000791b */ /* 0x003fe20003800000 */
.L_x_1135:
        /* <DEDUP_REMOVED lines=11> */
.L_x_1136:
[----:B------:R-:W-:Y:S05]  /*16b90*/  BRA `(.L_x_1137) ;  /* 0xffffffc000b07947 */ /* 0x000fea000383ffff */
.L_x_1051:
[----:B0-----:R0:W1:Y:S02]  /*16ba0*/  SYNCS.PHASECHK.TRANS64.TRYWAIT P0, [R16+URZ+0x16820], R3 ;  /* 0x01682003100075a7 */ /* 0x001064000800017f */
[----:B-1----:R-:W-:Y:S05]  /*16bb0*/  @!P0 NANOSLEEP.SYNCS 0x989680 ;  /* 0x009896800000895d */ /* 0x002fea0003900000 */
[----:B------:R-:W1:Y:S02]  /*16bc0*/  @!P0 SYNCS.PHASECHK.TRANS64 P0, [R16+URZ+0x16820], R3 ;  /* 0x01682003100085a7 */ /* 0x000e64000800007f */
[----:B-1----:R-:W-:Y:S05]  /*16bd0*/  @!P0 BRA `(.L_x_1051) ;  /* 0xfffffffc00f08947 */ /* 0x002fea000383ffff */
[----:B------:R-:W-:Y:S05]  /*16be0*/  BRA `(.L_x_1138) ;  /* 0xffffffc4000c7947 */ /* 0x000fea000383ffff */
.L_x_1055:
[----:B0-----:R0:W1:Y:S02]  /*16bf0*/  SYNCS.PHASECHK.TRANS64.TRYWAIT P0, [R5+URZ+0x16840], R2 ;  /* 0x01684002050075a7 */ /* 0x001064000800017f */
[----:B-1----:R-:W-:Y:S05]  /*16c00*/  @!P0 NANOSLEEP.SYNCS 0x989680 ;  /* 0x009896800000895d */ /* 0x002fea0003900000 */
[----:B------:R-:W1:Y:S02]  /*16c10*/  @!P0 SYNCS.PHASECHK.TRANS64 P0, [R5+URZ+0x16840], R2 ;  /* 0x01684002050085a7 */ /* 0x000e64000800007f */
[----:B-1----:R-:W-:Y:S05]  /*16c20*/  @!P0 BRA `(.L_x_1055) ;  /* 0xfffffffc00f08947 */ /* 0x002fea000383ffff */
[----:B------:R-:W-:Y:S05]  /*16c30*/  BRA `(.L_x_1139) ;  /* 0xffffffc400d87947 */ /* 0x000fea000383ffff */
.L_x_1056:
        /* <DEDUP_REMOVED lines=8> */
.L_x_1141:
[----:B------:R-:W-:Y:S05]  /*16cc0*/  BSYNC B1 ;  /* 0x0000000000017941 */ /* 0x000fea0003800000 */
.L_x_1140:
[----:B------:R-:W0:Y:S01]  /*16cd0*/  S2R R7, SR_TID.X ;  /* 0x0000000000077919 */ /* 0x000e220000002100 */
[----:B------:R-:W-:Y:S02]  /*16ce0*/  IMAD.MOV.U32 R13, RZ, RZ, R8 ;  /* 0x000000ffff0d7224 */ /* 0x000fe400078e0008 */
[----:B------:R-:W-:Y:S02]  /*16cf0*/  IMAD.MOV.U32 R12, RZ, RZ, RZ ;  /* 0x000000ffff0c7224 */ /* 0x000fe400078e00ff */
[----:B------:R-:W-:Y:S02]  /*16d00*/  IMAD.MOV.U32 R11, RZ, RZ, 0x181f ;  /* 0x0000181fff0b7424 */ /* 0x000fe400078e00ff */
[----:B------:R-:W-:Y:S02]  /*16d10*/  IMAD.MOV.U32 R15, RZ, RZ, -0x1 ;  /* 0xffffffffff0f7424 */ /* 0x000fe400078e00ff */
[----:B------:R-:W-:Y:S02]  /*16d20*/  IMAD.MOV.U32 R3, RZ, RZ, R14 ;  /* 0x000000ffff037224 */ /* 0x000fe400078e000e */
[----:B------:R-:W-:-:S07]  /*16d30*/  IMAD R9, R9, 0x2, R16 ;  /* 0x0000000209097824 */ /* 0x000fce00078e0210 */
[----:B0-----:R-:W-:Y:S05]  /*16d40*/  WARPSYNC.COLLECTIVE R15, `(.L_x_1142) ;  /* 0x000000000f087348 */ /* 0x001fea0003c00000 */
[----:B------:R1:W2:Y:S02]  /*16d50*/  SHFL.IDX P6, R14, R13, R12, R11 ;  /* 0x0000000c0d0e7389 */ /* 0x0002a400000c000b */
[----:B012---:R-:W-:Y:S01]  /*16d60*/  ENDCOLLECTIVE ;  /* 0x000000000000791b */ /* 0x007fe20003800000 */
.L_x_1142:
[----:B------:R-:W-:Y:S02]  /*16d70*/  IMAD.MOV.U32 R13, RZ, RZ, R10 ;  /* 0x000000ffff0d7224 */ /* 0x000fe400078e000a */
[----:B------:R-:W-:Y:S02]  /*16d80*/  IMAD.MOV.U32 R12, RZ, RZ, 0x1 ;  /* 0x00000001ff0c7424 */ /* 0x000fe400078e00ff */
[----:B------:R-:W-:Y:S02]  /*16d90*/  IMAD.SHL.U32 R7, R7, 0x8, RZ ;  /* 0x0000000807077824 */ /* 0x000fe400078e00ff */
[----:B------:R-:W-:-:S03]  /*16da0*/  IMAD.MOV.U32 R2, RZ, RZ, R14 ;  /* 0x000000ffff027224 */ /* 0x000fc600078e000e */
[----:B------:R-:W-:-:S07]  /*16db0*/  LOP3.LUT R7, R7, 0x38, RZ, 0xc0, !PT ;  /* 0x0000003807077812 */ /* 0x000fce00078ec0ff */
[----:B------:R-:W-:Y:S05]  /*16dc0*/  WARPSYNC.COLLECTIVE R15, `(.L_x_1143) ;  /* 0x000000000f087348 */ /* 0x000fea0003c00000 */
[----:B------:R0:W1:Y:S02]  /*16dd0*/  SHFL.IDX P6, R14, R13, R12, R11 ;  /* 0x0000000c0d0e7389 */ /* 0x00006400000c000b */
[----:B01----:R-:W-:Y:S01]  /*16de0*/  ENDCOLLECTIVE ;  /* 0x000000000000791b */ /* 0x003fe20003800000 */
.L_x_1143:
[----:B------:R-:W-:-:S05]  /*16df0*/  IMAD.SHL.U32 R7, R7, 0x2, RZ ;  /* 0x0000000207077824 */ /* 0x000fca00078e00ff */
[----:B------:R-:W-:-:S05]  /*16e00*/  IADD3 R2, P0, R2, R7, RZ ;  /* 0x0000000702027210 */ /* 0x000fca0007f1e0ff */
[----:B------:R-:W-:Y:S02]  /*16e10*/  IMAD.X R3, RZ, RZ, R3, P0 ;  /* 0x000000ffff037224 */ /* 0x000fe400000e0603 */
[----:B------:R-:W-:-:S03]  /*16e20*/  IMAD.MOV.U32 R13, RZ, RZ, R8 ;  /* 0x000000ffff0d7224 */ /* 0x000fc600078e0008 */
        /* <DEDUP_REMOVED lines=8> */
.L_x_1144:
[----:B------:R-:W-:Y:S02]  /*16eb0*/  IMAD.MOV.U32 R13, RZ, RZ, R10 ;  /* 0x000000ffff0d7224 */ /* 0x000fe400078e000a */
[----:B------:R-:W-:Y:S02]  /*16ec0*/  IMAD.MOV.U32 R12, RZ, RZ, 0x2 ;  /* 0x00000002ff0c7424 */ /* 0x000fe400078e00ff */
[----:B------:R-:W-:-:S07]  /*16ed0*/  IMAD.MOV.U32 R2, RZ, RZ, R14 ;  /* 0x000000ffff027224 */ /* 0x000fce00078e000e */
[----:B------:R-:W-:Y:S05]  /*16ee0*/  WARPSYNC.COLLECTIVE R15, `(.L_x_1145) ;  /* 0x000000000f087348 */ /* 0x000fea0003c00000 */
[----:B------:R0:W1:Y:S02]  /*16ef0*/  SHFL.IDX P6, R14, R13, R12, R11 ;  /* 0x0000000c0d0e7389 */ /* 0x00006400000c000b */
[----:B01----:R-:W-:Y:S01]  /*16f00*/  ENDCOLLECTIVE ;  /* 0x000000000000791b */ /* 0x003fe20003800000 */
.L_x_1145:
        /* <DEDUP_REMOVED lines=11> */
.L_x_1146:
[----:B------:R-:W-:Y:S02]  /*16fc0*/  IMAD.MOV.U32 R13, RZ, RZ, R10 ;  /* 0x000000ffff0d7224 */ /* 0x000fe400078e000a */
[----:B------:R-:W-:Y:S02]  /*16fd0*/  IMAD.MOV.U32 R12, RZ, RZ, 0x3 ;  /* 0x00000003ff0c7424 */ /* 0x000fe400078e00ff */
[----:B------:R-:W-:-:S07]  /*16fe0*/  IMAD.MOV.U32 R2, RZ, RZ, R14 ;  /* 0x000000ffff027224 */ /* 0x000fce00078e000e */
[----:B------:R-:W-:Y:S05]  /*16ff0*/  WARPSYNC.COLLECTIVE R15, `(.L_x_1147) ;  /* 0x000000000f087348 */ /* 0x000fea0003c00000 */
[----:B------:R0:W1:Y:S02]  /*17000*/  SHFL.IDX P6, R14, R13, R12, R11 ;  /* 0x0000000c0d0e7389 */ /* 0x00006400000c000b */
[----:B01----:R-:W-:Y:S01]  /*17010*/  ENDCOLLECTIVE ;  /* 0x000000000000791b */ /* 0x003fe20003800000 */
.L_x_1147:
        /* <DEDUP_REMOVED lines=11> */
.L_x_1148:
[----:B------:R-:W-:Y:S02]  /*170d0*/  IMAD.MOV.U32 R13, RZ, RZ, R10 ;  /* 0x000000ffff0d7224 */ /* 0x000fe400078e000a */
[----:B------:R-:W-:Y:S02]  /*170e0*/  IMAD.MOV.U32 R12, RZ, RZ, 0x4 ;  /* 0x00000004ff0c7424 */ /* 0x000fe400078e00ff */
[----:B------:R-:W-:-:S07]  /*170f0*/  IMAD.MOV.U32 R2, RZ, RZ, R14 ;  /* 0x000000ffff027224 */ /* 0x000fce00078e000e */
[----:B------:R-:W-:Y:S05]  /*17100*/  WARPSYNC.COLLECTIVE R15, `(.L_x_1149) ;  /* 0x000000000f087348 */ /* 0x000fea0003c00000 */
[----:B------:R0:W1:Y:S02]  /*17110*/  SHFL.IDX P6, R14, R13, R12, R11 ;  /* 0x0000000c0d0e7389 */ /* 0x00006400000c000b */
[----:B01----:R-:W-:Y:S01]  /*17120*/  ENDCOLLECTIVE ;  /* 0x000000000000791b */ /* 0x003fe20003800000 */
.L_x_1149:
        /* <DEDUP_REMOVED lines=11> */
.L_x_1150:
[----:B------:R-:W-:Y:S02]  /*171e0*/  IMAD.MOV.U32 R13, RZ, RZ, R10 ;  /* 0x000000ffff0d7224 */ /* 0x000fe400078e000a */
[----:B------:R-:W-:Y:S02]  /*171f0*/  IMAD.MOV.U32 R12, RZ, RZ, 0x5 ;  /* 0x00000005ff0c7424 */ /* 0x000fe400078e00ff */
[----:B------:R-:W-:-:S07]  /*17200*/  IMAD.MOV.U32 R2, RZ, RZ, R14 ;  /* 0x000000ffff027224 */ /* 0x000fce00078e000e */
[----:B------:R-:W-:Y:S05]  /*17210*/  WARPSYNC.COLLECTIVE R15, `(.L_x_1151) ;  /* 0x000000000f087348 */ /* 0x000fea0003c00000 */
[----:B------:R0:W1:Y:S02]  /*17220*/  SHFL.IDX P6, R14, R13, R12, R11 ;  /* 0x0000000c0d0e7389 */ /* 0x00006400000c000b */
[----:B01----:R-:W-:Y:S01]  /*17230*/  ENDCOLLECTIVE ;  /* 0x000000000000791b */ /* 0x003fe20003800000 */
.L_x_1151:
        /* <DEDUP_REMOVED lines=11> */
.L_x_1152:
[----:B------:R-:W-:Y:S02]  /*172f0*/  IMAD.MOV.U32 R13, RZ, RZ, R10 ;  /* 0x000000ffff0d7224 */ /* 0x000fe400078e000a */
[----:B------:R-:W-:Y:S02]  /*17300*/  IMAD.MOV.U32 R12, RZ, RZ, 0x6 ;  /* 0x00000006ff0c7424 */ /* 0x000fe400078e00ff */
[----:B------:R-:W-:-:S07]  /*17310*/  IMAD.MOV.U32 R2, RZ, RZ, R14 ;  /* 0x000000ffff027224 */ /* 0x000fce00078e000e */
[----:B------:R-:W-:Y:S05]  /*17320*/  WARPSYNC.COLLECTIVE R15, `(.L_x_1153) ;  /* 0x000000000f087348 */ /* 0x000fea0003c00000 */
[----:B------:R0:W1:Y:S02]  /*17330*/  SHFL.IDX P6, R14, R13, R12, R11 ;  /* 0x0000000c0d0e7389 */ /* 0x00006400000c000b */
[----:B01----:R-:W-:Y:S01]  /*17340*/  ENDCOLLECTIVE ;  /* 0x000000000000791b */ /* 0x003fe20003800000 */
.L_x_1153:
        /* <DEDUP_REMOVED lines=11> */
.L_x_1154:
[----:B------:R-:W-:Y:S02]  /*17400*/  IMAD.MOV.U32 R13, RZ, RZ, R10 ;  /* 0x000000ffff0d7224 */ /* 0x000fe400078e000a */
[----:B------:R-:W-:Y:S02]  /*17410*/  IMAD.MOV.U32 R12, RZ, RZ, 0x7 ;  /* 0x00000007ff0c7424 */ /* 0x000fe400078e00ff */
[----:B------:R-:W-:-:S07]  /*17420*/  IMAD.MOV.U32 R2, RZ, RZ, R14 ;  /* 0x000000ffff027224 */ /* 0x000fce00078e000e */
[----:B------:R-:W-:Y:S05]  /*17430*/  WARPSYNC.COLLECTIVE R15, `(.L_x_1155) ;  /* 0x000000000f087348 */ /* 0x000fea0003c00000 */
[----:B------:R0:W1:Y:S02]  /*17440*/  SHFL.IDX P6, R14, R13, R12, R11 ;  /* 0x0000000c0d0e7389 */ /* 0x00006400000c000b */
[----:B01----:R-:W-:Y:S01]  /*17450*/  ENDCOLLECTIVE ;  /* 0x000000000000791b */ /* 0x003fe20003800000 */
.L_x_1155:
        /* <DEDUP_REMOVED lines=11> */
.L_x_1156:
[----:B------:R-:W-:Y:S01]  /*17510*/  IMAD.MOV.U32 R2, RZ, RZ, R14 ;  /* 0x000000ffff027224 */ /* 0x000fe200078e000e */
[----:B------:R-:W-:Y:S06]  /*17520*/  BRA `(.L_x_1157) ;  /* 0xffffffc000c07947 */ /* 0x000fec000383ffff */
.L_x_1061:
[----:B-1----:R1:W2:Y:S02]  /*17530*/  SYNCS.PHASECHK.TRANS64.TRYWAIT P0, [R5+URZ+0x16860], R2 ;  /* 0x01686002050075a7 */ /* 0x0022a4000800017f */
[----:B--2---:R-:W-:Y:S05]  /*17540*/  @!P0 NANOSLEEP.SYNCS 0x989680 ;  /* 0x009896800000895d */ /* 0x004fea0003900000 */
[----:B------:R-:W2:Y:S02]  /*17550*/  @!P0 SYNCS.PHASECHK.TRANS64 P0, [R5+URZ+0x16860], R2 ;  /* 0x01686002050085a7 */ /* 0x000ea4000800007f */
[----:B--2---:R-:W-:Y:S05]  /*17560*/  @!P0 BRA `(.L_x_1061) ;  /* 0xfffffffc00f08947 */ /* 0x004fea000383ffff */
[----:B------:R-:W-:Y:S05]  /*17570*/  BRA `(.L_x_1158) ;  /* 0xffffffc400187947 */ /* 0x000fea000383ffff */
.L_x_1062:
        /* <DEDUP_REMOVED lines=8> */
.L_x_1160:
[----:B------:R-:W-:Y:S05]  /*17600*/  BSYNC B1 ;  /* 0x0000000000017941 */ /* 0x000fea0003800000 */
.L_x_1159:
[----:B------:R-:W-:Y:S02]  /*17610*/  IMAD.MOV.U32 R13, RZ, RZ, R17 ;  /* 0x000000ffff0d7224 */ /* 0x000fe400078e0011 */
[----:B------:R-:W-:Y:S02]  /*17620*/  IMAD.MOV.U32 R12, RZ, RZ, RZ ;  /* 0x000000ffff0c7224 */ /* 0x000fe400078e00ff */
[----:B------:R-:W-:Y:S02]  /*17630*/  IMAD.MOV.U32 R11, RZ, RZ, 0x181f ;  /* 0x0000181fff0b7424 */ /* 0x000fe400078e00ff */
[----:B------:R-:W-:Y:S02]  /*17640*/  IMAD.MOV.U32 R15, RZ, RZ, -0x1 ;  /* 0xffffffffff0f7424 */ /* 0x000fe400078e00ff */
[----:B------:R-:W-:Y:S02]  /*17650*/  IMAD.MOV.U32 R3, RZ, RZ, R14 ;  /* 0x000000ffff037224 */ /* 0x000fe400078e000e */
[----:B------:R-:W-:-:S07]  /*17660*/  IMAD R6, R6, 0x2, R16 ;  /* 0x0000000206067824 */ /* 0x000fce00078e0210 */
[----:B------:R-:W-:Y:S05]  /*17670*/  WARPSYNC.COLLECTIVE R15, `(.L_x_1161) ;  /* 0x000000000f087348 */ /* 0x000fea0003c00000 */
[----:B------:R0:W1:Y:S02]  /*17680*/  SHFL.IDX P6, R14, R13, R12, R11 ;  /* 0x0000000c0d0e7389 */ /* 0x00006400000c000b */
[----:B01----:R-:W-:Y:S01]  /*17690*/  ENDCOLLECTIVE ;  /* 0x000000000000791b */ /* 0x003fe20003800000 */
.L_x_1161:
[----:B------:R-:W-:Y:S02]  /*176a0*/  IMAD.MOV.U32 R13, RZ, RZ, R18 ;  /* 0x000000ffff0d7224 */ /* 0x000fe400078e0012 */
[----:B------:R-:W-:Y:S02]  /*176b0*/  IMAD.MOV.U32 R12, RZ, RZ, 0x1 ;  /* 0x00000001ff0c7424 */ /* 0x000fe400078e00ff */
[----:B------:R-:W-:-:S07]  /*176c0*/  IMAD.MOV.U32 R2, RZ, RZ, R14 ;  /* 0x000000ffff027224 */ /* 0x000fce00078e000e */
[----:B------:R-:W-:Y:S05]  /*176d0*/  WARPSYNC.COLLECTIVE R15, `(.L_x_1162) ;  /* 0x000000000f087348 */ /* 0x000fea0003c00000 */
[----:B------:R0:W1:Y:S02]  /*176e0*/  SHFL.IDX P6, R14, R13, R12, R11 ;  /* 0x0000000c0d0e7389 */ /* 0x00006400000c000b */
[----:B01----:R-:W-:Y:S01]  /*176f0*/  ENDCOLLECTIVE ;  /* 0x000000000000791b */ /* 0x003fe20003800000 */
.L_x_1162:
[----:B------:R-:W-:-:S05]  /*17700*/  IADD3 R2, P0, R2, R7, RZ ;  /* 0x0000000702027210 */ /* 0x000fca0007f1e0ff */
[----:B------:R-:W-:Y:S01]  /*17710*/  IMAD.X R3, RZ, RZ, R3, P0 ;  /* 0x000000ffff037224 */ /* 0x000fe200000e0603 */
[----:B------:R-:W-:Y:S01]  /*17720*/  ISETP.LT.OR P0, PT, R8, 0x1, P1 ;  /* 0x000000010800780c */ /* 0x000fe20000f01670 */
[----:B------:R-:W-:-:S12]  /*17730*/  IMAD.MOV.U32 R13, RZ, RZ, R17 ;  /* 0x000000ffff0d7224 */ /* 0x000fd800078e0011 */
        /* <DEDUP_REMOVED lines=8> */
.L_x_1163:
[----:B------:R-:W-:Y:S02]  /*177c0*/  IMAD.MOV.U32 R13, RZ, RZ, R18 ;  /* 0x000000ffff0d7224 */ /* 0x000fe400078e0012 */
[----:B------:R-:W-:Y:S02]  /*177d0*/  IMAD.MOV.U32 R12, RZ, RZ, 0x2 ;  /* 0x00000002ff0c7424 */ /* 0x000fe400078e00ff */
[----:B------:R-:W-:-:S07]  /*177e0*/  IMAD.MOV.U32 R2, RZ, RZ, R14 ;  /* 0x000000ffff027224 */ /* 0x000fce00078e000e */
[----:B------:R-:W-:Y:S05]  /*177f0*/  WARPSYNC.COLLECTIVE R15, `(.L_x_1164) ;  /* 0x000000000f087348 */ /* 0x000fea0003c00000 */
[----:B------:R0:W1:Y:S02]  /*17800*/  SHFL.IDX P6, R14, R13, R12, R11 ;  /* 0x0000000c0d0e7389 */ /* 0x00006400000c000b */
[----:B01----:R-:W-:Y:S01]  /*17810*/  ENDCOLLECTIVE ;  /* 0x000000000000791b */ /* 0x003fe20003800000 */
.L_x_1164:
        /* <DEDUP_REMOVED lines=12> */
.L_x_1165:
[----:B------:R-:W-:Y:S02]  /*178e0*/  IMAD.MOV.U32 R13, RZ, RZ, R18 ;  /* 0x000000ffff0d7224 */ /* 0x000fe400078e0012 */
[----:B------:R-:W-:Y:S02]  /*178f0*/  IMAD.MOV.U32 R12, RZ, RZ, 0x3 ;  /* 0x00000003ff0c7424 */ /* 0x000fe400078e00ff */
[----:B------:R-:W-:-:S07]  /*17900*/  IMAD.MOV.U32 R2, RZ, RZ, R14 ;  /* 0x000000ffff027224 */ /* 0x000fce00078e000e */
[----:B------:R-:W-:Y:S05]  /*17910*/  WARPSYNC.COLLECTIVE R15, `(.L_x_1166) ;  /* 0x000000000f087348 */ /* 0x000fea0003c00000 */
[----:B------:R0:W1:Y:S02]  /*17920*/  SHFL.IDX P6, R14, R13, R12, R11 ;  /* 0x0000000c0d0e7389 */ /* 0x00006400000c000b */
[----:B01----:R-:W-:Y:S01]  /*17930*/  ENDCOLLECTIVE ;  /* 0x000000000000791b */ /* 0x003fe20003800000 */
.L_x_1166:
        /* <DEDUP_REMOVED lines=12> */
.L_x_1167:
[----:B------:R-:W-:Y:S02]  /*17a00*/  IMAD.MOV.U32 R13, RZ, RZ, R18 ;  /* 0x000000ffff0d7224 */ /* 0x000fe400078e0012 */
[----:B------:R-:W-:Y:S02]  /*17a10*/  IMAD.MOV.U32 R12, RZ, RZ, 0x4 ;  /* 0x00000004ff0c7424 */ /* 0x000fe400078e00ff */
[----:B------:R-:W-:-:S07]  /*17a20*/  IMAD.MOV.U32 R2, RZ, RZ, R14 ;  /* 0x000000ffff027224 */ /* 0x000fce00078e000e */
[----:B------:R-:W-:Y:S05]  /*17a30*/  WARPSYNC.COLLECTIVE R15, `(.L_x_1168) ;  /* 0x000000000f087348 */ /* 0x000fea0003c00000 */
[----:B------:R0:W1:Y:S02]  /*17a40*/  SHFL.IDX P6, R14, R13, R12, R11 ;  /* 0x0000000c0d0e7389 */ /* 0x00006400000c000b */
[----:B01----:R-:W-:Y:S01]  /*17a50*/  ENDCOLLECTIVE ;  /* 0x000000000000791b */ /* 0x003fe20003800000 */
.L_x_1168:
        /* <DEDUP_REMOVED lines=12> */
.L_x_1169:
[----:B------:R-:W-:Y:S02]  /*17b20*/  IMAD.MOV.U32 R13, RZ, RZ, R18 ;  /* 0x000000ffff0d7224 */ /* 0x000fe400078e0012 */
[----:B------:R-:W-:Y:S02]  /*17b30*/  IMAD.MOV.U32 R12, RZ, RZ, 0x5 ;  /* 0x00000005ff0c7424 */ /* 0x000fe400078e00ff */
[----:B------:R-:W-:-:S07]  /*17b40*/  IMAD.MOV.U32 R2, RZ, RZ, R14 ;  /* 0x000000ffff027224 */ /* 0x000fce00078e000e */
[----:B------:R-:W-:Y:S05]  /*17b50*/  WARPSYNC.COLLECTIVE R15, `(.L_x_1170) ;  /* 0x000000000f087348 */ /* 0x000fea0003c00000 */
[----:B------:R0:W1:Y:S02]  /*17b60*/  SHFL.IDX P6, R14, R13, R12, R11 ;  /* 0x0000000c0d0e7389 */ /* 0x00006400000c000b */
[----:B01----:R-:W-:Y:S01]  /*17b70*/  ENDCOLLECTIVE ;  /* 0x000000000000791b */ /* 0x003fe20003800000 */
.L_x_1170:
        /* <DEDUP_REMOVED lines=12> */
.L_x_1171:
[----:B------:R-:W-:Y:S02]  /*17c40*/  IMAD.MOV.U32 R13, RZ, RZ, R18 ;  /* 0x000000ffff0d7224 */ /* 0x000fe400078e0012 */
[----:B------:R-:W-:Y:S02]  /*17c50*/  IMAD.MOV.U32 R12, RZ, RZ, 0x6 ;  /* 0x00000006ff0c7424 */ /* 0x000fe400078e00ff */
[----:B------:R-:W-:-:S07]  /*17c60*/  IMAD.MOV.U32 R2, RZ, RZ, R14 ;  /* 0x000000ffff027224 */ /* 0x000fce00078e000e */
[----:B------:R-:W-:Y:S05]  /*17c70*/  WARPSYNC.COLLECTIVE R15, `(.L_x_1172) ;  /* 0x000000000f087348 */ /* 0x000fea0003c00000 */
[----:B------:R0:W1:Y:S02]  /*17c80*/  SHFL.IDX P6, R14, R13, R12, R11 ;  /* 0x0000000c0d0e7389 */ /* 0x00006400000c000b */
[----:B01----:R-:W-:Y:S01]  /*17c90*/  ENDCOLLECTIVE ;  /* 0x000000000000791b */ /* 0x003fe20003800000 */
.L_x_1172:
        /* <DEDUP_REMOVED lines=12> */
.L_x_1173:
[----:B------:R-:W-:Y:S02]  /*17d60*/  IMAD.MOV.U32 R13, RZ, RZ, R18 ;  /* 0x000000ffff0d7224 */ /* 0x000fe400078e0012 */
[----:B------:R-:W-:Y:S02]  /*17d70*/  IMAD.MOV.U32 R12, RZ, RZ, 0x7 ;  /* 0x00000007ff0c7424 */ /* 0x000fe400078e00ff */
[----:B------:R-:W-:-:S07]  /*17d80*/  IMAD.MOV.U32 R2, RZ, RZ, R14 ;  /* 0x000000ffff027224 */ /* 0x000fce00078e000e */
[----:B------:R-:W-:Y:S05]  /*17d90*/  WARPSYNC.COLLECTIVE R15, `(.L_x_1174) ;  /* 0x000000000f087348 */ /* 0x000fea0003c00000 */
[----:B------:R0:W1:Y:S02]  /*17da0*/  SHFL.IDX P6, R14, R13, R12, R11 ;  /* 0x0000000c0d0e7389 */ /* 0x00006400000c000b */
[----:B01----:R-:W-:Y:S01]  /*17db0*/  ENDCOLLECTIVE ;  /* 0x000000000000791b */ /* 0x003fe20003800000 */
.L_x_1174:
[----:B------:R-:W-:-:S05]  /*17dc0*/  IADD3 R2, P0, R2, R7, RZ ;  /* 0x0000000702027210 */ /* 0x000fca0007f1e0ff */
[----:B------:R-:W-:Y:S01]  /*17dd0*/  IMAD.X R3, RZ, RZ, R3, P0 ;  /* 0x000000ffff037224 */ /* 0x000fe200000e0603 */
[----:B------:R-:W-:Y:S01]  /*17de0*/  ISETP.LT.OR P0, PT, R8, 0x61, P1 ;  /* 0x000000610800780c */ /* 0x000fe20000f01670 */
[----:B------:R-:W-:-:S12]  /*17df0*/  IMAD.MOV.U32 R13, RZ, RZ, R17 ;  /* 0x000000ffff0d7224 */ /* 0x000fd800078e0011 */
[----:B------:R-:W-:Y:S01]  /*17e00*/  @!PT LDS RZ, [RZ] ;  /* 0x00000000fffff984 */ /* 0x000fe20000000800 */
[----:B------:R-:W-:Y:S01]  /*17e10*/  @!PT LDS RZ, [RZ] ;  /* 0x00000000fffff984 */ /* 0x000fe20000000800 */
[----:B------:R-:W-:Y:S01]  /*17e20*/  @!PT LDS RZ, [RZ] ;  /* 0x00000000fffff984 */ /* 0x000fe20000000800 */
[----:B------:R0:W-:Y:S01]  /*17e30*/  LDGSTS.E.BYPASS.LTC128B.128 [R6+0x3400], desc[UR52][R2.64], !P0 ;  /* 0x0340000002067fae */ /* 0x0001e2000c101d74 */
[----:B------:R-:W-:-:S07]  /*17e40*/  IMAD.MOV.U32 R18, RZ, RZ, R14 ;  /* 0x000000ffff127224 */ /* 0x000fce00078e000e */
[----:B0-----:R-:W-:Y:S05]  /*17e50*/  WARPSYNC.COLLECTIVE R15, `(.L_x_1175) ;  /* 0x000000000f087348 */ /* 0x001fea0003c00000 */
[----:B------:R1:W2:Y:S02]  /*17e60*/  SHFL.IDX P6, R14, R13, R12, R11 ;  /* 0x0000000c0d0e7389 */ /* 0x0002a400000c000b */
[----:B012---:R-:W-:Y:S01]  /*17e70*/  ENDCOLLECTIVE ;  /* 0x000000000000791b */ /* 0x007fe20003800000 */
.L_x_1175:
[----:B------:R-:W-:Y:S01]  /*17e80*/  IMAD.MOV.U32 R2, RZ, RZ, R14 ;  /* 0x000000ffff027224 */ /* 0x000fe200078e000e */
[----:B------:R-:W-:Y:S06]  /*17e90*/  BRA `(.L_x_1176) ;  /* 0xffffffbc00c87947 */ /* 0x000fec000383ffff */
.L_x_1070:
[----:B0-----:R0:W1:Y:S02]  /*17ea0*/  SYNCS.PHASECHK.TRANS64.TRYWAIT P0, [R4+URZ+0x16860], R3 ;  /* 0x01686003040075a7 */ /* 0x001064000800017f */
[----:B-1----:R-:W-:Y:S05]  /*17eb0*/  @!P0 NANOSLEEP.SYNCS 0x989680 ;  /* 0x009896800000895d */ /* 0x002fea0003900000 */
[----:B------:R-:W1:Y:S02]  /*17ec0*/  @!P0 SYNCS.PHASECHK.TRANS64 P0, [R4+URZ+0x16860], R3 ;  /* 0x01686003040085a7 */ /* 0x000e64000800007f */
[----:B-1----:R-:W-:Y:S05]  /*17ed0*/  @!P0 BRA `(.L_x_1070) ;  /* 0xfffffffc00f08947 */ /* 0x002fea000383ffff */
[----:B------:R-:W-:Y:S05]  /*17ee0*/  BRA `(.L_x_1177) ;  /* 0xffffffc000dc7947 */ /* 0x000fea000383ffff */
.L_x_1071:
[----:B------:R-:W-:Y:S01]  /*17ef0*/  BSSY B0, `(.L_x_1178) ;  /* 0x0000008000007945 */ /* 0x000fe20003800000 */
[----:B------:R-:W-:Y:S02]  /*17f00*/  IMAD.MOV.U32 R13, RZ, RZ, R18 ;  /* 0x000000ffff0d7224 */ /* 0x000fe400078e0012 */
[----:B------:R-:W-:Y:S02]  /*17f10*/  IMAD.MOV.U32 R12, RZ, RZ, RZ ;  /* 0x000000ffff0c7224 */ /* 0x000fe400078e00ff */
[----:B------:R-:W-:Y:S02]  /*17f20*/  IMAD.MOV.U32 R11, RZ, RZ, 0x181f ;  /* 0x0000181fff0b7424 */ /* 0x000fe400078e00ff */
[----:B------:R-:W-:-:S07]  /*17f30*/  IMAD.MOV.U32 R15, RZ, RZ, -0x1 ;  /* 0xffffffffff0f7424 */ /* 0x000fce00078e00ff */
[----:B0-----:R-:W-:Y:S05]  /*17f40*/  WARPSYNC.COLLECTIVE R15, `(.L_x_1179) ;  /* 0x000000000f087348 */ /* 0x001fea0003c00000 */
[----:B------:R1:W2:Y:S02]  /*17f50*/  SHFL.IDX P6, R14, R13, R12, R11 ;  /* 0x0000000c0d0e7389 */ /* 0x0002a400000c000b */
[----:B012---:R-:W-:Y:S01]  /*17f60*/  ENDCOLLECTIVE ;  /* 0x000000000000791b */ /* 0x007fe20003800000 */
.L_x_1179:
[----:B------:R-:W-:Y:S05]  /*17f70*/  BSYNC B0 ;  /* 0x0000000000007941 */ /* 0x000fea0003800000 */
.L_x_1178:
        /* <DEDUP_REMOVED lines=10> */
.L_x_1180:
[----:B------:R-:W-:Y:S02]  /*18020*/  IMAD.MOV.U32 R13, RZ, RZ, R18 ;  /* 0x000000ffff0d7224 */ /* 0x000fe400078e0012 */
[----:B------:R-:W-:Y:S02]  /*18030*/  IMAD.MOV.U32 R12, RZ, RZ, 0x1 ;  /* 0x00000001ff0c7424 */ /* 0x000fe400078e00ff */
[----:B------:R-:W-:-:S05]  /*18040*/  IMAD.SHL.U32 R2, R2, 0x8, RZ ;  /* 0x0000000802027824 */ /* 0x000fca00078e00ff */
[----:B------:R-:W-:-:S05]  /*18050*/  LOP3.LUT R2, R2, 0x38, RZ, 0xc0, !PT ;  /* 0x0000003802027812 */ /* 0x000fca00078ec0ff */
[----:B------:R-:W-:-:S05]  /*18060*/  IMAD.SHL.U32 R6, R2, 0x2, RZ ;  /* 0x0000000202067824 */ /* 0x000fca00078e00ff */
[----:B------:R-:W-:-:S13]  /*18070*/  IADD3 R2, P0, R14, R6, RZ ;  /* 0x000000060e027210 */ /* 0x000fda0007f1e0ff */
[----:B------:R-:W-:Y:S05]  /*18080*/  WARPSYNC.COLLECTIVE R15, `(.L_x_1181) ;  /* 0x000000000f087348 */ /* 0x000fea0003c00000 */
[----:B------:R0:W1:Y:S02]  /*18090*/  SHFL.IDX P6, R14, R13, R12, R11 ;  /* 0x0000000c0d0e7389 */ /* 0x00006400000c000b */
[----:B01----:R-:W-:Y:S01]  /*180a0*/  ENDCOLLECTIVE ;  /* 0x000000000000791b */ /* 0x003fe20003800000 */
.L_x_1181:
        /* <DEDUP_REMOVED lines=11> */
.L_x_1182:
[----:B------:R-:W-:Y:S02]  /*18160*/  IMAD.MOV.U32 R13, RZ, RZ, R18 ;  /* 0x000000ffff0d7224 */ /* 0x000fe400078e0012 */
[----:B------:R-:W-:Y:S01]  /*18170*/  IMAD.MOV.U32 R12, RZ, RZ, 0x2 ;  /* 0x00000002ff0c7424 */ /* 0x000fe200078e00ff */
[----:B------:R-:W-:-:S13]  /*18180*/  IADD3 R2, P0, R14, R6, RZ ;  /* 0x000000060e027210 */ /* 0x000fda0007f1e0ff */
[----:B------:R-:W-:Y:S05]  /*18190*/  WARPSYNC.COLLECTIVE R15, `(.L_x_1183) ;  /* 0x000000000f087348 */ /* 0x000fea0003c00000 */
[----:B------:R0:W1:Y:S02]  /*181a0*/  SHFL.IDX P6, R14, R13, R12, R11 ;  /* 0x0000000c0d0e7389 */ /* 0x00006400000c000b */
[----:B01----:R-:W-:Y:S01]  /*181b0*/  ENDCOLLECTIVE ;  /* 0x000000000000791b */ /* 0x003fe20003800000 */
.L_x_1183:
        /* <DEDUP_REMOVED lines=11> */
.L_x_1184:
[----:B------:R-:W-:Y:S02]  /*18270*/  IMAD.MOV.U32 R13, RZ, RZ, R18 ;  /* 0x000000ffff0d7224 */ /* 0x000fe400078e0012 */
[----:B------:R-:W-:Y:S02]  /*18280*/  IMAD.MOV.U32 R12, RZ, RZ, 0x3 ;  /* 0x00000003ff0c7424 */ /* 0x000fe400078e00ff */
[----:B------:R-:W-:-:S07]  /*18290*/  IMAD.MOV.U32 R9, RZ, RZ, R14 ;  /* 0x000000ffff097224 */ /* 0x000fce00078e000e */
[----:B------:R-:W-:Y:S05]  /*182a0*/  WARPSYNC.COLLECTIVE R15, `(.L_x_1185) ;  /* 0x000000000f087348 */ /* 0x000fea0003c00000 */
[----:B------:R0:W1:Y:S02]  /*182b0*/  SHFL.IDX P6, R14, R13, R12, R11 ;  /* 0x0000000c0d0e7389 */ /* 0x00006400000c000b */
[----:B01----:R-:W-:Y:S01]  /*182c0*/  ENDCOLLECTIVE ;  /* 0x000000000000791b */ /* 0x003fe20003800000 */
.L_x_1185:
        /* <DEDUP_REMOVED lines=12> */
.L_x_1186:
[----:B------:R-:W-:Y:S02]  /*18390*/  IMAD.MOV.U32 R13, RZ, RZ, R18 ;  /* 0x000000ffff0d7224 */ /* 0x000fe400078e0012 */
[----:B------:R-:W-:Y:S01]  /*183a0*/  IMAD.MOV.U32 R12, RZ, RZ, 0x4 ;  /* 0x00000004ff0c7424 */ /* 0x000fe200078e00ff */
[----:B------:R-:W-:-:S13]  /*183b0*/  IADD3 R2, P0, R14, R6, RZ ;  /* 0x000000060e027210 */ /* 0x000fda0007f1e0ff */
[----:B------:R-:W-:Y:S05]  /*183c0*/  WARPSYNC.COLLECTIVE R15, `(.L_x_1187) ;  /* 0x000000000f087348 */ /* 0x000fea0003c00000 */
[----:B------:R0:W1:Y:S02]  /*183d0*/  SHFL.IDX P6, R14, R13, R12, R11 ;  /* 0x0000000c0d0e7389 */ /* 0x00006400000c000b */
[----:B01----:R-:W-:Y:S01]  /*183e0*/  ENDCOLLECTIVE ;  /* 0x000000000000791b */ /* 0x003fe20003800000 */
.L_x_1187:
        /* <DEDUP_REMOVED lines=11> */
.L_x_1188:
[----:B------:R-:W-:Y:S02]  /*184a0*/  IMAD.MOV.U32 R13, RZ, RZ, R18 ;  /* 0x000000ffff0d7224 */ /* 0x000fe400078e0012 */
[----:B------:R-:W-:Y:S02]  /*184b0*/  IMAD.MOV.U32 R12, RZ, RZ, 0x5 ;  /* 0x00000005ff0c7424 */ /* 0x000fe400078e00ff */
[----:B------:R-:W-:-:S07]  /*184c0*/  IMAD.MOV.U32 R9, RZ, RZ, R14 ;  /* 0x000000ffff097224 */ /* 0x000fce00078e000e */
[----:B------:R-:W-:Y:S05]  /*184d0*/  WARPSYNC.COLLECTIVE R15, `(.L_x_1189) ;  /* 0x000000000f087348 */ /* 0x000fea0003c00000 */
[----:B------:R0:W1:Y:S02]  /*184e0*/  SHFL.IDX P6, R14, R13, R12, R11 ;  /* 0x0000000c0d0e7389 */ /* 0x00006400000c000b */
[----:B01----:R-:W-:Y:S01]  /*184f0*/  ENDCOLLECTIVE ;  /* 0x000000000000791b */ /* 0x003fe20003800000 */
.L_x_1189:
        /* <DEDUP_REMOVED lines=12> */
.L_x_1190:
[----:B------:R-:W-:Y:S02]  /*185c0*/  IMAD.MOV.U32 R13, RZ, RZ, R18 ;  /* 0x000000ffff0d7224 */ /* 0x000fe400078e0012 */
[----:B------:R-:W-:Y:S01]  /*185d0*/  IMAD.MOV.U32 R12, RZ, RZ, 0x6 ;  /* 0x00000006ff0c7424 */ /* 0x000fe200078e00ff */
[----:B------:R-:W-:-:S13]  /*185e0*/  IADD3 R2, P0, R14, R6, RZ ;  /* 0x000000060e027210 */ /* 0x000fda0007f1e0ff */
[----:B------:R-:W-:Y:S05]  /*185f0*/  WARPSYNC.COLLECTIVE R15, `(.L_x_1191) ;  /* 0x000000000f087348 */ /* 0x000fea0003c00000 */
[----:B------:R0:W1:Y:S02]  /*18600*/  SHFL.IDX P6, R14, R13, R12, R11 ;  /* 0x0000000c0d0e7389 */ /* 0x00006400000c000b */
[----:B01----:R-:W-:Y:S01]  /*18610*/  ENDCOLLECTIVE ;  /* 0x000000000000791b */ /* 0x003fe20003800000 */
.L_x_1191:
        /* <DEDUP_REMOVED lines=11> */
.L_x_1192:
[----:B------:R-:W-:Y:S02]  /*186d0*/  IMAD.MOV.U32 R13, RZ, RZ, R18 ;  /* 0x000000ffff0d7224 */ /* 0x000fe400078e0012 */
[----:B------:R-:W-:Y:S02]  /*186e0*/  IMAD.MOV.U32 R12, RZ, RZ, 0x7 ;  /* 0x00000007ff0c7424 */ /* 0x000fe400078e00ff */
[----:B------:R-:W-:-:S07]  /*186f0*/  IMAD.MOV.U32 R9, RZ, RZ, R14 ;  /* 0x000000ffff097224 */ /* 0x000fce00078e000e */
[----:B------:R-:W-:Y:S05]  /*18700*/  WARPSYNC.COLLECTIVE R15, `(.L_x_1193) ;  /* 0x000000000f087348 */ /* 0x000fea0003c00000 */
[----:B------:R0:W1:Y:S02]  /*18710*/  SHFL.IDX P6, R14, R13, R12, R11 ;  /* 0x0000000c0d0e7389 */ /* 0x00006400000c000b */
[----:B01----:R-:W-:Y:S01]  /*18720*/  ENDCOLLECTIVE ;  /* 0x000000000000791b */ /* 0x003fe20003800000 */
.L_x_1193:
        /* <DEDUP_REMOVED lines=12> */
.L_x_1194:
[----:B------:R-:W-:Y:S05]  /*187f0*/  BRA `(.L_x_1195) ;  /* 0xffffffbc009c7947 */ /* 0x000fea000383ffff */
.L_x_1076:
[----:B------:R-:W-:Y:S01]  /*18800*/  BSSY B0, `(.L_x_1196) ;  /* 0x0000008000007945 */ /* 0x000fe20003800000 */
[----:B-----5:R-:W-:Y:S02]  /*18810*/  IMAD.MOV.U32 R13, RZ, RZ, R2 ;  /* 0x000000ffff0d7224 */ /* 0x020fe400078e0002 */
[----:B------:R-:W-:Y:S02]  /*18820*/  IMAD.MOV.U32 R12, RZ, RZ, RZ ;  /* 0x000000ffff0c7224 */ /* 0x000fe400078e00ff */
[----:B------:R-:W-:Y:S02]  /*18830*/  IMAD.MOV.U32 R11, RZ, RZ, 0x1f ;  /* 0x0000001fff0b7424 */ /* 0x000fe400078e00ff */
[----:B------:R-:W-:-:S07]  /*18840*/  IMAD.MOV.U32 R15, RZ, RZ, -0x1 ;  /* 0xffffffffff0f7424 */ /* 0x000fce00078e00ff */
[----:B01----:R-:W-:Y:S05]  /*18850*/  WARPSYNC.COLLECTIVE R15, `(.L_x_1197) ;  /* 0x000000000f087348 */ /* 0x003fea0003c00000 */
[----:B------:R2:W3:Y:S02]  /*18860*/  SHFL.IDX P6, R14, R13, R12, R11 ;  /* 0x0000000c0d0e7389 */ /* 0x0004e400000c000b */
[----:B0123--:R-:W-:Y:S01]  /*18870*/  ENDCOLLECTIVE ;  /* 0x000000000000791b */ /* 0x00ffe20003800000 */
.L_x_1197:
[----:B------:R-:W-:Y:S05]  /*18880*/  BSYNC B0 ;  /* 0x0000000000007941 */ /* 0x000fea0003800000 */
.L_x_1196:
[----:B------:R-:W-:Y:S05]  /*18890*/  BRA `(.L_x_1198) ;  /* 0xffffffc000207947 */ /* 0x000fea000383ffff */
.L_x_1079:
[----:B--2---:R2:W3:Y:S02]  /*188a0*/  SYNCS.PHASECHK.TRANS64.TRYWAIT P0, [R4+URZ+0x16820], R0 ;  /* 0x01682000040075a7 */ /* 0x0044e4000800017f */
[----:B---3--:R-:W-:Y:S05]  /*188b0*/  @!P0 NANOSLEEP.SYNCS 0x989680 ;  /* 0x009896800000895d */ /* 0x008fea0003900000 */
[----:B------:R-:W3:Y:S02]  /*188c0*/  @!P0 SYNCS.PHASECHK.TRANS64 P0, [R4+URZ+0x16820], R0 ;  /* 0x01682000040085a7 */ /* 0x000ee4000800007f */
[----:B---3--:R-:W-:Y:S05]  /*188d0*/  @!P0 BRA `(.L_x_1079) ;  /* 0xfffffffc00f08947 */ /* 0x008fea000383ffff */
[----:B------:R-:W-:Y:S05]  /*188e0*/  BRA `(.L_x_1199) ;  /* 0xffffffc0006c7947 */ /* 0x000fea000383ffff */
.L_x_1080:
[----:B------:R-:W1:Y:S01]  /*188f0*/  S2R R2, SR_TID.X ;  /* 0x0000000000027919 */ /* 0x000e620000002100 */
[----:B------:R-:W-:Y:S01]  /*18900*/  BSSY B0, `(.L_x_1200) ;  /* 0x000000a000007945 */ /* 0x000fe20003800000 */
[----:B------:R-:W-:Y:S02]  /*18910*/  IMAD.MOV.U32 R12, RZ, RZ, RZ ;  /* 0x000000ffff0c7224 */ /* 0x000fe400078e00ff */
[----:B------:R-:W-:Y:S02]  /*18920*/  IMAD.MOV.U32 R11, RZ, RZ, 0x1f ;  /* 0x0000001fff0b7424 */ /* 0x000fe400078e00ff */
[----:B------:R-:W-:Y:S01]  /*18930*/  IMAD.MOV.U32 R15, RZ, RZ, -0x1 ;  /* 0xffffffffff0f7424 */ /* 0x000fe200078e00ff */
[----:B-1----:R-:W-:-:S04]  /*18940*/  SHF.R.U32.HI R2, RZ, 0x5, R2 ;  /* 0x00000005ff027819 */ /* 0x002fc80000011602 */
[----:B------:R-:W-:-:S05]  /*18950*/  LOP3.LUT R2, R2, 0x3, RZ, 0xc0, !PT ;  /* 0x0000000302027812 */ /* 0x000fca00078ec0ff */
[----:B------:R-:W-:-:S07]  /*18960*/  IMAD.MOV.U32 R13, RZ, RZ, R2 ;  /* 0x000000ffff0d7224 */ /* 0x000fce00078e0002 */
[----:B0-2---:R-:W-:Y:S05]  /*18970*/  WARPSYNC.COLLECTIVE R15, `(.L_x_1201) ;  /* 0x000000000f087348 */ /* 0x005fea0003c00000 */
[----:B------:R1:W3:Y:S02]  /*18980*/  SHFL.IDX P6, R14, R13, R12, R11 ;  /* 0x0000000c0d0e7389 */ /* 0x0002e400000c000b */
[----:B0123--:R-:W-:Y:S01]  /*18990*/  ENDCOLLECTIVE ;  /* 0x000000000000791b */ /* 0x00ffe20003800000 */
.L_x_1201:
[----:B------:R-:W-:Y:S05]  /*189a0*/  BSYNC B0 ;  /* 0x0000000000007941 */ /* 0x000fea0003800000 */
.L_x_1200:
[----:B------:R-:W-:Y:S05]  /*189b0*/  BRA `(.L_x_1202) ;  /* 0xffffffc000547947 */ /* 0x000fea000383ffff */
.L_x_1083:
[----:B------:R-:W-:Y:S01]  /*189c0*/  BSSY B1, `(.L_x_1203) ;  /* 0x0000006000017945 */ /* 0x000fe20003800000 */
[----:B------:R-:W-:-:S07]  /*189d0*/  IMAD.MOV.U32 R15, RZ, RZ, -0x1 ;  /* 0xffffffffff0f7424 */ /* 0x000fce00078e00ff */
[----:B01----:R-:W-:Y:S05]  /*189e0*/  WARPSYNC.COLLECTIVE R15, `(.L_x_1204) ;  /* 0x000000000f0c7348 */ /* 0x003fea0003c00000 */
[----:B------:R-:W-:Y:S02]  /*189f0*/  ELECT P6, UR62, PT ;  /* 0x00000000003e782f */ /* 0x000fe400038c0000 */
[----:B------:R-:W-:Y:S01]  /*18a00*/  MOV R14, UR62 ;  /* 0x0000003e000e7c02 */ /* 0x000fe20008000f00 */
[----:B01----:R-:W-:Y:S10]  /*18a10*/  ENDCOLLECTIVE ;  /* 0x000000000000791b */ /* 0x003ff40003800000 */
.L_x_1204:
[----:B------:R-:W-:Y:S05]  /*18a20*/  BSYNC B1 ;  /* 0x0000000000017941 */ /* 0x000fea0003800000 */
.L_x_1203:
[----:B------:R-:W-:Y:S05]  /*18a30*/  BRA `(.L_x_1205) ;  /* 0xffffffc0004c7947 */ /* 0x000fea000383ffff */
.L_x_1085:
[----:B-1----:R1:W2:Y:S02]  /*18a40*/  SYNCS.PHASECHK.TRANS64.TRYWAIT P1, [R5+URZ+0x16840], R0 ;  /* 0x01684000050075a7 */ /* 0x0022a4000802017f */
[----:B--2---:R-:W-:Y:S05]  /*18a50*/  @!P1 NANOSLEEP.SYNCS 0x989680 ;  /* 0x009896800000995d */ /* 0x004fea0003900000 */
[----:B------:R-:W2:Y:S02]  /*18a60*/  @!P1 SYNCS.PHASECHK.TRANS64 P1, [R5+URZ+0x16840], R0 ;  /* 0x01684000050095a7 */ /* 0x000ea4000802007f */
[----:B--2---:R-:W-:Y:S05]  /*18a70*/  @!P1 BRA `(.L_x_1085) ;  /* 0xfffffffc00f09947 */ /* 0x004fea000383ffff */
[----:B------:R-:W-:Y:S05]  /*18a80*/  BRA `(.L_x_1206) ;  /* 0xffffffc0006c7947 */ /* 0x000fea000383ffff */
.L_x_1087:
[----:B--2---:R2:W3:Y:S02]  /*18a90*/  SYNCS.PHASECHK.TRANS64.TRYWAIT P1, [R23+URZ+0x16840], R2 ;  /* 0x01684002170075a7 */ /* 0x0044e4000802017f */
[----:B---3--:R-:W-:Y:S05]  /*18aa0*/  @!P1 NANOSLEEP.SYNCS 0x989680 ;  /* 0x009896800000995d */ /* 0x008fea0003900000 */
[----:B------:R-:W3:Y:S02]  /*18ab0*/  @!P1 SYNCS.PHASECHK.TRANS64 P1, [R23+URZ+0x16840], R2 ;  /* 0x01684002170095a7 */ /* 0x000ee4000802007f */
[----:B---3--:R-:W-:Y:S05]  /*18ac0*/  @!P1 BRA `(.L_x_1087) ;  /* 0xfffffffc00f09947 */ /* 0x008fea000383ffff */
[----:B------:R-:W-:Y:S05]  /*18ad0*/  BRA `(.L_x_1207) ;  /* 0xffffffc000787947 */ /* 0x000fea000383ffff */
.L_x_1089:
[----:B---3--:R3:W4:Y:S02]  /*18ae0*/  SYNCS.PHASECHK.TRANS64.TRYWAIT P1, [R5+URZ+0x16860], R0 ;  /* 0x01686000050075a7 */ /* 0x008724000802017f */
[----:B----4-:R-:W-:Y:S05]  /*18af0*/  @!P1 NANOSLEEP.SYNCS 0x989680 ;  /* 0x009896800000995d */ /* 0x010fea0003900000 */
[----:B------:R-:W4:Y:S02]  /*18b00*/  @!P1 SYNCS.PHASECHK.TRANS64 P1, [R5+URZ+0x16860], R0 ;  /* 0x01686000050095a7 */ /* 0x000f24000802007f */
[----:B----4-:R-:W-:Y:S05]  /*18b10*/  @!P1 BRA `(.L_x_1089) ;  /* 0xfffffffc00f09947 */ /* 0x010fea000383ffff */
[----:B------:R-:W-:Y:S05]  /*18b20*/  BRA `(.L_x_1208) ;  /* 0xffffffc000747947 */ /* 0x000fea000383ffff */
.L_x_1209:
        /* <DEDUP_REMOVED lines=13> */
.L_x_3108:


//--------------------- .text._ZN7cutlass13device_kernelIN5flash11enable_sm90INS1_16FlashAttnFwdSm90INS1_25CollectiveMainloopFwdSm90ILi2EN4cute5tupleIJNS5_1CILi1EEES8_S8_EEENS6_IJNS7_ILi192EEENS7_ILi128EEENS7_ILi64EEEEEELi64ENS_6half_tEfNS_4arch4Sm90ELb0ELb1ELb1ELb1ELb1ELb0ELb0ELb1ELb1ELb1ELb0ELb0EEENS1_21CollectiveEpilogueFwdINS6_IJSA_SC_SB_EEES9_SE_SG_Li384ELb1ELb1ELb0ELb0EEENS1_36VarlenDynamicPersistentTileSchedulerILi192ELi128ELi384ELi128ELb0ELb1ELb1ELb1ELb0ELb1EEEEEEEEEvNT_6ParamsE --------------------------
	.section	.text._ZN7cutlass13device_kernelIN5flash11enable_sm90INS1_16FlashAttnFwdSm90INS1_25CollectiveMainloopFwdSm90ILi2EN4cute5tupleIJNS5_1CILi1EEES8_S8_EEENS6_IJNS7_ILi192EEENS7_ILi128EEENS7_ILi64EEEEEELi64ENS_6half_tEfNS_4arch4Sm90ELb0ELb1ELb1ELb1ELb1ELb0ELb0ELb1ELb1ELb1ELb0ELb0EEENS1_21CollectiveEpilogueFwdINS6_IJSA_SC_SB_EEES9_SE_SG_Li384ELb1ELb1ELb0ELb0EEENS1_36VarlenDynamicPersistentTileSchedulerILi192ELi128ELi384ELi128ELb0ELb1ELb1ELb1ELb0ELb1EEEEEEEEEvNT_6ParamsE,"ax",@progbits
	.align	128
.text._ZN7cutlass13device_kernelIN5flash11enable_sm90INS1_16FlashAttnFwdSm90INS1_25CollectiveMainloopFwdSm90ILi2EN4cute5tupleIJNS5_1CILi1EEES8_S8_EEENS6_IJNS7_ILi192EEENS7_ILi128EEENS7_ILi64EEEEEELi64ENS_6half_tEfNS_4arch4Sm90ELb0ELb1ELb1ELb1ELb1ELb0ELb0ELb1ELb1ELb1ELb0ELb0EEENS1_21CollectiveEpilogueFwdINS6_IJSA_SC_SB_EEES9_SE_SG_Li384ELb1ELb1ELb0ELb0EEENS1_36VarlenDynamicPersistentTileSchedulerILi192ELi128ELi384ELi128ELb0ELb1ELb1ELb1ELb0ELb1EEEEEEEEEvNT_6ParamsE:
        .type           _ZN7cutlass13device_kernelIN5flash11enable_sm90INS1_16FlashAttnFwdSm90INS1_25CollectiveMainloopFwdSm90ILi2EN4cute5tupleIJNS5_1CILi1EEES8_S8_EEENS6_IJNS7_ILi192EEENS7_ILi128EEENS7_ILi64EEEEEELi64ENS_6half_tEfNS_4arch4Sm90ELb0ELb1ELb1ELb1ELb1ELb0ELb0ELb1ELb1ELb1ELb0ELb0EEENS1_21CollectiveEpilogueFwdINS6_IJSA_SC_SB_EEES9_SE_SG_Li384ELb1ELb1ELb0ELb0EEENS1_36VarlenDynamicPersistentTileSchedulerILi192ELi128ELi384ELi128ELb0ELb1ELb1ELb1ELb0ELb1EEEEEEEEEvNT_6ParamsE,@function
        .size           _ZN7cutlass13device_kernelIN5flash11enable_sm90INS1_16FlashAttnFwdSm90INS1_25CollectiveMainloopFwdSm90ILi2EN4cute5tupleIJNS5_1CILi1EEES8_S8_EEENS6_IJNS7_ILi192EEENS7_ILi128EEENS7_ILi64EEEEEELi64ENS_6half_tEfNS_4arch4Sm90ELb0ELb1ELb1ELb1ELb1ELb0ELb0ELb1ELb1ELb1ELb0ELb0EEENS1_21CollectiveEpilogueFwdINS6_IJSA_SC_SB_EEES9_SE_SG_Li384ELb1ELb1ELb0ELb0EEENS1_36VarlenDynamicPersistentTileSchedulerILi192ELi128ELi384ELi128ELb0ELb1ELb1ELb1ELb0ELb1EEEEEEEEEvNT_6ParamsE,(.L_x_3109 - _ZN7cutlass13device_kernelIN5flash11enable_sm90INS1_16FlashAttnFwdSm90INS1_25CollectiveMainloopFwdSm90ILi2EN4cute5tupleIJNS5_1CILi1EEES8_S8_EEENS6_IJNS7_ILi192EEENS7_ILi128EEENS7_ILi64EEEEEELi64ENS_6half_tEfNS_4arch4Sm90ELb0ELb1ELb1ELb1ELb1ELb0ELb0ELb1ELb1ELb1ELb0ELb0EEENS1_21CollectiveEpilogueFwdINS6_IJSA_SC_SB_EEES9_SE_SG_Li384ELb1ELb1ELb0ELb0EEENS1_36VarlenDynamicPersistentTileSchedulerILi192ELi128ELi384ELi128ELb0ELb1ELb1ELb1ELb0ELb1EEEEEEEEEvNT_6ParamsE)
        .other          _ZN7cutlass13device_kernelIN5flash11enable_sm90INS1_16FlashAttnFwdSm90INS1_25CollectiveMainloopFwdSm90ILi2EN4cute5tupleIJNS5_1CILi1EEES8_S8_EEENS6_IJNS7_ILi192EEENS7_ILi128EEENS7_ILi64EEEEEELi64ENS_6half_tEfNS_4arch4Sm90ELb0ELb1ELb1ELb1ELb1ELb0ELb0ELb1ELb1ELb1ELb0ELb0EEENS1_21CollectiveEpilogueFwdINS6_IJSA_SC_SB_EEES9_SE_SG_Li384ELb1ELb1ELb0ELb0EEENS1_36VarlenDynamicPersistentTileSchedulerILi192ELi128ELi384ELi128ELb0ELb1ELb1ELb1ELb0ELb1EEEEEEEEEvNT_6ParamsE,@"STO_CUDA_ENTRY STV_DEFAULT"
_ZN7cutlass13device_kernelIN5flash11enable_sm90INS1_16FlashAttnFwdSm90INS1_25CollectiveMainloopFwdSm90ILi2EN4cute5tupleIJNS5_1CILi1EEES8_S8_EEENS6_IJNS7_ILi192EEENS7_ILi128EEENS7_ILi64EEEEEELi64ENS_6half_tEfNS_4arch4Sm90ELb0ELb1ELb1ELb1ELb1ELb0ELb0ELb1ELb1ELb1ELb0ELb0EEENS1_21CollectiveEpilogueFwdINS6_IJSA_SC_SB_EEES9_SE_SG_Li384ELb1ELb1ELb0ELb0EEENS1_36VarlenDynamicPersistentTileSchedulerILi192ELi128ELi384ELi128ELb0ELb1ELb1ELb1ELb0ELb1EEEEEEEEEvNT_6ParamsE:
        /* <DEDUP_REMOVED lines=45> */
.L_x_1210:
        /* <DEDUP_REMOVED lines=22> */
.L_x_1211:
        /* <DEDUP_REMOVED lines=18> */
.L_x_1212:
        /* <DEDUP_REMOVED lines=22> */
.L_x_1213:
        /* <DEDUP_REMOVED lines=23> */
.L_x_1214:
        /* <DEDUP_REMOVED lines=8> */
.L_x_1216:
        /* <DEDUP_REMOVED lines=25> */
[----:B------:R-:W-:Y:S01]  /*0a30*/  R2UR UR5, R5 ;  /* 0x00000000050572ca */ /* 0x000fe200000e0000 */
[----:B------:R-:W-:Y:S01]  /*0a40*/  UMOV UR46, URZ ;  /* 0x0000003f002e7c82 */ /* 0x000fe20008000000 */
[CC--:B------:R-:W-:Y:S02]  /*0a50*/  LEA.HI R153, R0.reuse, R157.reuse, RZ, 0x7 ;  /* 0x0000009d00997211 */ /* 0x0c0fe400078f38ff */
[----:B------:R-:W-:-:S02]  /*0a60*/  LEA.HI R3, R0, R157, RZ, 0x5 ;  /* 0x0000009d00037211 */ /* 0x000fc400078f28ff */
[----:B------:R-:W-:Y:S02]  /*0a70*/  LOP3.LUT R152, R153, 0xffffff80, RZ, 0xc0, !PT ;  /* 0xffffff8099987812 */ /* 0x000fe400078ec0ff */
[CC--:B------:R-:W-:Y:S01]  /*0a80*/  LEA.HI R2, R0.reuse, R157.reuse, RZ, 0x4 ;  /* 0x0000009d00027211 */ /* 0x0c0fe200078f20ff */
[----:B------:R-:W-:Y:S01]  /*0a90*/  IMAD.SHL.U32 R3, R3, 0x20, RZ ;  /* 0x0000002003037824 */ /* 0x000fe200078e00ff */
[----:B------:R-:W-:Y:S01]  /*0aa0*/  LEA.HI R10, R0, R157, RZ, 0x2 ;  /* 0x0000009d000a7211 */ /* 0x000fe200078f10ff */
[C---:B------:R-:W-:Y:S01]  /*0ab0*/  IMAD.IADD R152, R157.reuse, 0x1, -R152 ;  /* 0x000000019d987824 */ /* 0x040fe200078e0a98 */
[----:B------:R-:W-:Y:S02]  /*0ac0*/  LOP3.LUT R4, R2, 0x3fffff0, RZ, 0xc0, !PT ;  /* 0x03fffff002047812 */ /* 0x000fe400078ec0ff */
[----:B------:R-:W-:Y:S02]  /*0ad0*/  SHF.R.S32.HI R5, RZ, 0x4, R2 ;  /* 0x00000004ff057819 */ /* 0x000fe40000011402 */
[----:B------:R-:W-:Y:S01]  /*0ae0*/  SHF.R.S32.HI R7, RZ, 0x1f, R152 ;  /* 0x0000001fff077819 */ /* 0x000fe20000011498 */
[----:B------:R-:W-:Y:S01]  /*0af0*/  IMAD.IADD R4, R157, 0x1, -R4 ;  /* 0x000000019d047824 */ /* 0x000fe200078e0a04 */
[----:B------:R-:W-:-:S02]  /*0b00*/  LOP3.LUT R3, R3, 0xfffffc00, RZ, 0xc0, !PT ;  /* 0xfffffc0003037812 */ /* 0x000fc400078ec0ff */
[----:B------:R-:W-:Y:S02]  /*0b10*/  LEA.HI R6, R7, R152, RZ, 0x2 ;  /* 0x0000009807067211 */ /* 0x000fe400078f10ff */
[----:B------:R-:W-:Y:S01]  /*0b20*/  LEA.HI R2, R2, R5, RZ, 0x1 ;  /* 0x0000000502027211 */ /* 0x000fe200078f08ff */
[----:B------:R-:W-:Y:S01]  /*0b30*/  IMAD R3, R4, 0x40, R3 ;  /* 0x0000004004037824 */ /* 0x000fe200078e0203 */
[--C-:B------:R-:W-:Y:S02]  /*0b40*/  SHF.R.S32.HI R8, RZ, 0x2, R6.reuse ;  /* 0x00000002ff087819 */ /* 0x100fe40000011406 */
[----:B------:R-:W-:Y:S02]  /*0b50*/  SHF.R.S32.HI R9, RZ, 0x1f, R6 ;  /* 0x0000001fff097819 */ /* 0x000fe40000011406 */
[----:B------:R-:W-:Y:S02]  /*0b60*/  SHF.R.S32.HI R153, RZ, 0x7, R153 ;  /* 0x00000007ff997819 */ /* 0x000fe40000011499 */
[----:B------:R-:W-:-:S02]  /*0b70*/  LOP3.LUT R10, R10, 0xfffffffc, RZ, 0xc0, !PT ;  /* 0xfffffffc0a0a7812 */ /* 0x000fc400078ec0ff */
[----:B------:R-:W-:Y:S01]  /*0b80*/  LEA.HI R9, R9, R8, RZ, 0x3 ;  /* 0x0000000809097211 */ /* 0x000fe200078f18ff */
[----:B------:R-:W-:Y:S01]  /*0b90*/  IMAD.HI R4, R153, 0x55555556, RZ ;  /* 0x5555555699047827 */ /* 0x000fe200078e02ff */
[----:B------:R-:W-:Y:S02]  /*0ba0*/  LOP3.LUT R2, R2, 0x1ffffffe, RZ, 0xc0, !PT ;  /* 0x1ffffffe02027812 */ /* 0x000fe400078ec0ff */
[----:B------:R-:W-:Y:S01]  /*0bb0*/  LEA.HI R0, R0, R157, RZ, 0x3 ;  /* 0x0000009d00007211 */ /* 0x000fe200078f18ff */
[----:B------:R-:W-:Y:S01]  /*0bc0*/  IMAD.IADD R10, R157, 0x1, -R10 ;  /* 0x000000019d0a7824 */ /* 0x000fe200078e0a0a */
[----:B------:R-:W-:Y:S01]  /*0bd0*/  LOP3.LUT R9, R9, 0xfffffff8, RZ, 0xc0, !PT ;  /* 0xfffffff809097812 */ /* 0x000fe200078ec0ff */
[----:B------:R-:W-:Y:S01]  /*0be0*/  IMAD.IADD R2, R5, 0x1, -R2 ;  /* 0x0000000105027824 */ /* 0x000fe200078e0a02 */
[----:B------:R-:W-:Y:S02]  /*0bf0*/  LEA.HI R7, R7, R152, RZ, 0x5 ;  /* 0x0000009807077211 */ /* 0x000fe400078f28ff */
[----:B------:R-:W-:Y:S01]  /*0c00*/  LOP3.LUT R18, R0, 0xfffffff8, RZ, 0xc0, !PT ;  /* 0xfffffff800127812 */ /* 0x000fe200078ec0ff */
[----:B------:R-:W-:Y:S01]  /*0c10*/  IMAD.IADD R8, R8, 0x1, -R9 ;  /* 0x0000000108087824 */ /* 0x000fe200078e0a09 */
[----:B------:R-:W-:Y:S01]  /*0c20*/  LEA.HI R4, R4, R4, RZ, 0x1 ;  /* 0x0000000404047211 */ /* 0x000fe200078f08ff */
[----:B------:R-:W-:Y:S01]  /*0c30*/  IMAD R155, R2, 0x8, R3 ;  /* 0x00000008029b7824 */ /* 0x000fe200078e0203 */
[----:B------:R-:W-:Y:S01]  /*0c40*/  LEA.HI R5, R10, R10, RZ, 0x1 ;  /* 0x0000000a0a057211 */ /* 0x000fe200078f08ff */
[----:B------:R-:W-:Y:S01]  /*0c50*/  IMAD.IADD R18, R157, 0x1, -R18 ;  /* 0x000000019d127824 */ /* 0x000fe200078e0a12 */
[----:B------:R-:W-:Y:S01]  /*0c60*/  SHF.R.S32.HI R7, RZ, 0x5, R7 ;  /* 0x00000005ff077819 */ /* 0x000fe20000011407 */
[----:B------:R-:W-:Y:S01]  /*0c70*/  IMAD R4, R4, -0x3, R153 ;  /* 0xfffffffd04047824 */ /* 0x000fe200078e0299 */
[----:B------:R-:W-:Y:S01]  /*0c80*/  LOP3.LUT R5, R5, 0x1ffffffe, RZ, 0xc0, !PT ;  /* 0x1ffffffe05057812 */ /* 0x000fe200078ec0ff */
[----:B------:R-:W-:Y:S01]  /*0c90*/  IMAD.SHL.U32 R19, R18, 0x8, RZ ;  /* 0x0000000812137824 */ /* 0x000fe200078e00ff */
[----:B------:R-:W-:Y:S01]  /*0ca0*/  LOP3.LUT R3, R6, 0x7ffffffc, RZ, 0xc0, !PT ;  /* 0x7ffffffc06037812 */ /* 0x000fe200078ec0ff */
[----:B------:R-:W-:Y:S01]  /*0cb0*/  IMAD R7, R7, 0x10, R8 ;  /* 0x0000001007077824 */ /* 0x000fe200078e0208 */
[----:B------:R-:W-:Y:S01]  /*0cc0*/  SHF.R.S32.HI R23, RZ, 0x3, R0 ;  /* 0x00000003ff177819 */ /* 0x000fe20000011400 */
[----:B------:R-:W-:Y:S01]  /*0cd0*/  IMAD.IADD R5, R10, 0x1, -R5 ;  /* 0x000000010a057824 */ /* 0x000fe200078e0a05 */
[----:B------:R-:W-:Y:S01]  /*0ce0*/  SHF.R.S32.HI R156, RZ, 0x1f, R19 ;  /* 0x0000001fff9c7819 */ /* 0x000fe20000011413 */
[----:B------:R-:W-:-:S02]  /*0cf0*/  IMAD R154, R4, 0x40, R7 ;  /* 0x00000040049a7824 */ /* 0x000fc400078e0207 */
[----:B------:R-:W-:Y:S02]  /*0d00*/  IMAD.IADD R16, R152, 0x1, -R3 ;  /* 0x0000000198107824 */ /* 0x000fe400078e0a03 */
[----:B------:R-:W-:-:S07]  /*0d10*/  IMAD R17, R5, 0x8, R154 ;  /* 0x0000000805117824 */ /* 0x000fce00078e029a */
.L_x_1312:
[----:B------:R-:W-:Y:S01]  /*0d20*/  ULDC.64 UR8, c[0x0][0xa28] ;  /* 0x00028a0000087ab9 */ /* 0x000fe20000000a00 */
[----:B------:R-:W-:Y:S01]  /*0d30*/  ULDC UR4, c[0x0][0x424] ;  /* 0x0001090000047ab9 */ /* 0x000fe20000000800 */
[----:B------:R-:W-:-:S04]  /*0d40*/  UISETP.NE.U32.AND UP0, UPT, UR8, URZ, UPT ;  /* 0x0000003f0800728c */ /* 0x000fc8000bf05070 */
[----:B------:R-:W-:-:S03]  /*0d50*/  UISETP.NE.AND.EX UP0, UPT, UR9, URZ, UPT, UP0 ;  /* 0x0000003f0900728c */ /* 0x000fc6000bf05300 */
[----:B------:R-:W-:Y:S02]  /*0d60*/  ULDC.64 UR8, c[0x0][0xa18] ;  /* 0x0002860000087ab9 */ /* 0x000fe40000000a00 */
[----:B------:R-:W-:Y:S01]  /*0d70*/  UISETP.NE.U32.AND UP1, UPT, UR8, URZ, UPT ;  /* 0x0000003f0800728c */ /* 0x000fe2000bf25070 */
[----:B------:R-:W-:-:S03]  /*0d80*/  PLOP3.LUT P0, PT, PT, PT, UP0, 0x80, 0x0 ;  /* 0x000000000000781c */ /* 0x000fc60003f0f008 */
[----:B------:R-:W-:-:S03]  /*0d90*/  UISETP.NE.AND.EX UP1, UPT, UR9, URZ, UPT, UP1 ;  /* 0x0000003f0900728c */ /* 0x000fc6000bf25310 */
[----:B------:R-:W-:Y:S02]  /*0da0*/  @UP0 ULDC.64 UR8, c[0x0][0xa28] ;  /* 0x00028a0000080ab9 */ /* 0x000fe40000000a00 */
[----:B------:R-:W-:Y:S01]  /*0db0*/  @UP0 UIMAD.WIDE UR8, UR6, 0x4, UR8 ;  /* 0x00000004060808a5 */ /* 0x000fe2000f8e0208 */
[----:B------:R-:W-:-:S05]  /*0dc0*/  PLOP3.LUT P2, PT, PT, PT, UP1, 0x80, 0x0 ;  /* 0x000000000000781c */ /* 0x000fca0003f4f018 */
[----:B------:R-:W-:Y:S01]  /*0dd0*/  @UP1 ULDC.64 UR10, c[0x0][0xa18] ;  /* 0x00028600000a1ab9 */ /* 0x000fe20000000a00 */
[----:B012---:R-:W-:Y:S02]  /*0de0*/  IMAD.U32 R2, RZ, RZ, UR8 ;  /* 0x00000008ff027e24 */ /* 0x007fe4000f8e00ff */
[----:B------:R-:W-:Y:S01]  /*0df0*/  IMAD.U32 R3, RZ, RZ, UR9 ;  /* 0x00000009ff037e24 */ /* 0x000fe2000f8e00ff */
[----:B------:R-:W-:-:S04]  /*0e00*/  @UP1 UIMAD.WIDE UR8, UR6, 0x4, UR10 ;  /* 0x00000004060818a5 */ /* 0x000fc8000f8e020a */
[----:B------:R-:W2:Y:S02]  /*0e10*/  @P0 LDG.E R2, desc[UR52][R2.64] ;  /* 0x0000003402020981 */ /* 0x000ea4000c1e1900 */
[----:B------:R-:W-:Y:S02]  /*0e20*/  IMAD.U32 R4, RZ, RZ, UR8 ;  /* 0x00000008ff047e24 */ /* 0x000fe4000f8e00ff */
[----:B------:R-:W-:Y:S01]  /*0e30*/  IMAD.U32 R5, RZ, RZ, UR9 ;  /* 0x00000009ff057e24 */ /* 0x000fe2000f8e00ff */
[----:B------:R-:W-:-:S04]  /*0e40*/  ULDC.64 UR8, c[0x0][0x418] ;  /* 0x0001060000087ab9 */ /* 0x000fc80000000a00 */
[----:B------:R-:W3:Y:S01]  /*0e50*/  @P2 LDG.E R4, desc[UR52][R4.64] ;  /* 0x0000003404042981 */ /* 0x000ee2000c1e1900 */
[----:B------:R-:W-:Y:S01]  /*0e60*/  UISETP.NE.U32.AND UP0, UPT, UR8, URZ, UPT ;  /* 0x0000003f0800728c */ /* 0x000fe2000bf05070 */
[----:B------:R-:W-:Y:S01]  /*0e70*/  UMOV UR41, URZ ;  /* 0x0000003f00297c82 */ /* 0x000fe20008000000 */
[----:B------:R-:W-:Y:S02]  /*0e80*/  UMOV UR38, UR7 ;  /* 0x0000000700267c82 */ /* 0x000fe40008000000 */
[----:B------:R-:W-:-:S03]  /*0e90*/  UISETP.NE.AND.EX UP0, UPT, UR9, URZ, UPT, UP0 ;  /* 0x0000003f0900728c */ /* 0x000fc6000bf05300 */
[----:B------:R-:W-:Y:S01]  /*0ea0*/  ULDC.64 UR8, c[0x0][0xa20] ;  /* 0x0002880000087ab9 */ /* 0x000fe20000000a00 */
[----:B------:R-:W-:Y:S01]  /*0eb0*/  USEL UR4, UR4, 0x1, UP0 ;  /* 0x0000000104047887 */ /* 0x000fe20008000000 */
[----:B------:R-:W-:Y:S01]  /*0ec0*/  ISETP.NE.U32.AND P1, PT, RZ, UR8, PT ;  /* 0x00000008ff007c0c */ /* 0x000fe2000bf25070 */
[----:B------:R-:W-:Y:S02]  /*0ed0*/  ULDC UR8, c[0x0][0x2f0] ;  /* 0x0000bc0000087ab9 */ /* 0x000fe40000000800 */
[----:B------:R-:W-:Y:S01]  /*0ee0*/  UIMAD UR4, UR4, UR8, URZ ;  /* 0x00000008040472a4 */ /* 0x000fe2000f8e023f */
[----:B------:R-:W-:Y:S02]  /*0ef0*/  ISETP.NE.AND.EX P1, PT, RZ, UR9, PT, P1 ;  /* 0x00000009ff007c0c */ /* 0x000fe4000bf25310 */
[----:B--2---:R-:W-:Y:S02]  /*0f00*/  @P0 R2UR UR41, R2 ;  /* 0x00000000022902ca */ /* 0x004fe400000e0000 */
[----:B---3--:R-:W-:Y:S01]  /*0f10*/  @P2 R2UR UR37, R4 ;  /* 0x00000000042522ca */ /* 0x008fe200000e0000 */
[----:B-----5:R-:W-:-:S14]  /*0f20*/  @P2 BRA `(.L_x_1217) ;  /* 0x0000000000382947 */ /* 0x020fdc0003800000 */
[----:B------:R-:W-:Y:S01]  /*0f30*/  ULDC.64 UR8, c[0x0][0xa00] ;  /* 0x0002800000087ab9 */ /* 0x000fe20000000a00 */
[----:B------:R-:W-:Y:S01]  /*0f40*/  ULDC UR37, c[0x0][0x288] ;  /* 0x0000a20000257ab9 */ /* 0x000fe20000000800 */
        /* <DEDUP_REMOVED lines=12> */
.L_x_1217:
[----:B------:R-:W-:Y:S01]  /*1010*/  UMOV UR39, UR6 ;  /* 0x0000000600277c82 */ /* 0x000fe20008000000 */
[----:B------:R-:W-:Y:S05]  /*1020*/  @!P1 BRA `(.L_x_1218) ;  /* 0x00000000001c9947 */ /* 0x000fea0003800000 */
[----:B------:R-:W-:Y:S02]  /*1030*/  ULDC.64 UR8, c[0x0][0xa20] ;  /* 0x0002880000087ab9 */ /* 0x000fe40000000a00 */
[----:B------:R-:W-:-:S06]  /*1040*/  UIMAD.WIDE UR6, UR6, 0x4, UR8 ;  /* 0x00000004060678a5 */ /* 0x000fcc000f8e0208 */
[----:B------:R-:W-:Y:S02]  /*1050*/  IMAD.U32 R2, RZ, RZ, UR6 ;  /* 0x00000006ff027e24 */ /* 0x000fe4000f8e00ff */
[----:B------:R-:W-:-:S05]  /*1060*/  IMAD.U32 R3, RZ, RZ, UR7 ;  /* 0x00000007ff037e24 */ /* 0x000fca000f8e00ff */
[----:B------:R-:W2:Y:S02]  /*1070*/  LDG.E R2, desc[UR52][R2.64] ;  /* 0x0000003402027981 */ /* 0x000ea4000c1e1900 */
[----:B--2---:R-:W-:Y:S01]  /*1080*/  R2UR UR4, R2 ;  /* 0x00000000020472ca */ /* 0x004fe200000e0000 */
[----:B------:R-:W-:-:S14]  /*1090*/  BRA `(.L_x_1219) ;  /* 0x0000000000347947 */ /* 0x000fdc0003800000 */
.L_x_1218:
        /* <DEDUP_REMOVED lines=13> */
.L_x_1219:
[----:B------:R-:W-:Y:S01]  /*1170*/  ULDC UR6, c[0x0][0x448] ;  /* 0x0001120000067ab9 */ /* 0x000fe20000000800 */
[----:B------:R-:W-:Y:S02]  /*1180*/  UIMAD UR40, UR5, 0xc0, URZ ;  /* 0x000000c0052878a4 */ /* 0x000fe4000f8e023f */
[----:B------:R-:W-:Y:S02]  /*1190*/  UISETP.NE.AND UP0, UPT, UR6, 0x1, UPT ;  /* 0x000000010600788c */ /* 0x000fe4000bf05270 */
[----:B------:R-:W-:Y:S02]  /*11a0*/  UIADD3 UR8, UR40, 0xbf, URZ ;  /* 0x000000bf28087890 */ /* 0x000fe4000fffe03f */
[----:B------:R-:W-:Y:S02]  /*11b0*/  UIADD3 UR41, -UR41, UR4, URZ ;  /* 0x0000000429297290 */ /* 0x000fe4000fffe13f */
[----:B------:R-:W-:Y:S01]  /*11c0*/  UP2UR UR51, UPR, URZ, 0x1 ;  /* 0x000000013f337883 */ /* 0x000fe20008000000 */
[----:B------:R-:W-:Y:S01]  /*11d0*/  ULDC.64 UR4, c[0x0][0x9e0] ;  /* 0x0002780000047ab9 */ /* 0x000fe20000000a00 */
[----:B------:R-:W-:-:S03]  /*11e0*/  UIADD3 UR9, UR41, 0x1, -UR37 ;  /* 0x0000000129097890 */ /* 0x000fc6000fffe825 */
[----:B------:R-:W-:Y:S01]  /*11f0*/  @UP0 ULDC UR6, c[0x0][0x44c] ;  /* 0x0001130000060ab9 */ /* 0x000fe20000000800 */
[----:B------:R-:W-:Y:S01]  /*1200*/  @UP0 ULDC UR10, c[0x0][0x450] ;  /* 0x00011400000a0ab9 */ /* 0x000fe20000000800 */
[----:B------:R-:W-:-:S04]  /*1210*/  UIMAD.WIDE.U32 UR6, UR8, UR6, URZ ;  /* 0x00000006080672a5 */ /* 0x000fc8000f8e003f */
[----:B------:R-:W-:Y:S02]  /*1220*/  @UP0 USHF.R.U32.HI UR8, URZ, UR10, UR7 ;  /* 0x0000000a3f080299 */ /* 0x000fe40008011607 */
[----:B------:R-:W-:Y:S02]  /*1230*/  UISETP.GE.AND UP0, UPT, UR5, 0x1, UPT ;  /* 0x000000010500788c */ /* 0x000fe4000bf06270 */
[----:B------:R-:W-:Y:S02]  /*1240*/  UIADD3 UR8, UR9, UR8, URZ ;  /* 0x0000000809087290 */ /* 0x000fe4000fffe03f */
[----:B------:R-:W-:Y:S02]  /*1250*/  UP2UR UR50, UPR, URZ, 0x1 ;  /* 0x000000013f327883 */ /* 0x000fe40008000000 */
[----:B------:R-:W-:Y:S01]  /*1260*/  PLOP3.LUT P0, PT, PT, PT, UP0, 0x40, 0x0 ;  /* 0x000000000000781c */ /* 0x000fe20003f0e808 */
[----:B------:R-:W-:-:S06]  /*1270*/  UIADD3 UR4, UR8, UR4, URZ ;  /* 0x0000000408047290 */ /* 0x000fcc000fffe03f */
[----:B------:R-:W-:-:S06]  /*1280*/  IMAD.U32 R0, RZ, RZ, UR4 ;  /* 0x00000004ff007e24 */ /* 0x000fcc000f8e00ff */
[----:B------:R-:W-:Y:S05]  /*1290*/  @P0 BRA `(.L_x_1220) ;  /* 0x0000000000400947 */ /* 0x000fea0003800000 */
        /* <DEDUP_REMOVED lines=10> */
.L_x_1221:
[----:B------:R-:W-:-:S11]  /*1340*/  UISETP.NE.AND UP0, UPT, UR5, 0x1, UPT ;  /* 0x000000010500788c */ /* 0x000fd6000bf05270 */
[----:B------:R-:W-:Y:S02]  /*1350*/  @UP0 ULDC.64 UR8, c[0x0][0x9e8] ;  /* 0x00027a0000080ab9 */ /* 0x000fe40000000a00 */
[----:B------:R-:W-:-:S04]  /*1360*/  UIMAD.WIDE.U32 UR6, UR4, UR8, URZ ;  /* 0x00000008040672a5 */ /* 0x000fc8000f8e003f */
[----:B------:R-:W-:-:S12]  /*1370*/  @UP0 USHF.R.U32.HI UR4, URZ, UR9, UR7 ;  /* 0x000000093f040299 */ /* 0x000fd80008011607 */
.L_x_1222:
[----:B------:R-:W-:-:S06]  /*1380*/  UIMAD UR4, UR4, UR5, UR5 ;  /* 0x00000005040472a4 */ /* 0x000fcc000f8e0205 */
[----:B------:R-:W-:-:S07]  /*1390*/  VIMNMX R0, R0, UR4, PT ;  /* 0x0000000400007c48 */ /* 0x000fce000bfe0100 */
.L_x_1220:
[----:B------:R-:W-:Y:S01]  /*13a0*/  UISETP.NE.AND UP0, UPT, UR51, URZ, UPT ;  /* 0x0000003f3300728c */ /* 0x000fe2000bf05270 */
[----:B------:R-:W-:Y:S01]  /*13b0*/  VIADD R0, R0, 0x7f ;  /* 0x0000007f00007836 */ /* 0x000fe20000000000 */
[----:B------:R-:W-:Y:S01]  /*13c0*/  UMOV UR9, UR40 ;  /* 0x0000002800097c82 */ /* 0x000fe20008000000 */
[----:B------:R-:W-:Y:S02]  /*13d0*/  UIADD3 UR4, UR41, 0x7f, URZ ;  /* 0x0000007f29047890 */ /* 0x000fe4000fffe03f */
[----:B------:R-:W-:Y:S01]  /*13e0*/  UIADD3 UR54, UR41, -UR37, URZ ;  /* 0x8000002529367290 */ /* 0x000fe2000fffe03f */
        /* <DEDUP_REMOVED lines=27> */
.L_x_1224:
[----:B------:R-:W-:-:S11]  /*15a0*/  UISETP.NE.AND UP0, UPT, UR5, 0x1, UPT ;  /* 0x000000010500788c */ /* 0x000fd6000bf05270 */
[----:B------:R-:W-:Y:S02]  /*15b0*/  @UP0 ULDC.64 UR10, c[0x0][0x9e8] ;  /* 0x00027a00000a0ab9 */ /* 0x000fe40000000a00 */
[----:B------:R-:W-:-:S04]  /*15c0*/  UIMAD.WIDE.U32 UR6, UR4, UR10, URZ ;  /* 0x0000000a040672a5 */ /* 0x000fc8000f8e003f */
[----:B------:R-:W-:-:S12]  /*15d0*/  @UP0 USHF.R.U32.HI UR4, URZ, UR11, UR7 ;  /* 0x0000000b3f040299 */ /* 0x000fd80008011607 */
.L_x_1225:
[----:B------:R-:W-:-:S04]  /*15e0*/  UIMAD UR4, UR4, UR5, URZ ;  /* 0x00000005040472a4 */ /* 0x000fc8000f8e023f */
[----:B------:R-:W-:-:S04]  /*15f0*/  UISETP.LT.AND UP0, UPT, UR9, UR4, UPT ;  /* 0x000000040900728c */ /* 0x000fc8000bf01270 */
[----:B------:R-:W-:-:S12]  /*1600*/  USEL UR9, UR9, UR4, !UP0 ;  /* 0x0000000409097287 */ /* 0x000fd8000c000000 */
.L_x_1223:
[----:B------:R-:W-:Y:S01]  /*1610*/  USHF.R.S32.HI UR4, URZ, 0x1f, UR9 ;  /* 0x0000001f3f047899 */ /* 0x000fe20008011409 */
[----:B------:R-:W-:Y:S01]  /*1620*/  PLOP3.LUT P0, PT, PT, PT, PT, 0x80, 0x0 ;  /* 0x000000000000781c */ /* 0x000fe20003f0f070 */
[----:B------:R-:W-:Y:S01]  /*1630*/  IMAD.MOV.U32 R0, RZ, RZ, RZ ;  /* 0x000000ffff007224 */ /* 0x000fe200078e00ff */
[----:B------:R-:W-:Y:S01]  /*1640*/  CS2R R118, SRZ ;  /* 0x0000000000767805 */ /* 0x000fe2000001ff00 */
[----:B------:R-:W-:Y:S01]  /*1650*/  ULEA.HI UR4, UR4, UR9, URZ, 0x7 ;  /* 0x0000000904047291 */ /* 0x000fe2000f8f383f */
[----:B------:R-:W-:Y:S01]  /*1660*/  IMAD.MOV.U32 R20, RZ, RZ, RZ ;  /* 0x000000ffff147224 */ /* 0x000fe200078e00ff */
[----:B------:R-:W-:Y:S02]  /*1670*/  CS2R R116, SRZ ;  /* 0x0000000000747805 */ /* 0x000fe4000001ff00 */
[----:B------:R-:W-:Y:S01]  /*1680*/  CS2R R114, SRZ ;  /* 0x0000000000727805 */ /* 0x000fe2000001ff00 */
[----:B------:R-:W-:Y:S01]  /*1690*/  USHF.R.S32.HI UR4, URZ, 0x7, UR4 ;  /* 0x000000073f047899 */ /* 0x000fe20008011404 */
[----:B------:R-:W-:-:S02]  /*16a0*/  CS2R R112, SRZ ;  /* 0x0000000000707805 */ /* 0x000fc4000001ff00 */
[----:B------:R-:W-:Y:S01]  /*16b0*/  CS2R R14, SRZ ;  /* 0x00000000000e7805 */ /* 0x000fe2000001ff00 */
[----:B------:R-:W-:Y:S01]  /*16c0*/  IMAD.MOV.U32 R110, RZ, RZ, RZ ;  /* 0x000000ffff6e7224 */ /* 0x000fe200078e00ff */
[----:B------:R-:W-:Y:S01]  /*16d0*/  UISETP.LT.AND UP0, UPT, URZ, UR4, UPT ;  /* 0x000000043f00728c */ /* 0x000fe2000bf01270 */
[----:B------:R-:W-:Y:S02]  /*16e0*/  CS2R R24, SRZ ;  /* 0x0000000000187805 */ /* 0x000fe4000001ff00 */
[----:B------:R-:W-:Y:S01]  /*16f0*/  CS2R R12, SRZ ;  /* 0x00000000000c7805 */ /* 0x000fe2000001ff00 */
[----:B------:R-:W-:Y:S01]  /*1700*/  IMAD.MOV.U32 R106, RZ, RZ, RZ ;  /* 0x000000ffff6a7224 */ /* 0x000fe200078e00ff */
[----:B------:R-:W-:Y:S01]  /*1710*/  USEL UR42, URZ, UR4, !UP0 ;  /* 0x000000043f2a7287 */ /* 0x000fe2000c000000 */
[----:B------:R-:W-:Y:S01]  /*1720*/  IMAD.MOV.U32 R27, RZ, RZ, RZ ;  /* 0x000000ffff1b7224 */ /* 0x000fe200078e00ff */
[----:B------:R-:W-:Y:S02]  /*1730*/  CS2R R102, SRZ ;  /* 0x0000000000667805 */ /* 0x000fe4000001ff00 */
[----:B------:R-:W-:-:S02]  /*1740*/  CS2R R100, SRZ ;  /* 0x0000000000647805 */ /* 0x000fc4000001ff00 */
[----:B------:R-:W-:Y:S02]  /*1750*/  CS2R R98, SRZ ;  /* 0x0000000000627805 */ /* 0x000fe4000001ff00 */
[----:B------:R-:W-:Y:S02]  /*1760*/  CS2R R96, SRZ ;  /* 0x0000000000607805 */ /* 0x000fe4000001ff00 */
[----:B------:R-:W-:Y:S02]  /*1770*/  ISETP.GT.AND P1, PT, R88, UR42, PT ;  /* 0x0000002a58007c0c */ /* 0x000fe4000bf24270 */
[----:B------:R-:W-:Y:S02]  /*1780*/  CS2R R94, SRZ ;  /* 0x00000000005e7805 */ /* 0x000fe4000001ff00 */
[----:B------:R-:W-:Y:S02]  /*1790*/  CS2R R92, SRZ ;  /* 0x00000000005c7805 */ /* 0x000fe4000001ff00 */
[----:B------:R-:W-:Y:S01]  /*17a0*/  CS2R R90, SRZ ;  /* 0x00000000005a7805 */ /* 0x000fe2000001ff00 */
[----:B------:R-:W-:-:S06]  /*17b0*/  IMAD.MOV.U32 R89, RZ, RZ, RZ ;  /* 0x000000ffff597224 */ /* 0x000fcc00078e00ff */
        /* <DEDUP_REMOVED lines=32> */
.L_x_1227:
        /* <DEDUP_REMOVED lines=9> */
.L_x_1405:
[----:B------:R-:W-:Y:S05]  /*1a50*/  @!P0 BRA `(.L_x_1229) ;  /* 0x0000000000048947 */ /* 0x000fea0003800000 */
[----:B------:R-:W-:Y:S01]  /*1a60*/  BPT.TRAP 0x1 ;  /* 0x000000040000795c */ /* 0x000fe20000300000 */
.L_x_1229:
[----:B------:R-:W-:Y:S02]  /*1a70*/  IMAD.U32 R13, RZ, RZ, UR46 ;  /* 0x0000002eff0d7e24 */ /* 0x000fe4000f8e00ff */
[----:B0-----:R-:W-:-:S03]  /*1a80*/  IMAD.U32 R0, RZ, RZ, UR47 ;  /* 0x0000002fff007e24 */ /* 0x001fc6000f8e00ff */
[----:B------:R-:W-:Y:S02]  /*1a90*/  LEA R13, R13, UR45, 0x3 ;  /* 0x0000002d0d0d7c11 */ /* 0x000fe4000f8e18ff */
[----:B------:R-:W-:-:S04]  /*1aa0*/  SHF.L.U32 R0, R0, 0x1f, RZ ;  /* 0x0000001f00007819 */ /* 0x000fc800000006ff */
[----:B------:R0:W1:Y:S01]  /*1ab0*/  SYNCS.PHASECHK.TRANS64.TRYWAIT P1, [R13+URZ+0x16830], R0 ;  /* 0x016830000d0075a7 */ /* 0x000062000802017f */
[----:B------:R-:W-:Y:S05]  /*1ac0*/  @!P0 BRA `(.L_x_1230) ;  /* 0x0000000000048947 */ /* 0x000fea0003800000 */
[----:B------:R-:W-:Y:S01]  /*1ad0*/  BPT.TRAP 0x1 ;  /* 0x000000040000795c */ /* 0x000fe20000300000 */
.L_x_1230:
[----:B-1----:R-:W-:Y:S05]  /*1ae0*/  @P1 BRA `(.L_x_1231) ;  /* 0x0000000000081947 */ /* 0x002fea0003800000 */
[----:B------:R-:W1:Y:S02]  /*1af0*/  SYNCS.PHASECHK.TRANS64.TRYWAIT P1, [R13+URZ+0x16830], R0 ;  /* 0x016830000d0075a7 */ /* 0x000e64000802017f */
[----:B-1----:R-:W-:Y:S05]  /*1b00*/  @!P1 BRA `(.L_x_1232) ;  /* 0x0000014c00849947 */ /* 0x002fea0003800000 */
.L_x_1231:
        /* <DEDUP_REMOVED lines=35> */
.L_x_1233:
[----:B------:R-:W-:Y:S01]  /*1d40*/  UISETP.NE.AND UP1, UPT, UR51, URZ, UPT ;  /* 0x0000003f3300728c */ /* 0x000fe2000bf25270 */
[----:B------:R-:W-:Y:S01]  /*1d50*/  R2UR UR6, R13 ;  /* 0x000000000d0672ca */ /* 0x000fe200000e0000 */
[----:B------:R-:W-:Y:S01]  /*1d60*/  ULDC UR7, c[0x0][0x9d8] ;  /* 0x0002760000077ab9 */ /* 0x000fe20000000800 */
[----:B------:R-:W-:Y:S01]  /*1d70*/  UISETP.NE.AND UP0, UPT, UR50, URZ, UPT ;  /* 0x0000003f3200728c */ /* 0x000fe2000bf05270 */
[----:B------:R-:W-:Y:S01]  /*1d80*/  FMUL.FTZ R7, R34, UR7 ;  /* 0x0000000722077c20 */ /* 0x000fe20008410000 */
[----:B------:R-:W-:Y:S01]  /*1d90*/  FMUL.FTZ R34, R63, UR7 ;  /* 0x000000073f227c20 */ /* 0x000fe20008410000 */
[----:B------:R-:W-:Y:S01]  /*1da0*/  PLOP3.LUT P1, PT, PT, PT, UP1, 0x80, 0x0 ;  /* 0x000000000000781c */ /* 0x000fe20003f2f018 */
[----:B------:R-:W-:Y:S01]  /*1db0*/  VIADD R63, R17, UR40 ;  /* 0x00000028113f7c36 */ /* 0x000fe20008000000 */
[----:B------:R-:W-:Y:S01]  /*1dc0*/  PLOP3.LUT P2, PT, PT, PT, UP1, 0x80, 0x0 ;  /* 0x000000000000781c */ /* 0x000fe20003f4f018 */
[----:B------:R-:W-:Y:S01]  /*1dd0*/  FMUL.FTZ R9, R38, UR7 ;  /* 0x0000000726097c20 */ /* 0x000fe20008410000 */
[----:B------:R-:W-:Y:S01]  /*1de0*/  FMUL.FTZ R6, R35, UR7 ;  /* 0x0000000723067c20 */ /* 0x000fe20008410000 */
[----:B------:R-:W-:Y:S01]  /*1df0*/  @UP1 ULDC UR10, c[0x0][0x44c] ;  /* 0x00011300000a1ab9 */ /* 0x000fe20000000800 */
[----:B------:R-:W-:Y:S01]  /*1e00*/  FMUL.FTZ R38, R40, UR7 ;  /* 0x0000000728267c20 */ /* 0x000fe20008410000 */
[----:B------:R-:W-:Y:S01]  /*1e10*/  FMUL.FTZ R35, R62, UR7 ;  /* 0x000000073e237c20 */ /* 0x000fe20008410000 */
[----:B------:R-:W-:Y:S01]  /*1e20*/  FMUL.FTZ R40, R66, UR7 ;  /* 0x0000000742287c20 */ /* 0x000fe20008410000 */
[----:B------:R-:W-:Y:S01]  /*1e30*/  FMUL.FTZ R66, R69, UR7 ;  /* 0x0000000745427c20 */ /* 0x000fe20008410000 */
[----:B------:R-:W-:Y:S01]  /*1e40*/  UIADD3 UR6, UR6, 0x16840, URZ ;  /* 0x0001684006067890 */ /* 0x000fe2000fffe03f */
[----:B------:R-:W-:Y:S01]  /*1e50*/  FMUL.FTZ R5, R24, UR7 ;  /* 0x0000000718057c20 */ /* 0x000fe20008410000 */
[----:B------:R-:W-:Y:S01]  /*1e60*/  FMUL.FTZ R12, R25, UR7 ;  /* 0x00000007190c7c20 */ /* 0x000fe20008410000 */
[----:B01----:R-:W-:Y:S01]  /*1e70*/  @P1 IMAD.HI.U32 R13, R63, UR10, RZ ;  /* 0x0000000a3f0d1c27 */ /* 0x003fe2000f8e00ff */
[----:B------:R-:W-:-:S03]  /*1e80*/  @UP1 ULDC UR10, c[0x0][0x450] ;  /* 0x00011400000a1ab9 */ /* 0x000fc60000000800 */
[----:B------:R-:W-:Y:S01]  /*1e90*/  FMUL.FTZ R4, R30, UR7 ;  /* 0x000000071e047c20 */ /* 0x000fe20008410000 */
[----:B------:R-:W-:Y:S01]  /*1ea0*/  FMUL.FTZ R3, R31, UR7 ;  /* 0x000000071f037c20 */ /* 0x000fe20008410000 */
[----:B------:R-:W-:Y:S01]  /*1eb0*/  FMUL.FTZ R92, R33, UR7 ;  /* 0x00000007215c7c20 */ /* 0x000fe20008410000 */
[----:B------:R-:W-:Y:S01]  /*1ec0*/  @P2 SHF.R.U32.HI R63, RZ, UR10, R13 ;  /* 0x0000000aff3f2c19 */ /* 0x000fe2000801160d */
[----:B------:R-:W-:Y:S02]  /*1ed0*/  IMAD.MOV.U32 R13, RZ, RZ, -0x80 ;  /* 0xffffff80ff0d7424 */ /* 0x000fe400078e00ff */
[----:B------:R-:W-:Y:S01]  /*1ee0*/  FMUL.FTZ R91, R32, UR7 ;  /* 0x00000007205b7c20 */ /* 0x000fe20008410000 */
[----:B------:R-:W-:Y:S01]  /*1ef0*/  FMUL.FTZ R8, R39, UR7 ;  /* 0x0000000727087c20 */ /* 0x000fe20008410000 */
[----:B------:R-:W-:Y:S01]  /*1f00*/  FMUL.FTZ R11, R42, UR7 ;  /* 0x000000072a0b7c20 */ /* 0x000fe20008410000 */
[----:B------:R-:W0:Y:S01]  /*1f10*/  SHFL.IDX PT, R62, R63, RZ, 0x1c1f ;  /* 0x001c1fff3f3e7589 */ /* 0x000e2200000e0000 */
[----:B------:R-:W-:-:S02]  /*1f20*/  IMAD R69, R88, R13, 0x80 ;  /* 0x0000008058457424 */ /* 0x000fc400078e020d */
        /* <DEDUP_REMOVED lines=24> */
[----:B------:R-:W-:-:S02]  /*20b0*/  VIADD R13, R69, 0x1 ;  /* 0x00000001450d7836 */ /* 0x000fc40000000000 */
        /* <DEDUP_REMOVED lines=27> */
[----:B------:R-:W-:Y:S01]  /*2270*/  IMAD.U32 R57, RZ, RZ, UR37 ;  /* 0x00000025ff397e24 */ /* 0x000fe2000f8e00ff */
[----:B------:R-:W1:Y:S01]  /*2280*/  MUFU.TANH R5, R5 ;  /* 0x0000000500057308 */ /* 0x000e620000002400 */
[----:B------:R-:W-:Y:S01]  /*2290*/  ULDC UR22, c[0x0][0x9dc] ;  /* 0x0002770000167ab9 */ /* 0x000fe20000000800 */
[----:B------:R-:W-:Y:S01]  /*22a0*/  SYNCS.ARRIVE.TRANS64.RED.A1T0 RZ, [UR6], RZ ;  /* 0x000000ffffff79a7 */ /* 0x000fe20008100406 */
[----:B------:R-:W-:Y:S01]  /*22b0*/  ULOP3.LUT UR6, URZ, UR22, URZ, 0x33, !UPT ;  /* 0x000000163f067292 */ /* 0x000fe2000f8e333f */
[----:B------:R-:W-:Y:S01]  /*22c0*/  IADD3 R56, -R57, UR41, R56 ;  /* 0x0000002939387c10 */ /* 0x000fe2000fffe138 */
[----:B------:R-:W-:Y:S01]  /*22d0*/  VIADD R13, R69, UR41 ;  /* 0x00000029450d7c36 */ /* 0x000fe20008000000 */
[----:B------:R-:W-:Y:S01]  /*22e0*/  ULDC UR11, c[0x0][0x9e0] ;  /* 0x00027800000b7ab9 */ /* 0x000fe20000000800 */
[----:B------:R-:W-:Y:S01]  /*22f0*/  LEA R74, R88, 0xffffff80, 0x7 ;  /* 0xffffff80584a7811 */ /* 0x000fe200078e38ff */
[----:B------:R-:W2:Y:S01]  /*2300*/  MUFU.TANH R12, R12 ;  /* 0x0000000c000c7308 */ /* 0x000ea20000002400 */
[----:B------:R-:W-:-:S02]  /*2310*/  IMAD R71, R16, -0x2, R13 ;  /* 0xfffffffe10477824 */ /* 0x000fc400078e020d */
[C---:B------:R-:W-:Y:S02]  /*2320*/  VIADD R78, R56.reuse, UR11 ;  /* 0x0000000b384e7c36 */ /* 0x040fe40008000000 */
[----:B------:R-:W-:-:S03]  /*2330*/  VIADD R73, R56, UR6 ;  /* 0x0000000638497c36 */ /* 0x000fc60008000000 */
[----:B------:R-:W3:Y:S01]  /*2340*/  MUFU.TANH R0, R0 ;  /* 0x0000000000007308 */ /* 0x000ee20000002400 */
[----:B0-----:R-:W-:Y:S01]  /*2350*/  VIADDMNMX R13, R62, R78, R71, PT ;  /* 0x0000004e3e0d7246 */ /* 0x001fe20003800147 */
[----:B------:R-:W-:-:S06]  /*2360*/  IMAD.IADD R65, R73, 0x1, R62 ;  /* 0x0000000149417824 */ /* 0x000fcc00078e023e */
[----:B------:R-:W0:Y:S08]  /*2370*/  MUFU.TANH R2, R2 ;  /* 0x0000000200027308 */ /* 0x000e300000002400 */
        /* <DEDUP_REMOVED lines=61> */
[----:B------:R-:W-:Y:S01]  /*2750*/  IMAD.U32 R67, RZ, RZ, UR37 ;  /* 0x00000025ff437e24 */ /* 0x000fe2000f8e00ff */
[----:B------:R-:W-:Y:S04]  /*2760*/  BSSY B0, `(.L_x_1235) ;  /* 0x0000013000007945 */ /* 0x000fe80003800000 */
[----:B------:R-:W-:-:S04]  /*2770*/  IADD3 R67, -R67, UR41, R62 ;  /* 0x0000002943437c10 */ /* 0x000fc8000fffe13e */
        /* <DEDUP_REMOVED lines=11> */
.L_x_1236:
[----:B------:R-:W-:Y:S02]  /*2830*/  ULDC UR6, c[0x0][0x9e4] ;  /* 0x0002790000067ab9 */ /* 0x000fe40000000800 */
[----:B------:R-:W-:-:S05]  /*2840*/  IMAD.U32 R62, RZ, RZ, UR6 ;  /* 0x00000006ff3e7e24 */ /* 0x000fca000f8e00ff */
[----:B------:R-:W-:-:S13]  /*2850*/  ISETP.NE.AND P1, PT, R62, 0x1, PT ;  /* 0x000000013e00780c */ /* 0x000fda0003f25270 */
[----:B------:R-:W1:Y:S02]  /*2860*/  @P1 LDC.64 R56, c[0x0][0x9e8] ;  /* 0x00027a00ff381b82 */ /* 0x000e640000000a00 */
[----:B-1----:R-:W-:-:S05]  /*2870*/  @P1 IMAD.HI.U32 R56, R67, R56, RZ ;  /* 0x0000003843381227 */ /* 0x002fca00078e00ff */
[----:B------:R-:W-:-:S07]  /*2880*/  @P1 SHF.R.U32.HI R67, RZ, R57, R56 ;  /* 0x00000039ff431219 */ /* 0x000fce0000011638 */
.L_x_1237:
[----:B------:R-:W-:Y:S05]  /*2890*/  BSYNC B0 ;  /* 0x0000000000007941 */ /* 0x000fea0003800000 */
.L_x_1235:
[----:B------:R-:W-:-:S04]  /*28a0*/  IMAD R67, R67, R62, -R74 ;  /* 0x0000003e43437224 */ /* 0x000fc800078e0a4a */
[----:B------:R-:W-:-:S05]  /*28b0*/  IMAD R56, R16, -0x2, R67 ;  /* 0xfffffffe10387824 */ /* 0x000fca00078e0243 */
[----:B------:R-:W-:Y:S02]  /*28c0*/  VIADDMNMX R13, R56, R62, R13, PT ;  /* 0x0000003e380d7246 */ /* 0x000fe4000380010d */
[----:B------:R-:W-:-:S07]  /*28d0*/  VIMNMX R65, R65, R56, !PT ;  /* 0x0000003841417248 */ /* 0x000fce0007fe0100 */
.L_x_1234:
[----:B------:R-:W2:Y:S01]  /*28e0*/  LDL.LU R57, [R1] ;  /* 0x0000000001397983 */ /* 0x000ea20000300800 */
[C---:B------:R-:W-:Y:S01]  /*28f0*/  ISETP.GE.AND P6, PT, R69.reuse, 0xa, PT ;  /* 0x0000000a4500780c */ /* 0x040fe20003fc6270 */
[----:B------:R-:W-:Y:S01]  /*2900*/  UISETP.NE.AND UP0, UPT, UR50, URZ, UPT ;  /* 0x0000003f3200728c */ /* 0x000fe2000bf05270 */
[C---:B------:R-:W-:Y:S02]  /*2910*/  ISETP.GE.AND P1, PT, R69.reuse, 0x2, PT ;  /* 0x000000024500780c */ /* 0x040fe40003f26270 */
[C---:B------:R-:W-:Y:S02]  /*2920*/  ISETP.GE.AND P2, PT, R69.reuse, 0x9, PT ;  /* 0x000000094500780c */ /* 0x040fe40003f46270 */
[----:B------:R-:W-:Y:S02]  /*2930*/  ISETP.GE.AND P5, PT, R69, 0x11, PT ;  /* 0x000000114500780c */ /* 0x000fe40003fa6270 */
[C---:B------:R-:W-:Y:S02]  /*2940*/  ISETP.GT.AND P4, PT, R65.reuse, 0x1, !P1 ;  /* 0x000000014100780c */ /* 0x040fe40004f84270 */
[----:B------:R-:W-:-:S02]  /*2950*/  ISETP.GT.AND P3, PT, R65, 0x8, !P2 ;  /* 0x000000084100780c */ /* 0x000fc40005764270 */
[C---:B------:R-:W-:Y:S02]  /*2960*/  ISETP.LT.OR P4, PT, R13.reuse, 0x2, P4 ;  /* 0x000000020d00780c */ /* 0x040fe40002781670 */
[----:B------:R-:W-:Y:S02]  /*2970*/  ISETP.LT.OR P3, PT, R13, 0x9, P3 ;  /* 0x000000090d00780c */ /* 0x000fe40001f61670 */
[----:B------:R-:W-:Y:S02]  /*2980*/  FSEL R130, R12, -INF , !P4 ;  /* 0xff8000000c827808 */ /* 0x000fe40006000000 */
[----:B------:R-:W-:Y:S01]  /*2990*/  FSEL R128, R89, -INF , !P3 ;  /* 0xff80000059807808 */ /* 0x000fe20005800000 */
[----:B------:R-:W1:Y:S01]  /*29a0*/  SHFL.IDX PT, R12, R63, 0x1, 0x1c1f ;  /* 0x003c1f003f0c7f89 */ /* 0x000e6200000e0000 */
[C---:B------:R-:W-:Y:S02]  /*29b0*/  ISETP.GT.AND P4, PT, R65.reuse, 0x9, !P6 ;  /* 0x000000094100780c */ /* 0x040fe40007784270 */
[----:B------:R-:W-:-:S02]  /*29c0*/  ISETP.GT.AND P3, PT, R65, 0x10, !P5 ;  /* 0x000000104100780c */ /* 0x000fc40006f64270 */
[C---:B------:R-:W-:Y:S02]  /*29d0*/  ISETP.LT.OR P4, PT, R13.reuse, 0xa, P4 ;  /* 0x0000000a0d00780c */ /* 0x040fe40002781670 */
[----:B------:R-:W-:Y:S02]  /*29e0*/  ISETP.LT.OR P3, PT, R13, 0x11, P3 ;  /* 0x000000110d00780c */ /* 0x000fe40001f61670 */
[----:B0-----:R-:W-:Y:S02]  /*29f0*/  FSEL R126, R90, -INF , !P4 ;  /* 0xff8000005a7e7808 */ /* 0x001fe40006000000 */
[----:B------:R-:W-:Y:S02]  /*2a00*/  ISETP.GE.AND P4, PT, R69, 0x19, PT ;  /* 0x000000194500780c */ /* 0x000fe40003f86270 */
[----:B------:R-:W-:Y:S02]  /*2a10*/  FSEL R124, R91, -INF , !P3 ;  /* 0xff8000005b7c7808 */ /* 0x000fe40005800000 */
[----:B--2---:R-:W-:-:S04]  /*2a20*/  LOP3.LUT R57, R57, 0xfffffffb, RZ, 0xc0, !PT ;  /* 0xfffffffb39397812 */ /* 0x004fc800078ec0ff */
[----:B------:R-:W-:-:S04]  /*2a30*/  @P6 LOP3.LUT R57, R57, 0x4, RZ, 0xfc, !PT ;  /* 0x0000000439396812 */ /* 0x000fc800078efcff */
[----:B------:R-:W-:-:S04]  /*2a40*/  LOP3.LUT R57, R57, 0xfffffff7, RZ, 0xc0, !PT ;  /* 0xfffffff739397812 */ /* 0x000fc800078ec0ff */
[----:B------:R-:W-:Y:S02]  /*2a50*/  @P5 LOP3.LUT R57, R57, 0x8, RZ, 0xfc, !PT ;  /* 0x0000000839395812 */ /* 0x000fe400078efcff */
[----:B------:R-:W-:Y:S02]  /*2a60*/  ISETP.GE.AND P5, PT, R69, 0x12, PT ;  /* 0x000000124500780c */ /* 0x000fe40003fa6270 */
[----:B------:R-:W-:Y:S02]  /*2a70*/  LOP3.LUT R57, R57, 0xffffffef, RZ, 0xc0, !PT ;  /* 0xffffffef39397812 */ /* 0x000fe400078ec0ff */
[----:B------:R-:W-:-:S04]  /*2a80*/  ISETP.GT.AND P3, PT, R65, 0x11, !P5 ;  /* 0x000000114100780c */ /* 0x000fc80006f64270 */
[----:B------:R-:W-:-:S04]  /*2a90*/  ISETP.LT.OR P3, PT, R13, 0x12, P3 ;  /* 0x000000120d00780c */ /* 0x000fc80001f61670 */
[----:B------:R-:W-:Y:S02]  /*2aa0*/  FSEL R120, R92, -INF , !P3 ;  /* 0xff8000005c787808 */ /* 0x000fe40005800000 */
[----:B------:R-:W-:Y:S02]  /*2ab0*/  @P5 LOP3.LUT R57, R57, 0x10, RZ, 0xfc, !PT ;  /* 0x0000001039395812 */ /* 0x000fe400078efcff */
[----:B------:R-:W-:Y:S02]  /*2ac0*/  ISETP.GT.AND P3, PT, R65, 0x18, !P4 ;  /* 0x000000184100780c */ /* 0x000fe40006764270 */
[----:B------:R-:W-:Y:S02]  /*2ad0*/  LOP3.LUT R57, R57, 0xfdffffff, RZ, 0xc0, !PT ;  /* 0xfdffffff39397812 */ /* 0x000fe400078ec0ff */
[----:B------:R-:W-:Y:S02]  /*2ae0*/  ISETP.LT.OR P3, PT, R13, 0x19, P3 ;  /* 0x000000190d00780c */ /* 0x000fe40001f61670 */
[----:B------:R-:W-:-:S02]  /*2af0*/  @P4 LOP3.LUT R57, R57, 0x2000000, RZ, 0xfc, !PT ;  /* 0x0200000039394812 */ /* 0x000fc400078efcff */
        /* <DEDUP_REMOVED lines=150> */
[----:B------:R-:W-:-:S03]  /*3460*/  ISETP.GT.AND P6, PT, R65, 0x79, !P6 ;  /* 0x000000794100780c */ /* 0x000fc600077c4270 */
[----:B------:R0:W-:Y:S01]  /*3470*/  STL [R1], R57 ;  /* 0x0000003901007387 */ /* 0x0001e20000100800 */
[----:B------:R-:W-:-:S04]  /*3480*/  ISETP.LT.OR P6, PT, R13, 0x7a, P6 ;  /* 0x0000007a0d00780c */ /* 0x000fc800037c1670 */
[----:B------:R-:W-:Y:S02]  /*3490*/  FSEL R42, R85, -INF , !P6 ;  /* 0xff800000552a7808 */ /* 0x000fe40007000000 */
[----:B------:R-:W-:-:S13]  /*34a0*/  PLOP3.LUT P6, PT, PT, PT, UP0, 0x40, 0x0 ;  /* 0x000000000000781c */ /* 0x000fda0003fce808 */
[----:B0-----:R-:W-:Y:S05]  /*34b0*/  @P6 BRA `(.L_x_1238) ;  /* 0x0000000000646947 */ /* 0x001fea0003800000 */
        /* <DEDUP_REMOVED lines=14> */
.L_x_1240:
[----:B------:R-:W-:Y:S02]  /*35a0*/  ULDC UR6, c[0x0][0x9e4] ;  /* 0x0002790000067ab9 */ /* 0x000fe40000000800 */
[----:B------:R-:W-:-:S05]  /*35b0*/  IMAD.U32 R47, RZ, RZ, UR6 ;  /* 0x00000006ff2f7e24 */ /* 0x000fca000f8e00ff */
[----:B------:R-:W-:-:S13]  /*35c0*/  ISETP.NE.AND P6, PT, R47, 0x1, PT ;  /* 0x000000012f00780c */ /* 0x000fda0003fc5270 */
[----:B------:R-:W0:Y:S02]  /*35d0*/  @P6 LDC.64 R12, c[0x0][0x9e8] ;  /* 0x00027a00ff0c6b82 */ /* 0x000e240000000a00 */
[----:B0-----:R-:W-:-:S05]  /*35e0*/  @P6 IMAD.HI.U32 R12, R43, R12, RZ ;  /* 0x0000000c2b0c6227 */ /* 0x001fca00078e00ff */
[----:B------:R-:W-:-:S07]  /*35f0*/  @P6 SHF.R.U32.HI R43, RZ, R13, R12 ;  /* 0x0000000dff2b6219 */ /* 0x000fce000001160c */
.L_x_1241:
[----:B------:R-:W-:Y:S05]  /*3600*/  BSYNC B0 ;  /* 0x0000000000007941 */ /* 0x000fea0003800000 */
.L_x_1239:
[----:B------:R-:W-:-:S04]  /*3610*/  IMAD R43, R43, R47, -R74 ;  /* 0x0000002f2b2b7224 */ /* 0x000fc800078e0a4a */
[----:B------:R-:W-:-:S05]  /*3620*/  IMAD R12, R16, -0x2, R43 ;  /* 0xfffffffe100c7824 */ /* 0x000fca00078e022b */
[----:B------:R-:W-:Y:S02]  /*3630*/  VIADDMNMX R5, R12, R47, R5, PT ;  /* 0x0000002f0c057246 */ /* 0x000fe40003800105 */
[----:B------:R-:W-:-:S07]  /*3640*/  VIMNMX R37, R37, R12, !PT ;  /* 0x0000000c25257248 */ /* 0x000fce0007fe0100 */
.L_x_1238:
        /* <DEDUP_REMOVED lines=110> */
[C---:B------:R-:W-:Y:S02]  /*3d30*/  ISETP.GT.AND P5, PT, R37.reuse, 0x78, !P5 ;  /* 0x000000782500780c */ /* 0x040fe40006fa4270 */
[----:B------:R-:W-:Y:S02]  /*3d40*/  ISETP.GT.AND P1, PT, R37, 0x41, !P1 ;  /* 0x000000412500780c */ /* 0x000fe40004f24270 */
[C---:B------:R-:W-:Y:S02]  /*3d50*/  ISETP.LT.OR P3, PT, R5.reuse, 0x71, P3 ;  /* 0x000000710500780c */ /* 0x040fe40001f61670 */
        /* <DEDUP_REMOVED lines=51> */
[----:B------:R-:W-:Y:S01]  /*4090*/  ISETP.GT.AND P6, PT, R37, 0x79, !P6 ;  /* 0x000000792500780c */ /* 0x000fe200077c4270 */
[-CC-:B------:R-:W-:Y:S01]  /*40a0*/  FFMA.FTZ R148, R39, R9.reuse, -R31.reuse ;  /* 0x0000000927947223 */ /* 0x180fe2000001081f */
[----:B------:R-:W-:Y:S01]  /*40b0*/  FSEL R0, R0, -INF , !P1 ;  /* 0xff80000000007808 */ /* 0x000fe20004800000 */
[-CC-:B------:R-:W-:Y:S01]  /*40c0*/  FFMA.FTZ R3, R130, R9.reuse, -R31.reuse ;  /* 0x0000000982037223 */ /* 0x180fe2000001081f */
[----:B------:R-:W-:Y:S01]  /*40d0*/  LOP3.LUT P1, RZ, R57, 0x4000000, RZ, 0xc0, !PT ;  /* 0x0400000039ff7812 */ /* 0x000fe2000782c0ff */
[-CC-:B------:R-:W-:Y:S01]  /*40e0*/  FFMA.FTZ R150, R128, R9.reuse, -R31.reuse ;  /* 0x0000000980967223 */ /* 0x180fe2000001081f */
[----:B------:R-:W-:Y:S01]  /*40f0*/  FMNMX.FTZ R11, R0, R94, !PT ;  /* 0x0000005e000b7209 */ /* 0x000fe20007810000 */
[----:B------:R-:W-:Y:S01]  /*4100*/  MUFU.EX2 R148, R148 ;  /* 0x0000009400947308 */ /* 0x000fe20000000800 */
[----:B------:R-:W-:Y:S01]  /*4110*/  ISETP.GT.AND P1, PT, R37, 0x68, !P1 ;  /* 0x000000682500780c */ /* 0x000fe20004f24270 */
[--C-:B------:R-:W-:Y:S01]  /*4120*/  FFMA.FTZ R7, R126, R9, -R31.reuse ;  /* 0x000000097e077223 */ /* 0x100fe2000001081f */
[----:B------:R-:W-:Y:S01]  /*4130*/  FMNMX.FTZ R11, R76, R11, !PT ;  /* 0x0000000b4c0b7209 */ /* 0x000fe20007810000 */
[-CC-:B------:R-:W-:Y:S01]  /*4140*/  FFMA.FTZ R144, R124, R9.reuse, -R31.reuse ;  /* 0x000000097c907223 */ /* 0x180fe2000001081f */
[----:B------:R-:W-:Y:S01]  /*4150*/  ISETP.LT.OR P1, PT, R5, 0x69, P1 ;  /* 0x000000690500780c */ /* 0x000fe20000f21670 */
[--C-:B------:R-:W-:Y:S01]  /*4160*/  FFMA.FTZ R120, R120, R9, -R31.reuse ;  /* 0x0000000978787223 */ /* 0x100fe2000001081f */
[----:B------:R-:W-:Y:S01]  /*4170*/  FMNMX.FTZ R11, R92, R11, !PT ;  /* 0x0000000b5c0b7209 */ /* 0x000fe20007810000 */
[----:B------:R-:W0:Y:S01]  /*4180*/  MUFU.EX2 R3, R3 ;  /* 0x0000000300037308 */ /* 0x000e220000000800 */
        /* <DEDUP_REMOVED lines=21> */
[--C-:B------:R-:W-:Y:S01]  /*42e0*/  FFMA.FTZ R138, R108, R9, -R31.reuse ;  /* 0x000000096c8a7223 */ /* 0x100fe2000001081f */
[----:B------:R-:W-:Y:S01]  /*42f0*/  FMNMX.FTZ R15, R84, R15, !PT ;  /* 0x0000000f540f7209 */ /* 0x000fe20007810000 */
[----:B------:R0:W-:Y:S01]  /*4300*/  MUFU.EX2 R13, R96 ;  /* 0x00000060000d7308 */ /* 0x0001e20000000800 */
[-CC-:B------:R-:W-:Y:S01]  /*4310*/  FFMA.FTZ R104, R104, R9.reuse, -R31.reuse ;  /* 0x0000000968687223 */ /* 0x180fe2000001081f */
[--C-:B------:R-:W-:Y:S01]  /*4320*/  FFMA.FTZ R134, R62, R9, -R31.reuse ;  /* 0x000000093e867223 */ /* 0x100fe2000001081f */
[----:B------:R-:W-:Y:S01]  /*4330*/  FMNMX.FTZ R15, R10, R15, !PT ;  /* 0x0000000f0a0f7209 */ /* 0x000fe20007810000 */
[-CC-:B------:R-:W-:Y:S01]  /*4340*/  FFMA.FTZ R128, R58, R9.reuse, -R31.reuse ;  /* 0x000000093a807223 */ /* 0x180fe2000001081f */
[-CC-:B------:R-:W-:Y:S01]  /*4350*/  FFMA.FTZ R130, R60, R9.reuse, -R31.reuse ;  /* 0x000000093c827223 */ /* 0x180fe2000001081f */
[--C-:B------:R-:W-:Y:S01]  /*4360*/  FFMA.FTZ R29, R66, R9, -R31.reuse ;  /* 0x00000009421d7223 */ /* 0x100fe2000001081f */
[----:B------:R-:W-:Y:S01]  /*4370*/  FMNMX.FTZ R15, R82, R15, !PT ;  /* 0x0000000f520f7209 */ /* 0x000fe20007810000 */
[----:B------:R-:W3:Y:S01]  /*4380*/  MUFU.EX2 R144, R144 ;  /* 0x0000009000907308 */ /* 0x000ee20000000800 */
[----:B0-----:R-:W-:Y:S01]  /*4390*/  FSEL R96, R21, -INF , !P2 ;  /* 0xff80000015607808 */ /* 0x001fe20005000000 */
[--C-:B------:R-:W-:Y:S01]  /*43a0*/  FFMA.FTZ R21, R54, R9, -R31.reuse ;  /* 0x0000000936157223 */ /* 0x100fe2000001081f */
[----:B------:R-:W-:Y:S01]  /*43b0*/  FMNMX.FTZ R25, R14, R15, !PT ;  /* 0x0000000f0e197209 */ /* 0x000fe20007810000 */
[-CC-:B------:R-:W-:Y:S01]  /*43c0*/  FFMA.FTZ R124, R56, R9.reuse, -R31.reuse ;  /* 0x00000009387c7223 */ /* 0x180fe2000001081f */
[-CC-:B------:R-:W-:Y:S01]  /*43d0*/  FFMA.FTZ R126, R52, R9.reuse, -R31.reuse ;  /* 0x00000009347e7223 */ /* 0x180fe2000001081f */
[--C-:B------:R-:W-:Y:S01]  /*43e0*/  FFMA.FTZ R39, R50, R9, -R31.reuse ;  /* 0x0000000932277223 */ /* 0x100fe2000001081f */
[----:B------:R-:W-:Y:S01]  /*43f0*/  FMNMX.FTZ R25, R80, R25, !PT ;  /* 0x0000001950197209 */ /* 0x000fe20007810000 */
[----:B------:R0:W4:Y:S01]  /*4400*/  MUFU.EX2 R11, R120 ;  /* 0x00000078000b7308 */ /* 0x0001220000000800 */
[----:B------:R-:W-:Y:S01]  /*4410*/  FFMA.FTZ R36, R36, R9, -R31 ;  /* 0x0000000924247223 */ /* 0x000fe2000001081f */
[----:B------:R-:W-:-:S02]  /*4420*/  F2FP.F16.F32.PACK_AB R148, R3, R148 ;  /* 0x000000940394723e */ /* 0x000fc400000000ff */
[----:B------:R-:W-:-:S04]  /*4430*/  FMNMX.FTZ R25, R78, R25, !PT ;  /* 0x000000194e197209 */ /* 0x000fc80007810000 */
[----:B------:R-:W-:Y:S01]  /*4440*/  FMNMX.FTZ R25, R30, R25, !PT ;  /* 0x000000191e197209 */ /* 0x000fe20007810000 */
[----:B------:R-:W5:Y:S01]  /*4450*/  MUFU.EX2 R146, R146 ;  /* 0x0000009200927308 */ /* 0x000f620000000800 */
[----:B0-----:R-:W-:Y:S01]  /*4460*/  FFMA.FTZ R120, R46, R9, -R31 ;  /* 0x000000092e787223 */ /* 0x001fe2000001081f */
[----:B-1----:R-:W-:Y:S01]  /*4470*/  FADD.FTZ R46, R150, R45 ;  /* 0x0000002d962e7221 */ /* 0x002fe20000010000 */
[----:B------:R-:W-:Y:S02]  /*4480*/  FMNMX.FTZ R33, R24, R25, !PT ;  /* 0x0000001918217209 */ /* 0x000fe40007810000 */
[C---:B--2---:R-:W-:Y:S01]  /*4490*/  F2FP.F16.F32.PACK_AB R150, R7.reuse, R150 ;  /* 0x000000960796723e */ /* 0x044fe200000000ff */
[----:B------:R-:W-:Y:S01]  /*44a0*/  FADD.FTZ R45, R7, R46 ;  /* 0x0000002e072d7221 */ /* 0x000fe20000010000 */
[----:B------:R-:W-:Y:S01]  /*44b0*/  FMNMX.FTZ R33, R32, R33, !PT ;  /* 0x0000002120217209 */ /* 0x000fe20007810000 */
[----:B------:R-:W0:Y:S02]  /*44c0*/  MUFU.EX2 R140, R140 ;  /* 0x0000008c008c7308 */ /* 0x000e240000000800 */
[----:B---3--:R-:W-:Y:S01]  /*44d0*/  FADD.FTZ R46, R144, R45 ;  /* 0x0000002d902e7221 */ /* 0x008fe20000010000 */
[----:B------:R-:W-:-:S02]  /*44e0*/  FMNMX.FTZ R33, R2, R33, !PT ;  /* 0x0000002102217209 */ /* 0x000fc40007810000 */
[C---:B----4-:R-:W-:Y:S01]  /*44f0*/  F2FP.F16.F32.PACK_AB R144, R11.reuse, R144 ;  /* 0x000000900b90723e */ /* 0x050fe200000000ff */
[----:B------:R-:W-:Y:S01]  /*4500*/  FADD.FTZ R45, R11, R46 ;  /* 0x0000002e0b2d7221 */ /* 0x000fe20000010000 */
[----:B------:R-:W-:Y:S01]  /*4510*/  FMNMX.FTZ R33, R34, R33, !PT ;  /* 0x0000002122217209 */ /* 0x000fe20007810000 */
[----:B------:R-:W1:Y:S03]  /*4520*/  MUFU.EX2 R15, R102 ;  /* 0x00000066000f7308 */ /* 0x000e660000000800 */
[----:B------:R-:W-:-:S04]  /*4530*/  FMNMX.FTZ R35, R40, R33, !PT ;  /* 0x0000002128237209 */ /* 0x000fc80007810000 */
[----:B------:R-:W-:Y:S01]  /*4540*/  FMNMX.FTZ R35, R106, R35, !PT ;  /* 0x000000236a237209 */ /* 0x000fe20007810000 */
[----:B------:R-:W2:Y:S03]  /*4550*/  MUFU.EX2 R142, R142 ;  /* 0x0000008e008e7308 */ /* 0x000ea60000000800 */
[----:B------:R-:W-:-:S04]  /*4560*/  FMNMX.FTZ R35, R44, R35, !PT ;  /* 0x000000232c237209 */ /* 0x000fc80007810000 */
[----:B------:R-:W-:Y:S01]  /*4570*/  FMNMX.FTZ R35, R118, R35, !PT ;  /* 0x0000002376237209 */ /* 0x000fe20007810000 */
[----:B------:R-:W3:Y:S03]  /*4580*/  MUFU.EX2 R25, R98 ;  /* 0x0000006200197308 */ /* 0x000ee60000000800 */
[----:B------:R-:W-:-:S04]  /*4590*/  FMNMX.FTZ R37, R122, R35, !PT ;  /* 0x000000237a257209 */ /* 0x000fc80007810000 */
[----:B------:R-:W-:Y:S01]  /*45a0*/  FMNMX.FTZ R37, R48, R37, !PT ;  /* 0x0000002530257209 */ /* 0x000fe20007810000 */
[----:B------:R-:W4:Y:S03]  /*45b0*/  MUFU.EX2 R136, R136 ;  /* 0x0000008800887308 */ /* 0x000f260000000800 */
        /* <DEDUP_REMOVED lines=9> */
[----:B-----5:R-:W-:-:S03]  /*4650*/  FFMA.FTZ R27, R68, R9, -R31 ;  /* 0x00000009441b7223 */ /* 0x020fc6000001081f */
[----:B------:R-:W5:Y:S04]  /*4660*/  SHFL.BFLY PT, R6, R37, 0x2, 0x1f ;  /* 0x0c401f0025067f89 */ /* 0x000f6800000e0000 */
[----:B------:R-:W-:Y:S08]  /*4670*/  MUFU.EX2 R35, R104 ;  /* 0x0000006800237308 */ /* 0x000ff00000000800 */
[----:B------:R-:W-:Y:S08]  /*4680*/  MUFU.EX2 R132, R132 ;  /* 0x0000008400847308 */ /* 0x000ff00000000800 */
[----:B------:R-:W-:Y:S01]  /*4690*/  MUFU.EX2 R134, R134 ;  /* 0x0000008600867308 */ /* 0x000fe20000000800 */
[----:B-----5:R-:W-:Y:S01]  /*46a0*/  FMNMX.FTZ R43, R37, R6, !PT ;  /* 0x00000006252b7209 */ /* 0x020fe20007810000 */
[-CC-:B------:R-:W-:Y:S01]  /*46b0*/  FFMA.FTZ R37, R64, R9.reuse, -R31.reuse ;  /* 0x0000000940257223 */ /* 0x180fe2000001081f */
[----:B------:R-:W-:-:S05]  /*46c0*/  FFMA.FTZ R31, R42, R9, -R31 ;  /* 0x000000092a1f7223 */ /* 0x000fca000001081f */
[----:B------:R-:W-:Y:S01]  /*46d0*/  MUFU.EX2 R21, R21 ;  /* 0x0000001500157308 */ /* 0x000fe20000000800 */
[----:B------:R-:W5:Y:S07]  /*46e0*/  SHFL.BFLY PT, R6, R43, 0x1, 0x1f ;  /* 0x0c201f002b067f89 */ /* 0x000f6e00000e0000 */
[----:B------:R-:W-:Y:S08]  /*46f0*/  MUFU.EX2 R128, R128 ;  /* 0x0000008000807308 */ /* 0x000ff00000000800 */
[----:B------:R-:W-:Y:S08]  /*4700*/  MUFU.EX2 R27, R27 ;  /* 0x0000001b001b7308 */ /* 0x000ff00000000800 */
        /* <DEDUP_REMOVED lines=16> */
[----:B------:R-:W-:Y:S01]  /*4810*/  FADD.FTZ R45, R13, R24 ;  /* 0x000000180d2d7221 */ /* 0x000fe20000010000 */
[-CC-:B------:R-:W-:Y:S01]  /*4820*/  FFMA.FTZ R24, R32, R9.reuse, -R43.reuse ;  /* 0x0000000920187223 */ /* 0x180fe2000001082b */
[-CC-:B------:R-:W-:Y:S01]  /*4830*/  FFMA.FTZ R147, R74, R9.reuse, -R43.reuse ;  /* 0x000000094a937223 */ /* 0x180fe2000001082b */
[-C--:B------:R-:W-:Y:S01]  /*4840*/  FFMA.FTZ R135, R2, R9.reuse, -R43 ;  /* 0x0000000902877223 */ /* 0x080fe2000001082b */
[----:B0-----:R-:W-:Y:S01]  /*4850*/  FADD.FTZ R32, R140, R45 ;  /* 0x0000002d8c207221 */ /* 0x001fe20000010000 */
[----:B------:R-:W0:Y:S01]  /*4860*/  MUFU.EX2 R0, R0 ;  /* 0x0000000000007308 */ /* 0x000e220000000800 */
[-CC-:B------:R-:W-:Y:S01]  /*4870*/  FFMA.FTZ R42, R86, R9.reuse, -R43.reuse ;  /* 0x00000009562a7223 */ /* 0x180fe2000001082b */
[-CC-:B------:R-:W-:Y:S01]  /*4880*/  FFMA.FTZ R141, R8, R9.reuse, -R43.reuse ;  /* 0x00000009088d7223 */ /* 0x180fe2000001082b */
[----:B-1----:R-:W-:Y:S01]  /*4890*/  FADD.FTZ R45, R15, R32 ;  /* 0x000000200f2d7221 */ /* 0x002fe20000010000 */
[-CC-:B------:R-:W-:Y:S01]  /*48a0*/  FFMA.FTZ R8, R84, R9.reuse, -R43.reuse ;  /* 0x0000000954087223 */ /* 0x180fe2000001082b */
[-CC-:B------:R-:W-:Y:S01]  /*48b0*/  FFMA.FTZ R143, R10, R9.reuse, -R43.reuse ;  /* 0x000000090a8f7223 */ /* 0x180fe2000001082b */
[-C--:B------:R-:W-:Y:S01]  /*48c0*/  FFMA.FTZ R10, R82, R9.reuse, -R43 ;  /* 0x00000009520a7223 */ /* 0x080fe2000001082b */
[----:B--2---:R-:W-:Y:S01]  /*48d0*/  FADD.FTZ R32, R142, R45 ;  /* 0x0000002d8e207221 */ /* 0x004fe20000010000 */
[----:B------:R-:W1:Y:S01]  /*48e0*/  MUFU.EX2 R151, R151 ;  /* 0x0000009700977308 */ /* 0x000e620000000800 */
[-CC-:B------:R-:W-:Y:S01]  /*48f0*/  FFMA.FTZ R129, R40, R9.reuse, -R43.reuse ;  /* 0x0000000928817223 */ /* 0x180fe2000001082b */
[-CC-:B------:R-:W-:Y:S01]  /*4900*/  FFMA.FTZ R137, R14, R9.reuse, -R43.reuse ;  /* 0x000000090e897223 */ /* 0x180fe2000001082b */
[----:B---3--:R-:W-:Y:S01]  /*4910*/  FADD.FTZ R47, R25, R32 ;  /* 0x00000020192f7221 */ /* 0x008fe20000010000 */
[-CC-:B------:R-:W-:Y:S01]  /*4920*/  FFMA.FTZ R32, R34, R9.reuse, -R43.reuse ;  /* 0x0000000922207223 */ /* 0x180fe2000001082b */
[-CC-:B------:R-:W-:Y:S01]  /*4930*/  FFMA.FTZ R14, R80, R9.reuse, -R43.reuse ;  /* 0x00000009500e7223 */ /* 0x180fe2000001082b */
[-C--:B------:R-:W-:Y:S01]  /*4940*/  FFMA.FTZ R139, R78, R9.reuse, -R43 ;  /* 0x000000094e8b7223 */ /* 0x080fe2000001082b */
[----:B----4-:R-:W-:Y:S01]  /*4950*/  FADD.FTZ R34, R136, R47 ;  /* 0x0000002f88227221 */ /* 0x010fe20000010000 */
        /* <DEDUP_REMOVED lines=13> */
[-CC-:B------:R-:W-:Y:S01]  /*4a30*/  FFMA.FTZ R20, R20, R9.reuse, -R43.reuse ;  /* 0x0000000914147223 */ /* 0x180fe2000001082b */
[-C--:B------:R-:W-:Y:S01]  /*4a40*/  FFMA.FTZ R96, R96, R9.reuse, -R43 ;  /* 0x0000000960607223 */ /* 0x080fe2000001082b */
[----:B------:R-:W-:Y:S01]  /*4a50*/  FADD.FTZ R40, R132, R47 ;  /* 0x0000002f84287221 */ /* 0x000fe20000010000 */
[----:B------:R-:W1:Y:S01]  /*4a60*/  MUFU.EX2 R4, R4 ;  /* 0x0000000400047308 */ /* 0x000e620000000800 */
[----:B--2---:R-:W-:Y:S01]  /*4a70*/  FADD.FTZ R2, R38, R45 ;  /* 0x0000002d26027221 */ /* 0x004fe20000010000 */
[C---:B------:R-:W-:Y:S01]  /*4a80*/  F2FP.F16.F32.PACK_AB R132, R5.reuse, R132 ;  /* 0x000000840584723e */ /* 0x040fe200000000ff */
[----:B------:R-:W-:Y:S01]  /*4a90*/  FADD.FTZ R47, R5, R40 ;  /* 0x00000028052f7221 */ /* 0x000fe20000010000 */
[--C-:B------:R-:W-:Y:S01]  /*4aa0*/  FFMA.FTZ R26, R26, R9, -R43.reuse ;  /* 0x000000091a1a7223 */ /* 0x100fe2000001082b */
[----:B------:R-:W-:Y:S01]  /*4ab0*/  F2FP.F16.F32.PACK_AB R149, R0, R149 ;  /* 0x000000950095723e */ /* 0x000fe200000000ff */
[-C--:B------:R-:W-:Y:S01]  /*4ac0*/  FFMA.FTZ R72, R72, R9.reuse, -R43 ;  /* 0x0000000948487223 */ /* 0x080fe2000001082b */
[----:B------:R-:W-:Y:S01]  /*4ad0*/  FADD.FTZ R40, R134, R47 ;  /* 0x0000002f86287221 */ /* 0x000fe20000010000 */
[----:B------:R-:W2:Y:S01]  /*4ae0*/  MUFU.EX2 R147, R147 ;  /* 0x0000009300937308 */ /* 0x000ea20000000800 */
[----:B0-----:R-:W-:Y:S01]  /*4af0*/  FADD.FTZ R45, R145, R2 ;  /* 0x00000002912d7221 */ /* 0x001fe20000010000 */
[-CC-:B------:R-:W-:Y:S01]  /*4b00*/  FFMA.FTZ R28, R28, R9.reuse, -R43.reuse ;  /* 0x000000091c1c7223 */ /* 0x180fe2000001082b */
[----:B------:R-:W-:Y:S01]  /*4b10*/  FADD.FTZ R47, R21, R40 ;  /* 0x00000028152f7221 */ /* 0x000fe20000010000 */
[----:B------:R-:W-:Y:S01]  /*4b20*/  FFMA.FTZ R43, R70, R9, -R43 ;  /* 0x00000009462b7223 */ /* 0x000fe2000001082b */
[----:B------:R-:W-:-:S02]  /*4b30*/  F2FP.F16.F32.PACK_AB R146, R13, R146 ;  /* 0x000000920d92723e */ /* 0x000fc400000000ff */
[----:B------:R-:W-:Y:S01]  /*4b40*/  FADD.FTZ R40, R128, R47 ;  /* 0x0000002f80287221 */ /* 0x000fe20000010000 */
[----:B------:R-:W0:Y:S01]  /*4b50*/  MUFU.EX2 R42, R42 ;  /* 0x0000002a002a7308 */ /* 0x000e220000000800 */
[----:B-1----:R-:W-:Y:S01]  /*4b60*/  FADD.FTZ R2, R4, R45 ;  /* 0x0000002d04027221 */ /* 0x002fe20000010000 */
[----:B------:R-:W-:Y:S02]  /*4b70*/  F2FP.F16.F32.PACK_AB R140, R15, R140 ;  /* 0x0000008c0f8c723e */ /* 0x000fe400000000ff */
[----:B------:R-:W-:Y:S02]  /*4b80*/  F2FP.F16.F32.PACK_AB R142, R25, R142 ;  /* 0x0000008e198e723e */ /* 0x000fe400000000ff */
[----:B------:R-:W-:Y:S02]  /*4b90*/  F2FP.F16.F32.PACK_AB R136, R33, R136 ;  /* 0x000000882188723e */ /* 0x000fe400000000ff */
[----:B------:R-:W1:Y:S01]  /*4ba0*/  MUFU.EX2 R141, R141 ;  /* 0x0000008d008d7308 */ /* 0x000e620000000800 */
[----:B--2---:R-:W-:Y:S01]  /*4bb0*/  FADD.FTZ R45, R147, R2 ;  /* 0x00000002932d7221 */ /* 0x004fe20000010000 */
[----:B------:R-:W-:-:S02]  /*4bc0*/  F2FP.F16.F32.PACK_AB R138, R35, R138 ;  /* 0x0000008a238a723e */ /* 0x000fc400000000ff */
[----:B------:R-:W-:Y:S02]  /*4bd0*/  F2FP.F16.F32.PACK_AB R134, R21, R134 ;  /* 0x000000861586723e */ /* 0x000fe400000000ff */
[----:B------:R-:W-:Y:S02]  /*4be0*/  F2FP.F16.F32.PACK_AB R128, R27, R128 ;  /* 0x000000801b80723e */ /* 0x000fe400000000ff */
[----:B------:R-:W2:Y:S01]  /*4bf0*/  MUFU.EX2 R8, R8 ;  /* 0x0000000800087308 */ /* 0x000ea20000000800 */
[----:B0-----:R-:W-:Y:S01]  /*4c00*/  FADD.FTZ R2, R42, R45 ;  /* 0x0000002d2a027221 */ /* 0x001fe20000010000 */
[----:B------:R-:W-:Y:S02]  /*4c10*/  F2FP.F16.F32.PACK_AB R151, R38, R151 ;  /* 0x000000972697723e */ /* 0x000fe400000000ff */
[----:B------:R-:W-:Y:S02]  /*4c20*/  F2FP.F16.F32.PACK_AB R145, R4, R145 ;  /* 0x000000910491723e */ /* 0x000fe400000000ff */
[----:B------:R-:W-:-:S02]  /*4c30*/  F2FP.F16.F32.PACK_AB R147, R42, R147 ;  /* 0x000000932a93723e */ /* 0x000fc400000000ff */
        /* <DEDUP_REMOVED lines=95> */
.L_x_1243:
[----:B------:R-:W-:Y:S02]  /*5230*/  ULDC UR14, c[0x0][0x9e4] ;  /* 0x00027900000e7ab9 */ /* 0x000fe40000000800 */
[----:B------:R-:W-:-:S11]  /*5240*/  UISETP.NE.AND UP0, UPT, UR14, 0x1, UPT ;  /* 0x000000010e00788c */ /* 0x000fd6000bf05270 */
[----:B------:R-:W-:Y:S02]  /*5250*/  @UP0 ULDC.64 UR18, c[0x0][0x9e8] ;  /* 0x00027a0000120ab9 */ /* 0x000fe40000000a00 */
[----:B------:R-:W-:-:S04]  /*5260*/  UIMAD.WIDE.U32 UR6, UR11, UR18, URZ ;  /* 0x000000120b0672a5 */ /* 0x000fc8000f8e003f */
[----:B------:R-:W-:-:S12]  /*5270*/  @UP0 USHF.R.U32.HI UR11, URZ, UR19, UR7 ;  /* 0x000000133f0b0299 */ /* 0x000fd80008011607 */
.L_x_1244:
[----:B------:R-:W-:-:S04]  /*5280*/  UIMAD UR11, UR11, UR14, UR14 ;  /* 0x0000000e0b0b72a4 */ /* 0x000fc8000f8e020e */
[----:B------:R-:W-:-:S04]  /*5290*/  UISETP.LT.AND UP0, UPT, UR10, UR11, UPT ;  /* 0x0000000b0a00728c */ /* 0x000fc8000bf01270 */
[----:B------:R-:W-:-:S12]  /*52a0*/  USEL UR10, UR10, UR11, UP0 ;  /* 0x0000000b0a0a7287 */ /* 0x000fd80008000000 */
.L_x_1242:
        /* <DEDUP_REMOVED lines=32> */
.L_x_1264:
[----:B------:R-:W-:Y:S01]  /*54b0*/  ISETP.NE.AND P2, PT, RZ, UR44, PT ;  /* 0x0000002cff007c0c */ /* 0x000fe2000bf45270 */
[----:B------:R-:W-:-:S04]  /*54c0*/  UISETP.NE.AND UP0, UPT, UR26, 0x1, UPT ;  /* 0x000000011a00788c */ /* 0x000fc8000bf05270 */
[----:B------:R-:W-:-:S04]  /*54d0*/  USEL UR47, URZ, 0x1, UP0 ;  /* 0x000000013f2f7887 */ /* 0x000fc80008000000 */
[----:B------:R-:W-:-:S04]  /*54e0*/  ULOP3.LUT UR47, UR27, UR47, URZ, 0x3c, !UPT ;  /* 0x0000002f1b2f7292 */ /* 0x000fc8000f8e3c3f */
[----:B------:R-:W-:Y:S08]  /*54f0*/  @P2 BRA `(.L_x_1246) ;  /* 0x0000000000382947 */ /* 0x000ff00003800000 */
[----:B------:R-:W-:Y:S05]  /*5500*/  @!P0 BRA `(.L_x_1247) ;  /* 0x0000000000048947 */ /* 0x000fea0003800000 */
[----:B------:R-:W-:Y:S01]  /*5510*/  BPT.TRAP 0x1 ;  /* 0x000000040000795c */ /* 0x000fe20000300000 */
.L_x_1247:
        /* <DEDUP_REMOVED lines=9> */
.L_x_1248:
[----:B-1----:R-:W-:Y:S05]  /*55b0*/  @P1 BRA `(.L_x_1246) ;  /* 0x0000000000081947 */ /* 0x002fea0003800000 */
[----:B------:R-:W1:Y:S02]  /*55c0*/  SYNCS.PHASECHK.TRANS64.TRYWAIT P1, [UR6+0x16830], R6 ;  /* 0x01683006ff0075a7 */ /* 0x000e640008020146 */
[----:B-1----:R-:W-:Y:S05]  /*55d0*/  @!P1 BRA `(.L_x_1249) ;  /* 0x0000011000e49947 */ /* 0x002fea0003800000 */
.L_x_1246:
        /* <DEDUP_REMOVED lines=28> */
.L_x_1251:
[----:B------:R-:W-:Y:S01]  /*57a0*/  ULEA UR6, UR26, UR45, 0x3 ;  /* 0x0000002d1a067291 */ /* 0x000fe2000f8e183f */
[----:B------:R-:W-:-:S05]  /*57b0*/  IMAD.U32 R6, RZ, RZ, UR27 ;  /* 0x0000001bff067e24 */ /* 0x000fca000f8e00ff */
[----:B------:R-:W-:-:S04]  /*57c0*/  SHF.L.U32 R6, R6, 0x1f, RZ ;  /* 0x0000001f06067819 */ /* 0x000fc800000006ff */
[----:B------:R0:W1:Y:S01]  /*57d0*/  SYNCS.PHASECHK.TRANS64.TRYWAIT P1, [UR6+0x16850], R6 ;  /* 0x01685006ff0075a7 */ /* 0x0000620008020146 */
[----:B------:R-:W-:Y:S05]  /*57e0*/  @!P0 BRA `(.L_x_1252) ;  /* 0x0000000000048947 */ /* 0x000fea0003800000 */
[----:B------:R-:W-:Y:S01]  /*57f0*/  BPT.TRAP 0x1 ;  /* 0x000000040000795c */ /* 0x000fe20000300000 */
.L_x_1252:
[----:B-1----:R-:W-:Y:S05]  /*5800*/  @P1 BRA `(.L_x_1250) ;  /* 0x0000000000081947 */ /* 0x002fea0003800000 */
[----:B------:R-:W1:Y:S02]  /*5810*/  SYNCS.PHASECHK.TRANS64.TRYWAIT P1, [UR6+0x16850], R6 ;  /* 0x01685006ff0075a7 */ /* 0x000e640008020146 */
[----:B-1----:R-:W-:Y:S05]  /*5820*/  @!P1 BRA `(.L_x_1253) ;  /* 0x0000011000689947 */ /* 0x002fea0003800000 */
.L_x_1250:
        /* <DEDUP_REMOVED lines=51> */
.L_x_1254:
[----:B------:R-:W-:Y:S01]  /*5b60*/  UISETP.NE.AND UP1, UPT, UR51, URZ, UPT ;  /* 0x0000003f3300728c */ /* 0x000fe2000bf25270 */
[----:B------:R-:W-:Y:S01]  /*5b70*/  FMUL.FTZ R126, R64, UR24 ;  /* 0x00000018407e7c20 */ /* 0x000fe20008410000 */
[----:B------:R-:W-:Y:S01]  /*5b80*/  VIADD R64, R17, UR40 ;  /* 0x0000002811407c36 */ /* 0x000fe20008000000 */
[----:B------:R-:W-:Y:S01]  /*5b90*/  ULEA UR6, UR46, UR45, 0x3 ;  /* 0x0000002d2e067291 */ /* 0x000fe2000f8e183f */
[----:B------:R-:W-:Y:S01]  /*5ba0*/  FMUL.FTZ R128, R65, UR24 ;  /* 0x0000001841807c20 */ /* 0x000fe20008410000 */
[----:B------:R-:W-:Y:S01]  /*5bb0*/  IMAD.SHL.U32 R65, R5, 0x80, RZ ;  /* 0x0000008005417824 */ /* 0x000fe200078e00ff */
[----:B------:R-:W-:Y:S01]  /*5bc0*/  PLOP3.LUT P1, PT, PT, PT, UP1, 0x80, 0x0 ;  /* 0x000000000000781c */ /* 0x000fe20003f2f018 */
[----:B------:R-:W-:Y:S01]  /*5bd0*/  UIADD3 UR6, UR6, 0x16840, URZ ;  /* 0x0001684006067890 */ /* 0x000fe2000fffe03f */
[----:B------:R-:W-:Y:S01]  /*5be0*/  PLOP3.LUT P2, PT, PT, PT, UP1, 0x80, 0x0 ;  /* 0x000000000000781c */ /* 0x000fe20003f4f018 */
[----:B------:R-:W-:Y:S01]  /*5bf0*/  FMUL.FTZ R20, R35, UR24 ;  /* 0x0000001823147c20 */ /* 0x000fe20008410000 */
[----:B------:R-:W-:Y:S01]  /*5c00*/  FMUL.FTZ R7, R27, UR24 ;  /* 0x000000181b077c20 */ /* 0x000fe20008410000 */
[----:B------:R-:W-:Y:S01]  /*5c10*/  @UP1 ULDC UR7, c[0x0][0x44c] ;  /* 0x0001130000071ab9 */ /* 0x000fe20000000800 */
[----:B------:R-:W-:Y:S01]  /*5c20*/  FMUL.FTZ R15, R28, UR24 ;  /* 0x000000181c0f7c20 */ /* 0x000fe20008410000 */
[----:B------:R-:W-:Y:S01]  /*5c30*/  FMUL.FTZ R10, R31, UR24 ;  /* 0x000000181f0a7c20 */ /* 0x000fe20008410000 */
[----:B------:R-:W-:Y:S01]  /*5c40*/  FMUL.FTZ R35, R41, UR24 ;  /* 0x0000001829237c20 */ /* 0x000fe20008410000 */
[----:B------:R-:W-:Y:S01]  /*5c50*/  UISETP.NE.AND UP0, UPT, UR50, URZ, UPT ;  /* 0x0000003f3200728c */ /* 0x000fe2000bf05270 */
[----:B------:R-:W-:Y:S01]  /*5c60*/  FMUL.FTZ R9, R24, UR24 ;  /* 0x0000001818097c20 */ /* 0x000fe20008410000 */
[----:B------:R-:W-:Y:S01]  /*5c70*/  FMUL.FTZ R11, R25, UR24 ;  /* 0x00000018190b7c20 */ /* 0x000fe20008410000 */
[----:B0-----:R-:W-:Y:S01]  /*5c80*/  FMUL.FTZ R6, R26, UR24 ;  /* 0x000000181a067c20 */ /* 0x001fe20008410000 */
        /* <DEDUP_REMOVED lines=8> */
[----:B------:R-:W-:Y:S01]  /*5d10*/  FMUL.FTZ R41, R55, UR24 ;  /* 0x0000001837297c20 */ /* 0x000fe20008410000 */
[----:B------:R-:W-:Y:S01]  /*5d20*/  FMUL.FTZ R25, R32, UR24 ;  /* 0x0000001820197c20 */ /* 0x000fe20008410000 */
        /* <DEDUP_REMOVED lines=51> */
[----:B------:R-:W-:Y:S01]  /*6060*/  IMAD R13, R16, -0x2, R13 ;  /* 0xfffffffe100d7824 */ /* 0x000fe200078e020d */
[----:B------:R-:W1:Y:S01]  /*6070*/  MUFU.TANH R9, R9 ;  /* 0x0000000900097308 */ /* 0x000e620000002400 */
[----:B------:R-:W-:Y:S01]  /*6080*/  IMAD.U32 R66, RZ, RZ, UR37 ;  /* 0x00000025ff427e24 */ /* 0x000fe2000f8e00ff */
[----:B------:R-:W-:Y:S01]  /*6090*/  SYNCS.ARRIVE.TRANS64.RED.A1T0 RZ, [UR6], RZ ;  /* 0x000000ffffff79a7 */ /* 0x000fe20008100406 */
[----:B------:R-:W-:-:S03]  /*60a0*/  ULOP3.LUT UR6, URZ, UR22, URZ, 0x33, !UPT ;  /* 0x000000163f067292 */ /* 0x000fc6000f8e333f */
[----:B------:R-:W-:Y:S02]  /*60b0*/  IADD3 R13, -R66, UR41, R13 ;  /* 0x00000029420d7c10 */ /* 0x000fe4000fffe10d */
[----:B------:R-:W2:Y:S03]  /*60c0*/  MUFU.TANH R11, R11 ;  /* 0x0000000b000b7308 */ /* 0x000ea60000002400 */
[C---:B------:R-:W-:Y:S02]  /*60d0*/  VIADD R67, R13.reuse, UR23 ;  /* 0x000000170d437c36 */ /* 0x040fe40008000000 */
[----:B------:R-:W-:Y:S02]  /*60e0*/  VIADD R69, R13, UR6 ;  /* 0x000000060d457c36 */ /* 0x000fe40008000000 */
[--C-:B0-----:R-:W-:Y:S01]  /*60f0*/  IMAD.IADD R71, R67, 0x1, R12.reuse ;  /* 0x0000000143477824 */ /* 0x101fe200078e020c */
        /* <DEDUP_REMOVED lines=77> */
.L_x_1257:
[----:B------:R-:W-:-:S05]  /*65d0*/  IMAD.U32 R66, RZ, RZ, UR21 ;  /* 0x00000015ff427e24 */ /* 0x000fca000f8e00ff */
[----:B------:R-:W-:-:S13]  /*65e0*/  ISETP.NE.AND P1, PT, R66, 0x1, PT ;  /* 0x000000014200780c */ /* 0x000fda0003f25270 */
[----:B------:R-:W1:Y:S02]  /*65f0*/  @P1 LDC.64 R12, c[0x0][0x9e8] ;  /* 0x00027a00ff0c1b82 */ /* 0x000e640000000a00 */
[----:B-1----:R-:W-:-:S05]  /*6600*/  @P1 IMAD.HI.U32 R12, R63, R12, RZ ;  /* 0x0000000c3f0c1227 */ /* 0x002fca00078e00ff */
[----:B------:R-:W-:-:S07]  /*6610*/  @P1 SHF.R.U32.HI R63, RZ, R13, R12 ;  /* 0x0000000dff3f1219 */ /* 0x000fce000001160c */
.L_x_1258:
[----:B------:R-:W-:Y:S05]  /*6620*/  BSYNC B0 ;  /* 0x0000000000007941 */ /* 0x000fea0003800000 */
.L_x_1256:
[----:B------:R-:W-:-:S04]  /*6630*/  IMAD R63, R63, R66, -R65 ;  /* 0x000000423f3f7224 */ /* 0x000fc800078e0a41 */
[----:B------:R-:W-:-:S05]  /*6640*/  IMAD R12, R16, -0x2, R63 ;  /* 0xfffffffe100c7824 */ /* 0x000fca00078e023f */
[----:B------:R-:W-:Y:S02]  /*6650*/  VIADDMNMX R71, R12, R66, R71, PT ;  /* 0x000000420c477246 */ /* 0x000fe40003800147 */
[----:B------:R-:W-:-:S07]  /*6660*/  VIMNMX R73, R73, R12, !PT ;  /* 0x0000000c49497248 */ /* 0x000fce0007fe0100 */
.L_x_1255:
[----:B------:R-:W-:Y:S01]  /*6670*/  ISETP.GT.AND P1, PT, R5, -0x1, PT ;  /* 0xffffffff0500780c */ /* 0x000fe20003f24270 */
[----:B------:R-:W1:Y:S01]  /*6680*/  SHFL.IDX PT, R12, R64, 0x1, 0x1c1f ;  /* 0x003c1f00400c7f89 */ /* 0x000e6200000e0000 */
[----:B------:R-:W-:Y:S02]  /*6690*/  UISETP.NE.AND UP0, UPT, UR50, URZ, UPT ;  /* 0x0000003f3200728c */ /* 0x000fe4000bf05270 */
[C---:B------:R-:W-:Y:S02]  /*66a0*/  ISETP.GT.AND P3, PT, R73.reuse, 0x8, P1 ;  /* 0x000000084900780c */ /* 0x040fe40000f64270 */
[----:B------:R-:W-:Y:S02]  /*66b0*/  ISETP.GT.AND P6, PT, R73, RZ, P1 ;  /* 0x000000ff4900720c */ /* 0x000fe40000fc4270 */
[----:B------:R-:W-:Y:S02]  /*66c0*/  ISETP.LT.OR P3, PT, R71, 0x9, P3 ;  /* 0x000000094700780c */ /* 0x000fe40001f61670 */
[----:B------:R-:W-:-:S02]  /*66d0*/  ISETP.GT.AND P2, PT, R73, 0x1, P1 ;  /* 0x000000014900780c */ /* 0x000fc40000f44270 */
[----:B------:R-:W-:Y:S02]  /*66e0*/  FSEL R66, R15, -INF , !P3 ;  /* 0xff8000000f427808 */ /* 0x000fe40005800000 */
[----:B------:R-:W-:Y:S02]  /*66f0*/  ISETP.GT.AND P3, PT, R73, 0x19, P1 ;  /* 0x000000194900780c */ /* 0x000fe40000f64270 */
[C---:B------:R-:W-:Y:S02]  /*6700*/  ISETP.LT.OR P6, PT, R71.reuse, 0x1, P6 ;  /* 0x000000014700780c */ /* 0x040fe400037c1670 */
[C---:B------:R-:W-:Y:S02]  /*6710*/  ISETP.LT.OR P2, PT, R71.reuse, 0x2, P2 ;  /* 0x000000024700780c */ /* 0x040fe40001741670 */
[----:B------:R-:W-:Y:S02]  /*6720*/  ISETP.LT.OR P3, PT, R71, 0x1a, P3 ;  /* 0x0000001a4700780c */ /* 0x000fe40001f61670 */
[----:B------:R-:W-:-:S02]  /*6730*/  FSEL R63, R9, -INF , !P6 ;  /* 0xff800000093f7808 */ /* 0x000fc40007000000 */
[----:B------:R-:W-:Y:S01]  /*6740*/  FSEL R150, R11, -INF , !P2 ;  /* 0xff8000000b967808 */ /* 0x000fe20005000000 */
[--C-:B-1----:R-:W-:Y:S01]  /*6750*/  IMAD.IADD R11, R67, 0x1, R12.reuse ;  /* 0x00000001430b7824 */ /* 0x102fe200078e020c */
[----:B------:R-:W-:Y:S01]  /*6760*/  ISETP.GT.AND P5, PT, R73, 0x9, P1 ;  /* 0x000000094900780c */ /* 0x000fe20000fa4270 */
[----:B------:R-:W-:Y:S01]  /*6770*/  IMAD.IADD R15, R69, 0x1, R12 ;  /* 0x00000001450f7824 */ /* 0x000fe200078e020c */
        /* <DEDUP_REMOVED lines=99> */
.L_x_1261:
[----:B------:R-:W-:-:S05]  /*6db0*/  IMAD.U32 R21, RZ, RZ, UR21 ;  /* 0x00000015ff157e24 */ /* 0x000fca000f8e00ff */
[----:B------:R-:W-:-:S13]  /*6dc0*/  ISETP.NE.AND P2, PT, R21, 0x1, PT ;  /* 0x000000011500780c */ /* 0x000fda0003f45270 */
[----:B------:R-:W0:Y:S02]  /*6dd0*/  @P2 LDC.64 R12, c[0x0][0x9e8] ;  /* 0x00027a00ff0c2b82 */ /* 0x000e240000000a00 */
[----:B0-----:R-:W-:-:S05]  /*6de0*/  @P2 IMAD.HI.U32 R12, R9, R12, RZ ;  /* 0x0000000c090c2227 */ /* 0x001fca00078e00ff */
[----:B------:R-:W-:-:S07]  /*6df0*/  @P2 SHF.R.U32.HI R9, RZ, R13, R12 ;  /* 0x0000000dff092219 */ /* 0x000fce000001160c */
.L_x_1262:
[----:B------:R-:W-:Y:S05]  /*6e00*/  BSYNC B0 ;  /* 0x0000000000007941 */ /* 0x000fea0003800000 */
.L_x_1260:
[----:B------:R-:W-:-:S04]  /*6e10*/  IMAD R9, R9, R21, -R65 ;  /* 0x0000001509097224 */ /* 0x000fc800078e0a41 */
[----:B------:R-:W-:-:S05]  /*6e20*/  IMAD R12, R16, -0x2, R9 ;  /* 0xfffffffe100c7824 */ /* 0x000fca00078e0209 */
[----:B------:R-:W-:Y:S02]  /*6e30*/  VIADDMNMX R11, R12, R21, R11, PT ;  /* 0x000000150c0b7246 */ /* 0x000fe4000380010b */
[----:B------:R-:W-:-:S07]  /*6e40*/  VIMNMX R15, R15, R12, !PT ;  /* 0x0000000c0f0f7248 */ /* 0x000fce0007fe0100 */
.L_x_1259:
[----:B------:R-:W-:Y:S02]  /*6e50*/  FMNMX.FTZ R9, R63, R4, !PT ;  /* 0x000000043f097209 */ /* 0x000fe40007810000 */
[----:B------:R-:W-:Y:S02]  /*6e60*/  ISETP.GT.AND P5, PT, R15, 0x10, P1 ;  /* 0x000000100f00780c */ /* 0x000fe40000fa4270 */
[----:B------:R-:W-:Y:S02]  /*6e70*/  FMNMX.FTZ R9, R150, R9, !PT ;  /* 0x0000000996097209 */ /* 0x000fe40007810000 */
[----:B------:R-:W-:Y:S02]  /*6e80*/  ISETP.LT.OR P5, PT, R11, 0x11, P5 ;  /* 0x000000110b00780c */ /* 0x000fe40002fa1670 */
[----:B------:R-:W-:Y:S02]  /*6e90*/  FMNMX.FTZ R9, R66, R9, !PT ;  /* 0x0000000942097209 */ /* 0x000fe40007810000 */
[----:B------:R-:W-:-:S02]  /*6ea0*/  ISETP.GT.AND P6, PT, R15, 0x1, P1 ;  /* 0x000000010f00780c */ /* 0x000fc40000fc4270 */
[----:B------:R-:W-:Y:S02]  /*6eb0*/  FMNMX.FTZ R9, R64, R9, !PT ;  /* 0x0000000940097209 */ /* 0x000fe40007810000 */
[----:B------:R-:W-:Y:S02]  /*6ec0*/  FSEL R14, R14, -INF , !P5 ;  /* 0xff8000000e0e7808 */ /* 0x000fe40006800000 */
[----:B------:R-:W-:Y:S02]  /*6ed0*/  FMNMX.FTZ R9, R68, R9, !PT ;  /* 0x0000000944097209 */ /* 0x000fe40007810000 */
[----:B------:R-:W-:Y:S02]  /*6ee0*/  ISETP.GT.AND P5, PT, R15, 0x20, P1 ;  /* 0x000000200f00780c */ /* 0x000fe40000fa4270 */
[----:B------:R-:W-:Y:S02]  /*6ef0*/  FMNMX.FTZ R9, R70, R9, !PT ;  /* 0x0000000946097209 */ /* 0x000fe40007810000 */
[----:B------:R-:W-:-:S02]  /*6f00*/  ISETP.LT.OR P6, PT, R11, 0x2, P6 ;  /* 0x000000020b00780c */ /* 0x000fc400037c1670 */
[----:B------:R-:W-:Y:S02]  /*6f10*/  FMNMX.FTZ R9, R72, R9, !PT ;  /* 0x0000000948097209 */ /* 0x000fe40007810000 */
[----:B------:R-:W-:Y:S02]  /*6f20*/  ISETP.LT.OR P5, PT, R11, 0x21, P5 ;  /* 0x000000210b00780c */ /* 0x000fe40002fa1670 */
[----:B------:R-:W-:Y:S02]  /*6f30*/  FMNMX.FTZ R9, R74, R9, !PT ;  /* 0x000000094a097209 */ /* 0x000fe40007810000 */
[----:B------:R-:W-:Y:S02]  /*6f40*/  FSEL R7, R7, -INF , !P6 ;  /* 0xff80000007077808 */ /* 0x000fe40007000000 */
[----:B------:R-:W-:Y:S02]  /*6f50*/  FMNMX.FTZ R9, R76, R9, !PT ;  /* 0x000000094c097209 */ /* 0x000fe40007810000 */
[----:B------:R-:W-:-:S02]  /*6f60*/  FSEL R28, R28, -INF , !P5 ;  /* 0xff8000001c1c7808 */ /* 0x000fc40006800000 */
[----:B------:R-:W-:Y:S02]  /*6f70*/  FMNMX.FTZ R9, R78, R9, !PT ;  /* 0x000000094e097209 */ /* 0x000fe40007810000 */
[----:B------:R-:W-:Y:S02]  /*6f80*/  ISETP.GT.AND P5, PT, R15, RZ, P1 ;  /* 0x000000ff0f00720c */ /* 0x000fe40000fa4270 */
[----:B------:R-:W-:Y:S02]  /*6f90*/  FMNMX.FTZ R9, R80, R9, !PT ;  /* 0x0000000950097209 */ /* 0x000fe40007810000 */
[----:B------:R-:W-:Y:S02]  /*6fa0*/  ISETP.LT.OR P5, PT, R11, 0x1, P5 ;  /* 0x000000010b00780c */ /* 0x000fe40002fa1670 */
[----:B------:R-:W-:Y:S02]  /*6fb0*/  FMNMX.FTZ R9, R82, R9, !PT ;  /* 0x0000000952097209 */ /* 0x000fe40007810000 */
[----:B------:R-:W-:-:S02]  /*6fc0*/  ISETP.GT.AND P3, PT, R15, 0x8, P1 ;  /* 0x000000080f00780c */ /* 0x000fc40000f64270 */
[----:B------:R-:W-:Y:S02]  /*6fd0*/  FMNMX.FTZ R9, R84, R9, !PT ;  /* 0x0000000954097209 */ /* 0x000fe40007810000 */
[----:B------:R-:W-:Y:S02]  /*6fe0*/  ISETP.GT.AND P4, PT, R15, 0x9, P1 ;  /* 0x000000090f00780c */ /* 0x000fe40000f84270 */
[----:B------:R-:W-:Y:S02]  /*6ff0*/  FMNMX.FTZ R9, R120, R9, !PT ;  /* 0x0000000978097209 */ /* 0x000fe40007810000 */
[C---:B------:R-:W-:Y:S02]  /*7000*/  ISETP.LT.OR P3, PT, R11.reuse, 0x9, P3 ;  /* 0x000000090b00780c */ /* 0x040fe40001f61670 */
[----:B------:R-:W-:Y:S02]  /*7010*/  FMNMX.FTZ R9, R122, R9, !PT ;  /* 0x000000097a097209 */ /* 0x000fe40007810000 */
[----:B------:R-:W-:-:S02]  /*7020*/  ISETP.LT.OR P4, PT, R11, 0xa, P4 ;  /* 0x0000000a0b00780c */ /* 0x000fc40002781670 */
[----:B------:R-:W-:Y:S02]  /*7030*/  FMNMX.FTZ R9, R52, R9, !PT ;  /* 0x0000000934097209 */ /* 0x000fe40007810000 */
[----:B------:R-:W-:Y:S02]  /*7040*/  FSEL R8, R8, -INF , !P3 ;  /* 0xff80000008087808 */ /* 0x000fe40005800000 */
[----:B------:R-:W-:Y:S02]  /*7050*/  FMNMX.FTZ R9, R56, R9, !PT ;  /* 0x0000000938097209 */ /* 0x000fe40007810000 */
[----:B------:R-:W-:Y:S02]  /*7060*/  ISETP.GT.AND P2, PT, R15, 0x11, P1 ;  /* 0x000000110f00780c */ /* 0x000fe40000f44270 */
[----:B------:R-:W-:Y:S02]  /*7070*/  FMNMX.FTZ R9, R86, R9, !PT ;  /* 0x0000000956097209 */ /* 0x000fe40007810000 */
[----:B------:R-:W-:-:S02]  /*7080*/  FSEL R10, R10, -INF , !P4 ;  /* 0xff8000000a0a7808 */ /* 0x000fc40006000000 */
[----:B------:R-:W-:Y:S02]  /*7090*/  FMNMX.FTZ R9, R58, R9, !PT ;  /* 0x000000093a097209 */ /* 0x000fe40007810000 */
[----:B------:R-:W-:Y:S02]  /*70a0*/  ISETP.GT.AND P3, PT, R15, 0x18, P1 ;  /* 0x000000180f00780c */ /* 0x000fe40000f64270 */
[----:B------:R-:W-:Y:S02]  /*70b0*/  FMNMX.FTZ R9, R124, R9, !PT ;  /* 0x000000097c097209 */ /* 0x000fe40007810000 */
[----:B------:R-:W-:Y:S02]  /*70c0*/  ISETP.LT.OR P2, PT, R11, 0x12, P2 ;  /* 0x000000120b00780c */ /* 0x000fe40001741670 */
[----:B------:R-:W-:Y:S02]  /*70d0*/  FMNMX.FTZ R9, R126, R9, !PT ;  /* 0x000000097e097209 */ /* 0x000fe40007810000 */
[----:B------:R-:W-:-:S02]  /*70e0*/  ISETP.GT.AND P4, PT, R15, 0x19, P1 ;  /* 0x000000190f00780c */ /* 0x000fc40000f84270 */
[----:B------:R-:W-:Y:S02]  /*70f0*/  FMNMX.FTZ R9, R128, R9, !PT ;  /* 0x0000000980097209 */ /* 0x000fe40007810000 */
[C---:B------:R-:W-:Y:S02]  /*7100*/  ISETP.LT.OR P3, PT, R11.reuse, 0x19, P3 ;  /* 0x000000190b00780c */ /* 0x040fe40001f61670 */
[----:B------:R-:W-:Y:S02]  /*7110*/  FMNMX.FTZ R9, R130, R9, !PT ;  /* 0x0000000982097209 */ /* 0x000fe40007810000 */
[----:B------:R-:W-:Y:S02]  /*7120*/  FSEL R20, R20, -INF , !P2 ;  /* 0xff80000014147808 */ /* 0x000fe40005000000 */
        /* <DEDUP_REMOVED lines=15> */
[----:B------:R-:W-:Y:S02]  /*7220*/  ISETP.LT.OR P3, PT, R11, 0x29, P3 ;  /* 0x000000290b00780c */ /* 0x000fe40001f61670 */
[----:B------:R-:W-:Y:S02]  /*7230*/  FMNMX.FTZ R13, R134, R9, !PT ;  /* 0x00000009860d7209 */ /* 0x000fe40007810000 */
[----:B------:R-:W0:Y:S01]  /*7240*/  LDC R9, c[0x0][0x988] ;  /* 0x00026200ff097b82 */ /* 0x000e220000000800 */
[----:B------:R-:W-:Y:S02]  /*7250*/  FSEL R30, R30, -INF , !P2 ;  /* 0xff8000001e1e7808 */ /* 0x000fe40005000000 */
[----:B------:R-:W1:Y:S01]  /*7260*/  SHFL.BFLY PT, R12, R13, 0x2, 0x1f ;  /* 0x0c401f000d0c7f89 */ /* 0x000e6200000e0000 */
[----:B------:R-:W-:-:S02]  /*7270*/  ISETP.GT.AND P2, PT, R15, 0x30, P1 ;  /* 0x000000300f00780c */ /* 0x000fc40000f44270 */
[----:B------:R-:W-:Y:S02]  /*7280*/  FSEL R32, R32, -INF , !P3 ;  /* 0xff80000020207808 */ /* 0x000fe40005800000 */
[----:B------:R-:W-:Y:S02]  /*7290*/  ISETP.LT.OR P4, PT, R11, 0x2a, P4 ;  /* 0x0000002a0b00780c */ /* 0x000fe40002781670 */
[----:B------:R-:W-:Y:S02]  /*72a0*/  ISETP.GT.AND P3, PT, R15, 0x31, P1 ;  /* 0x000000310f00780c */ /* 0x000fe40000f64270 */
[C---:B------:R-:W-:Y:S02]  /*72b0*/  ISETP.LT.OR P2, PT, R11.reuse, 0x31, P2 ;  /* 0x000000310b00780c */ /* 0x040fe40001741670 */
[----:B------:R-:W-:-:S04]  /*72c0*/  ISETP.LT.OR P3, PT, R11, 0x32, P3 ;  /* 0x000000320b00780c */ /* 0x000fc80001f61670 */
[----:B------:R-:W-:Y:S02]  /*72d0*/  FSEL R38, R38, -INF , !P3 ;  /* 0xff80000026267808 */ /* 0x000fe40005800000 */
[----:B------:R-:W-:-:S04]  /*72e0*/  ISETP.GT.AND P3, PT, R15, 0x41, P1 ;  /* 0x000000410f00780c */ /* 0x000fc80000f64270 */
[----:B------:R-:W-:Y:S02]  /*72f0*/  ISETP.LT.OR P3, PT, R11, 0x42, P3 ;  /* 0x000000420b00780c */ /* 0x000fe40001f61670 */
[----:B-1----:R-:W-:-:S05]  /*7300*/  FMNMX.FTZ R21, R13, R12, !PT ;  /* 0x0000000c0d157209 */ /* 0x002fca0007810000 */
[----:B------:R-:W1:Y:S02]  /*7310*/  SHFL.BFLY PT, R12, R21, 0x1, 0x1f ;  /* 0x0c201f00150c7f89 */ /* 0x000e6400000e0000 */
[----:B-1----:R-:W-:-:S04]  /*7320*/  FMNMX.FTZ R12, R21, R12, !PT ;  /* 0x0000000c150c7209 */ /* 0x002fc80007810000 */
[C---:B------:R-:W-:Y:S01]  /*7330*/  FSETP.NEU.FTZ.AND P6, PT, R12.reuse, -INF , PT ;  /* 0xff8000000c00780b */ /* 0x040fe20003fdd000 */
[----:B0-----:R-:W-:-:S05]  /*7340*/  FMUL.FTZ R13, R12, R9 ;  /* 0x000000090c0d7220 */ /* 0x001fca0000410000 */
[----:B------:R-:W-:-:S05]  /*7350*/  FSEL R13, R13, RZ, P6 ;  /* 0x000000ff0d0d7208 */ /* 0x000fca0003000000 */
[-CC-:B------:R-:W-:Y:S01]  /*7360*/  FFMA.FTZ R29, R64, R9.reuse, -R13.reuse ;  /* 0x00000009401d7223 */ /* 0x180fe2000001080d */
[----:B------:R-:W-:Y:S01]  /*7370*/  FSEL R64, R6, -INF , !P5 ;  /* 0xff80000006407808 */ /* 0x000fe20006800000 */
[-CC-:B------:R-:W-:Y:S01]  /*7380*/  FFMA.FTZ R35, R72, R9.reuse, -R13.reuse ;  /* 0x0000000948237223 */ /* 0x180fe2000001080d */
[-CC-:B------:R-:W-:Y:S01]  /*7390*/  FFMA.FTZ R27, R150, R9.reuse, -R13.reuse ;  /* 0x00000009961b7223 */ /* 0x180fe2000001080d */
[--C-:B------:R-:W-:Y:S01]  /*73a0*/  FFMA.FTZ R150, R66, R9, -R13.reuse ;  /* 0x0000000942967223 */ /* 0x100fe2000001080d */
[----:B------:R-:W-:Y:S01]  /*73b0*/  FMNMX.FTZ R6, R64, R3, !PT ;  /* 0x0000000340067209 */ /* 0x000fe20007810000 */
[-CC-:B------:R-:W-:Y:S01]  /*73c0*/  FFMA.FTZ R21, R63, R9.reuse, -R13.reuse ;  /* 0x000000093f157223 */ /* 0x180fe2000001080d */
[----:B------:R-:W-:Y:S01]  /*73d0*/  FSEL R66, R34, -INF , !P4 ;  /* 0xff80000022427808 */ /* 0x000fe20006000000 */
[----:B------:R0:W-:Y:S01]  /*73e0*/  MUFU.EX2 R26, R27 ;  /* 0x0000001b001a7308 */ /* 0x0001e20000000800 */
[----:B------:R-:W-:Y:S01]  /*73f0*/  FMNMX.FTZ R31, R7, R6, !PT ;  /* 0x00000006071f7209 */ /* 0x000fe20007810000 */
[-CC-:B------:R-:W-:Y:S01]  /*7400*/  FFMA.FTZ R34, R70, R9.reuse, -R13.reuse ;  /* 0x0000000946227223 */ /* 0x180fe2000001080d */
[C---:B------:R-:W-:Y:S01]  /*7410*/  ISETP.GT.AND P5, PT, R15.reuse, 0x38, P1 ;  /* 0x000000380f00780c */ /* 0x040fe20000fa4270 */
[--C-:B------:R-:W-:Y:S01]  /*7420*/  FFMA.FTZ R58, R58, R9, -R13.reuse ;  /* 0x000000093a3a7223 */ /* 0x100fe2000001080d */
[----:B------:R-:W-:Y:S01]  /*7430*/  FMNMX.FTZ R31, R8, R31, !PT ;  /* 0x0000001f081f7209 */ /* 0x000fe20007810000 */
[--C-:B------:R-:W-:Y:S01]  /*7440*/  FFMA.FTZ R122, R122, R9, -R13.reuse ;  /* 0x000000097a7a7223 */ /* 0x100fe2000001080d */
[----:B------:R-:W-:Y:S01]  /*7450*/  ISETP.GT.AND P4, PT, R15, 0x39, P1 ;  /* 0x000000390f00780c */ /* 0x000fe20000f84270 */
[----:B------:R-:W-:Y:S01]  /*7460*/  MUFU.EX2 R21, R21 ;  /* 0x0000001500157308 */ /* 0x000fe20000000800 */
[----:B------:R-:W-:Y:S01]  /*7470*/  FMNMX.FTZ R31, R10, R31, !PT ;  /* 0x0000001f0a1f7209 */ /* 0x000fe20007810000 */
[-CC-:B0-----:R-:W-:Y:S01]  /*7480*/  FFMA.FTZ R27, R68, R9.reuse, -R13.reuse ;  /* 0x00000009441b7223 */ /* 0x181fe2000001080d */
[----:B------:R-:W-:Y:S01]  /*7490*/  FSEL R68, R36, -INF , !P2 ;  /* 0xff80000024447808 */ /* 0x000fe20005000000 */
[--C-:B------:R-:W-:Y:S01]  /*74a0*/  FFMA.FTZ R36, R74, R9, -R13.reuse ;  /* 0x000000094a247223 */ /* 0x100fe2000001080d */
[----:B------:R-:W-:Y:S01]  /*74b0*/  FMNMX.FTZ R31, R14, R31, !PT ;  /* 0x0000001f0e1f7209 */ /* 0x000fe20007810000 */
[--C-:B------:R-:W-:Y:S01]  /*74c0*/  FFMA.FTZ R128, R128, R9, -R13.reuse ;  /* 0x0000000980807223 */ /* 0x100fe2000001080d */
[----:B------:R-:W-:Y:S01]  /*74d0*/  ISETP.LT.OR P5, PT, R11, 0x39, P5 ;  /* 0x000000390b00780c */ /* 0x000fe20002fa1670 */
[----:B------:R-:W-:Y:S01]  /*74e0*/  MUFU.EX2 R150, R150 ;  /* 0x0000009600967308 */ /* 0x000fe20000000800 */
[----:B------:R-:W-:Y:S01]  /*74f0*/  FMNMX.FTZ R33, R20, R31, !PT ;  /* 0x0000001f14217209 */ /* 0x000fe20007810000 */
[----:B------:R-:W-:Y:S01]  /*7500*/  FFMA.FTZ R130, R130, R9, -R13 ;  /* 0x0000000982827223 */ /* 0x000fe2000001080d */
[----:B------:R-:W-:-:S02]  /*7510*/  ISETP.GT.AND P2, PT, R15, 0x40, P1 ;  /* 0x000000400f00780c */ /* 0x000fc40000f44270 */
[----:B------:R-:W-:Y:S02]  /*7520*/  FMNMX.FTZ R6, R24, R33, !PT ;  /* 0x0000002118067209 */ /* 0x000fe40007810000 */
[----:B------:R-:W-:Y:S01]  /*7530*/  FSEL R70, R40, -INF , !P5 ;  /* 0xff80000028467808 */ /* 0x000fe20006800000 */
[----:B------:R0:W-:Y:S01]  /*7540*/  MUFU.EX2 R31, R35 ;  /* 0x00000023001f7308 */ /* 0x0001e20000000800 */
[----:B------:R-:W-:Y:S01]  /*7550*/  FMNMX.FTZ R33, R25, R6, !PT ;  /* 0x0000000619217209 */ /* 0x000fe20007810000 */
[-CC-:B------:R-:W-:Y:S01]  /*7560*/  FFMA.FTZ R6, R76, R9.reuse, -R13.reuse ;  /* 0x000000094c067223 */ /* 0x180fe2000001080d */
[C---:B------:R-:W-:Y:S01]  /*7570*/  ISETP.LT.OR P4, PT, R11.reuse, 0x3a, P4 ;  /* 0x0000003a0b00780c */ /* 0x040fe20002781670 */
[----:B------:R-:W-:Y:S01]  /*7580*/  FFMA.FTZ R40, R78, R9, -R13 ;  /* 0x000000094e287223 */ /* 0x000fe2000001080d */
[----:B------:R-:W-:Y:S02]  /*7590*/  FMNMX.FTZ R33, R28, R33, !PT ;  /* 0x000000211c217209 */ /* 0x000fe40007810000 */
[----:B------:R-:W-:Y:S01]  /*75a0*/  ISETP.LT.OR P2, PT, R11, 0x41, P2 ;  /* 0x000000410b00780c */ /* 0x000fe20001741670 */
[----:B------:R-:W-:Y:S01]  /*75b0*/  MUFU.EX2 R29, R29 ;  /* 0x0000001d001d7308 */ /* 0x000fe20000000800 */
[----:B0-----:R-:W-:-:S02]  /*75c0*/  FMNMX.FTZ R35, R30, R33, !PT ;  /* 0x000000211e237209 */ /* 0x001fc40007810000 */
[----:B------:R-:W-:Y:S02]  /*75d0*/  FSEL R72, R41, -INF , !P4 ;  /* 0xff80000029487808 */ /* 0x000fe40006000000 */
[----:B------:R-:W-:Y:S02]  /*75e0*/  FMNMX.FTZ R35, R32, R35, !PT ;  /* 0x0000002320237209 */ /* 0x000fe40007810000 */
[----:B------:R-:W-:Y:S01]  /*75f0*/  ISETP.GT.AND P5, PT, R15, 0x48, P1 ;  /* 0x000000480f00780c */ /* 0x000fe20000fa4270 */
[----:B------:R0:W-:Y:S01]  /*7600*/  MUFU.EX2 R33, R6 ;  /* 0x0000000600217308 */ /* 0x0001e20000000800 */
[----:B------:R-:W-:Y:S02]  /*7610*/  FMNMX.FTZ R35, R66, R35, !PT ;  /* 0x0000002342237209 */ /* 0x000fe40007810000 */
[----:B------:R-:W-:Y:S01]  /*7620*/  FSEL R74, R42, -INF , !P2 ;  /* 0xff8000002a4a7808 */ /* 0x000fe20005000000 */
[----:B------:R-:W-:Y:S01]  /*7630*/  FFMA.FTZ R42, R82, R9, -R13 ;  /* 0x00000009522a7223 */ /* 0x000fe2000001080d */
[----:B------:R-:W-:-:S02]  /*7640*/  FMNMX.FTZ R35, R68, R35, !PT ;  /* 0x0000002344237209 */ /* 0x000fc40007810000 */
[----:B------:R-:W-:Y:S01]  /*7650*/  ISETP.GT.AND P4, PT, R15, 0x49, P1 ;  /* 0x000000490f00780c */ /* 0x000fe20000f84270 */
[----:B------:R-:W-:Y:S01]  /*7660*/  MUFU.EX2 R27, R27 ;  /* 0x0000001b001b7308 */ /* 0x000fe20000000800 */
[----:B------:R-:W-:Y:S01]  /*7670*/  FMNMX.FTZ R37, R38, R35, !PT ;  /* 0x0000002326257209 */ /* 0x000fe20007810000 */
[--C-:B0-----:R-:W-:Y:S01]  /*7680*/  FFMA.FTZ R6, R80, R9, -R13.reuse ;  /* 0x0000000950067223 */ /* 0x101fe2000001080d */
[----:B------:R-:W-:Y:S02]  /*7690*/  ISETP.LT.OR P5, PT, R11, 0x49, P5 ;  /* 0x000000490b00780c */ /* 0x000fe40002fa1670 */
[----:B------:R-:W-:Y:S02]  /*76a0*/  FMNMX.FTZ R37, R70, R37, !PT ;  /* 0x0000002546257209 */ /* 0x000fe40007810000 */
[----:B------:R-:W-:Y:S01]  /*76b0*/  FSEL R76, R43, -INF , !P3 ;  /* 0xff8000002b4c7808 */ /* 0x000fe20005800000 */
[----:B------:R0:W-:Y:S01]  /*76c0*/  MUFU.EX2 R35, R6 ;  /* 0x0000000600237308 */ /* 0x0001e20000000800 */
[----:B------:R-:W-:Y:S01]  /*76d0*/  FMNMX.FTZ R37, R72, R37, !PT ;  /* 0x0000002548257209 */ /* 0x000fe20007810000 */
[----:B------:R-:W-:Y:S01]  /*76e0*/  FFMA.FTZ R43, R84, R9, -R13 ;  /* 0x00000009542b7223 */ /* 0x000fe2000001080d */
[----:B------:R-:W-:-:S02]  /*76f0*/  ISETP.GT.AND P2, PT, R15, 0x50, P1 ;  /* 0x000000500f00780c */ /* 0x000fc40000f44270 */
[----:B------:R-:W-:Y:S02]  /*7700*/  FMNMX.FTZ R37, R74, R37, !PT ;  /* 0x000000254a257209 */ /* 0x000fe40007810000 */
[----:B------:R-:W-:Y:S01]  /*7710*/  FSEL R78, R44, -INF , !P5 ;  /* 0xff8000002c4e7808 */ /* 0x000fe20006800000 */
[----:B------:R-:W-:Y:S01]  /*7720*/  MUFU.EX2 R34, R34 ;  /* 0x0000002200227308 */ /* 0x000fe20000000800 */
[----:B------:R-:W-:Y:S01]  /*7730*/  ISETP.LT.OR P4, PT, R11, 0x4a, P4 ;  /* 0x0000004a0b00780c */ /* 0x000fe20002781670 */
[--C-:B------:R-:W-:Y:S01]  /*7740*/  FFMA.FTZ R44, R120, R9, -R13.reuse ;  /* 0x00000009782c7223 */ /* 0x100fe2000001080d */
[----:B------:R-:W-:Y:S01]  /*7750*/  FMNMX.FTZ R39, R76, R37, !PT ;  /* 0x000000254c277209 */ /* 0x000fe20007810000 */
[----:B------:R-:W-:Y:S01]  /*7760*/  FFMA.FTZ R120, R144, R9, -R13 ;  /* 0x0000000990787223 */ /* 0x000fe2000001080d */
[----:B------:R-:W-:Y:S02]  /*7770*/  ISETP.GT.AND P3, PT, R15, 0x51, P1 ;  /* 0x000000510f00780c */ /* 0x000fe40000f64270 */
[----:B------:R-:W-:Y:S01]  /*7780*/  ISETP.LT.OR P2, PT, R11, 0x51, P2 ;  /* 0x000000510b00780c */ /* 0x000fe20001741670 */
[----:B------:R1:W-:Y:S01]  /*7790*/  MUFU.EX2 R37, R43 ;  /* 0x0000002b00257308 */ /* 0x0003e20000000800 */
[----:B------:R-:W-:-:S02]  /*77a0*/  FSEL R80, R45, -INF , !P4 ;  /* 0xff8000002d507808 */ /* 0x000fc40006000000 */
[----:B------:R-:W-:Y:S02]  /*77b0*/  FMNMX.FTZ R39, R78, R39, !PT ;  /* 0x000000274e277209 */ /* 0x000fe40007810000 */
[----:B------:R-:W-:Y:S02]  /*77c0*/  ISETP.GT.AND P5, PT, R15, 0x58, P1 ;  /* 0x000000580f00780c */ /* 0x000fe40000fa4270 */
[----:B------:R-:W-:Y:S01]  /*77d0*/  FSEL R41, R46, -INF , !P2 ;  /* 0xff8000002e297808 */ /* 0x000fe20005000000 */
[----:B------:R-:W-:Y:S01]  /*77e0*/  FFMA.FTZ R46, R52, R9, -R13 ;  /* 0x00000009342e7223 */ /* 0x000fe2000001080d */
[----:B------:R-:W-:Y:S01]  /*77f0*/  ISETP.LT.OR P3, PT, R11, 0x52, P3 ;  /* 0x000000520b00780c */ /* 0x000fe20001f61670 */
[----:B------:R-:W-:Y:S01]  /*7800*/  MUFU.EX2 R36, R36 ;  /* 0x0000002400247308 */ /* 0x000fe20000000800 */
[----:B0-----:R-:W-:Y:S02]  /*7810*/  FMNMX.FTZ R6, R80, R39, !PT ;  /* 0x0000002750067209 */ /* 0x001fe40007810000 */
[----:B------:R-:W-:-:S02]  /*7820*/  ISETP.GT.AND P4, PT, R15, 0x59, P1 ;  /* 0x000000590f00780c */ /* 0x000fc40000f84270 */
[----:B------:R-:W-:Y:S02]  /*7830*/  ISETP.LT.OR P5, PT, R11, 0x59, P5 ;  /* 0x000000590b00780c */ /* 0x000fe40002fa1670 */
[----:B------:R-:W-:Y:S01]  /*7840*/  FSEL R82, R47, -INF , !P3 ;  /* 0xff8000002f527808 */ /* 0x000fe20005800000 */
[----:B------:R-:W-:Y:S01]  /*7850*/  MUFU.EX2 R40, R40 ;  /* 0x0000002800287308 */ /* 0x000fe20000000800 */
[----:B------:R-:W-:Y:S01]  /*7860*/  FMNMX.FTZ R39, R41, R6, !PT ;  /* 0x0000000629277209 */ /* 0x000fe20007810000 */
[-CC-:B------:R-:W-:Y:S01]  /*7870*/  FFMA.FTZ R47, R142, R9.reuse, -R13.reuse ;  /* 0x000000098e2f7223 */ /* 0x180fe2000001080d */
[----:B------:R-:W-:Y:S02]  /*7880*/  ISETP.GT.AND P2, PT, R15, 0x60, P1 ;  /* 0x000000600f00780c */ /* 0x000fe40000f44270 */
[----:B------:R-:W-:Y:S01]  /*7890*/  FSEL R84, R48, -INF , !P5 ;  /* 0xff80000030547808 */ /* 0x000fe20006800000 */
[----:B------:R-:W-:Y:S01]  /*78a0*/  FFMA.FTZ R48, R86, R9, -R13 ;  /* 0x0000000956307223 */ /* 0x000fe2000001080d */
[----:B------:R-:W-:Y:S01]  /*78b0*/  ISETP.LT.OR P4, PT, R11, 0x5a, P4 ;  /* 0x0000005a0b00780c */ /* 0x000fe20002781670 */
[----:B------:R-:W-:Y:S01]  /*78c0*/  MUFU.EX2 R42, R42 ;  /* 0x0000002a002a7308 */ /* 0x000fe20000000800 */
[----:B-1----:R-:W-:-:S02]  /*78d0*/  FMNMX.FTZ R43, R82, R39, !PT ;  /* 0x00000027522b7209 */ /* 0x002fc40007810000 */
[----:B------:R-:W-:Y:S02]  /*78e0*/  ISETP.GT.AND P3, PT, R15, 0x61, P1 ;  /* 0x000000610f00780c */ /* 0x000fe40000f64270 */
[----:B------:R-:W-:Y:S02]  /*78f0*/  ISETP.LT.OR P2, PT, R11, 0x61, P2 ;  /* 0x000000610b00780c */ /* 0x000fe40001741670 */
[----:B------:R-:W-:Y:S01]  /*7900*/  FSEL R55, R49, -INF , !P4 ;  /* 0xff80000031377808 */ /* 0x000fe20006000000 */
[----:B------:R-:W-:Y:S01]  /*7910*/  MUFU.EX2 R44, R44 ;  /* 0x0000002c002c7308 */ /* 0x000fe20000000800 */
[----:B------:R-:W-:Y:S01]  /*7920*/  FMNMX.FTZ R6, R84, R43, !PT ;  /* 0x0000002b54067209 */ /* 0x000fe20007810000 */
[-CC-:B------:R-:W-:Y:S01]  /*7930*/  FFMA.FTZ R49, R148, R9.reuse, -R13.reuse ;  /* 0x0000000994317223 */ /* 0x180fe2000001080d */
[----:B------:R-:W-:Y:S02]  /*7940*/  ISETP.GT.AND P5, PT, R15, 0x68, P1 ;  /* 0x000000680f00780c */ /* 0x000fe40000fa4270 */
[----:B------:R-:W-:Y:S01]  /*7950*/  FSEL R57, R50, -INF , !P2 ;  /* 0xff80000032397808 */ /* 0x000fe20005000000 */
[-CC-:B------:R-:W-:Y:S01]  /*7960*/  FFMA.FTZ R50, R124, R9.reuse, -R13.reuse ;  /* 0x000000097c327223 */ /* 0x180fe2000001080d */
[----:B------:R-:W-:Y:S01]  /*7970*/  ISETP.LT.OR P3, PT, R11, 0x62, P3 ;  /* 0x000000620b00780c */ /* 0x000fe20001f61670 */
[----:B------:R0:W-:Y:S01]  /*7980*/  MUFU.EX2 R39, R122 ;  /* 0x0000007a00277308 */ /* 0x0001e20000000800 */
[----:B------:R-:W-:Y:S01]  /*7990*/  FMNMX.FTZ R6, R55, R6, !PT ;  /* 0x0000000637067209 */ /* 0x000fe20007810000 */
[----:B------:R-:W-:Y:S01]  /*79a0*/  FFMA.FTZ R124, R136, R9, -R13 ;  /* 0x00000009887c7223 */ /* 0x000fe2000001080d */
[----:B------:R-:W-:-:S02]  /*79b0*/  ISETP.GT.AND P4, PT, R15, 0x69, P1 ;  /* 0x000000690f00780c */ /* 0x000fc40000f84270 */
[----:B------:R-:W-:Y:S02]  /*79c0*/  ISETP.LT.OR P5, PT, R11, 0x69, P5 ;  /* 0x000000690b00780c */ /* 0x000fe40002fa1670 */
[----:B------:R-:W-:Y:S01]  /*79d0*/  FSEL R63, R51, -INF , !P3 ;  /* 0xff800000333f7808 */ /* 0x000fe20005800000 */
[----:B------:R-:W-:Y:S01]  /*79e0*/  MUFU.EX2 R46, R46 ;  /* 0x0000002e002e7308 */ /* 0x000fe20000000800 */
[----:B------:R-:W-:Y:S01]  /*79f0*/  FMNMX.FTZ R6, R57, R6, !PT ;  /* 0x0000000639067209 */ /* 0x000fe20007810000 */
[-CC-:B------:R-:W-:Y:S01]  /*7a00*/  FFMA.FTZ R51, R132, R9.reuse, -R13.reuse ;  /* 0x0000000984337223 */ /* 0x180fe2000001080d */
[----:B------:R-:W-:Y:S01]  /*7a10*/  ISETP.GT.AND P2, PT, R15, 0x70, P1 ;  /* 0x000000700f00780c */ /* 0x000fe20000f44270 */
[----:B0-----:R-:W-:Y:S01]  /*7a20*/  FFMA.FTZ R122, R140, R9, -R13 ;  /* 0x000000098c7a7223 */ /* 0x001fe2000001080d */
[----:B------:R-:W-:Y:S02]  /*7a30*/  FSEL R52, R53, -INF , !P5 ;  /* 0xff80000035347808 */ /* 0x000fe40006800000 */
[----:B------:R-:W-:Y:S01]  /*7a40*/  ISETP.LT.OR P4, PT, R11, 0x6a, P4 ;  /* 0x0000006a0b00780c */ /* 0x000fe20002781670 */
[----:B------:R-:W-:Y:S01]  /*7a50*/  MUFU.EX2 R48, R48 ;  /* 0x0000003000307308 */ /* 0x000fe20000000800 */
[----:B------:R-:W-:-:S02]  /*7a60*/  FMNMX.FTZ R43, R63, R6, !PT ;  /* 0x000000063f2b7209 */ /* 0x000fc40007810000 */
[----:B------:R-:W-:Y:S02]  /*7a70*/  ISETP.GT.AND P3, PT, R15, 0x71, P1 ;  /* 0x000000710f00780c */ /* 0x000fe40000f64270 */
[----:B------:R-:W-:Y:S02]  /*7a80*/  ISETP.LT.OR P2, PT, R11, 0x71, P2 ;  /* 0x000000710b00780c */ /* 0x000fe40001741670 */
[----:B------:R-:W-:Y:S01]  /*7a90*/  FSEL R54, R54, -INF , !P4 ;  /* 0xff80000036367808 */ /* 0x000fe20006000000 */
[----:B------:R-:W-:Y:S01]  /*7aa0*/  MUFU.EX2 R50, R50 ;  /* 0x0000003200327308 */ /* 0x000fe20000000800 */
[----:B------:R-:W-:Y:S02]  /*7ab0*/  FMNMX.FTZ R43, R52, R43, !PT ;  /* 0x0000002b342b7209 */ /* 0x000fe40007810000 */
[C---:B------:R-:W-:Y:S02]  /*7ac0*/  ISETP.GT.AND P5, PT, R15.reuse, 0x78, P1 ;  /* 0x000000780f00780c */ /* 0x040fe40000fa4270 */
[----:B------:R-:W-:Y:S01]  /*7ad0*/  ISETP.GT.AND P1, PT, R15, 0x79, P1 ;  /* 0x000000790f00780c */ /* 0x000fe20000f24270 */
[----:B------:R-:W-:Y:S01]  /*7ae0*/  FFMA.FTZ R15, R56, R9, -R13 ;  /* 0x00000009380f7223 */ /* 0x000fe2000001080d */
[----:B------:R-:W-:Y:S01]  /*7af0*/  ISETP.LT.OR P3, PT, R11, 0x72, P3 ;  /* 0x000000720b00780c */ /* 0x000fe20001f61670 */
[----:B------:R-:W-:Y:S01]  /*7b00*/  MUFU.EX2 R128, R128 ;  /* 0x0000008000807308 */ /* 0x000fe20000000800 */
[----:B------:R-:W-:-:S02]  /*7b10*/  FSEL R56, R59, -INF , !P2 ;  /* 0xff8000003b387808 */ /* 0x000fc40005000000 */
[----:B------:R-:W-:Y:S02]  /*7b20*/  FMNMX.FTZ R43, R54, R43, !PT ;  /* 0x0000002b362b7209 */ /* 0x000fe40007810000 */
[C---:B------:R-:W-:Y:S02]  /*7b30*/  ISETP.LT.OR P5, PT, R11.reuse, 0x79, P5 ;  /* 0x000000790b00780c */ /* 0x040fe40002fa1670 */
[----:B------:R-:W-:Y:S01]  /*7b40*/  FSEL R60, R60, -INF , !P3 ;  /* 0xff8000003c3c7808 */ /* 0x000fe20005800000 */
[----:B------:R-:W-:Y:S01]  /*7b50*/  MUFU.EX2 R15, R15 ;  /* 0x0000000f000f7308 */ /* 0x000fe20000000800 */
[----:B------:R-:W-:Y:S02]  /*7b60*/  FMNMX.FTZ R43, R56, R43, !PT ;  /* 0x0000002b382b7209 */ /* 0x000fe40007810000 */
[----:B------:R-:W-:Y:S02]  /*7b70*/  ISETP.LT.OR P1, PT, R11, 0x7a, P1 ;  /* 0x0000007a0b00780c */ /* 0x000fe40000f21670 */
[----:B------:R-:W-:-:S02]  /*7b80*/  FSEL R86, R61, -INF , !P5 ;  /* 0xff8000003d567808 */ /* 0x000fc40006800000 */
[----:B------:R-:W-:Y:S01]  /*7b90*/  FMNMX.FTZ R11, R60, R43, !PT ;  /* 0x0000002b3c0b7209 */ /* 0x000fe20007810000 */
[----:B------:R-:W-:Y:S01]  /*7ba0*/  MUFU.EX2 R130, R130 ;  /* 0x0000008200827308 */ /* 0x000fe20000000800 */
[----:B------:R-:W-:Y:S02]  /*7bb0*/  FSEL R62, R62, -INF , !P1 ;  /* 0xff8000003e3e7808 */ /* 0x000fe40004800000 */
[----:B------:R-:W-:Y:S02]  /*7bc0*/  FMNMX.FTZ R11, R86, R11, !PT ;  /* 0x0000000b560b7209 */ /* 0x000fe40007810000 */
[----:B------:R-:W-:Y:S02]  /*7bd0*/  FSEL R59, R12, RZ, P6 ;  /* 0x000000ff0c3b7208 */ /* 0x000fe40003000000 */
[----:B------:R-:W-:Y:S01]  /*7be0*/  FMNMX.FTZ R6, R62, R11, !PT ;  /* 0x0000000b3e067209 */ /* 0x000fe20007810000 */
[----:B------:R0:W-:Y:S01]  /*7bf0*/  MUFU.EX2 R43, R58 ;  /* 0x0000003a002b7308 */ /* 0x0001e20000000800 */
[-CC-:B------:R-:W-:Y:S01]  /*7c00*/  FFMA.FTZ R11, R126, R9.reuse, -R13.reuse ;  /* 0x000000097e0b7223 */ /* 0x180fe2000001080d */
[----:B------:R-:W-:Y:S01]  /*7c10*/  FADD.FTZ R4, -R59, R4 ;  /* 0x000000043b047221 */ /* 0x000fe20000010100 */
[-C--:B------:R-:W-:Y:S01]  /*7c20*/  FFMA.FTZ R126, R138, R9.reuse, -R13 ;  /* 0x000000098a7e7223 */ /* 0x080fe2000001080d */
[----:B------:R-:W1:Y:S02]  /*7c30*/  SHFL.BFLY PT, R45, R6, 0x2, 0x1f ;  /* 0x0c401f00062d7f89 */ /* 0x000e6400000e0000 */
[----:B------:R-:W-:-:S02]  /*7c40*/  FMUL.FTZ R4, R4, R9 ;  /* 0x0000000904047220 */ /* 0x000fc40000410000 */
[----:B------:R-:W-:Y:S08]  /*7c50*/  MUFU.EX2 R11, R11 ;  /* 0x0000000b000b7308 */ /* 0x000ff00000000800 */
[----:B------:R-:W2:Y:S08]  /*7c60*/  MUFU.EX2 R4, R4 ;  /* 0x0000000400047308 */ /* 0x000eb00000000800 */
[----:B------:R-:W-:Y:S01]  /*7c70*/  MUFU.EX2 R51, R51 ;  /* 0x0000003300337308 */ /* 0x000fe20000000800 */
[----:B-1----:R-:W-:Y:S01]  /*7c80*/  FMNMX.FTZ R53, R6, R45, !PT ;  /* 0x0000002d06357209 */ /* 0x002fe20007810000 */
[-CC-:B------:R-:W-:Y:S01]  /*7c90*/  FFMA.FTZ R45, R146, R9.reuse, -R13.reuse ;  /* 0x00000009922d7223 */ /* 0x180fe2000001080d */
[----:B------:R-:W-:-:S05]  /*7ca0*/  FFMA.FTZ R13, R134, R9, -R13 ;  /* 0x00000009860d7223 */ /* 0x000fca000001080d */
[----:B------:R-:W-:Y:S01]  /*7cb0*/  MUFU.EX2 R124, R124 ;  /* 0x0000007c007c7308 */ /* 0x000fe20000000800 */
[----:B------:R-:W1:Y:S07]  /*7cc0*/  SHFL.BFLY PT, R6, R53, 0x1, 0x1f ;  /* 0x0c201f0035067f89 */ /* 0x000e6e00000e0000 */
[----:B------:R-:W-:Y:S08]  /*7cd0*/  MUFU.EX2 R49, R49 ;  /* 0x0000003100317308 */ /* 0x000ff00000000800 */
[----:B------:R-:W-:Y:S08]  /*7ce0*/  MUFU.EX2 R126, R126 ;  /* 0x0000007e007e7308 */ /* 0x000ff00000000800 */
[----:B------:R-:W-:Y:S01]  /*7cf0*/  MUFU.EX2 R47, R47 ;  /* 0x0000002f002f7308 */ /* 0x000fe20000000800 */
[----:B-1----:R-:W-:-:S04]  /*7d00*/  FMNMX.FTZ R6, R53, R6, !PT ;  /* 0x0000000635067209 */ /* 0x002fc80007810000 */
[C---:B------:R-:W-:Y:S01]  /*7d10*/  FSETP.NEU.FTZ.AND P1, PT, R6.reuse, -INF , PT ;  /* 0xff8000000600780b */ /* 0x040fe20003f3d000 */
[----:B------:R-:W-:Y:S02]  /*7d20*/  FMUL.FTZ R53, R6, R9 ;  /* 0x0000000906357220 */ /* 0x000fe40000410000 */
[----:B------:R-:W-:Y:S03]  /*7d30*/  MUFU.EX2 R120, R120 ;  /* 0x0000007800787308 */ /* 0x000fe60000000800 */
[----:B------:R-:W-:-:S05]  /*7d40*/  FSEL R53, R53, RZ, P1 ;  /* 0x000000ff35357208 */ /* 0x000fca0000800000 */
[-CC-:B------:R-:W-:Y:S01]  /*7d50*/  FFMA.FTZ R151, R8, R9.reuse, -R53.reuse ;  /* 0x0000000908977223 */ /* 0x180fe20000010835 */
[-CC-:B------:R-:W-:Y:S01]  /*7d60*/  FFMA.FTZ R8, R10, R9.reuse, -R53.reuse ;  /* 0x000000090a087223 */ /* 0x180fe20000010835 */
[-CC-:B------:R-:W-:Y:S01]  /*7d70*/  FFMA.FTZ R10, R20, R9.reuse, -R53.reuse ;  /* 0x00000009140a7223 */ /* 0x180fe20000010835 */
[-CC-:B------:R-:W-:Y:S01]  /*7d80*/  FFMA.FTZ R20, R30, R9.reuse, -R53.reuse ;  /* 0x000000091e147223 */ /* 0x180fe20000010835 */
[----:B------:R-:W-:Y:S01]  /*7d90*/  FSEL R30, R6, RZ, P1 ;  /* 0x000000ff061e7208 */ /* 0x000fe20000800000 */
[-CC-:B0-----:R-:W-:Y:S01]  /*7da0*/  FFMA.FTZ R58, R64, R9.reuse, -R53.reuse ;  /* 0x00000009403a7223 */ /* 0x181fe20000010835 */
[-CC-:B------:R-:W-:Y:S01]  /*7db0*/  FFMA.FTZ R149, R7, R9.reuse, -R53.reuse ;  /* 0x0000000907957223 */ /* 0x180fe20000010835 */
[----:B------:R-:W-:Y:S01]  /*7dc0*/  MUFU.EX2 R151, R151 ;  /* 0x0000009700977308 */ /* 0x000fe20000000800 */
[-C--:B------:R-:W-:Y:S01]  /*7dd0*/  FFMA.FTZ R145, R14, R9.reuse, -R53 ;  /* 0x000000090e917223 */ /* 0x080fe20000010835 */
[----:B------:R-:W-:Y:S01]  /*7de0*/  FADD.FTZ R30, -R30, R3 ;  /* 0x000000031e1e7221 */ /* 0x000fe20000010100 */
[----:B--2---:R-:W-:Y:S01]  /*7df0*/  FFMA.FTZ R7, R4, R2, R21 ;  /* 0x0000000204077223 */ /* 0x004fe20000010015 */
[-CC-:B------:R-:W-:Y:S01]  /*7e00*/  FFMA.FTZ R147, R24, R9.reuse, -R53.reuse ;  /* 0x0000000918937223 */ /* 0x180fe20000010835 */
[-C--:B------:R-:W-:Y:S01]  /*7e10*/  FFMA.FTZ R14, R25, R9.reuse, -R53 ;  /* 0x00000009190e7223 */ /* 0x080fe20000010835 */
[-C--:B------:R-:W-:Y:S01]  /*7e20*/  FMUL.FTZ R3, R30, R9.reuse ;  /* 0x000000091e037220 */ /* 0x080fe20000410000 */
[----:B------:R-:W-:Y:S01]  /*7e30*/  FADD.FTZ R7, R26, R7 ;  /* 0x000000071a077221 */ /* 0x000fe20000010000 */
[----:B------:R-:W-:Y:S01]  /*7e40*/  MUFU.EX2 R58, R58 ;  /* 0x0000003a003a7308 */ /* 0x000fe20000000800 */
[-CC-:B------:R-:W-:Y:S01]  /*7e50*/  FFMA.FTZ R141, R28, R9.reuse, -R53.reuse ;  /* 0x000000091c8d7223 */ /* 0x180fe20000010835 */
[-C--:B------:R-:W-:Y:S01]  /*7e60*/  FFMA.FTZ R143, R32, R9.reuse, -R53 ;  /* 0x00000009208f7223 */ /* 0x080fe20000010835 */
[----:B------:R-:W-:Y:S01]  /*7e70*/  FADD.FTZ R2, R150, R7 ;  /* 0x0000000796027221 */ /* 0x000fe20000010000 */
[-CC-:B------:R-:W-:Y:S01]  /*7e80*/  FFMA.FTZ R24, R66, R9.reuse, -R53.reuse ;  /* 0x0000000942187223 */ /* 0x180fe20000010835 */
[-CC-:B------:R-:W-:Y:S01]  /*7e90*/  FFMA.FTZ R137, R68, R9.reuse, -R53.reuse ;  /* 0x0000000944897223 */ /* 0x180fe20000010835 */
[-CC-:B------:R-:W-:Y:S01]  /*7ea0*/  FFMA.FTZ R28, R38, R9.reuse, -R53.reuse ;  /* 0x00000009261c7223 */ /* 0x180fe20000010835 */
[----:B------:R-:W-:Y:S01]  /*7eb0*/  FADD.FTZ R2, R29, R2 ;  /* 0x000000021d027221 */ /* 0x000fe20000010000 */
[----:B------:R-:W0:Y:S01]  /*7ec0*/  MUFU.EX2 R3, R3 ;  /* 0x0000000300037308 */ /* 0x000e220000000800 */
[-CC-:B------:R-:W-:Y:S01]  /*7ed0*/  FFMA.FTZ R139, R70, R9.reuse, -R53.reuse ;  /* 0x00000009468b7223 */ /* 0x180fe20000010835 */
[-CC-:B------:R-:W-:Y:S01]  /*7ee0*/  FFMA.FTZ R30, R72, R9.reuse, -R53.reuse ;  /* 0x00000009481e7223 */ /* 0x180fe20000010835 */
[-CC-:B------:R-:W-:Y:S01]  /*7ef0*/  FFMA.FTZ R133, R74, R9.reuse, -R53.reuse ;  /* 0x000000094a857223 */ /* 0x180fe20000010835 */
        /* <DEDUP_REMOVED lines=16> */
[-CC-:B------:R-:W-:Y:S01]  /*8000*/  FFMA.FTZ R123, R86, R9.reuse, -R53.reuse ;  /* 0x00000009567b7223 */ /* 0x180fe20000010835 */
[----:B------:R-:W-:-:S03]  /*8010*/  FFMA.FTZ R56, R62, R9, -R53 ;  /* 0x000000093e387223 */ /* 0x000fc60000010835 */
[----:B------:R-:W0:Y:S01]  /*8020*/  MUFU.EX2 R145, R145 ;  /* 0x0000009100917308 */ /* 0x000e220000000800 */
[----:B-1----:R-:W-:-:S04]  /*8030*/  FADD.FTZ R0, R149, R0 ;  /* 0x0000000095007221 */ /* 0x002fc80000010000 */
[----:B------:R-:W-:-:S03]  /*8040*/  FADD.FTZ R7, R151, R0 ;  /* 0x0000000097077221 */ /* 0x000fc60000010000 */
[----:B------:R-:W1:Y:S01]  /*8050*/  MUFU.EX2 R10, R10 ;  /* 0x0000000a000a7308 */ /* 0x000e620000000800 */
[----:B--2---:R-:W-:Y:S01]  /*8060*/  FADD.FTZ R0, R8, R7 ;  /* 0x0000000708007221 */ /* 0x004fe20000010000 */
[----:B------:R-:W-:-:S06]  /*8070*/  FADD.FTZ R7, R27, R2 ;  /* 0x000000021b077221 */ /* 0x000fcc0000010000 */
        /* <DEDUP_REMOVED lines=34> */
[----:B------:R-:W-:-:S06]  /*82a0*/  FADD.FTZ R7, R128, R7 ;  /* 0x0000000780077221 */ /* 0x000fcc0000010000 */
        /* <DEDUP_REMOVED lines=16> */
[----:B------:R-:W-:-:S06]  /*83b0*/  FADD.FTZ R2, R130, R7 ;  /* 0x0000000782027221 */ /* 0x000fcc0000010000 */
        /* <DEDUP_REMOVED lines=34> */
.L_x_1263:
        /* <DEDUP_REMOVED lines=75> */
.L_x_1245:
[----:B------:R-:W-:Y:S02]  /*8a90*/  UISETP.NE.AND UP1, UPT, UR51, URZ, UPT ;  /* 0x0000003f3300728c */ /* 0x000fe4000bf25270 */
[----:B------:R-:W-:Y:S02]  /*8aa0*/  UISETP.NE.AND UP0, UPT, UR50, URZ, UPT ;  /* 0x0000003f3200728c */ /* 0x000fe4000bf05270 */
[----:B------:R-:W-:Y:S02]  /*8ab0*/  UIADD3 UR10, UR40, 0xbf, URZ ;  /* 0x000000bf280a7890 */ /* 0x000fe4000fffe03f */
[----:B------:R-:W-:Y:S02]  /*8ac0*/  UIADD3 UR11, UR41, 0x1, -UR37 ;  /* 0x00000001290b7890 */ /* 0x000fe4000fffe825 */
[----:B------:R-:W-:-:S03]  /*8ad0*/  PLOP3.LUT P1, PT, PT, PT, UP0, 0x40, 0x0 ;  /* 0x000000000000781c */ /* 0x000fc60003f2e808 */
[----:B------:R-:W-:Y:S01]  /*8ae0*/  @UP1 ULDC UR6, c[0x0][0x44c] ;  /* 0x0001130000061ab9 */ /* 0x000fe20000000800 */
[----:B------:R-:W-:Y:S01]  /*8af0*/  @UP1 ULDC UR14, c[0x0][0x450] ;  /* 0x00011400000e1ab9 */ /* 0x000fe20000000800 */
[----:B------:R-:W-:-:S04]  /*8b00*/  UIMAD.WIDE.U32 UR6, UR10, UR6, URZ ;  /* 0x000000060a0672a5 */ /* 0x000fc8000f8e003f */
[----:B------:R-:W-:-:S04]  /*8b10*/  @UP1 USHF.R.U32.HI UR10, URZ, UR14, UR7 ;  /* 0x0000000e3f0a1299 */ /* 0x000fc80008011607 */
[----:B------:R-:W-:-:S04]  /*8b20*/  UIADD3 UR10, UR11, UR10, URZ ;  /* 0x0000000a0b0a7290 */ /* 0x000fc8000fffe03f */
[----:B------:R-:W-:Y:S01]  /*8b30*/  UIADD3 UR22, UR10, -UR22, URZ ;  /* 0x800000160a167290 */ /* 0x000fe2000fffe03f */
[----:B------:R-:W-:Y:S11]  /*8b40*/  @P1 BRA `(.L_x_1265) ;  /* 0x00000000004c1947 */ /* 0x000ff60003800000 */
[----:B------:R-:W-:-:S06]  /*8b50*/  UISETP.GT.AND UP0, UPT, UR10, -0x1, UPT ;  /* 0xffffffff0a00788c */ /* 0x000fcc000bf04270 */
[----:B------:R-:W-:-:S13]  /*8b60*/  PLOP3.LUT P1, PT, PT, PT, UP0, 0x80, 0x0 ;  /* 0x000000000000781c */ /* 0x000fda0003f2f008 */
[----:B------:R-:W-:Y:S05]  /*8b70*/  @P1 BRA `(.L_x_1266) ;  /* 0x0000000000201947 */ /* 0x000fea0003800000 */
[----:B------:R-:W-:Y:S01]  /*8b80*/  ULDC UR11, c[0x0][0x9e4] ;  /* 0x00027900000b7ab9 */ /* 0x000fe20000000800 */
[----:B------:R-:W-:Y:S02]  /*8b90*/  ULOP3.LUT UR10, URZ, UR10, URZ, 0x33, !UPT ;  /* 0x0000000a3f0a7292 */ /* 0x000fe4000f8e333f */
[----:B------:R-:W-:-:S11]  /*8ba0*/  UISETP.NE.AND UP0, UPT, UR11, 0x1, UPT ;  /* 0x000000010b00788c */ /* 0x000fd6000bf05270 */
[----:B------:R-:W-:Y:S02]  /*8bb0*/  @UP0 ULDC.64 UR14, c[0x0][0x9e8] ;  /* 0x00027a00000e0ab9 */ /* 0x000fe40000000a00 */
[----:B------:R-:W-:-:S04]  /*8bc0*/  UIMAD.WIDE.U32 UR6, UR10, UR14, URZ ;  /* 0x0000000e0a0672a5 */ /* 0x000fc8000f8e003f */
[----:B------:R-:W-:-:S04]  /*8bd0*/  @UP0 USHF.R.U32.HI UR10, URZ, UR15, UR7 ;  /* 0x0000000f3f0a0299 */ /* 0x000fc80008011607 */
[----:B------:R-:W-:Y:S01]  /*8be0*/  ULOP3.LUT UR10, URZ, UR10, URZ, 0x33, !UPT ;  /* 0x0000000a3f0a7292 */ /* 0x000fe2000f8e333f */
[----:B------:R-:W-:Y:S11]  /*8bf0*/  BRA `(.L_x_1267) ;  /* 0x0000000000147947 */ /* 0x000ff60003800000 */
.L_x_1266:
[----:B------:R-:W-:Y:S02]  /*8c00*/  ULDC UR11, c[0x0][0x9e4] ;  /* 0x00027900000b7ab9 */ /* 0x000fe40000000800 */
[----:B------:R-:W-:-:S11]  /*8c10*/  UISETP.NE.AND UP0, UPT, UR11, 0x1, UPT ;  /* 0x000000010b00788c */ /* 0x000fd6000bf05270 */
[----:B------:R-:W-:Y:S02]  /*8c20*/  @UP0 ULDC.64 UR14, c[0x0][0x9e8] ;  /* 0x00027a00000e0ab9 */ /* 0x000fe40000000a00 */
[----:B------:R-:W-:-:S04]  /*8c30*/  UIMAD.WIDE.U32 UR6, UR10, UR14, URZ ;  /* 0x0000000e0a0672a5 */ /* 0x000fc8000f8e003f */
[----:B------:R-:W-:-:S12]  /*8c40*/  @UP0 USHF.R.U32.HI UR10, URZ, UR15, UR7 ;  /* 0x0000000f3f0a0299 */ /* 0x000fd80008011607 */
.L_x_1267:
[----:B------:R-:W-:-:S04]  /*8c50*/  UIMAD UR10, UR10, UR11, URZ ;  /* 0x0000000b0a0a72a4 */ /* 0x000fc8000f8e023f */
[----:B------:R-:W-:-:S04]  /*8c60*/  UISETP.LT.AND UP0, UPT, UR22, UR10, UPT ;  /* 0x0000000a1600728c */ /* 0x000fc8000bf01270 */
[----:B------:R-:W-:-:S12]  /*8c70*/  USEL UR22, UR22, UR10, !UP0 ;  /* 0x0000000a16167287 */ /* 0x000fd8000c000000 */
.L_x_1265:
[----:B------:R-:W-:-:S04]  /*8c80*/  UIADD3 UR22, UR22, 0x7f, URZ ;  /* 0x0000007f16167890 */ /* 0x000fc8000fffe03f */
[----:B------:R-:W-:-:S04]  /*8c90*/  USHF.R.S32.HI UR6, URZ, 0x1f, UR22 ;  /* 0x0000001f3f067899 */ /* 0x000fc80008011416 */
[----:B------:R-:W-:-:S04]  /*8ca0*/  ULEA.HI UR6, UR6, UR22, URZ, 0x7 ;  /* 0x0000001606067291 */ /* 0x000fc8000f8f383f */
[----:B------:R-:W-:-:S04]  /*8cb0*/  USHF.R.S32.HI UR6, URZ, 0x7, UR6 ;  /* 0x000000073f067899 */ /* 0x000fc80008011406 */
[----:B------:R-:W-:-:S04]  /*8cc0*/  UISETP.LT.AND UP0, UPT, UR42, UR6, UPT ;  /* 0x000000062a00728c */ /* 0x000fc8000bf01270 */
[----:B------:R-:W-:-:S06]  /*8cd0*/  USEL UR22, UR42, UR6, !UP0 ;  /* 0x000000062a167287 */ /* 0x000fcc000c000000 */
[----:B------:R-:W-:-:S13]  /*8ce0*/  ISETP.GE.AND P1, PT, R5, UR22, PT ;  /* 0x0000001605007c0c */ /* 0x000fda000bf26270 */
[----:B------:R-:W-:Y:S05]  /*8cf0*/  @!P1 BRA `(.L_x_1268) ;  /* 0x0000002400489947 */ /* 0x000fea0003800000 */
[----:B------:R-:W-:Y:S01]  /*8d00*/  IMAD.MOV.U32 R4, RZ, RZ, R6 ;  /* 0x000000ffff047224 */ /* 0x000fe200078e0006 */
[----:B------:R-:W-:Y:S01]  /*8d10*/  UMOV UR24, UR47 ;  /* 0x0000002f00187c82 */ /* 0x000fe20008000000 */
[----:B------:R-:W-:Y:S01]  /*8d20*/  IMAD.MOV.U32 R3, RZ, RZ, R12 ;  /* 0x000000ffff037224 */ /* 0x000fe200078e000c */
[----:B------:R-:W-:Y:S01]  /*8d30*/  UMOV UR23, UR46 ;  /* 0x0000002e00177c82 */ /* 0x000fe20008000000 */
[----:B------:R-:W-:-:S05]  /*8d40*/  ULDC UR21, c[0x0][0x9d8] ;  /* 0x0002760000157ab9 */ /* 0x000fca0000000800 */
.L_x_1279:
[----:B------:R-:W-:Y:S01]  /*8d50*/  ISETP.NE.AND P2, PT, RZ, UR44, PT ;  /* 0x0000002cff007c0c */ /* 0x000fe2000bf45270 */
[----:B------:R-:W-:-:S04]  /*8d60*/  UISETP.NE.AND UP0, UPT, UR23, 0x1, UPT ;  /* 0x000000011700788c */ /* 0x000fc8000bf05270 */
[----:B------:R-:W-:-:S04]  /*8d70*/  USEL UR47, URZ, 0x1, UP0 ;  /* 0x000000013f2f7887 */ /* 0x000fc80008000000 */
[----:B------:R-:W-:-:S04]  /*8d80*/  ULOP3.LUT UR47, UR24, UR47, URZ, 0x3c, !UPT ;  /* 0x0000002f182f7292 */ /* 0x000fc8000f8e3c3f */
[----:B------:R-:W-:Y:S08]  /*8d90*/  @P2 BRA `(.L_x_1269) ;  /* 0x0000000000382947 */ /* 0x000ff00003800000 */
[----:B------:R-:W-:Y:S05]  /*8da0*/  @!P0 BRA `(.L_x_1270) ;  /* 0x0000000000048947 */ /* 0x000fea0003800000 */
[----:B------:R-:W-:Y:S01]  /*8db0*/  BPT.TRAP 0x1 ;  /* 0x000000040000795c */ /* 0x000fe20000300000 */
.L_x_1270:
        /* <DEDUP_REMOVED lines=9> */
.L_x_1271:
[----:B-1----:R-:W-:Y:S05]  /*8e50*/  @P1 BRA `(.L_x_1269) ;  /* 0x0000000000081947 */ /* 0x002fea0003800000 */
[----:B------:R-:W1:Y:S02]  /*8e60*/  SYNCS.PHASECHK.TRANS64.TRYWAIT P1, [UR6+0x16830], R6 ;  /* 0x01683006ff0075a7 */ /* 0x000e640008020146 */
[----:B-1----:R-:W-:Y:S05]  /*8e70*/  @!P1 BRA `(.L_x_1272) ;  /* 0x000000d800ec9947 */ /* 0x002fea0003800000 */
.L_x_1269:
        /* <DEDUP_REMOVED lines=28> */
.L_x_1274:
[----:B------:R-:W-:Y:S01]  /*9040*/  ULEA UR6, UR23, UR45, 0x3 ;  /* 0x0000002d17067291 */ /* 0x000fe2000f8e183f */
[----:B------:R-:W-:-:S05]  /*9050*/  IMAD.U32 R6, RZ, RZ, UR24 ;  /* 0x00000018ff067e24 */ /* 0x000fca000f8e00ff */
[----:B------:R-:W-:-:S04]  /*9060*/  SHF.L.U32 R6, R6, 0x1f, RZ ;  /* 0x0000001f06067819 */ /* 0x000fc800000006ff */
[----:B------:R0:W1:Y:S01]  /*9070*/  SYNCS.PHASECHK.TRANS64.TRYWAIT P1, [UR6+0x16850], R6 ;  /* 0x01685006ff0075a7 */ /* 0x0000620008020146 */
[----:B------:R-:W-:Y:S05]  /*9080*/  @!P0 BRA `(.L_x_1275) ;  /* 0x0000000000048947 */ /* 0x000fea0003800000 */
[----:B------:R-:W-:Y:S01]  /*9090*/  BPT.TRAP 0x1 ;  /* 0x000000040000795c */ /* 0x000fe20000300000 */
.L_x_1275:
[----:B-1----:R-:W-:Y:S05]  /*90a0*/  @P1 BRA `(.L_x_1273) ;  /* 0x0000000000081947 */ /* 0x002fea0003800000 */
[----:B------:R-:W1:Y:S02]  /*90b0*/  SYNCS.PHASECHK.TRANS64.TRYWAIT P1, [UR6+0x16850], R6 ;  /* 0x01685006ff0075a7 */ /* 0x000e640008020146 */
[----:B-1----:R-:W-:Y:S05]  /*90c0*/  @!P1 BRA `(.L_x_1276) ;  /* 0x000000d800709947 */ /* 0x002fea0003800000 */
.L_x_1273:
        /* <DEDUP_REMOVED lines=51> */
.L_x_1277:
        /* <DEDUP_REMOVED lines=19> */
[----:B------:R-:W-:Y:S01]  /*9530*/  FMUL.FTZ R126, R41, UR21 ;  /* 0x00000015297e7c20 */ /* 0x000fe20008410000 */
[----:B------:R-:W-:Y:S01]  /*9540*/  FMUL.FTZ R42, R42, UR21 ;  /* 0x000000152a2a7c20 */ /* 0x000fe20008410000 */
[----:B------:R-:W-:Y:S01]  /*9550*/  FMUL.FTZ R128, R43, UR21 ;  /* 0x000000152b807c20 */ /* 0x000fe20008410000 */
[----:B------:R-:W3:Y:S01]  /*9560*/  MUFU.TANH R7, R7 ;  /* 0x0000000700077308 */ /* 0x000ee20000002400 */
        /* <DEDUP_REMOVED lines=16> */
[----:B---3--:R-:W-:Y:S01]  /*9670*/  FMNMX.FTZ R11, R7, R4, !PT ;  /* 0x00000004070b7209 */ /* 0x008fe20007810000 */
        /* <DEDUP_REMOVED lines=42> */
[----:B------:R-:W-:-:S04]  /*9920*/  ULEA UR6, UR46, UR45, 0x3 ;  /* 0x0000002d2e067291 */ /* 0x000fc8000f8e183f */
[----:B------:R-:W2:Y:S01]  /*9930*/  MUFU.TANH R34, R34 ;  /* 0x0000002200227308 */ /* 0x000ea20000002400 */
[----:B---3--:R-:W-:Y:S01]  /*9940*/  FMNMX.FTZ R9, R30, R9, !PT ;  /* 0x000000091e097209 */ /* 0x008fe20007810000 */
[----:B------:R-:W-:-:S04]  /*9950*/  UIADD3 UR6, UR6, 0x16840, URZ ;  /* 0x0001684006067890 */ /* 0x000fc8000fffe03f */
[----:B------:R-:W-:Y:S02]  /*9960*/  UPRMT UR6, UR43, 0x654, UR6 ;  /* 0x000006542b067896 */ /* 0x000fe40008000006 */
[----:B------:R-:W3:Y:S01]  /*9970*/  MUFU.TANH R120, R120 ;  /* 0x0000007800787308 */ /* 0x000ee20000002400 */
[----:B-1----:R-:W-:-:S06]  /*9980*/  FMNMX.FTZ R9, R32, R9, !PT ;  /* 0x0000000920097209 */ /* 0x002fcc0007810000 */
[----:B------:R-:W-:Y:S01]  /*9990*/  SYNCS.ARRIVE.TRANS64.RED.A1T0 RZ, [UR6], RZ ;  /* 0x000000ffffff79a7 */ /* 0x000fe20008100406 */
[----:B------:R-:W1:Y:S01]  /*99a0*/  MUFU.TANH R36, R36 ;  /* 0x0000002400247308 */ /* 0x000e620000002400 */
[----:B--2---:R-:W-:-:S07]  /*99b0*/  FMNMX.FTZ R11, R34, R11, !PT ;  /* 0x0000000b220b7209 */ /* 0x004fce0007810000 */
[----:B------:R-:W2:Y:S01]  /*99c0*/  MUFU.TANH R122, R122 ;  /* 0x0000007a007a7308 */ /* 0x000ea20000002400 */
[----:B---3--:R-:W-:-:S07]  /*99d0*/  FMNMX.FTZ R11, R120, R11, !PT ;  /* 0x0000000b780b7209 */ /* 0x008fce0007810000 */
[----:B------:R-:W3:Y:S01]  /*99e0*/  MUFU.TANH R38, R38 ;  /* 0x0000002600267308 */ /* 0x000ee20000002400 */
[----:B-1----:R-:W-:-:S07]  /*99f0*/  FMNMX.FTZ R9, R36, R9, !PT ;  /* 0x0000000924097209 */ /* 0x002fce0007810000 */
        /* <DEDUP_REMOVED lines=50> */
[----:B------:R-:W0:Y:S01]  /*9d20*/  MUFU.TANH R150, R150 ;  /* 0x0000009600967308 */ /* 0x000e220000002400 */
[----:B---3--:R-:W-:-:S07]  /*9d30*/  FMNMX.FTZ R11, R60, R11, !PT ;  /* 0x0000000b3c0b7209 */ /* 0x008fce0007810000 */
[----:B------:R-:W2:Y:S01]  /*9d40*/  MUFU.TANH R13, R13 ;  /* 0x0000000d000d7308 */ /* 0x000ea20000002400 */
[----:B-1----:R-:W-:-:S07]  /*9d50*/  FMNMX.FTZ R11, R62, R11, !PT ;  /* 0x0000000b3e0b7209 */ /* 0x002fce0007810000 */
[----:B------:R-:W1:Y:S01]  /*9d60*/  MUFU.TANH R64, R64 ;  /* 0x0000004000407308 */ /* 0x000e620000002400 */
[----:B0-----:R-:W-:Y:S02]  /*9d70*/  FMNMX.FTZ R6, R150, R9, !PT ;  /* 0x0000000996067209 */ /* 0x001fe40007810000 */
[----:B------:R-:W0:Y:S05]  /*9d80*/  LDC R9, c[0x0][0x988] ;  /* 0x00026200ff097b82 */ /* 0x000e2a0000000800 */
[----:B------:R-:W3:Y:S01]  /*9d90*/  MUFU.TANH R66, R66 ;  /* 0x0000004200427308 */ /* 0x000ee20000002400 */
[----:B--2---:R-:W-:-:S07]  /*9da0*/  FMNMX.FTZ R6, R13, R6, !PT ;  /* 0x000000060d067209 */ /* 0x004fce0007810000 */
[----:B------:R-:W2:Y:S01]  /*9db0*/  MUFU.TANH R15, R15 ;  /* 0x0000000f000f7308 */ /* 0x000ea20000002400 */
[----:B-1----:R-:W-:-:S07]  /*9dc0*/  FMNMX.FTZ R11, R64, R11, !PT ;  /* 0x0000000b400b7209 */ /* 0x002fce0007810000 */
[----:B------:R-:W1:Y:S01]  /*9dd0*/  MUFU.TANH R21, R21 ;  /* 0x0000001500157308 */ /* 0x000e620000002400 */
[----:B---3--:R-:W-:-:S07]  /*9de0*/  FMNMX.FTZ R11, R66, R11, !PT ;  /* 0x0000000b420b7209 */ /* 0x008fce0007810000 */
        /* <DEDUP_REMOVED lines=35> */
[----:B---3--:R-:W-:-:S05]  /*a020*/  FMNMX.FTZ R33, R69, R6, !PT ;  /* 0x0000000645217209 */ /* 0x008fca0007810000 */
[----:B------:R-:W3:Y:S01]  /*a030*/  SHFL.BFLY PT, R6, R33, 0x2, 0x1f ;  /* 0x0c401f0021067f89 */ /* 0x000ee200000e0000 */
[----:B--2---:R-:W-:-:S04]  /*a040*/  FMNMX.FTZ R11, R84, R11, !PT ;  /* 0x0000000b540b7209 */ /* 0x004fc80007810000 */
[----:B-1----:R-:W-:-:S05]  /*a050*/  FMNMX.FTZ R11, R86, R11, !PT ;  /* 0x0000000b560b7209 */ /* 0x002fca0007810000 */
[----:B------:R-:W1:Y:S01]  /*a060*/  SHFL.BFLY PT, R12, R11, 0x2, 0x1f ;  /* 0x0c401f000b0c7f89 */ /* 0x000e6200000e0000 */
[----:B---3--:R-:W-:Y:S02]  /*a070*/  FMNMX.FTZ R35, R33, R6, !PT ;  /* 0x0000000621237209 */ /* 0x008fe40007810000 */
[----:B-1----:R-:W-:-:S03]  /*a080*/  FMNMX.FTZ R37, R11, R12, !PT ;  /* 0x0000000c0b257209 */ /* 0x002fc60007810000 */
[----:B------:R-:W1:Y:S04]  /*a090*/  SHFL.BFLY PT, R12, R35, 0x1, 0x1f ;  /* 0x0c201f00230c7f89 */ /* 0x000e6800000e0000 */
[----:B------:R-:W2:Y:S01]  /*a0a0*/  SHFL.BFLY PT, R6, R37, 0x1, 0x1f ;  /* 0x0c201f0025067f89 */ /* 0x000ea200000e0000 */
[----:B-1----:R-:W-:Y:S02]  /*a0b0*/  FMNMX.FTZ R12, R35, R12, !PT ;  /* 0x0000000c230c7209 */ /* 0x002fe40007810000 */
[----:B--2---:R-:W-:-:S03]  /*a0c0*/  FMNMX.FTZ R6, R37, R6, !PT ;  /* 0x0000000625067209 */ /* 0x004fc60007810000 */
[C---:B------:R-:W-:Y:S01]  /*a0d0*/  FADD.FTZ R3, -R12.reuse, R3 ;  /* 0x000000030c037221 */ /* 0x040fe20000010100 */
[----:B0-----:R-:W-:-:S03]  /*a0e0*/  FMUL.FTZ R71, R12, R9 ;  /* 0x000000090c477220 */ /* 0x001fc60000410000 */
[-C--:B------:R-:W-:Y:S01]  /*a0f0*/  FMUL.FTZ R41, R3, R9.reuse ;  /* 0x0000000903297220 */ /* 0x080fe20000410000 */
[----:B------:R-:W-:Y:S01]  /*a100*/  FADD.FTZ R4, -R6, R4 ;  /* 0x0000000406047221 */ /* 0x000fe20000010100 */
[-CC-:B------:R-:W-:Y:S01]  /*a110*/  FFMA.FTZ R57, R32, R9.reuse, -R71.reuse ;  /* 0x0000000920397223 */ /* 0x180fe20000010847 */
[-CC-:B------:R-:W-:Y:S01]  /*a120*/  FFMA.FTZ R39, R8, R9.reuse, -R71.reuse ;  /* 0x0000000908277223 */ /* 0x180fe20000010847 */
[----:B------:R0:W-:Y:S01]  /*a130*/  MUFU.EX2 R11, R41 ;  /* 0x00000029000b7308 */ /* 0x0001e20000000800 */
[-CC-:B------:R-:W-:Y:S01]  /*a140*/  FFMA.FTZ R32, R40, R9.reuse, -R71.reuse ;  /* 0x0000000928207223 */ /* 0x180fe20000010847 */
[-C--:B------:R-:W-:Y:S01]  /*a150*/  FMUL.FTZ R3, R4, R9.reuse ;  /* 0x0000000904037220 */ /* 0x080fe20000410000 */
[-CC-:B------:R-:W-:Y:S01]  /*a160*/  FFMA.FTZ R61, R10, R9.reuse, -R71.reuse ;  /* 0x000000090a3d7223 */ /* 0x180fe20000010847 */
[-CC-:B------:R-:W-:Y:S01]  /*a170*/  FFMA.FTZ R37, R20, R9.reuse, -R71.reuse ;  /* 0x0000000914257223 */ /* 0x180fe20000010847 */
[-CC-:B------:R-:W-:Y:S01]  /*a180*/  FFMA.FTZ R59, R24, R9.reuse, -R71.reuse ;  /* 0x00000009183b7223 */ /* 0x180fe20000010847 */
[-CC-:B------:R-:W-:Y:S01]  /*a190*/  FFMA.FTZ R35, R30, R9.reuse, -R71.reuse ;  /* 0x000000091e237223 */ /* 0x180fe20000010847 */
[-CC-:B------:R-:W-:Y:S01]  /*a1a0*/  FFMA.FTZ R33, R36, R9.reuse, -R71.reuse ;  /* 0x0000000924217223 */ /* 0x180fe20000010847 */
[----:B------:R-:W1:Y:S01]  /*a1b0*/  MUFU.EX2 R39, R39 ;  /* 0x0000002700277308 */ /* 0x000e620000000800 */
[-CC-:B0-----:R-:W-:Y:S01]  /*a1c0*/  FFMA.FTZ R41, R21, R9.reuse, -R71.reuse ;  /* 0x0000000915297223 */ /* 0x181fe20000010847 */
[-CC-:B------:R-:W-:Y:S01]  /*a1d0*/  FFMA.FTZ R21, R27, R9.reuse, -R71.reuse ;  /* 0x000000091b157223 */ /* 0x180fe20000010847 */
[-C--:B------:R-:W-:Y:S01]  /*a1e0*/  FMUL.FTZ R27, R6, R9.reuse ;  /* 0x00000009061b7220 */ /* 0x080fe20000410000 */
[-CC-:B------:R-:W-:Y:S01]  /*a1f0*/  FFMA.FTZ R36, R122, R9.reuse, -R71.reuse ;  /* 0x000000097a247223 */ /* 0x180fe20000010847 */
[-CC-:B------:R-:W-:Y:S01]  /*a200*/  FFMA.FTZ R55, R126, R9.reuse, -R71.reuse ;  /* 0x000000097e377223 */ /* 0x180fe20000010847 */
[-C--:B------:R-:W-:Y:S01]  /*a210*/  FFMA.FTZ R30, R44, R9.reuse, -R71 ;  /* 0x000000092c1e7223 */ /* 0x080fe20000010847 */
[-CC-:B------:R-:W-:Y:S01]  /*a220*/  FFMA.FTZ R40, R7, R9.reuse, -R27.reuse ;  /* 0x0000000907287223 */ /* 0x180fe2000001081b */
[-CC-:B------:R-:W-:Y:S01]  /*a230*/  FFMA.FTZ R149, R14, R9.reuse, -R27.reuse ;  /* 0x000000090e957223 */ /* 0x180fe2000001081b */
[----:B------:R-:W-:Y:S01]  /*a240*/  MUFU.EX2 R3, R3 ;  /* 0x0000000300037308 */ /* 0x000fe20000000800 */
[-CC-:B------:R-:W-:Y:S01]  /*a250*/  FFMA.FTZ R151, R26, R9.reuse, -R27.reuse ;  /* 0x000000091a977223 */ /* 0x180fe2000001081b */
[-CC-:B------:R-:W-:Y:S01]  /*a260*/  FFMA.FTZ R14, R28, R9.reuse, -R27.reuse ;  /* 0x000000091c0e7223 */ /* 0x180fe2000001081b */
[-CC-:B------:R-:W-:Y:S01]  /*a270*/  FFMA.FTZ R145, R34, R9.reuse, -R27.reuse ;  /* 0x0000000922917223 */ /* 0x180fe2000001081b */
[-CC-:B------:R-:W-:Y:S01]  /*a280*/  FFMA.FTZ R26, R120, R9.reuse, -R27.reuse ;  /* 0x00000009781a7223 */ /* 0x180fe2000001081b */
[-CC-:B------:R-:W-:Y:S01]  /*a290*/  FFMA.FTZ R147, R38, R9.reuse, -R27.reuse ;  /* 0x0000000926937223 */ /* 0x180fe2000001081b */
[-CC-:B------:R-:W-:Y:S01]  /*a2a0*/  FFMA.FTZ R28, R124, R9.reuse, -R27.reuse ;  /* 0x000000097c1c7223 */ /* 0x180fe2000001081b */
[-C--:B------:R-:W-:Y:S01]  /*a2b0*/  FFMA.FTZ R141, R42, R9.reuse, -R27 ;  /* 0x000000092a8d7223 */ /* 0x080fe2000001081b */
[----:B------:R-:W0:Y:S01]  /*a2c0*/  MUFU.EX2 R40, R40 ;  /* 0x0000002800287308 */ /* 0x000e220000000800 */
[----:B-1----:R-:W-:Y:S01]  /*a2d0*/  FFMA.FTZ R2, R11, R2, R39 ;  /* 0x000000020b027223 */ /* 0x002fe20000010027 */
[-CC-:B------:R-:W-:Y:S01]  /*a2e0*/  FFMA.FTZ R34, R128, R9.reuse, -R27.reuse ;  /* 0x0000000980227223 */ /* 0x180fe2000001081b */
[-C--:B------:R-:W-:Y:S01]  /*a2f0*/  FFMA.FTZ R143, R46, R9.reuse, -R27 ;  /* 0x000000092e8f7223 */ /* 0x080fe2000001081b */
[-C--:B------:R-:W-:Y:S01]  /*a300*/  FFMA.FTZ R53, R130, R9.reuse, -R71 ;  /* 0x0000000982357223 */ /* 0x080fe20000010847 */
[-C--:B------:R-:W-:Y:S01]  /*a310*/  FFMA.FTZ R38, R132, R9.reuse, -R27 ;  /* 0x0000000984267223 */ /* 0x080fe2000001081b */
[-CC-:B------:R-:W-:Y:S01]  /*a320*/  FFMA.FTZ R126, R29, R9.reuse, -R71.reuse ;  /* 0x000000091d7e7223 */ /* 0x180fe20000010847 */
[-C--:B------:R-:W-:Y:S01]  /*a330*/  FFMA.FTZ R24, R134, R9.reuse, -R71 ;  /* 0x0000000986187223 */ /* 0x080fe20000010847 */
[----:B------:R-:W1:Y:S01]  /*a340*/  MUFU.EX2 R61, R61 ;  /* 0x0000003d003d7308 */ /* 0x000e620000000800 */
        /* <DEDUP_REMOVED lines=16> */
[----:B-1----:R-:W-:Y:S01]  /*a450*/  FADD.FTZ R2, R61, R2 ;  /* 0x000000023d027221 */ /* 0x002fe20000010000 */
[-C--:B------:R-:W-:Y:S01]  /*a460*/  FFMA.FTZ R45, R148, R9.reuse, -R71 ;  /* 0x00000009942d7223 */ /* 0x080fe20000010847 */
[-C--:B------:R-:W-:Y:S01]  /*a470*/  FFMA.FTZ R48, R62, R9.reuse, -R27 ;  /* 0x000000093e307223 */ /* 0x080fe2000001081b */
[-C--:B------:R-:W-:Y:S01]  /*a480*/  FFMA.FTZ R10, R150, R9.reuse, -R71 ;  /* 0x00000009960a7223 */ /* 0x080fe20000010847 */
[-C--:B------:R-:W-:Y:S01]  /*a490*/  FFMA.FTZ R129, R64, R9.reuse, -R27 ;  /* 0x0000000940817223 */ /* 0x080fe2000001081b */
[-C--:B------:R-:W-:Y:S01]  /*a4a0*/  FFMA.FTZ R43, R13, R9.reuse, -R71 ;  /* 0x000000090d2b7223 */ /* 0x080fe20000010847 */
[-C--:B------:R-:W-:Y:S01]  /*a4b0*/  FFMA.FTZ R50, R66, R9.reuse, -R27 ;  /* 0x0000000942327223 */ /* 0x080fe2000001081b */
[----:B------:R-:W1:Y:S01]  /*a4c0*/  MUFU.EX2 R151, R151 ;  /* 0x0000009700977308 */ /* 0x000e620000000800 */
[----:B--2---:R-:W-:Y:S01]  /*a4d0*/  FADD.FTZ R0, R149, R0 ;  /* 0x0000000095007221 */ /* 0x004fe20000010000 */
[-C--:B------:R-:W-:Y:S01]  /*a4e0*/  FFMA.FTZ R130, R15, R9.reuse, -R71 ;  /* 0x000000090f827223 */ /* 0x080fe20000010847 */
[-CC-:B------:R-:W-:Y:S01]  /*a4f0*/  FFMA.FTZ R131, R68, R9.reuse, -R27.reuse ;  /* 0x0000000944837223 */ /* 0x180fe2000001081b */
[-C--:B------:R-:W-:Y:S01]  /*a500*/  FFMA.FTZ R52, R70, R9.reuse, -R27 ;  /* 0x0000000946347223 */ /* 0x080fe2000001081b */
[-C--:B------:R-:W-:Y:S01]  /*a510*/  FFMA.FTZ R8, R25, R9.reuse, -R71 ;  /* 0x0000000919087223 */ /* 0x080fe20000010847 */
[-CC-:B------:R-:W-:Y:S01]  /*a520*/  FFMA.FTZ R125, R72, R9.reuse, -R27.reuse ;  /* 0x00000009487d7223 */ /* 0x180fe2000001081b */
[-CC-:B------:R-:W-:Y:S01]  /*a530*/  FFMA.FTZ R54, R74, R9.reuse, -R27.reuse ;  /* 0x000000094a367223 */ /* 0x180fe2000001081b */
[----:B------:R-:W2:Y:S01]  /*a540*/  MUFU.EX2 R59, R59 ;  /* 0x0000003b003b7308 */ /* 0x000ea20000000800 */
[----:B0-----:R-:W-:Y:S01]  /*a550*/  FADD.FTZ R2, R37, R2 ;  /* 0x0000000225027221 */ /* 0x001fe20000010000 */
        /* <DEDUP_REMOVED lines=12> */
[----:B------:R-:W-:-:S02]  /*a620*/  FFMA.FTZ R60, R86, R9, -R27 ;  /* 0x00000009563c7223 */ /* 0x000fc4000001081b */
        /* <DEDUP_REMOVED lines=116> */
.L_x_1278:
[----:B------:R-:W-:Y:S01]  /*ad70*/  ULEA UR6, UR23, UR45, 0x3 ;  /* 0x0000002d17067291 */ /* 0x000fe2000f8e183f */
[----:B------:R-:W-:Y:S01]  /*ad80*/  ISETP.GT.AND P1, PT, R5, UR22, PT ;  /* 0x0000001605007c0c */ /* 0x000fe2000bf24270 */
        /* <DEDUP_REMOVED lines=73> */
.L_x_1268:
        /* <DEDUP_REMOVED lines=9> */
[----:B------:R-:W-:-:S05]  /*b2b0*/  ULDC UR22, c[0x0][0x9e0] ;  /* 0x0002780000167ab9 */ /* 0x000fca0000000800 */
.L_x_1299:
        /* <DEDUP_REMOVED lines=9> */
.L_x_1282:
[----:B------:R-:W-:Y:S01]  /*b350*/  ULEA UR6, UR46, UR45, 0x3 ;  /* 0x0000002d2e067291 */ /* 0x000fe2000f8e183f */
[----:B------:R-:W-:-:S05]  /*b360*/  IMAD.U32 R6, RZ, RZ, UR47 ;  /* 0x0000002fff067e24 */ /* 0x000fca000f8e00ff */
[----:B------:R-:W-:-:S04]  /*b370*/  SHF.L.U32 R6, R6, 0x1f, RZ ;  /* 0x0000001f06067819 */ /* 0x000fc800000006ff */
[----:B------:R0:W1:Y:S01]  /*b380*/  SYNCS.PHASECHK.TRANS64.TRYWAIT P1, [UR6+0x16830], R6 ;  /* 0x01683006ff0075a7 */ /* 0x0000620008020146 */
[----:B------:R-:W-:Y:S05]  /*b390*/  @!P0 BRA `(.L_x_1283) ;  /* 0x0000000000048947 */ /* 0x000fea0003800000 */
[----:B------:R-:W-:Y:S01]  /*b3a0*/  BPT.TRAP 0x1 ;  /* 0x000000040000795c */ /* 0x000fe20000300000 */
.L_x_1283:
[----:B-1----:R-:W-:Y:S05]  /*b3b0*/  @P1 BRA `(.L_x_1281) ;  /* 0x0000000000081947 */ /* 0x002fea0003800000 */
[----:B------:R-:W1:Y:S02]  /*b3c0*/  SYNCS.PHASECHK.TRANS64.TRYWAIT P1, [UR6+0x16830], R6 ;  /* 0x01683006ff0075a7 */ /* 0x000e640008020146 */
[----:B-1----:R-:W-:Y:S05]  /*b3d0*/  @!P1 BRA `(.L_x_1284) ;  /* 0x000000b400c49947 */ /* 0x002fea0003800000 */
.L_x_1281:
        /* <DEDUP_REMOVED lines=25> */
.L_x_1286:
[----:B------:R-:W-:Y:S01]  /*b570*/  ULEA UR6, UR25, UR45, 0x3 ;  /* 0x0000002d19067291 */ /* 0x000fe2000f8e183f */
[----:B------:R-:W-:-:S05]  /*b580*/  IMAD.U32 R6, RZ, RZ, UR26 ;  /* 0x0000001aff067e24 */ /* 0x000fca000f8e00ff */
[----:B------:R-:W-:-:S04]  /*b590*/  SHF.L.U32 R6, R6, 0x1f, RZ ;  /* 0x0000001f06067819 */ /* 0x000fc800000006ff */
[----:B------:R0:W1:Y:S01]  /*b5a0*/  SYNCS.PHASECHK.TRANS64.TRYWAIT P1, [UR6+0x16850], R6 ;  /* 0x01685006ff0075a7 */ /* 0x0000620008020146 */
[----:B------:R-:W-:Y:S05]  /*b5b0*/  @!P0 BRA `(.L_x_1287) ;  /* 0x0000000000048947 */ /* 0x000fea0003800000 */
[----:B------:R-:W-:Y:S01]  /*b5c0*/  BPT.TRAP 0x1 ;  /* 0x000000040000795c */ /* 0x000fe20000300000 */
.L_x_1287:
[----:B-1----:R-:W-:Y:S05]  /*b5d0*/  @P1 BRA `(.L_x_1285) ;  /* 0x0000000000081947 */ /* 0x002fea0003800000 */
[----:B------:R-:W1:Y:S02]  /*b5e0*/  SYNCS.PHASECHK.TRANS64.TRYWAIT P1, [UR6+0x16850], R6 ;  /* 0x01685006ff0075a7 */ /* 0x000e640008020146 */
[----:B-1----:R-:W-:Y:S05]  /*b5f0*/  @!P1 BRA `(.L_x_1288) ;  /* 0x000000b400549947 */ /* 0x002fea0003800000 */
.L_x_1285:
        /* <DEDUP_REMOVED lines=51> */
.L_x_1289:
[----:B------:R-:W-:Y:S01]  /*b930*/  UISETP.NE.AND UP1, UPT, UR51, URZ, UPT ;  /* 0x0000003f3300728c */ /* 0x000fe2000bf25270 */
[----:B------:R-:W-:Y:S01]  /*b940*/  FMUL.FTZ R126, R64, UR24 ;  /* 0x00000018407e7c20 */ /* 0x000fe20008410000 */
[----:B------:R-:W-:Y:S02]  /*b950*/  VIADD R64, R17, UR40 ;  /* 0x0000002811407c36 */ /* 0x000fe40008000000 */
[----:B0-----:R-:W-:Y:S01]  /*b960*/  FMUL.FTZ R6, R26, UR24 ;  /* 0x000000181a067c20 */ /* 0x001fe20008410000 */
[----:B------:R-:W-:Y:S01]  /*b970*/  ULEA UR6, UR46, UR45, 0x3 ;  /* 0x0000002d2e067291 */ /* 0x000fe2000f8e183f */
[----:B------:R-:W-:Y:S01]  /*b980*/  FMUL.FTZ R26, R39, UR24 ;  /* 0x00000018271a7c20 */ /* 0x000fe20008410000 */
[----:B------:R-:W-:Y:S01]  /*b990*/  PLOP3.LUT P1, PT, PT, PT, UP1, 0x80, 0x0 ;  /* 0x000000000000781c */ /* 0x000fe20003f2f018 */
[----:B------:R-:W-:Y:S01]  /*b9a0*/  FMUL.FTZ R39, R45, UR24 ;  /* 0x000000182d277c20 */ /* 0x000fe20008410000 */
[----:B------:R-:W-:Y:S01]  /*b9b0*/  PLOP3.LUT P2, PT, PT, PT, UP1, 0x80, 0x0 ;  /* 0x000000000000781c */ /* 0x000fe20003f4f018 */
[----:B------:R-:W-:Y:S01]  /*b9c0*/  FMUL.FTZ R45, R63, UR24 ;  /* 0x000000183f2d7c20 */ /* 0x000fe20008410000 */
[----:B------:R-:W-:Y:S01]  /*b9d0*/  UIADD3 UR6, UR6, 0x16840, URZ ;  /* 0x0001684006067890 */ /* 0x000fe2000fffe03f */
[----:B------:R-:W-:Y:S01]  /*b9e0*/  IMAD.SHL.U32 R63, R5, 0x80, RZ ;  /* 0x00000080053f7824 */ /* 0x000fe200078e00ff */
[----:B------:R-:W-:Y:S01]  /*b9f0*/  @UP1 ULDC UR7, c[0x0][0x44c] ;  /* 0x0001130000071ab9 */ /* 0x000fe20000000800 */
[----:B------:R-:W-:Y:S01]  /*ba00*/  FMUL.FTZ R20, R35, UR24 ;  /* 0x0000001823147c20 */ /* 0x000fe20008410000 */
[----:B------:R-:W-:Y:S01]  /*ba10*/  FMUL.FTZ R7, R27, UR24 ;  /* 0x000000181b077c20 */ /* 0x000fe20008410000 */
[----:B------:R-:W-:Y:S01]  /*ba20*/  FMUL.FTZ R15, R28, UR24 ;  /* 0x000000181c0f7c20 */ /* 0x000fe20008410000 */
[----:B------:R-:W-:Y:S01]  /*ba30*/  FMUL.FTZ R10, R31, UR24 ;  /* 0x000000181f0a7c20 */ /* 0x000fe20008410000 */
[----:B------:R-:W-:Y:S01]  /*ba40*/  FMUL.FTZ R35, R41, UR24 ;  /* 0x0000001829237c20 */ /* 0x000fe20008410000 */
[----:B------:R-:W-:Y:S01]  /*ba50*/  UISETP.NE.AND UP0, UPT, UR50, URZ, UPT ;  /* 0x0000003f3200728c */ /* 0x000fe2000bf05270 */
        /* <DEDUP_REMOVED lines=148> */
.L_x_1292:
[----:B------:R-:W-:-:S05]  /*c3a0*/  IMAD.U32 R66, RZ, RZ, UR21 ;  /* 0x00000015ff427e24 */ /* 0x000fca000f8e00ff */
[----:B------:R-:W-:-:S13]  /*c3b0*/  ISETP.NE.AND P1, PT, R66, 0x1, PT ;  /* 0x000000014200780c */ /* 0x000fda0003f25270 */
[----:B------:R-:W1:Y:S02]  /*c3c0*/  @P1 LDC.64 R12, c[0x0][0x9e8] ;  /* 0x00027a00ff0c1b82 */ /* 0x000e640000000a00 */
[----:B-1----:R-:W-:-:S05]  /*c3d0*/  @P1 IMAD.HI.U32 R12, R65, R12, RZ ;  /* 0x0000000c410c1227 */ /* 0x002fca00078e00ff */
[----:B------:R-:W-:-:S07]  /*c3e0*/  @P1 SHF.R.U32.HI R65, RZ, R13, R12 ;  /* 0x0000000dff411219 */ /* 0x000fce000001160c */
.L_x_1293:
[----:B------:R-:W-:Y:S05]  /*c3f0*/  BSYNC B0 ;  /* 0x0000000000007941 */ /* 0x000fea0003800000 */
.L_x_1291:
[----:B------:R-:W-:-:S04]  /*c400*/  IMAD R65, R65, R66, -R63 ;  /* 0x0000004241417224 */ /* 0x000fc800078e0a3f */
[----:B------:R-:W-:-:S05]  /*c410*/  IMAD R12, R16, -0x2, R65 ;  /* 0xfffffffe100c7824 */ /* 0x000fca00078e0241 */
[----:B------:R-:W-:Y:S02]  /*c420*/  VIADDMNMX R71, R12, R66, R71, PT ;  /* 0x000000420c477246 */ /* 0x000fe40003800147 */
[----:B------:R-:W-:-:S07]  /*c430*/  VIMNMX R73, R73, R12, !PT ;  /* 0x0000000c49497248 */ /* 0x000fce0007fe0100 */
.L_x_1290:
        /* <DEDUP_REMOVED lines=116> */
.L_x_1296:
[----:B------:R-:W-:-:S05]  /*cb80*/  IMAD.U32 R21, RZ, RZ, UR21 ;  /* 0x00000015ff157e24 */ /* 0x000fca000f8e00ff */
[----:B------:R-:W-:-:S13]  /*cb90*/  ISETP.NE.AND P2, PT, R21, 0x1, PT ;  /* 0x000000011500780c */ /* 0x000fda0003f45270 */
[----:B------:R-:W0:Y:S02]  /*cba0*/  @P2 LDC.64 R12, c[0x0][0x9e8] ;  /* 0x00027a00ff0c2b82 */ /* 0x000e240000000a00 */
[----:B0-----:R-:W-:-:S05]  /*cbb0*/  @P2 IMAD.HI.U32 R12, R9, R12, RZ ;  /* 0x0000000c090c2227 */ /* 0x001fca00078e00ff */
[----:B------:R-:W-:-:S07]  /*cbc0*/  @P2 SHF.R.U32.HI R9, RZ, R13, R12 ;  /* 0x0000000dff092219 */ /* 0x000fce000001160c */
.L_x_1297:
[----:B------:R-:W-:Y:S05]  /*cbd0*/  BSYNC B0 ;  /* 0x0000000000007941 */ /* 0x000fea0003800000 */
.L_x_1295:
[----:B------:R-:W-:-:S04]  /*cbe0*/  IMAD R9, R9, R21, -R63 ;  /* 0x0000001509097224 */ /* 0x000fc800078e0a3f */
[----:B------:R-:W-:-:S05]  /*cbf0*/  IMAD R12, R16, -0x2, R9 ;  /* 0xfffffffe100c7824 */ /* 0x000fca00078e0209 */
[----:B------:R-:W-:Y:S02]  /*cc00*/  VIADDMNMX R11, R12, R21, R11, PT ;  /* 0x000000150c0b7246 */ /* 0x000fe4000380010b */
[----:B------:R-:W-:-:S07]  /*cc10*/  VIMNMX R15, R15, R12, !PT ;  /* 0x0000000c0f0f7248 */ /* 0x000fce0007fe0100 */
.L_x_1294:
        /* <DEDUP_REMOVED lines=92> */
[----:B------:R-:W-:Y:S01]  /*d1e0*/  ISETP.GT.AND P5, PT, R15, 0x38, P1 ;  /* 0x000000380f00780c */ /* 0x000fe20000fa4270 */
        /* <DEDUP_REMOVED lines=284> */
.L_x_1298:
        /* <DEDUP_REMOVED lines=75> */
.L_x_1280:
[----:B------:R-:W-:Y:S06]  /*e860*/  BAR.ARV 0x8, 0x200 ;  /* 0x0208000000007b1d */ /* 0x000fec0000002000 */
[----:B------:R-:W-:Y:S05]  /*e870*/  @!P0 BRA `(.L_x_1300) ;  /* 0x0000000000048947 */ /* 0x000fea0003800000 */
[----:B------:R-:W-:Y:S01]  /*e880*/  BPT.TRAP 0x1 ;  /* 0x000000040000795c */ /* 0x000fe20000300000 */
.L_x_1300:
[----:B------:R-:W-:Y:S01]  /*e890*/  ULEA UR5, UR46, UR45, 0x3 ;  /* 0x0000002d2e057291 */ /* 0x000fe2000f8e183f */
[----:B------:R-:W-:-:S05]  /*e8a0*/  IMAD.U32 R3, RZ, RZ, UR47 ;  /* 0x0000002fff037e24 */ /* 0x000fca000f8e00ff */
[----:B------:R-:W-:-:S04]  /*e8b0*/  SHF.L.U32 R3, R3, 0x1f, RZ ;  /* 0x0000001f03037819 */ /* 0x000fc800000006ff */
[----:B------:R0:W1:Y:S01]  /*e8c0*/  SYNCS.PHASECHK.TRANS64.TRYWAIT P1, [UR5+0x16850], R3 ;  /* 0x01685003ff0075a7 */ /* 0x0000620008020145 */
[----:B------:R-:W-:Y:S05]  /*e8d0*/  @!P0 BRA `(.L_x_1301) ;  /* 0x0000000000048947 */ /* 0x000fea0003800000 */
[----:B------:R-:W-:Y:S01]  /*e8e0*/  BPT.TRAP 0x1 ;  /* 0x000000040000795c */ /* 0x000fe20000300000 */
.L_x_1301:
[----:B-1----:R-:W-:Y:S05]  /*e8f0*/  @P1 BRA `(.L_x_1302) ;  /* 0x0000000000081947 */ /* 0x002fea0003800000 */
[----:B------:R-:W1:Y:S02]  /*e900*/  SYNCS.PHASECHK.TRANS64.TRYWAIT P1, [UR5+0x16850], R3 ;  /* 0x01685003ff0075a7 */ /* 0x000e640008020145 */
[----:B-1----:R-:W-:Y:S05]  /*e910*/  @!P1 BRA `(.L_x_1303) ;  /* 0x0000008000a49947 */ /* 0x002fea0003800000 */
.L_x_1302:
[----:B------:R-:W-:Y:S01]  /*e920*/  UIADD3 UR45, UR45, 0x400, URZ ;  /* 0x000004002d2d7890 */ /* 0x000fe2000fffe03f */
[----:B------:R-:W-:Y:S01]  /*e930*/  WARPGROUP.ARRIVE ;  /* 0x00000000000079c5 */ /* 0x000fe20000000000 */
[----:B------:R-:W-:Y:S01]  /*e940*/  UMOV UR7, 0x40000040 ;  /* 0x4000004000077882 */ /* 0x000fe20000000000 */
[----:B01----:R-:W0:Y:S01]  /*e950*/  SHFL.BFLY PT, R3, R2, 0x2, 0x1f ;  /* 0x0c401f0002037f89 */ /* 0x003e2200000e0000 */
[----:B------:R-:W-:Y:S01]  /*e960*/  USHF.R.U32.HI UR45, URZ, 0x4, UR45 ;  /* 0x000000043f2d7899 */ /* 0x000fe2000801162d */
[----:B------:R-:W-:Y:S02]  /*e970*/  IMAD.MOV.U32 R20, RZ, RZ, -0x800000 ;  /* 0xff800000ff147424 */ /* 0x000fe400078e00ff */
        /* <DEDUP_REMOVED lines=8> */
[----:B------:R-:W-:Y:S02]  /*ea00*/  IMAD.MOV.U32 R2, RZ, RZ, RZ ;  /* 0x000000ffff027224 */ /* 0x000fe400078e00ff */
[----:B-1----:R-:W-:Y:S02]  /*ea10*/  FADD.FTZ R5, R5, R0 ;  /* 0x0000000005057221 */ /* 0x002fe40000010000 */
[----:B------:R-:W0:Y:S01]  /*ea20*/  SHFL.BFLY PT, R4, R3, 0x1, 0x1f ;  /* 0x0c201f0003047f89 */ /* 0x000e2200000e0000 */
[----:B------:R-:W-:-:S03]  /*ea30*/  IMAD.MOV.U32 R0, RZ, RZ, -0x800000 ;  /* 0xff800000ff007424 */ /* 0x000fc600078e00ff */
[----:B------:R-:W1:Y:S01]  /*ea40*/  SHFL.BFLY PT, R8, R5, 0x1, 0x1f ;  /* 0x0c201f0005087f89 */ /* 0x000e6200000e0000 */
[----:B0-----:R-:W-:Y:S01]  /*ea50*/  FADD.FTZ R10, R3, R4 ;  /* 0x00000004030a7221 */ /* 0x001fe20000010000 */
[----:B-1----:R-:W-:-:S04]  /*ea60*/  FADD.FTZ R8, R5, R8 ;  /* 0x0000000805087221 */ /* 0x002fc80000010000 */
[----:B------:R-:W-:Y:S01]  /*ea70*/  FSETP.NE.FTZ.AND P1, PT, R10, RZ, PT ;  /* 0x000000ff0a00720b */ /* 0x000fe20003f35000 */
[----:B------:R-:W-:Y:S01]  /*ea80*/  IMAD.MOV.U32 R5, RZ, RZ, RZ ;  /* 0x000000ffff057224 */ /* 0x000fe200078e00ff */
        /* <DEDUP_REMOVED lines=48> */
.L_x_1304:
        /* <DEDUP_REMOVED lines=14> */
[----:B------:R-:W-:Y:S01]  /*ee70*/  USEL UR4, URZ, 0x1, UP0 ;  /* 0x000000013f047887 */ /* 0x000fe20008000000 */
        /* <DEDUP_REMOVED lines=27> */
.L_x_1226:
[----:B------:R-:W0:Y:S01]  /*f030*/  S2R R2, SR_CgaCtaId ;  /* 0x0000000000027919 */ /* 0x000e220000008800 */
[----:B------:R-:W-:Y:S01]  /*f040*/  MOV R21, 0x400 ;  /* 0x0000040000157802 */ /* 0x000fe20000000f00 */
[----:B------:R-:W-:Y:S01]  /*f050*/  BSSY B0, `(.L_x_1305) ;  /* 0x000018a000007945 */ /* 0x000fe20003800000 */
[----:B------:R-:W-:Y:S02]  /*f060*/  BAR.SYNC.DEFER_BLOCKING 0x5, 0x200 ;  /* 0x0148000000007b1d */ /* 0x000fe40000010000 */
[----:B0-----:R-:W-:-:S05]  /*f070*/  LEA R21, R2, R21, 0x18 ;  /* 0x0000001502157211 */ /* 0x001fca00078ec0ff */
[----:B------:R-:W0:Y:S02]  /*f080*/  LDS.128 R4, [R21+0x168d0] ;  /* 0x0168d00015047984 */ /* 0x000e240000000c00 */
[----:B0-----:R-:W-:Y:S02]  /*f090*/  R2UR UR5, R5 ;  /* 0x00000000050572ca */ /* 0x001fe400000e0000 */
[----:B------:R-:W-:Y:S02]  /*f0a0*/  R2UR UR7, R6 ;  /* 0x00000000060772ca */ /* 0x000fe400000e0000 */
        /* <DEDUP_REMOVED lines=9> */
[----:B------:R-:W1:Y:S01]  /*f140*/  LDC R33, c[0x0][0xbe8] ;  /* 0x0002fa00ff217b82 */ /* 0x000e620000000800 */
[----:B------:R-:W-:Y:S01]  /*f150*/  F2FP.F16.F32.PACK_AB R14, R14, R25 ;  /* 0x000000190e0e723e */ /* 0x000fe200000000ff */
[----:B------:R-:W-:Y:S01]  /*f160*/  UISETP.NE.AND.EX UP0, UPT, UR9, URZ, UPT, UP0 ;  /* 0x0000003f0900728c */ /* 0x000fe2000bf05300 */
[----:B------:R-:W-:-:S05]  /*f170*/  F2FP.F16.F32.PACK_AB R15, R15, R110 ;  /* 0x0000006e0f0f723e */ /* 0x000fca00000000ff */
[----:B------:R-:W-:Y:S01]  /*f180*/  BAR.SYNC.DEFER_BLOCKING 0x1, 0x180 ;  /* 0x0046000000007b1d */ /* 0x000fe20000010000 */
[----:B------:R-:W-:Y:S02]  /*f190*/  F2FP.F16.F32.PACK_AB R113, R115, R114 ;  /* 0x000000727371723e */ /* 0x000fe400000000ff */
[----:B------:R-:W-:Y:S02]  /*f1a0*/  F2FP.F16.F32.PACK_AB R114, R117, R116 ;  /* 0x000000747572723e */ /* 0x000fe400000000ff */
[----:B------:R-:W-:Y:S01]  /*f1b0*/  F2FP.F16.F32.PACK_AB R115, R119, R118 ;  /* 0x000000767773723e */ /* 0x000fe200000000ff */
[----:B------:R-:W-:Y:S01]  /*f1c0*/  ULDC.64 UR8, c[0x0][0xc00] ;  /* 0x0003000000087ab9 */ /* 0x000fe20000000a00 */
[----:B------:R-:W-:Y:S01]  /*f1d0*/  UMOV UR4, URZ ;  /* 0x0000003f00047c82 */ /* 0x000fe20008000000 */
[----:B------:R-:W-:Y:S02]  /*f1e0*/  UIMAD.WIDE UR8, UR39, 0x4, UR8 ;  /* 0x00000004270878a5 */ /* 0x000fe4000f8e0208 */
[----:B------:R-:W-:Y:S01]  /*f1f0*/  USHF.R.S32.HI UR18, URZ, 0x1f, UR38 ;  /* 0x0000001f3f127899 */ /* 0x000fe20008011426 */
[----:B------:R-:W-:Y:S01]  /*f200*/  ULDC.64 UR12, c[0x0][0xb90] ;  /* 0x0002e400000c7ab9 */ /* 0x000fe20000000a00 */
[----:B------:R-:W-:-:S02]  /*f210*/  USHF.R.S32.HI UR11, URZ, 0x1f, UR39 ;  /* 0x0000001f3f0b7899 */ /* 0x000fc40008011427 */
        /* <DEDUP_REMOVED lines=20> */
[--C-:B------:R-:W-:Y:S01]  /*f360*/  IMAD.X R11, RZ, RZ, R5.reuse, P2 ;  /* 0x000000ffff0b7224 */ /* 0x100fe200010e0605 */
[----:B------:R-:W-:Y:S01]  /*f370*/  LOP3.LUT R4, R7, R4, RZ, 0x3c, !PT ;  /* 0x0000000407047212 */ /* 0x000fe200078e3cff */
[----:B------:R-:W-:Y:S01]  /*f380*/  IMAD.X R7, RZ, RZ, R5, P0 ;  /* 0x000000ffff077224 */ /* 0x000fe200000e0605 */
[----:B------:R-:W-:-:S02]  /*f390*/  LOP3.LUT R6, R6, R29, RZ, 0x3c, !PT ;  /* 0x0000001d06067212 */ /* 0x000fc400078e3cff */
[----:B------:R-:W-:Y:S02]  /*f3a0*/  MOV R29, R8 ;  /* 0x00000008001d7202 */ /* 0x000fe40000000f00 */
[----:B------:R-:W-:Y:S02]  /*f3b0*/  MOV R30, R10 ;  /* 0x0000000a001e7202 */ /* 0x000fe40000000f00 */
[----:B------:R-:W-:Y:S02]  /*f3c0*/  MOV R31, R4 ;  /* 0x00000004001f7202 */ /* 0x000fe40000000f00 */
[----:B------:R-:W-:Y:S02]  /*f3d0*/  MOV R28, R6 ;  /* 0x00000006001c7202 */ /* 0x000fe40000000f00 */
[----:B------:R-:W-:Y:S01]  /*f3e0*/  F2FP.F16.F32.PACK_AB R8, R89, R24 ;  /* 0x000000185908723e */ /* 0x000fe200000000ff */
[----:B------:R-:W-:Y:S01]  /*f3f0*/  IMAD.U32 R24, RZ, RZ, UR8 ;  /* 0x00000008ff187e24 */ /* 0x000fe2000f8e00ff */
[----:B------:R-:W-:-:S02]  /*f400*/  F2FP.F16.F32.PACK_AB R9, R91, R90 ;  /* 0x0000005a5b09723e */ /* 0x000fc400000000ff */
[----:B------:R-:W-:Y:S02]  /*f410*/  F2FP.F16.F32.PACK_AB R10, R93, R92 ;  /* 0x0000005c5d0a723e */ /* 0x000fe400000000ff */
[----:B------:R-:W-:Y:S02]  /*f420*/  F2FP.F16.F32.PACK_AB R11, R95, R94 ;  /* 0x0000005e5f0b723e */ /* 0x000fe400000000ff */
[----:B------:R-:W-:Y:S02]  /*f430*/  F2FP.F16.F32.PACK_AB R4, R97, R96 ;  /* 0x000000606104723e */ /* 0x000fe400000000ff */
[----:B------:R-:W-:Y:S01]  /*f440*/  F2FP.F16.F32.PACK_AB R5, R99, R98 ;  /* 0x000000626305723e */ /* 0x000fe200000000ff */
[----:B------:R0:W-:Y:S01]  /*f450*/  STSM.16.M88.4 [R31], R8 ;  /* 0x000000081f007844 */ /* 0x0001e20000000200 */
[----:B------:R-:W-:Y:S02]  /*f460*/  F2FP.F16.F32.PACK_AB R6, R101, R100 ;  /* 0x000000646506723e */ /* 0x000fe400000000ff */
[----:B------:R-:W-:-:S02]  /*f470*/  F2FP.F16.F32.PACK_AB R7, R103, R102 ;  /* 0x000000666707723e */ /* 0x000fc400000000ff */
[----:B------:R-:W-:-:S03]  /*f480*/  PLOP3.LUT P2, PT, PT, PT, UP0, 0x80, 0x0 ;  /* 0x000000000000781c */ /* 0x000fc60003f4f008 */
[----:B------:R2:W-:Y:S04]  /*f490*/  STSM.16.M88.4 [R30], R4 ;  /* 0x000000041e007844 */ /* 0x0005e80000000200 */
[----:B------:R3:W-:Y:S04]  /*f4a0*/  STSM.16.M88.4 [R29], R12 ;  /* 0x0000000c1d007844 */ /* 0x0007e80000000200 */
[----:B------:R3:W-:Y:S01]  /*f4b0*/  STSM.16.M88.4 [R28], R112 ;  /* 0x000000701c007844 */ /* 0x0007e20000000200 */
[----:B------:R-:W-:Y:S06]  /*f4c0*/  BAR.SYNC.DEFER_BLOCKING 0x1, 0x180 ;  /* 0x0046000000007b1d */ /* 0x000fec0000010000 */
[----:B------:R-:W4:Y:S01]  /*f4d0*/  @P2 LDG.E R26, desc[UR52][R24.64] ;  /* 0x00000034181a2981 */ /* 0x000f22000c1e1900 */
[----:B-1----:R-:W-:Y:S01]  /*f4e0*/  ISETP.NE.AND P1, PT, R33, 0x1, PT ;  /* 0x000000012100780c */ /* 0x002fe20003f25270 */
[----:B0-----:R-:W-:Y:S01]  /*f4f0*/  VIADD R8, R17, UR40 ;  /* 0x0000002811087c36 */ /* 0x001fe20008000000 */
[----:B------:R-:W-:-:S02]  /*f500*/  UIMAD UR8, UR18, UR12, URZ ;  /* 0x0000000c120872a4 */ /* 0x000fc4000f8e023f */
[----:B------:R-:W-:Y:S01]  /*f510*/  USEL UR11, UR11, URZ, !UP0 ;  /* 0x0000003f0b0b7287 */ /* 0x000fe2000c000000 */
[----:B--2---:R-:W-:Y:S01]  /*f520*/  IMAD.MOV.U32 R4, RZ, RZ, R8 ;  /* 0x000000ffff047224 */ /* 0x004fe200078e0008 */
[----:B------:R-:W-:Y:S02]  /*f530*/  UIMAD UR14, UR38, UR13, UR8 ;  /* 0x0000000d260e72a4 */ /* 0x000fe4000f8e0208 */
[----:B------:R-:W-:Y:S02]  /*f540*/  USEL UR10, UR39, URZ, !UP0 ;  /* 0x0000003f270a7287 */ /* 0x000fe4000c000000 */
[----:B------:R-:W-:-:S03]  /*f550*/  UISETP.NE.U32.AND UP0, UPT, UR20, URZ, UPT ;  /* 0x0000003f1400728c */ /* 0x000fc6000bf05070 */
        /* <DEDUP_REMOVED lines=17> */
[----:B------:R-:W-:Y:S01]  /*f670*/  UIMAD UR14, UR10, UR17, UR14 ;  /* 0x000000110a0e72a4 */ /* 0x000fe2000f8e020e */
[----:B------:R-:W-:-:S03]  /*f680*/  ULDC UR16, c[0x0][0xa88] ;  /* 0x0002a20000107ab9 */ /* 0x000fc60000000800 */
[----:B------:R-:W-:Y:S02]  /*f690*/  IADD3 R4, P0, R4, UR12, RZ ;  /* 0x0000000c04047c10 */ /* 0x000fe4000ff1e0ff */
[----:B------:R-:W-:Y:S01]  /*f6a0*/  IMAD.U32 R9, RZ, RZ, UR14 ;  /* 0x0000000eff097e24 */ /* 0x000fe2000f8e00ff */
[----:B------:R-:W-:Y:S02]  /*f6b0*/  ULDC.64 UR14, c[0x0][0xb88] ;  /* 0x0002e200000e7ab9 */ /* 0x000fe40000000a00 */
[----:B------:R-:W-:Y:S02]  /*f6c0*/  IMAD R8, R5, UR14, RZ ;  /* 0x0000000e05087c24 */ /* 0x000fe4000f8e02ff */
[----:B------:R-:W-:Y:S01]  /*f6d0*/  IADD3.X R5, R6, UR13, R9, P0, !PT ;  /* 0x0000000d06057c10 */ /* 0x000fe200087fe409 */
[----:B------:R-:W-:Y:S01]  /*f6e0*/  @UP0 ULDC.64 UR12, c[0x0][0xc08] ;  /* 0x00030200000c0ab9 */ /* 0x000fe20000000a00 */
[----:B------:R-:W-:Y:S01]  /*f6f0*/  IMAD R9, R7, UR15, R8 ;  /* 0x0000000f07097c24 */ /* 0x000fe2000f8e0208 */
[----:B------:R-:W-:Y:S01]  /*f700*/  @UP0 UIMAD.WIDE UR12, UR39, 0x4, UR12 ;  /* 0x00000004270c08a5 */ /* 0x000fe2000f8e020c */
[----:B------:R-:W-:-:S02]  /*f710*/  IMAD.U32 R6, RZ, RZ, UR16 ;  /* 0x00000010ff067e24 */ /* 0x000fc4000f8e00ff */
[----:B------:R-:W-:Y:S01]  /*f720*/  IMAD.WIDE.U32 R4, R7, UR14, R4 ;  /* 0x0000000e07047c25 */ /* 0x000fe2000f8e0004 */
[----:B------:R-:W-:-:S03]  /*f730*/  ULDC.64 UR14, c[0x0][0xb50] ;  /* 0x0002d400000e7ab9 */ /* 0x000fc60000000a00 */
[----:B------:R-:W-:Y:S01]  /*f740*/  IMAD.IADD R5, R5, 0x1, R9 ;  /* 0x0000000105057824 */ /* 0x000fe200078e0209 */
[C---:B------:R-:W-:Y:S01]  /*f750*/  LEA R7, P0, R4.reuse, UR14, 0x2 ;  /* 0x0000000e04077c11 */ /* 0x040fe2000f8010ff */
[----:B------:R-:W-:Y:S02]  /*f760*/  IMAD.U32 R8, RZ, RZ, UR12 ;  /* 0x0000000cff087e24 */ /* 0x000fe4000f8e00ff */
[----:B------:R-:W-:Y:S01]  /*f770*/  IMAD.U32 R9, RZ, RZ, UR13 ;  /* 0x0000000dff097e24 */ /* 0x000fe2000f8e00ff */
[----:B------:R-:W-:Y:S01]  /*f780*/  LEA.HI.X R10, R4, UR15, R5, 0x2, P0 ;  /* 0x0000000f040a7c11 */ /* 0x000fe200080f1405 */
[----:B------:R-:W-:-:S03]  /*f790*/  IMAD R5, R23, 0x40, R19 ;  /* 0x0000004017057824 */ /* 0x000fc600078e0213 */
[----:B------:R3:W5:Y:S01]  /*f7a0*/  @P3 LDG.E R6, desc[UR52][R8.64] ;  /* 0x0000003408063981 */ /* 0x000762000c1e1900 */
[----:B------:R-:W-:Y:S05]  /*f7b0*/  @P3 BRA `(.L_x_1307) ;  /* 0x0000000000103947 */ /* 0x000fea0003800000 */
[----:B------:R-:W-:Y:S05]  /*f7c0*/  @!P2 BRA `(.L_x_1307) ;  /* 0x00000000000ca947 */ /* 0x000fea0003800000 */
[----:B---3--:R-:W2:Y:S04]  /*f7d0*/  LDG.E R9, desc[UR52][R24.64] ;  /* 0x0000003418097981 */ /* 0x008ea8000c1e1900 */
[----:B-----5:R-:W2:Y:S02]  /*f7e0*/  LDG.E R6, desc[UR52][R24.64+0x4] ;  /* 0x0000043418067981 */ /* 0x020ea4000c1e1900 */
[----:B--2---:R-:W-:-:S07]  /*f7f0*/  IMAD.IADD R6, R6, 0x1, -R9 ;  /* 0x0000000106067824 */ /* 0x004fce00078e0a09 */
.L_x_1307:
[----:B---3--:R-:W-:Y:S01]  /*f800*/  SHFL.IDX PT, R12, R7, RZ, 0x1c1f ;  /* 0x001c1fff070c7589 */ /* 0x008fe200000e0000 */
[----:B------:R-:W-:Y:S01]  /*f810*/  IMAD.WIDE R2, R5, 0x2, R2 ;  /* 0x0000000205027825 */ /* 0x000fe200078e0202 */
[----:B------:R-:W-:Y:S01]  /*f820*/  LOP3.LUT P0, RZ, R152, 0x3, RZ, 0xc0, !PT ;  /* 0x0000000398ff7812 */ /* 0x000fe2000780c0ff */
[----:B------:R-:W0:Y:S01]  /*f830*/  @P1 LDC R31, c[0x0][0xbf0] ;  /* 0x0002fc00ff1f1b82 */ /* 0x000e220000000800 */
[----:B------:R-:W1:Y:S01]  /*f840*/  SHFL.IDX PT, R13, R10, RZ, 0x1c1f ;  /* 0x001c1fff0a0d7589 */ /* 0x000e6200000e0000 */
[----:B------:R-:W-:Y:S01]  /*f850*/  VIADD R8, R154, UR40 ;  /* 0x000000289a087c36 */ /* 0x000fe20008000000 */
[----:B------:R-:W-:Y:S01]  /*f860*/  IADD3 R9, P3, R2, 0x1800, RZ ;  /* 0x0000180002097810 */ /* 0x000fe20007f7e0ff */
[----:B-----5:R-:W-:Y:S01]  /*f870*/  IMAD R35, R6, R33, RZ ;  /* 0x0000002106237224 */ /* 0x020fe200078e02ff */
[----:B------:R-:W-:Y:S01]  /*f880*/  SHFL.IDX PT, R14, R7, 0x1, 0x1c1f ;  /* 0x003c1f00070e7f89 */ /* 0x000fe200000e0000 */
[----:B------:R-:W-:Y:S01]  /*f890*/  VIADD R4, R8, 0x8 ;  /* 0x0000000808047836 */ /* 0x000fe20000000000 */
[----:B------:R-:W-:Y:S01]  /*f8a0*/  IADD3 R25, P4, R2, 0x3000, RZ ;  /* 0x0000300002197810 */ /* 0x000fe20007f9e0ff */
[----:B------:R-:W-:Y:S01]  /*f8b0*/  ULDC.64 UR14, c[0x0][0xaa0] ;  /* 0x0002a800000e7ab9 */ /* 0x000fe20000000a00 */
[----:B------:R-:W2:Y:S01]  /*f8c0*/  SHFL.IDX PT, R15, R10, 0x1, 0x1c1f ;  /* 0x003c1f000a0f7f89 */ /* 0x000ea200000e0000 */
[----:B------:R-:W-:-:S02]  /*f8d0*/  ISETP.GE.OR P2, PT, R8, R35, P0 ;  /* 0x000000230800720c */ /* 0x000fc40000746670 */
[----:B------:R-:W-:Y:S02]  /*f8e0*/  LOP3.LUT R5, R2, 0x380, RZ, 0xc0, !PT ;  /* 0x0000038002057812 */ /* 0x000fe400078ec0ff */
[----:B------:R-:W-:Y:S02]  /*f8f0*/  LOP3.LUT R8, R9, 0x380, RZ, 0xc0, !PT ;  /* 0x0000038009087812 */ /* 0x000fe400078ec0ff */
[----:B------:R-:W-:Y:S02]  /*f900*/  ISETP.GE.OR P0, PT, R4, R35, P0 ;  /* 0x000000230400720c */ /* 0x000fe40000706670 */
[----:B------:R-:W-:Y:S02]  /*f910*/  LOP3.LUT R24, R25, 0x380, RZ, 0xc0, !PT ;  /* 0x0000038019187812 */ /* 0x000fe400078ec0ff */
[----:B------:R-:W-:Y:S02]  /*f920*/  SHF.R.U64 R5, R5, 0x3, RZ ;  /* 0x0000000305057819 */ /* 0x000fe400000012ff */
[----:B------:R-:W-:-:S02]  /*f930*/  SHF.R.U64 R8, R8, 0x3, RZ ;  /* 0x0000000308087819 */ /* 0x000fc400000012ff */
[----:B------:R-:W-:Y:S01]  /*f940*/  SHF.R.U64 R24, R24, 0x3, RZ ;  /* 0x0000000318187819 */ /* 0x000fe200000012ff */
[----:B-1----:R1:W-:Y:S01]  /*f950*/  @!P2 ST.E desc[UR52][R12.64], R20 ;  /* 0x000000140c00a985 */ /* 0x0023e2000c101934 */
[----:B------:R-:W-:Y:S01]  /*f960*/  LOP3.LUT R4, R5, R2, RZ, 0x3c, !PT ;  /* 0x0000000205047212 */ /* 0x000fe200078e3cff */
[--C-:B------:R-:W-:Y:S01]  /*f970*/  IMAD.MOV.U32 R5, RZ, RZ, R3.reuse ;  /* 0x000000ffff057224 */ /* 0x100fe200078e0003 */
[----:B------:R-:W-:Y:S01]  /*f980*/  LOP3.LUT R8, R8, R9, RZ, 0x3c, !PT ;  /* 0x0000000908087212 */ /* 0x000fe200078e3cff */
[--C-:B------:R-:W-:Y:S01]  /*f990*/  IMAD.X R9, RZ, RZ, R3.reuse, P3 ;  /* 0x000000ffff097224 */ /* 0x100fe200018e0603 */
[----:B------:R-:W-:Y:S01]  /*f9a0*/  LOP3.LUT R24, R24, R25, RZ, 0x3c, !PT ;  /* 0x0000001918187212 */ /* 0x000fe200078e3cff */
[----:B------:R-:W-:Y:S01]  /*f9b0*/  IMAD.X R25, RZ, RZ, R3, P4 ;  /* 0x000000ffff197224 */ /* 0x000fe200020e0603 */
[----:B--2---:R2:W-:Y:S04]  /*f9c0*/  @!P0 ST.E desc[UR52][R14.64], R0 ;  /* 0x000000000e008985 */ /* 0x0045e8000c101934 */
[----:B------:R-:W3:Y:S04]  /*f9d0*/  LD.E.128 R4, desc[UR52][R4.64] ;  /* 0x0000003404047980 */ /* 0x000ee8000c101d00 */
[----:B------:R-:W4:Y:S04]  /*f9e0*/  LD.E.128 R8, desc[UR52][R8.64] ;  /* 0x0000003408087980 */ /* 0x000f28000c101d00 */
[----:B------:R-:W4:Y:S01]  /*f9f0*/  LD.E.128 R24, desc[UR52][R24.64] ;  /* 0x0000003418187980 */ /* 0x000f22000c101d00 */
[----:B------:R-:W-:Y:S01]  /*fa00*/  IADD3 R29, P0, R2, 0x4800, RZ ;  /* 0x00004800021d7810 */ /* 0x000fe20007f1e0ff */
[----:B------:R-:W-:-:S04]  /*fa10*/  UIMAD UR12, UR9, UR14, URZ ;  /* 0x0000000e090c72a4 */ /* 0x000fc8000f8e023f */
[----:B-1----:R-:W-:Y:S01]  /*fa20*/  IMAD.X R13, RZ, RZ, R3, P0 ;  /* 0x000000ffff0d7224 */ /* 0x002fe200000e0603 */
[----:B------:R-:W-:Y:S01]  /*fa30*/  LOP3.LUT R2, R29, 0x380, RZ, 0xc0, !PT ;  /* 0x000003801d027812 */ /* 0x000fe200078ec0ff */
[----:B------:R-:W1:Y:S01]  /*fa40*/  @P1 LDC R3, c[0x0][0xbec] ;  /* 0x0002fb00ff031b82 */ /* 0x000e620000000800 */
[----:B------:R-:W-:Y:S02]  /*fa50*/  UIMAD.WIDE.U32 UR8, UR4, UR14, URZ ;  /* 0x0000000e040872a5 */ /* 0x000fe4000f8e003f */
[----:B------:R-:W-:Y:S01]  /*fa60*/  UIMAD UR12, UR4, UR15, UR12 ;  /* 0x0000000f040c72a4 */ /* 0x000fe2000f8e020c */
[----:B--2---:R-:W-:Y:S01]  /*fa70*/  IMAD R0, R18, 0x30, R23 ;  /* 0x0000003012007824 */ /* 0x004fe200078e0217 */
[----:B------:R-:W-:Y:S01]  /*fa80*/  SHF.R.U64 R2, R2, 0x3, RZ ;  /* 0x0000000302027819 */ /* 0x000fe200000012ff */
[----:B------:R-:W-:Y:S01]  /*fa90*/  ULDC.64 UR14, c[0x0][0xae8] ;  /* 0x0002ba00000e7ab9 */ /* 0x000fe20000000a00 */
[----:B------:R-:W-:Y:S02]  /*faa0*/  UIADD3 UR9, UR9, UR12, URZ ;  /* 0x0000000c09097290 */ /* 0x000fe4000fffe03f */
[----:B------:R-:W-:Y:S01]  /*fab0*/  UIMAD UR4, UR18, UR14, URZ ;  /* 0x0000000e120472a4 */ /* 0x000fe2000f8e023f */
[----:B------:R-:W-:Y:S01]  /*fac0*/  VIADD R28, R0, UR40 ;  /* 0x00000028001c7c36 */ /* 0x000fe20008000000 */
[----:B------:R-:W-:Y:S01]  /*fad0*/  UIMAD.WIDE.U32 UR8, UR38, UR14, UR8 ;  /* 0x0000000e260872a5 */ /* 0x000fe2000f8e0008 */
[----:B------:R-:W-:Y:S01]  /*fae0*/  LOP3.LUT R12, R2, R29, RZ, 0x3c, !PT ;  /* 0x0000001d020c7212 */ /* 0x000fe200078e3cff */
[----:B------:R-:W-:Y:S01]  /*faf0*/  UIMAD UR4, UR38, UR15, UR4 ;  /* 0x0000000f260472a4 */ /* 0x000fe2000f8e0204 */
[----:B------:R-:W-:-:S02]  /*fb00*/  ULDC.64 UR12, c[0x0][0xaf0] ;  /* 0x0002bc00000c7ab9 */ /* 0x000fc40000000a00 */
[----:B------:R-:W-:Y:S01]  /*fb10*/  UIMAD UR11, UR11, UR12, URZ ;  /* 0x0000000c0b0b72a4 */ /* 0x000fe2000f8e023f */
[----:B------:R-:W-:Y:S01]  /*fb20*/  IMAD.MOV.U32 R29, RZ, RZ, R28 ;  /* 0x000000ffff1d7224 */ /* 0x000fe200078e001c */
[----:B------:R-:W-:Y:S01]  /*fb30*/  UIADD3 UR9, UR9, UR4, URZ ;  /* 0x0000000409097290 */ /* 0x000fe2000fffe03f */
[----:B------:R-:W5:Y:S01]  /*fb40*/  LD.E.128 R12, desc[UR52][R12.64] ;  /* 0x000000340c0c7980 */ /* 0x000f62000c101d00 */
[----:B------:R-:W-:Y:S01]  /*fb50*/  UIMAD UR4, UR10, UR13, UR11 ;  /* 0x0000000d0a0472a4 */ /* 0x000fe2000f8e020b */
[----:B------:R-:W-:Y:S01]  /*fb60*/  VIADD R32, R23, UR40 ;  /* 0x0000002817207c36 */ /* 0x000fe20008000000 */
[----:B------:R-:W-:Y:S01]  /*fb70*/  UIMAD.WIDE.U32 UR10, UR10, UR12, UR8 ;  /* 0x0000000c0a0a72a5 */ /* 0x000fe2000f8e0008 */
[----:B-1----:R-:W-:Y:S01]  /*fb80*/  @P1 IMAD.HI.U32 R0, R28, R3, RZ ;  /* 0x000000031c001227 */ /* 0x002fe200078e00ff */
[----:B------:R-:W-:Y:S01]  /*fb90*/  @!PT LDS RZ, [RZ] ;  /* 0x00000000fffff984 */ /* 0x000fe20000000800 */
[----:B------:R-:W-:Y:S01]  /*fba0*/  @!PT LDS RZ, [RZ] ;  /* 0x00000000fffff984 */ /* 0x000fe20000000800 */
[----:B------:R-:W-:Y:S01]  /*fbb0*/  @!PT LDS RZ, [RZ] ;  /* 0x00000000fffff984 */ /* 0x000fe20000000800 */
[----:B------:R-:W-:Y:S01]  /*fbc0*/  @!PT LDS RZ, [RZ] ;  /* 0x00000000fffff984 */ /* 0x000fe20000000800 */
[----:B------:R1:W-:Y:S06]  /*fbd0*/  MEMBAR.ALL.CTA ;  /* 0x0000000000007992 */ /* 0x0003ec0000008000 */
[----:B-1----:R-:W1:Y:S01]  /*fbe0*/  FENCE.VIEW.ASYNC.S ;  /* 0x00000000000073c6 */ /* 0x002e620000000000 */
[----:B------:R-:W-:Y:S01]  /*fbf0*/  ULDC.64 UR8, c[0x0][0xae0] ;  /* 0x0002b80000087ab9 */ /* 0x000fe20000000a00 */
[----:B------:R-:W-:Y:S01]  /*fc00*/  UIADD3 UR4, UR11, UR4, URZ ;  /* 0x000000040b047290 */ /* 0x000fe2000fffe03f */
[----:B------:R-:W-:Y:S01]  /*fc10*/  VIADD R21, R21, 0x16820 ;  /* 0x0001682015157836 */ /* 0x000fe20000000000 */
[----:B0-----:R-:W-:Y:S01]  /*fc20*/  @P1 SHF.R.U32.HI R29, RZ, R31, R0 ;  /* 0x0000001fff1d1219 */ /* 0x001fe20000011600 */
[----:B------:R-:W-:-:S02]  /*fc30*/  IMAD.U32 R3, RZ, RZ, UR11 ;  /* 0x0000000bff037e24 */ /* 0x000fc4000f8e00ff */
[----:B------:R-:W-:Y:S01]  /*fc40*/  IMAD.U32 R2, RZ, RZ, UR10 ;  /* 0x0000000aff027e24 */ /* 0x000fe2000f8e00ff */
[--C-:B------:R-:W-:Y:S01]  /*fc50*/  SHF.R.S32.HI R0, RZ, 0x1f, R29.reuse ;  /* 0x0000001fff007819 */ /* 0x100fe2000001141d */
[----:B------:R-:W-:Y:S01]  /*fc60*/  IMAD.MOV R20, RZ, RZ, -R29 ;  /* 0x000000ffff147224 */ /* 0x000fe200078e0a1d */
[----:B------:R-:W-:Y:S01]  /*fc70*/  PRMT R21, RZ, 0x654, R21 ;  /* 0x00000654ff157816 */ /* 0x000fe20000000015 */
[----:B------:R-:W-:Y:S01]  /*fc80*/  IMAD.U32 R3, RZ, RZ, UR4 ;  /* 0x00000004ff037e24 */ /* 0x000fe2000f8e00ff */
[----:B------:R-:W-:Y:S01]  /*fc90*/  ULDC UR4, c[0x0][0xac8] ;  /* 0x0002b20000047ab9 */ /* 0x000fe20000000800 */
[----:B------:R-:W-:Y:S02]  /*fca0*/  IMAD R0, R0, UR8, RZ ;  /* 0x0000000800007c24 */ /* 0x000fe4000f8e02ff */
[----:B------:R-:W-:Y:S02]  /*fcb0*/  IMAD R31, R33, R20, R28 ;  /* 0x00000014211f7224 */ /* 0x000fe400078e021c */
[----:B------:R-:W-:-:S02]  /*fcc0*/  IMAD R33, R29, UR9, R0 ;  /* 0x000000091d217c24 */ /* 0x000fc4000f8e0200 */
[----:B------:R-:W-:Y:S01]  /*fcd0*/  IMAD.WIDE.U32 R2, R29, UR8, R2 ;  /* 0x000000081d027c25 */ /* 0x000fe2000f8e0002 */
[----:B------:R-:W-:Y:S01]  /*fce0*/  SHF.R.S32.HI R0, RZ, 0x1f, R31 ;  /* 0x0000001fff007819 */ /* 0x000fe2000001141f */
[----:B------:R-:W-:Y:S02]  /*fcf0*/  ULDC.64 UR8, c[0x0][0xad8] ;  /* 0x0002b60000087ab9 */ /* 0x000fe40000000a00 */
[----:B------:R-:W-:Y:S01]  /*fd00*/  IMAD.IADD R3, R3, 0x1, R33 ;  /* 0x0000000103037824 */ /* 0x000fe200078e0221 */
[----:B-1----:R0:W-:Y:S01]  /*fd10*/  SYNCS.ARRIVE.TRANS64.RED.A1T0 RZ, [R21+URZ], RZ ;  /* 0x000000ff15ff79a7 */ /* 0x0021e2000810043f */
[----:B------:R-:W-:Y:S02]  /*fd20*/  IMAD R0, R0, UR8, RZ ;  /* 0x0000000800007c24 */ /* 0x000fe4000f8e02ff */
[----:B------:R-:W-:-:S04]  /*fd30*/  IMAD.WIDE.U32 R2, R31, UR8, R2 ;  /* 0x000000081f027c25 */ /* 0x000fc8000f8e0002 */
[----:B------:R-:W-:Y:S01]  /*fd40*/  IMAD R29, R31, UR9, R0 ;  /* 0x000000091f1d7c24 */ /* 0x000fe2000f8e0200 */
[----:B------:R-:W-:Y:S01]  /*fd50*/  ULDC.64 UR8, c[0x0][0xa80] ;  /* 0x0002a00000087ab9 */ /* 0x000fe20000000a00 */
[----:B------:R-:W-:Y:S01]  /*fd60*/  VIADD R0, R32, 0x30 ;  /* 0x0000003020007836 */ /* 0x000fe20000000000 */
[----:B------:R-:W-:Y:S01]  /*fd70*/  LEA R30, P0, R2, UR8, 0x1 ;  /* 0x00000008021e7c11 */ /* 0x000fe2000f8008ff */
[----:B------:R-:W-:-:S04]  /*fd80*/  IMAD.IADD R3, R3, 0x1, R29 ;  /* 0x0000000103037824 */ /* 0x000fc800078e021d */
[----:B------:R-:W1:Y:S01]  /*fd90*/  SHFL.IDX PT, R20, R30, RZ, 0x181f ;  /* 0x00181fff1e147589 */ /* 0x000e6200000e0000 */
[----:B------:R-:W-:Y:S01]  /*fda0*/  LEA.HI.X R31, R2, UR9, R3, 0x1, P0 ;  /* 0x00000009021f7c11 */ /* 0x000fe200080f0c03 */
[C---:B------:R-:W-:Y:S01]  /*fdb0*/  VIADD R2, R32.reuse, 0x60 ;  /* 0x0000006020027836 */ /* 0x040fe20000000000 */
[C---:B------:R-:W-:Y:S01]  /*fdc0*/  ISETP.GE.AND P0, PT, R19.reuse, UR4, PT ;  /* 0x0000000413007c0c */ /* 0x040fe2000bf06270 */
[----:B------:R-:W2:Y:S03]  /*fdd0*/  SHFL.IDX PT, R28, R30, 0x1, 0x181f ;  /* 0x00381f001e1c7f89 */ /* 0x000ea600000e0000 */
[-C--:B------:R-:W-:Y:S01]  /*fde0*/  ISETP.GE.OR P1, PT, R32, R35.reuse, P0 ;  /* 0x000000232000720c */ /* 0x080fe20000726670 */
[----:B------:R-:W0:Y:S01]  /*fdf0*/  SHFL.IDX PT, R34, R30, 0x2, 0x181f ;  /* 0x00581f001e227f89 */ /* 0x000e2200000e0000 */
[-C--:B------:R-:W-:Y:S01]  /*fe00*/  ISETP.GE.OR P2, PT, R0, R35.reuse, P0 ;  /* 0x000000230000720c */ /* 0x080fe20000746670 */
[----:B------:R-:W-:Y:S01]  /*fe10*/  VIADD R0, R32, 0x90 ;  /* 0x0000009020007836 */ /* 0x000fe20000000000 */
[-C--:B------:R-:W-:Y:S01]  /*fe20*/  ISETP.GE.OR P3, PT, R2, R35.reuse, P0 ;  /* 0x000000230200720c */ /* 0x080fe20000766670 */
[----:B------:R-:W0:Y:S03]  /*fe30*/  SHFL.IDX PT, R3, R31, RZ, 0x181f ;  /* 0x00181fff1f037589 */ /* 0x000e2600000e0000 */
[----:B------:R-:W-:Y:S01]  /*fe40*/  ISETP.GE.OR P0, PT, R0, R35, P0 ;  /* 0x000000230000720c */ /* 0x000fe20000706670 */
[----:B------:R-:W0:Y:S04]  /*fe50*/  SHFL.IDX PT, R29, R31, 0x1, 0x181f ;  /* 0x00381f001f1d7f89 */ /* 0x000e2800000e0000 */
[----:B------:R-:W0:Y:S01]  /*fe60*/  SHFL.IDX PT, R33, R31, 0x2, 0x181f ;  /* 0x00581f001f217f89 */ /* 0x000e2200000e0000 */
[----:B-1----:R-:W-:-:S03]  /*fe70*/  @!P1 LEA R2, P4, R19, R20, 0x1 ;  /* 0x0000001413029211 */ /* 0x002fc600078808ff */
[----:B------:R-:W1:Y:S01]  /*fe80*/  SHFL.IDX PT, R30, R30, 0x3, 0x181f ;  /* 0x00781f001e1e7f89 */ /* 0x000e6200000e0000 */
[----:B--2---:R-:W-:-:S03]  /*fe90*/  @!P2 LEA R20, P5, R19, R28, 0x1 ;  /* 0x0000001c1314a211 */ /* 0x004fc600078a08ff */
[----:B------:R-:W2:Y:S01]  /*fea0*/  SHFL.IDX PT, R31, R31, 0x3, 0x181f ;  /* 0x00781f001f1f7f89 */ /* 0x000ea200000e0000 */
[C---:B0-----:R-:W-:Y:S02]  /*feb0*/  @!P3 LEA R28, P6, R19.reuse, R34, 0x1 ;  /* 0x00000022131cb211 */ /* 0x041fe400078c08ff */
[C-C-:B------:R-:W-:Y:S02]  /*fec0*/  @!P1 LEA.HI.X R3, R19.reuse, R3, R156.reuse, 0x1, P4 ;  /* 0x0000000313039211 */ /* 0x140fe400020f0c9c */
[C-C-:B------:R-:W-:Y:S02]  /*fed0*/  @!P2 LEA.HI.X R21, R19.reuse, R29, R156.reuse, 0x1, P5 ;  /* 0x0000001d1315a211 */ /* 0x140fe400028f0c9c */
[----:B------:R-:W-:Y:S01]  /*fee0*/  @!P3 LEA.HI.X R29, R19, R33, R156, 0x1, P6 ;  /* 0x00000021131db211 */ /* 0x000fe200030f0c9c */
[----:B---3--:R0:W-:Y:S04]  /*fef0*/  @!P1 ST.E.128 desc[UR52][R2.64], R4 ;  /* 0x0000000402009985 */ /* 0x0081e8000c101d34 */
[----:B----4-:R0:W-:Y:S04]  /*ff00*/  @!P2 ST.E.128 desc[UR52][R20.64], R8 ;  /* 0x000000081400a985 */ /* 0x0101e8000c101d34 */
[----:B------:R0:W-:Y:S01]  /*ff10*/  @!P3 ST.E.128 desc[UR52][R28.64], R24 ;  /* 0x000000181c00b985 */ /* 0x0001e2000c101d34 */
[----:B-12---:R-:W-:Y:S05]  /*ff20*/  @P0 BRA `(.L_x_1308) ;  /* 0x0000000800700947 */ /* 0x006fea0003800000 */
[----:B0-----:R-:W-:-:S04]  /*ff30*/  LEA R2, P0, R19, R30, 0x1 ;  /* 0x0000001e13027211 */ /* 0x001fc800078008ff */
[----:B------:R-:W-:-:S05]  /*ff40*/  LEA.HI.X R3, R19, R31, R156, 0x1, P0 ;  /* 0x0000001f13037211 */ /* 0x000fca00000f0c9c */
[----:B-----5:R2:W-:Y:S01]  /*ff50*/  ST.E.128 desc[UR52][R2.64], R12 ;  /* 0x0000000c02007985 */ /* 0x0205e2000c101d34 */
[----:B------:R-:W-:Y:S05]  /*ff60*/  BRA `(.L_x_1308) ;  /* 0x0000000800607947 */ /* 0x000fea0003800000 */
.L_x_1306:
        /* <DEDUP_REMOVED lines=11> */
[----:B------:R-:W-:Y:S01]  /*10020*/  UISETP.NE.U32.AND UP1, UPT, UR8, URZ, UPT ;  /* 0x0000003f0800728c */ /* 0x000fe2000bf25070 */
[----:B------:R-:W-:Y:S02]  /*10030*/  IMAD.U32 R0, RZ, RZ, UR4 ;  /* 0x00000004ff007e24 */ /* 0x000fe4000f8e00ff */
[----:B------:R-:W2:Y:S01]  /*10040*/  @P2 LDG.E R6, desc[UR52][R2.64] ;  /* 0x0000003402062981 */ /* 0x000ea2000c1e1900 */
[----:B------:R-:W-:-:S06]  /*10050*/  UISETP.NE.AND.EX UP1, UPT, UR9, URZ, UPT, UP1 ;  /* 0x0000003f0900728c */ /* 0x000fcc000bf25310 */
        /* <DEDUP_REMOVED lines=11> */
[----:B--2---:R-:W-:Y:S01]  /*10110*/  @P2 R2UR UR4, R6 ;  /* 0x00000000060422ca */ /* 0x004fe200000e0000 */
[----:B01----:R-:W-:-:S14]  /*10120*/  @P3 BRA `(.L_x_1309) ;  /* 0x0000000000103947 */ /* 0x003fdc0003800000 */
[----:B------:R-:W-:Y:S05]  /*10130*/  @!P2 BRA `(.L_x_1309) ;  /* 0x00000000000ca947 */ /* 0x000fea0003800000 */
[----:B------:R-:W2:Y:S04]  /*10140*/  LDG.E R5, desc[UR52][R2.64] ;  /* 0x0000003402057981 */ /* 0x000ea8000c1e1900 */
[----:B-----5:R-:W2:Y:S02]  /*10150*/  LDG.E R0, desc[UR52][R2.64+0x4] ;  /* 0x0000043402007981 */ /* 0x020ea4000c1e1900 */
[----:B--2---:R-:W-:-:S07]  /*10160*/  IMAD.IADD R0, R0, 0x1, -R5 ;  /* 0x0000000100007824 */ /* 0x004fce00078e0a05 */
.L_x_1309:
[----:B------:R-:W-:Y:S01]  /*10170*/  USHF.R.S32.HI UR8, URZ, 0x1f, UR39 ;  /* 0x0000001f3f087899 */ /* 0x000fe20008011427 */
[----:B------:R-:W-:Y:S01]  /*10180*/  BSSY B1, `(.L_x_1310) ;  /* 0x000002e000017945 */ /* 0x000fe20003800000 */
[----:B------:R-:W-:Y:S02]  /*10190*/  USHF.R.S32.HI UR11, URZ, 0x1f, UR4 ;  /* 0x0000001f3f0b7899 */ /* 0x000fe40008011404 */
[----:B------:R-:W-:Y:S02]  /*101a0*/  USEL UR13, UR39, URZ, !UP0 ;  /* 0x0000003f270d7287 */ /* 0x000fe4000c000000 */
[----:B------:R-:W-:Y:S01]  /*101b0*/  USEL UR14, UR8, URZ, !UP0 ;  /* 0x0000003f080e7287 */ /* 0x000fe2000c000000 */
[----:B------:R-:W-:Y:S11]  /*101c0*/  @P1 BRA `(.L_x_1311) ;  /* 0x0000000000a41947 */ /* 0x000ff60003800000 */
[----:B------:R-:W0:Y:S01]  /*101d0*/  S2R R3, SR_TID.X ;  /* 0x0000000000037919 */ /* 0x000e220000002100 */
[----:B------:R-:W1:Y:S01]  /*101e0*/  LDC R7, c[0x0][0xbe8] ;  /* 0x0002fa00ff077b82 */ /* 0x000e620000000800 */
[----:B------:R-:W-:Y:S02]  /*101f0*/  IMAD.U32 R4, RZ, RZ, UR40 ;  /* 0x00000028ff047e24 */ /* 0x000fe4000f8e00ff */
[----:B-1---5:R-:W-:-:S03]  /*10200*/  IMAD R2, R0, R7, RZ ;  /* 0x0000000700027224 */ /* 0x022fc600078e02ff */
[----:B0-----:R-:W-:-:S04]  /*10210*/  IADD3 R4, R4, -0x80, R3 ;  /* 0xffffff8004047810 */ /* 0x001fc80007ffe003 */
[----:B------:R-:W-:-:S13]  /*10220*/  ISETP.GE.AND P1, PT, R4, R2, PT ;  /* 0x000000020400720c */ /* 0x000fda0003f26270 */
[----:B------:R-:W-:Y:S05]  /*10230*/  @P1 BRA `(.L_x_1311) ;  /* 0x0000000000881947 */ /* 0x000fea0003800000 */
[----:B------:R-:W-:Y:S01]  /*10240*/  ISETP.NE.AND P1, PT, R7, 0x1, PT ;  /* 0x000000010700780c */ /* 0x000fe20003f25270 */
[----:B------:R-:W-:Y:S01]  /*10250*/  ULDC.64 UR16, c[0x0][0xb90] ;  /* 0x0002e40000107ab9 */ /* 0x000fe20000000a00 */
[----:B------:R-:W-:Y:S01]  /*10260*/  UMOV UR8, UR4 ;  /* 0x0000000400087c82 */ /* 0x000fe20008000000 */
[----:B------:R-:W-:Y:S01]  /*10270*/  UIMAD UR10, UR12, UR16, URZ ;  /* 0x000000100c0a72a4 */ /* 0x000fe2000f8e023f */
[----:B------:R-:W-:Y:S01]  /*10280*/  IMAD.MOV.U32 R2, RZ, RZ, R4 ;  /* 0x000000ffff027224 */ /* 0x000fe200078e0004 */
[----:B------:R-:W-:Y:S02]  /*10290*/  UMOV UR9, UR11 ;  /* 0x0000000b00097c82 */ /* 0x000fe40008000000 */
[----:B------:R-:W-:Y:S02]  /*102a0*/  UIMAD.WIDE.U32 UR8, UR38, UR16, UR8 ;  /* 0x00000010260872a5 */ /* 0x000fe4000f8e0008 */
[----:B------:R-:W-:-:S03]  /*102b0*/  UIMAD UR10, UR38, UR17, UR10 ;  /* 0x00000011260a72a4 */ /* 0x000fc6000f8e020a */
[----:B------:R-:W-:Y:S01]  /*102c0*/  ULDC.64 UR16, c[0x0][0xb98] ;  /* 0x0002e60000107ab9 */ /* 0x000fe20000000a00 */
[----:B------:R-:W0:Y:S01]  /*102d0*/  @P1 LDC R3, c[0x0][0xbec] ;  /* 0x0002fb00ff031b82 */ /* 0x000e220000000800 */
[----:B------:R-:W-:Y:S02]  /*102e0*/  UIADD3 UR9, UR9, UR10, URZ ;  /* 0x0000000a09097290 */ /* 0x000fe4000fffe03f */
[----:B------:R-:W-:Y:S02]  /*102f0*/  UIMAD UR10, UR14, UR16, URZ ;  /* 0x000000100e0a72a4 */ /* 0x000fe4000f8e023f */
[----:B------:R-:W-:Y:S02]  /*10300*/  UIMAD.WIDE.U32 UR8, UR13, UR16, UR8 ;  /* 0x000000100d0872a5 */ /* 0x000fe4000f8e0008 */
[----:B------:R-:W-:Y:S01]  /*10310*/  UIMAD UR10, UR13, UR17, UR10 ;  /* 0x000000110d0a72a4 */ /* 0x000fe2000f8e020a */
[----:B------:R-:W1:Y:S02]  /*10320*/  @P1 LDC R6, c[0x0][0xbf0] ;  /* 0x0002fc00ff061b82 */ /* 0x000e640000000800 */
[----:B------:R-:W-:Y:S01]  /*10330*/  ULDC.64 UR16, c[0x0][0xb88] ;  /* 0x0002e20000107ab9 */ /* 0x000fe20000000a00 */
[----:B0-----:R-:W-:-:S05]  /*10340*/  @P1 IMAD.HI.U32 R3, R4, R3, RZ ;  /* 0x0000000304031227 */ /* 0x001fca00078e00ff */
[----:B-1----:R-:W-:Y:S01]  /*10350*/  @P1 SHF.R.U32.HI R2, RZ, R6, R3 ;  /* 0x00000006ff021219 */ /* 0x002fe20000011603 */
[----:B------:R-:W-:-:S03]  /*10360*/  IMAD.U32 R6, RZ, RZ, UR10 ;  /* 0x0000000aff067e24 */ /* 0x000fc6000f8e00ff */
[--C-:B------:R-:W-:Y:S01]  /*10370*/  SHF.R.S32.HI R3, RZ, 0x1f, R2.reuse ;  /* 0x0000001fff037819 */ /* 0x100fe20000011402 */
[----:B------:R-:W-:Y:S01]  /*10380*/  IMAD.MOV R5, RZ, RZ, -R2 ;  /* 0x000000ffff057224 */ /* 0x000fe200078e0a02 */
[----:B------:R-:W-:-:S03]  /*10390*/  IADD3 R2, P1, R2, UR8, RZ ;  /* 0x0000000802027c10 */ /* 0x000fc6000ff3e0ff */
[----:B------:R-:W-:Y:S01]  /*103a0*/  IMAD R5, R7, R5, R4 ;  /* 0x0000000507057224 */ /* 0x000fe200078e0204 */
[----:B------:R-:W-:Y:S01]  /*103b0*/  IADD3.X R3, R3, UR9, R6, P1, !PT ;  /* 0x0000000903037c10 */ /* 0x000fe20008ffe406 */
[----:B------:R-:W-:-:S03]  /*103c0*/  ULDC.64 UR8, c[0x0][0xb50] ;  /* 0x0002d40000087ab9 */ /* 0x000fc60000000a00 */
[----:B------:R-:W-:Y:S01]  /*103d0*/  SHF.R.S32.HI R4, RZ, 0x1f, R5 ;  /* 0x0000001fff047819 */ /* 0x000fe20000011405 */
[----:B------:R-:W-:-:S04]  /*103e0*/  IMAD.WIDE.U32 R2, R5, UR16, R2 ;  /* 0x0000001005027c25 */ /* 0x000fc8000f8e0002 */
[----:B------:R-:W-:-:S04]  /*103f0*/  IMAD R4, R4, UR16, RZ ;  /* 0x0000001004047c24 */ /* 0x000fc8000f8e02ff */
[----:B------:R-:W-:Y:S01]  /*10400*/  IMAD R7, R5, UR17, R4 ;  /* 0x0000001105077c24 */ /* 0x000fe2000f8e0204 */
[----:B------:R-:W-:-:S03]  /*10410*/  LEA R4, P1, R2, UR8, 0x2 ;  /* 0x0000000802047c11 */ /* 0x000fc6000f8210ff */
[----:B------:R-:W-:-:S05]  /*10420*/  IMAD.IADD R3, R3, 0x1, R7 ;  /* 0x0000000103037824 */ /* 0x000fca00078e0207 */
[----:B------:R-:W-:Y:S01]  /*10430*/  LEA.HI.X R5, R2, UR9, R3, 0x2, P1 ;  /* 0x0000000902057c11 */ /* 0x000fe200088f1403 */
[----:B------:R-:W-:-:S05]  /*10440*/  IMAD.MOV.U32 R3, RZ, RZ, -0x800000 ;  /* 0xff800000ff037424 */ /* 0x000fca00078e00ff */
[----:B------:R0:W-:Y:S02]  /*10450*/  STG.E desc[UR52][R4.64], R3 ;  /* 0x0000000304007986 */ /* 0x0001e4000c101934 */
.L_x_1311:
[----:B------:R-:W-:Y:S05]  /*10460*/  BSYNC B1 ;  /* 0x0000000000017941 */ /* 0x000fea0003800000 */
.L_x_1310:
[----:B0-----:R-:W0:Y:S01]  /*10470*/  @P0 LDC R3, c[0x0][0xbf0] ;  /* 0x0002fc00ff030b82 */ /* 0x001e220000000800 */
[----:B------:R-:W-:Y:S01]  /*10480*/  ULDC.64 UR16, c[0x0][0xaa0] ;  /* 0x0002a80000107ab9 */ /* 0x000fe20000000a00 */
[----:B------:R-:W-:Y:S01]  /*10490*/  IMAD R2, R18, 0x30, R23 ;  /* 0x0000003012027824 */ /* 0x000fe200078e0217 */
[----:B------:R-:W-:Y:S01]  /*104a0*/  UIMAD UR10, UR11, UR16, URZ ;  /* 0x000000100b0a72a4 */ /* 0x000fe2000f8e023f */
[----:B------:R-:W-:Y:S01]  /*104b0*/  VIADD R20, R23, UR40 ;  /* 0x0000002817147c36 */ /* 0x000fe20008000000 */
[----:B------:R-:W-:Y:S01]  /*104c0*/  UIMAD.WIDE.U32 UR8, UR4, UR16, URZ ;  /* 0x00000010040872a5 */ /* 0x000fe2000f8e003f */
[----:B------:R-:W-:Y:S01]  /*104d0*/  VIADD R4, R2, UR40 ;  /* 0x0000002802047c36 */ /* 0x000fe20008000000 */
[----:B------:R-:W-:Y:S01]  /*104e0*/  UIMAD UR10, UR4, UR17, UR10 ;  /* 0x00000011040a72a4 */ /* 0x000fe2000f8e020a */
[----:B-----5:R-:W-:Y:S02]  /*104f0*/  IMAD R13, R0, R11, RZ ;  /* 0x0000000b000d7224 */ /* 0x020fe400078e02ff */
[----:B------:R-:W-:Y:S01]  /*10500*/  ULDC.64 UR16, c[0x0][0xae8] ;  /* 0x0002ba0000107ab9 */ /* 0x000fe20000000a00 */
[----:B------:R-:W-:Y:S01]  /*10510*/  UIADD3 UR9, UR9, UR10, URZ ;  /* 0x0000000a09097290 */ /* 0x000fe2000fffe03f */
[----:B------:R-:W-:Y:S01]  /*10520*/  @P0 IMAD.HI.U32 R2, R4, R9, RZ ;  /* 0x0000000904020227 */ /* 0x000fe200078e00ff */
[----:B------:R-:W-:-:S02]  /*10530*/  UIMAD UR4, UR12, UR16, URZ ;  /* 0x000000100c0472a4 */ /* 0x000fc4000f8e023f */
[----:B------:R-:W-:Y:S01]  /*10540*/  UIMAD.WIDE.U32 UR8, UR38, UR16, UR8 ;  /* 0x00000010260872a5 */ /* 0x000fe2000f8e0008 */
[----:B------:R-:W-:Y:S01]  /*10550*/  IMAD.MOV.U32 R5, RZ, RZ, R4 ;  /* 0x000000ffff057224 */ /* 0x000fe200078e0004 */
[----:B------:R-:W-:Y:S01]  /*10560*/  UIMAD UR4, UR38, UR17, UR4 ;  /* 0x00000011260472a4 */ /* 0x000fe2000f8e0204 */
[----:B------:R-:W-:Y:S01]  /*10570*/  VIADD R0, R20, 0x30 ;  /* 0x0000003014007836 */ /* 0x000fe20000000000 */
[----:B------:R-:W-:Y:S02]  /*10580*/  ULDC.64 UR10, c[0x0][0xaf0] ;  /* 0x0002bc00000a7ab9 */ /* 0x000fe40000000a00 */
[----:B------:R-:W-:Y:S02]  /*10590*/  UIADD3 UR9, UR9, UR4, URZ ;  /* 0x0000000409097290 */ /* 0x000fe4000fffe03f */
[----:B------:R-:W-:Y:S01]  /*105a0*/  UIMAD UR4, UR14, UR10, URZ ;  /* 0x0000000a0e0472a4 */ /* 0x000fe2000f8e023f */
[----:B0-----:R-:W-:Y:S01]  /*105b0*/  @P0 SHF.R.U32.HI R5, RZ, R3, R2 ;  /* 0x00000003ff050219 */ /* 0x001fe20000011602 */
[----:B------:R-:W-:-:S02]  /*105c0*/  UIMAD.WIDE.U32 UR8, UR13, UR10, UR8 ;  /* 0x0000000a0d0872a5 */ /* 0x000fc4000f8e0008 */
[----:B------:R-:W-:Y:S01]  /*105d0*/  UIMAD UR4, UR13, UR11, UR4 ;  /* 0x0000000b0d0472a4 */ /* 0x000fe2000f8e0204 */
[--C-:B------:R-:W-:Y:S01]  /*105e0*/  SHF.R.S32.HI R2, RZ, 0x1f, R5.reuse ;  /* 0x0000001fff027819 */ /* 0x100fe20000011405 */
[----:B------:R-:W-:Y:S01]  /*105f0*/  IMAD.MOV R7, RZ, RZ, -R5 ;  /* 0x000000ffff077224 */ /* 0x000fe200078e0a05 */
[----:B------:R-:W-:Y:S01]  /*10600*/  ULDC.64 UR10, c[0x0][0xae0] ;  /* 0x0002b800000a7ab9 */ /* 0x000fe20000000a00 */
[----:B------:R-:W-:Y:S02]  /*10610*/  UIADD3 UR4, UR9, UR4, URZ ;  /* 0x0000000409047290 */ /* 0x000fe4000fffe03f */
[----:B------:R-:W-:Y:S02]  /*10620*/  IMAD.U32 R3, RZ, RZ, UR9 ;  /* 0x00000009ff037e24 */ /* 0x000fe4000f8e00ff */
[----:B------:R-:W-:Y:S02]  /*10630*/  IMAD R7, R11, R7, R4 ;  /* 0x000000070b077224 */ /* 0x000fe400078e0204 */
[----:B------:R-:W-:-:S02]  /*10640*/  IMAD R6, R2, UR10, RZ ;  /* 0x0000000a02067c24 */ /* 0x000fc4000f8e02ff */
        /* <DEDUP_REMOVED lines=13> */
[----:B------:R-:W-:-:S04]  /*10720*/  LEA R4, P0, R2, UR8, 0x1 ;  /* 0x0000000802047c11 */ /* 0x000fc8000f8008ff */
[----:B------:R-:W-:Y:S01]  /*10730*/  LEA.HI.X R8, R2, UR9, R3, 0x1, P0 ;  /* 0x0000000902087c11 */ /* 0x000fe200080f0c03 */
[----:B------:R-:W0:Y:S01]  /*10740*/  SHFL.IDX PT, R6, R4, RZ, 0x181f ;  /* 0x00181fff04067589 */ /* 0x000e2200000e0000 */
[----:B------:R-:W-:Y:S01]  /*10750*/  ISETP.GE.AND P0, PT, R19, UR4, PT ;  /* 0x0000000413007c0c */ /* 0x000fe2000bf06270 */
[C---:B------:R-:W-:Y:S02]  /*10760*/  VIADD R2, R20.reuse, 0x60 ;  /* 0x0000006014027836 */ /* 0x040fe40000000000 */
[----:B------:R-:W1:Y:S01]  /*10770*/  SHFL.IDX PT, R10, R4, 0x1, 0x181f ;  /* 0x00381f00040a7f89 */ /* 0x000e6200000e0000 */
[CC--:B------:R-:W-:Y:S01]  /*10780*/  ISETP.GE.OR P3, PT, R20.reuse, R13.reuse, P0 ;  /* 0x0000000d1400720c */ /* 0x0c0fe20000766670 */
[----:B------:R-:W-:Y:S01]  /*10790*/  VIADD R3, R20, 0x90 ;  /* 0x0000009014037836 */ /* 0x000fe20000000000 */
[-C--:B------:R-:W-:Y:S01]  /*107a0*/  ISETP.GE.OR P2, PT, R0, R13.reuse, P0 ;  /* 0x0000000d0000720c */ /* 0x080fe20000746670 */
[----:B------:R-:W2:Y:S01]  /*107b0*/  SHFL.IDX PT, R12, R4, 0x2, 0x181f ;  /* 0x00581f00040c7f89 */ /* 0x000ea200000e0000 */
[----:B------:R-:W-:-:S02]  /*107c0*/  ISETP.GE.OR P1, PT, R2, R13, P0 ;  /* 0x0000000d0200720c */ /* 0x000fc40000726670 */
[----:B------:R-:W-:Y:S01]  /*107d0*/  ISETP.GE.OR P0, PT, R3, R13, P0 ;  /* 0x0000000d0300720c */ /* 0x000fe20000706670 */
[----:B------:R-:W3:Y:S04]  /*107e0*/  SHFL.IDX PT, R5, R8, RZ, 0x181f ;  /* 0x00181fff08057589 */ /* 0x000ee800000e0000 */
        /* <DEDUP_REMOVED lines=16> */
.L_x_1308:
[----:B------:R-:W-:Y:S05]  /*108f0*/  BSYNC B0 ;  /* 0x0000000000007941 */ /* 0x000fea0003800000 */
.L_x_1305:
[----:B------:R-:W-:Y:S02]  /*10900*/  ULDC UR4, c[0x0][0xc3c] ;  /* 0x00030f0000047ab9 */ /* 0x000fe40000000800 */
[----:B------:R-:W-:-:S06]  /*10910*/  UISETP.GE.AND UP0, UPT, UR6, UR4, UPT ;  /* 0x000000040600728c */ /* 0x000fcc000bf06270 */
[----:B------:R-:W-:-:S13]  /*10920*/  PLOP3.LUT P0, PT, PT, PT, UP0, 0x80, 0x0 ;  /* 0x000000000000781c */ /* 0x000fda0003f0f008 */
[----:B------:R-:W-:Y:S05]  /*10930*/  @!P0 BRA `(.L_x_1312) ;  /* 0xffffff0000f88947 */ /* 0x000fea000383ffff */
[----:B------:R-:W-:Y:S05]  /*10940*/  EXIT ;  /* 0x000000000000794d */ /* 0x000fea0003800000 */
.L_x_1215:
        /* <DEDUP_REMOVED lines=18> */
.L_x_1313:
        /* <DEDUP_REMOVED lines=37> */
[----:B------:R-:W-:Y:S01]  /*10cc0*/  IMAD.MOV.U32 R4, RZ, RZ, R3 ;  /* 0x000000ffff047224 */ /* 0x000fe200078e0003 */
[----:B------:R-:W-:Y:S01]  /*10cd0*/  UMOV UR4, URZ ;  /* 0x0000003f00047c82 */ /* 0x000fe20008000000 */
[----:B------:R-:W-:-:S05]  /*10ce0*/  ULDC UR5, c[0x0][0xc38] ;  /* 0x00030e0000057ab9 */ /* 0x000fca0000000800 */
.L_x_1319:
        /* <DEDUP_REMOVED lines=12> */
.L_x_1318:
[----:B------:R-:W-:Y:S05]  /*10db0*/  BSYNC B0 ;  /* 0x0000000000007941 */ /* 0x000fea0003800000 */
.L_x_1317:
[----:B0----5:R-:W0:Y:S02]  /*10dc0*/  SHFL.UP PT, R2, R0, 0x1, RZ ;  /* 0x0420000000027989 */ /* 0x021e2400000e00ff */
        /* <DEDUP_REMOVED lines=19> */
.L_x_1315:
[----:B------:R-:W-:-:S04]  /*10f00*/  IMAD.IADD R13, R4, 0x1, -R3 ;  /* 0x00000001040d7824 */ /* 0x000fc800078e0a03 */
[----:B------:R-:W-:-:S05]  /*10f10*/  IMAD R2, R6, UR5, R13 ;  /* 0x0000000506027c24 */ /* 0x000fca000f8e020d */
[----:B------:R-:W-:Y:S02]  /*10f20*/  ISETP.GT.AND P0, PT, R2, UR6, PT ;  /* 0x0000000602007c0c */ /* 0x000fe4000bf04270 */
[----:B------:R-:W0:Y:S11]  /*10f30*/  LDC.64 R2, c[0x0][0xc90] ;  /* 0x00032400ff027b82 */ /* 0x000e360000000a00 */
[----:B------:R-:W-:-:S04]  /*10f40*/  VOTE.ANY R7, PT, !P0 ;  /* 0x0000000000077806 */ /* 0x000fc800040e0100 */
[----:B------:R-:W1:Y:S02]  /*10f50*/  POPC R15, R7 ;  /* 0x00000007000f7309 */ /* 0x000e640000000000 */
[----:B-1----:R-:W-:-:S04]  /*10f60*/  VIADD R19, R15, UR4 ;  /* 0x000000040f137c36 */ /* 0x002fc80008000000 */
[----:B0-----:R-:W-:-:S05]  /*10f70*/  IMAD.WIDE R2, R19, 0x4, R2 ;  /* 0x0000000413027825 */ /* 0x001fca00078e0202 */
[----:B------:R-:W2:Y:S01]  /*10f80*/  LDG.E R9, desc[UR52][R2.64] ;  /* 0x0000003402097981 */ /* 0x000ea2000c1e1900 */
[----:B------:R-:W-:-:S03]  /*10f90*/  ISETP.NE.AND P0, PT, R7, RZ, PT ;  /* 0x000000ff0700720c */ /* 0x000fc60003f05270 */
[----:B------:R-:W2:Y:S02]  /*10fa0*/  SHFL.IDX PT, R0, R0, R15, 0x1f ;  /* 0x00001f0f00007589 */ /* 0x000ea400000e0000 */
[----:B--2---:R-:W-:-:S05]  /*10fb0*/  IMAD R4, R0, R9, RZ ;  /* 0x0000000900047224 */ /* 0x004fca00078e02ff */
[----:B------:R-:W-:-:S04]  /*10fc0*/  IABS R8, R4 ;  /* 0x0000000400087213 */ /* 0x000fc80000000000 */
[----:B------:R-:W0:Y:S08]  /*10fd0*/  I2F.RP R10, R8 ;  /* 0x00000008000a7306 */ /* 0x000e300000209400 */
[----:B0-----:R-:W0:Y:S02]  /*10fe0*/  MUFU.RCP R10, R10 ;  /* 0x0000000a000a7308 */ /* 0x001e240000001000 */
[----:B0-----:R-:W-:-:S06]  /*10ff0*/  VIADD R11, R10, 0xffffffe ;  /* 0x0ffffffe0a0b7836 */ /* 0x001fcc0000000000 */
[----:B------:R0:W1:Y:S01]  /*11000*/  F2I.FTZ.U32.TRUNC.NTZ R3, R11 ;  /* 0x0000000b00037305 */ /* 0x000062000021f000 */
[----:B------:R-:W-:Y:S05]  /*11010*/  @!P0 BRA `(.L_x_1320) ;  /* 0x0000000000088947 */ /* 0x000fea0003800000 */
[----:B------:R-:W-:-:S05]  /*11020*/  VIADD R7, R15, 0xffffffff ;  /* 0xffffffff0f077836 */ /* 0x000fca0000000000 */
[----:B------:R2:W3:Y:S02]  /*11030*/  SHFL.IDX PT, R16, R6, R7, 0x1f ;  /* 0x00001f0706107589 */ /* 0x0004e400000e0000 */
.L_x_1320:
[----:B---3--:R-:W-:Y:S01]  /*11040*/  IMAD R16, R16, UR5, R13 ;  /* 0x0000000510107c24 */ /* 0x008fe2000f8e020d */
[----:B------:R-:W-:Y:S01]  /*11050*/  IABS R2, R4 ;  /* 0x0000000400027213 */ /* 0x000fe20000000000 */
[----:B01----:R-:W-:-:S03]  /*11060*/  IMAD.MOV R11, RZ, RZ, -R3 ;  /* 0x000000ffff0b7224 */ /* 0x003fc600078e0a03 */
[----:B--2---:R-:W-:Y:S01]  /*11070*/  IADD3 R7, -R16, UR6, RZ ;  /* 0x0000000610077c10 */ /* 0x004fe2000fffe1ff */
[----:B------:R-:W-:Y:S02]  /*11080*/  IMAD.MOV R10, RZ, RZ, -R2 ;  /* 0x000000ffff0a7224 */ /* 0x000fe400078e0a02 */
[----:B------:R-:W-:Y:S01]  /*11090*/  IMAD R11, R11, R8, RZ ;  /* 0x000000080b0b7224 */ /* 0x000fe200078e02ff */
[----:B------:R-:W-:Y:S01]  /*110a0*/  IABS R6, R7 ;  /* 0x0000000700067213 */ /* 0x000fe20000000000 */
[----:B------:R-:W-:-:S04]  /*110b0*/  IMAD.MOV.U32 R2, RZ, RZ, RZ ;  /* 0x000000ffff027224 */ /* 0x000fc800078e00ff */
[----:B------:R-:W-:-:S04]  /*110c0*/  IMAD.HI.U32 R2, R3, R11, R2 ;  /* 0x0000000b03027227 */ /* 0x000fc800078e0002 */
[----:B------:R-:W-:Y:S02]  /*110d0*/  IMAD.MOV.U32 R3, RZ, RZ, R6 ;  /* 0x000000ffff037224 */ /* 0x000fe400078e0006 */
[----:B------:R-:W-:Y:S02]  /*110e0*/  IMAD.MOV.U32 R6, RZ, RZ, R10 ;  /* 0x000000ffff067224 */ /* 0x000fe400078e000a */
        /* <DEDUP_REMOVED lines=10> */
[----:B------:R-:W-:Y:S01]  /*11190*/  @!P2 IMAD.MOV R2, RZ, RZ, -R2 ;  /* 0x000000ffff02a224 */ /* 0x000fe200078e0a02 */
[----:B------:R-:W-:-:S05]  /*111a0*/  @!P1 LOP3.LUT R2, RZ, R4, RZ, 0x33, !PT ;  /* 0x00000004ff029212 */ /* 0x000fca00078e33ff */
[----:B------:R-:W-:Y:S02]  /*111b0*/  IMAD R6, R9, R2, RZ ;  /* 0x0000000209067224 */ /* 0x000fe400078e02ff */
[----:B------:R-:W-:Y:S02]  /*111c0*/  IMAD.MOV R2, RZ, RZ, -R2 ;  /* 0x000000ffff027224 */ /* 0x000fe400078e0a02 */
[----:B------:R-:W-:Y:S02]  /*111d0*/  IMAD.MOV R8, RZ, RZ, -R6 ;  /* 0x000000ffff087224 */ /* 0x000fe400078e0a06 */
[----:B------:R-:W-:Y:S02]  /*111e0*/  IMAD R4, R4, R2, R7 ;  /* 0x0000000204047224 */ /* 0x000fe400078e0207 */
[----:B------:R-:W-:Y:S01]  /*111f0*/  IMAD.MOV.U32 R2, RZ, RZ, RZ ;  /* 0x000000ffff027224 */ /* 0x000fe200078e00ff */
[----:B------:R-:W-:-:S04]  /*11200*/  VIADDMNMX R9, R8, UR5, R9, PT ;  /* 0x0000000508097c46 */ /* 0x000fc8000b800109 */
[-C--:B------:R-:W-:Y:S02]  /*11210*/  IABS R8, R9.reuse ;  /* 0x0000000900087213 */ /* 0x080fe40000000000 */
[----:B------:R-:W-:Y:S02]  /*11220*/  IABS R12, R9 ;  /* 0x00000009000c7213 */ /* 0x000fe40000000000 */
[----:B------:R-:W0:Y:S08]  /*11230*/  I2F.RP R10, R8 ;  /* 0x00000008000a7306 */ /* 0x000e300000209400 */
[----:B0-----:R-:W0:Y:S02]  /*11240*/  MUFU.RCP R10, R10 ;  /* 0x0000000a000a7308 */ /* 0x001e240000001000 */
[----:B0-----:R-:W-:-:S06]  /*11250*/  VIADD R3, R10, 0xffffffe ;  /* 0x0ffffffe0a037836 */ /* 0x001fcc0000000000 */
[----:B------:R-:W0:Y:S02]  /*11260*/  F2I.FTZ.U32.TRUNC.NTZ R3, R3 ;  /* 0x0000000300037305 */ /* 0x000e24000021f000 */
[----:B0-----:R-:W-:-:S04]  /*11270*/  IMAD.MOV R11, RZ, RZ, -R3 ;  /* 0x000000ffff0b7224 */ /* 0x001fc800078e0a03 */
[----:B------:R-:W-:Y:S01]  /*11280*/  IMAD.MOV.U32 R7, RZ, RZ, R11 ;  /* 0x000000ffff077224 */ /* 0x000fe200078e000b */
[----:B------:R-:W-:-:S03]  /*11290*/  IABS R11, R4 ;  /* 0x00000004000b7213 */ /* 0x000fc60000000000 */
[----:B------:R-:W-:-:S04]  /*112a0*/  IMAD R7, R7, R8, RZ ;  /* 0x0000000807077224 */ /* 0x000fc800078e02ff */
[----:B------:R-:W-:-:S04]  /*112b0*/  IMAD.HI.U32 R2, R3, R7, R2 ;  /* 0x0000000703027227 */ /* 0x000fc800078e0002 */
[----:B------:R-:W-:Y:S02]  /*112c0*/  IMAD.MOV R3, RZ, RZ, -R12 ;  /* 0x000000ffff037224 */ /* 0x000fe400078e0a0c */
        /* <DEDUP_REMOVED lines=8> */
[----:B------:R-:W-:Y:S01]  /*11350*/  ISETP.GE.AND P2, PT, R3, RZ, PT ;  /* 0x000000ff0300720c */ /* 0x000fe20003f46270 */
[----:B------:R-:W-:-:S06]  /*11360*/  IMAD.IADD R3, R4, 0x1, R6 ;  /* 0x0000000104037824 */ /* 0x000fcc00078e0206 */
[----:B------:R-:W-:-:S06]  /*11370*/  @P0 VIADD R2, R2, 0x1 ;  /* 0x0000000102020836 */ /* 0x000fcc0000000000 */
[----:B------:R-:W-:Y:S01]  /*11380*/  @!P2 IMAD.MOV R2, RZ, RZ, -R2 ;  /* 0x000000ffff02a224 */ /* 0x000fe200078e0a02 */
[----:B------:R-:W-:Y:S01]  /*11390*/  @!P1 LOP3.LUT R2, RZ, R9, RZ, 0x33, !PT ;  /* 0x00000009ff029212 */ /* 0x000fe200078e33ff */
[----:B------:R-:W-:-:S03]  /*113a0*/  IMAD.MOV R9, RZ, RZ, -R9 ;  /* 0x000000ffff097224 */ /* 0x000fc600078e0a09 */
[----:B------:R-:W-:Y:S01]  /*113b0*/  LOP3.LUT R17, RZ, R2, RZ, 0x33, !PT ;  /* 0x00000002ff117212 */ /* 0x000fe200078e33ff */
[----:B------:R-:W-:-:S04]  /*113c0*/  IMAD R18, R2, R9, R3 ;  /* 0x0000000902127224 */ /* 0x000fc800078e0203 */
[----:B------:R-:W-:Y:S01]  /*113d0*/  IMAD.IADD R17, R0, 0x1, R17 ;  /* 0x0000000100117824 */ /* 0x000fe200078e0211 */
[----:B------:R-:W-:Y:S06]  /*113e0*/  BRA `(.L_x_1321) ;  /* 0x0000000000147947 */ /* 0x000fec0003800000 */
.L_x_1316:
[----:B------:R-:W-:Y:S01]  /*113f0*/  ULDC UR4, c[0x0][0xc3c] ;  /* 0x00030f0000047ab9 */ /* 0x000fe20000000800 */
[----:B------:R-:W-:Y:S02]  /*11400*/  IMAD.MOV.U32 R17, RZ, RZ, RZ ;  /* 0x000000ffff117224 */ /* 0x000fe400078e00ff */
[----:B------:R-:W-:Y:S02]  /*11410*/  IMAD.U32 R16, RZ, RZ, UR6 ;  /* 0x00000006ff107e24 */ /* 0x000fe4000f8e00ff */
[----:B------:R-:W-:Y:S02]  /*11420*/  IMAD.MOV.U32 R18, RZ, RZ, RZ ;  /* 0x000000ffff127224 */ /* 0x000fe400078e00ff */
[----:B------:R-:W-:-:S07]  /*11430*/  IMAD.U32 R19, RZ, RZ, UR4 ;  /* 0x00000004ff137e24 */ /* 0x000fce000f8e00ff */
.L_x_1321:
[----:B------:R-:W-:-:S13]  /*11440*/  ISETP.NE.AND P0, PT, R5, RZ, PT ;  /* 0x000000ff0500720c */ /* 0x000fda0003f05270 */
[----:B------:R-:W0:Y:S01]  /*11450*/  @!P0 S2R R3, SR_CgaCtaId ;  /* 0x0000000000038919 */ /* 0x000e220000008800 */
[----:B------:R-:W-:-:S04]  /*11460*/  @!P0 MOV R0, 0x400 ;  /* 0x0000040000008802 */ /* 0x000fc80000000f00 */
[----:B0-----:R-:W-:-:S05]  /*11470*/  @!P0 LEA R0, R3, R0, 0x18 ;  /* 0x0000000003008211 */ /* 0x001fca00078ec0ff */
[----:B------:R0:W-:Y:S01]  /*11480*/  @!P0 STS.128 [R0+0x168d0], R16 ;  /* 0x0168d01000008388 */ /* 0x0001e20000000c00 */
[----:B------:R-:W-:Y:S06]  /*11490*/  BAR.ARV 0x5, 0x200 ;  /* 0x0148000000007b1d */ /* 0x000fec0000002000 */
.L_x_1314:
[----:B------:R2:W-:Y:S01]  /*114a0*/  STL [R1+0x34], RZ ;  /* 0x000034ff01007387 */ /* 0x0005e20000100800 */
[----:B------:R-:W-:Y:S01]  /*114b0*/  ULDC UR4, c[0x0][0xc3c] ;  /* 0x00030f0000047ab9 */ /* 0x000fe20000000800 */
[----:B------:R-:W-:Y:S01]  /*114c0*/  IMAD.MOV.U32 R27, RZ, RZ, 0x1 ;  /* 0x00000001ff1b7424 */ /* 0x000fe200078e00ff */
[----:B-1----:R-:W-:Y:S01]  /*114d0*/  ISETP.GE.AND P0, PT, R19, UR4, PT ;  /* 0x0000000413007c0c */ /* 0x002fe2000bf06270 */
[----:B------:R-:W-:-:S12]  /*114e0*/  IMAD.MOV.U32 R24, RZ, RZ, RZ ;  /* 0x000000ffff187224 */ /* 0x000fd800078e00ff */
[----:B--2---:R-:W-:Y:S05]  /*114f0*/  @P0 BRA `(.L_x_1322) ;  /* 0x0000005000080947 */ /* 0x004fea0003800000 */
[----:B------:R-:W1:Y:S01]  /*11500*/  S2R R3, SR_TID.X ;  /* 0x0000000000037919 */ /* 0x000e620000002100 */
[----:B------:R-:W2:Y:S01]  /*11510*/  S2UR UR5, SR_CgaCtaId ;  /* 0x00000000000579c3 */ /* 0x000ea20000008800 */
[----:B------:R-:W-:Y:S01]  /*11520*/  UMOV UR4, 0x400 ;  /* 0x0000040000047882 */ /* 0x000fe20000000000 */
[----:B------:R-:W-:Y:S01]  /*11530*/  BSSY B8, `(.L_x_1322) ;  /* 0x00004fe000087945 */ /* 0x000fe20003800000 */
[----:B------:R3:W-:Y:S01]  /*11540*/  STL [R1+0x34], RZ ;  /* 0x000034ff01007387 */ /* 0x0007e20000100800 */
[----:B------:R-:W-:Y:S01]  /*11550*/  IMAD.MOV.U32 R27, RZ, RZ, 0x1 ;  /* 0x00000001ff1b7424 */ /* 0x000fe200078e00ff */
[----:B------:R-:W-:Y:S01]  /*11560*/  ULOP3.LUT UR37, UR36, 0x2, URZ, 0xfc, !UPT ;  /* 0x0000000224257892 */ /* 0x000fe2000f8efc3f */
[----:B------:R-:W-:Y:S01]  /*11570*/  IMAD.MOV.U32 R24, RZ, RZ, RZ ;  /* 0x000000ffff187224 */ /* 0x000fe200078e00ff */
        /* <DEDUP_REMOVED lines=15> */
.L_x_1391:
[----:B------:R-:W-:Y:S05]  /*11670*/  YIELD ;  /* 0x0000000000007946 */ /* 0x000fea0003800000 */
[----:B------:R-:W-:Y:S01]  /*11680*/  ULDC.64 UR4, c[0x0][0xa28] ;  /* 0x00028a0000047ab9 */ /* 0x000fe20000000a00 */
[----:B--2---:R-:W2:Y:S01]  /*11690*/  LDL.LU R6, [R1] ;  /* 0x0000000001067983 */ /* 0x004ea20000300800 */
[----:B------:R-:W-:Y:S01]  /*116a0*/  ISETP.NE.U32.AND P0, PT, RZ, UR4, PT ;  /* 0x00000004ff007c0c */ /* 0x000fe2000bf05070 */
[----:B------:R-:W-:-:S03]  /*116b0*/  IMAD.MOV.U32 R23, RZ, RZ, RZ ;  /* 0x000000ffff177224 */ /* 0x000fc600078e00ff */
[----:B------:R-:W-:Y:S01]  /*116c0*/  ISETP.NE.AND.EX P0, PT, RZ, UR5, PT, P0 ;  /* 0x00000005ff007c0c */ /* 0x000fe2000bf05300 */
[----:B------:R-:W-:-:S12]  /*116d0*/  ULDC.64 UR4, c[0x0][0xa18] ;  /* 0x0002860000047ab9 */ /* 0x000fd80000000a00 */
[----:B0-----:R-:W0:Y:S02]  /*116e0*/  @P0 LDC.64 R2, c[0x0][0xa28] ;  /* 0x00028a00ff020b82 */ /* 0x001e240000000a00 */
[----:B0-----:R-:W-:-:S05]  /*116f0*/  @P0 IMAD.WIDE R2, R19, 0x4, R2 ;  /* 0x0000000413020825 */ /* 0x001fca00078e0202 */
[----:B------:R0:W4:Y:S01]  /*11700*/  @P0 LDG.E R23, desc[UR52][R2.64] ;  /* 0x0000003402170981 */ /* 0x000122000c1e1900 */
[----:B------:R-:W-:Y:S01]  /*11710*/  ISETP.NE.U32.AND P0, PT, RZ, UR4, PT ;  /* 0x00000004ff007c0c */ /* 0x000fe2000bf05070 */
[----:B---3--:R-:W-:-:S03]  /*11720*/  IMAD.MOV.U32 R0, RZ, RZ, RZ ;  /* 0x000000ffff007224 */ /* 0x008fc600078e00ff */
[----:B------:R-:W-:Y:S01]  /*11730*/  ISETP.NE.AND.EX P1, PT, RZ, UR5, PT, P0 ;  /* 0x00000005ff007c0c */ /* 0x000fe2000bf25300 */
[----:B------:R-:W-:Y:S02]  /*11740*/  ULDC.64 UR4, c[0x0][0xa00] ;  /* 0x0002800000047ab9 */ /* 0x000fe40000000a00 */
[----:B------:R-:W-:Y:S01]  /*11750*/  ISETP.NE.U32.AND P0, PT, RZ, UR4, PT ;  /* 0x00000004ff007c0c */ /* 0x000fe2000bf05070 */
[----:B0-----:R-:W0:Y:S03]  /*11760*/  LDC.64 R2, c[0x0][0xa00] ;  /* 0x00028000ff027b82 */ /* 0x001e260000000a00 */
[----:B------:R-:W-:Y:S01]  /*11770*/  ISETP.NE.AND.EX P2, PT, RZ, UR5, PT, P0 ;  /* 0x00000005ff007c0c */ /* 0x000fe2000bf45300 */
[----:B------:R-:W-:-:S05]  /*11780*/  ULDC.64 UR4, c[0x0][0x418] ;  /* 0x0001060000047ab9 */ /* 0x000fca0000000a00 */
[----:B-1----:R-:W1:Y:S01]  /*11790*/  @P1 LDC.64 R4, c[0x0][0xa18] ;  /* 0x00028600ff041b82 */ /* 0x002e620000000a00 */
[----:B0-----:R-:W-:-:S06]  /*117a0*/  IMAD.WIDE R2, R19, 0x4, R2 ;  /* 0x0000000413027825 */ /* 0x001fcc00078e0202 */
[----:B------:R-:W3:Y:S01]  /*117b0*/  @P2 LDG.E R0, desc[UR52][R2.64] ;  /* 0x0000003402002981 */ /* 0x000ee2000c1e1900 */
[----:B-1----:R-:W-:-:S05]  /*117c0*/  @P1 IMAD.WIDE R4, R19, 0x4, R4 ;  /* 0x0000000413041825 */ /* 0x002fca00078e0204 */
[----:B------:R0:W5:Y:S01]  /*117d0*/  @P1 LDG.E R29, desc[UR52][R4.64] ;  /* 0x00000034041d1981 */ /* 0x000162000c1e1900 */
[----:B------:R-:W-:-:S03]  /*117e0*/  UISETP.NE.U32.AND UP0, UPT, UR4, URZ, UPT ;  /* 0x0000003f0400728c */ /* 0x000fc6000bf05070 */
[----:B------:R-:W-:Y:S01]  /*117f0*/  ULDC UR4, c[0x0][0x424] ;  /* 0x0001090000047ab9 */ /* 0x000fe20000000800 */
[----:B------:R-:W-:-:S03]  /*11800*/  UISETP.NE.AND.EX UP0, UPT, UR5, URZ, UPT, UP0 ;  /* 0x0000003f0500728c */ /* 0x000fc6000bf05300 */
[----:B------:R-:W-:Y:S01]  /*11810*/  ULDC UR5, c[0x0][0x2f0] ;  /* 0x0000bc0000057ab9 */ /* 0x000fe20000000800 */
[----:B------:R-:W-:-:S04]  /*11820*/  USEL UR4, UR4, 0x1, UP0 ;  /* 0x0000000104047887 */ /* 0x000fc80008000000 */
[----:B------:R-:W-:Y:S01]  /*11830*/  UIMAD UR4, UR4, UR5, URZ ;  /* 0x00000005040472a4 */ /* 0x000fe2000f8e023f */
[----:B--2---:R-:W-:-:S04]  /*11840*/  LOP3.LUT R6, R6, 0xffffffef, RZ, 0xc0, !PT ;  /* 0xffffffef06067812 */ /* 0x004fc800078ec0ff */
[----:B------:R-:W-:-:S05]  /*11850*/  @P2 LOP3.LUT R6, R6, 0x10, RZ, 0xfc, !PT ;  /* 0x0000001006062812 */ /* 0x000fca00078efcff */
[----:B------:R-:W-:Y:S04]  /*11860*/  STL [R1], R6 ;  /* 0x0000000601007387 */ /* 0x000fe80000100800 */
[----:B---3--:R1:W-:Y:S04]  /*11870*/  STL [R1+0x24], R0 ;  /* 0x0000240001007387 */ /* 0x0083e80000100800 */
[----:B----4-:R0:W-:Y:S01]  /*11880*/  STL [R1+0x18], R23 ;  /* 0x0000181701007387 */ /* 0x0101e20000100800 */
[----:B-1----:R-:W-:Y:S01]  /*11890*/  IMAD.U32 R0, RZ, RZ, UR4 ;  /* 0x00000004ff007e24 */ /* 0x002fe2000f8e00ff */
[----:B------:R-:W-:Y:S06]  /*118a0*/  @P1 BRA `(.L_x_1323) ;  /* 0x0000000000181947 */ /* 0x000fec0003800000 */
[----:B------:R-:W-:Y:S02]  /*118b0*/  ULDC UR4, c[0x0][0x288] ;  /* 0x0000a20000047ab9 */ /* 0x000fe40000000800 */
[----:B-----5:R-:W-:Y:S01]  /*118c0*/  IMAD.U32 R29, RZ, RZ, UR4 ;  /* 0x00000004ff1d7e24 */ /* 0x020fe2000f8e00ff */
[----:B------:R-:W-:Y:S06]  /*118d0*/  @!P2 BRA `(.L_x_1323) ;  /* 0x00000000000ca947 */ /* 0x000fec0003800000 */
[----:B0-----:R-:W2:Y:S04]  /*118e0*/  LDG.E R4, desc[UR52][R2.64] ;  /* 0x0000003402047981 */ /* 0x001ea8000c1e1900 */
[----:B------:R-:W2:Y:S02]  /*118f0*/  LDG.E R29, desc[UR52][R2.64+0x4] ;  /* 0x00000434021d7981 */ /* 0x000ea4000c1e1900 */
[----:B--2---:R-:W-:-:S07]  /*11900*/  IMAD.IADD R29, R29, 0x1, -R4 ;  /* 0x000000011d1d7824 */ /* 0x004fce00078e0a04 */
.L_x_1323:
[----:B------:R-:W-:Y:S02]  /*11910*/  ULDC.64 UR4, c[0x0][0xa20] ;  /* 0x0002880000047ab9 */ /* 0x000fe40000000a00 */
[----:B------:R-:W-:-:S04]  /*11920*/  ISETP.NE.U32.AND P0, PT, RZ, UR4, PT ;  /* 0x00000004ff007c0c */ /* 0x000fc8000bf05070 */
[----:B------:R-:W-:-:S13]  /*11930*/  ISETP.NE.AND.EX P0, PT, RZ, UR5, PT, P0 ;  /* 0x00000005ff007c0c */ /* 0x000fda000bf05300 */
[----:B------:R-:W-:Y:S05]  /*11940*/  @!P0 BRA `(.L_x_1324) ;  /* 0x0000000000108947 */ /* 0x000fea0003800000 */
[----:B------:R-:W1:Y:S02]  /*11950*/  LDC.64 R2, c[0x0][0xa20] ;  /* 0x00028800ff027b82 */ /* 0x000e640000000a00 */
[----:B-1----:R-:W-:-:S05]  /*11960*/  IMAD.WIDE R2, R19, 0x4, R2 ;  /* 0x0000000413027825 */ /* 0x002fca00078e0202 */
[----:B------:R1:W5:Y:S01]  /*11970*/  LDG.E R0, desc[UR52][R2.64] ;  /* 0x0000003402007981 */ /* 0x000362000c1e1900 */
[----:B------:R-:W-:Y:S05]  /*11980*/  BRA `(.L_x_1325) ;  /* 0x0000000000247947 */ /* 0x000fea0003800000 */
.L_x_1324:
[----:B------:R-:W-:Y:S02]  /*11990*/  ULDC.64 UR4, c[0x0][0xa08] ;  /* 0x0002820000047ab9 */ /* 0x000fe40000000a00 */
[----:B------:R-:W-:-:S04]  /*119a0*/  ISETP.NE.U32.AND P0, PT, RZ, UR4, PT ;  /* 0x00000004ff007c0c */ /* 0x000fc8000bf05070 */
[----:B------:R-:W-:-:S13]  /*119b0*/  ISETP.NE.AND.EX P0, PT, RZ, UR5, PT, P0 ;  /* 0x00000005ff007c0c */ /* 0x000fda000bf05300 */
[----:B------:R-:W-:Y:S05]  /*119c0*/  @!P0 BRA `(.L_x_1325) ;  /* 0x0000000000148947 */ /* 0x000fea0003800000 */
[----:B------:R-:W1:Y:S02]  /*119d0*/  LDC.64 R2, c[0x0][0xa08] ;  /* 0x00028200ff027b82 */ /* 0x000e640000000a00 */
[----:B-1----:R-:W-:-:S05]  /*119e0*/  IMAD.WIDE R2, R19, 0x4, R2 ;  /* 0x0000000413027825 */ /* 0x002fca00078e0202 */
[----:B------:R-:W2:Y:S04]  /*119f0*/  LDG.E R0, desc[UR52][R2.64] ;  /* 0x0000003402007981 */ /* 0x000ea8000c1e1900 */
[----:B0-----:R-:W2:Y:S02]  /*11a00*/  LDG.E R5, desc[UR52][R2.64+0x4] ;  /* 0x0000043402057981 */ /* 0x001ea4000c1e1900 */
[----:B--2---:R-:W-:-:S07]  /*11a10*/  IMAD.IADD R0, R5, 0x1, -R0 ;  /* 0x0000000105007824 */ /* 0x004fce00078e0a00 */
.L_x_1325:
[----:B-1----:R-:W1:Y:S01]  /*11a20*/  LDC R3, c[0x0][0x448] ;  /* 0x00011200ff037b82 */ /* 0x002e620000000800 */
[----:B------:R-:W-:Y:S02]  /*11a30*/  IMAD.MOV.U32 R2, RZ, RZ, R6 ;  /* 0x000000ffff027224 */ /* 0x000fe400078e0006 */
[----:B-----5:R-:W-:Y:S02]  /*11a40*/  IMAD.IADD R8, R0, 0x1, -R23 ;  /* 0x0000000100087824 */ /* 0x020fe400078e0a17 */
[----:B------:R-:W-:Y:S01]  /*11a50*/  IMAD R26, R17, 0xc0, RZ ;  /* 0x000000c0111a7824 */ /* 0x000fe200078e02ff */
[----:B------:R-:W-:Y:S02]  /*11a60*/  LOP3.LUT R2, R2, 0xfffffff7, RZ, 0xc0, !PT ;  /* 0xfffffff702027812 */ /* 0x000fe400078ec0ff */
[----:B------:R-:W-:Y:S01]  /*11a70*/  IADD3 R0, R8, 0x1, -R29 ;  /* 0x0000000108007810 */ /* 0x000fe20007ffe81d */
[----:B------:R-:W-:Y:S01]  /*11a80*/  VIADD R7, R26, 0xbf ;  /* 0x000000bf1a077836 */ /* 0x000fe20000000000 */
[----:B-1----:R-:W-:-:S13]  /*11a90*/  ISETP.NE.AND P2, PT, R3, 0x1, PT ;  /* 0x000000010300780c */ /* 0x002fda0003f45270 */
[----:B------:R-:W-:Y:S01]  /*11aa0*/  @P2 LOP3.LUT R2, R2, 0x8, RZ, 0xfc, !PT ;  /* 0x0000000802022812 */ /* 0x000fe200078efcff */
[----:B------:R-:W1:Y:S04]  /*11ab0*/  @P2 LDC R6, c[0x0][0x44c] ;  /* 0x00011300ff062b82 */ /* 0x000e680000000800 */
[----:B------:R2:W-:Y:S04]  /*11ac0*/  STL [R1], R2 ;  /* 0x0000000201007387 */ /* 0x0005e80000100800 */
[----:B0-----:R-:W0:Y:S01]  /*11ad0*/  @P2 LDC R4, c[0x0][0x450] ;  /* 0x00011400ff042b82 */ /* 0x001e220000000800 */
[----:B------:R3:W-:Y:S07]  /*11ae0*/  STL [R1+0x10], R8 ;  /* 0x0000100801007387 */ /* 0x0007ee0000100800 */
[----:B--2---:R-:W2:Y:S01]  /*11af0*/  LDC.64 R2, c[0x0][0x9e0] ;  /* 0x00027800ff027b82 */ /* 0x004ea20000000a00 */
[----:B-1----:R-:W-:-:S05]  /*11b00*/  @P2 IMAD.HI.U32 R5, R7, R6, RZ ;  /* 0x0000000607052227 */ /* 0x002fca00078e00ff */
[----:B0-----:R-:W-:-:S05]  /*11b10*/  @P2 SHF.R.U32.HI R7, RZ, R4, R5 ;  /* 0x00000004ff072219 */ /* 0x001fca0000011605 */
[----:B------:R-:W-:Y:S01]  /*11b20*/  IMAD.IADD R7, R0, 0x1, R7 ;  /* 0x0000000100077824 */ /* 0x000fe200078e0207 */
[----:B--2---:R-:W-:-:S03]  /*11b30*/  ISETP.GE.AND P1, PT, R3, 0x1, PT ;  /* 0x000000010300780c */ /* 0x004fc60003f26270 */
[----:B------:R-:W-:-:S10]  /*11b40*/  IMAD.IADD R2, R7, 0x1, R2 ;  /* 0x0000000107027824 */ /* 0x000fd400078e0202 */
[----:B---3--:R-:W-:Y:S05]  /*11b50*/  @!P1 BRA `(.L_x_1326) ;  /* 0x0000000000489947 */ /* 0x008fea0003800000 */
[C---:B------:R-:W-:Y:S01]  /*11b60*/  ISETP.GT.AND P0, PT, R7.reuse, RZ, PT ;  /* 0x000000ff0700720c */ /* 0x040fe20003f04270 */
[----:B------:R-:W-:Y:S01]  /*11b70*/  BSSY B0, `(.L_x_1327) ;  /* 0x000000e000007945 */ /* 0x000fe20003800000 */
[----:B------:R-:W-:-:S11]  /*11b80*/  VIADD R0, R7, 0xffffffff ;  /* 0xffffffff07007836 */ /* 0x000fd60000000000 */
[----:B------:R-:W-:Y:S05]  /*11b90*/  @P0 BRA `(.L_x_1328) ;  /* 0x00000000001c0947 */ /* 0x000fea0003800000 */
[----:B------:R-:W-:Y:S01]  /*11ba0*/  ISETP.NE.AND P0, PT, R3, 0x1, PT ;  /* 0x000000010300780c */ /* 0x000fe20003f05270 */
[----:B------:R-:W-:-:S12]  /*11bb0*/  IMAD.MOV R7, RZ, RZ, -R7 ;  /* 0x000000ffff077224 */ /* 0x000fd800078e0a07 */
[----:B------:R-:W0:Y:S02]  /*11bc0*/  @P0 LDC.64 R4, c[0x0][0x9e8] ;  /* 0x00027a00ff040b82 */ /* 0x000e240000000a00 */
[----:B0-----:R-:W-:-:S05]  /*11bd0*/  @P0 IMAD.HI.U32 R4, R7, R4, RZ ;  /* 0x0000000407040227 */ /* 0x001fca00078e00ff */
[----:B------:R-:W-:-:S04]  /*11be0*/  @P0 SHF.R.U32.HI R7, RZ, R5, R4 ;  /* 0x00000005ff070219 */ /* 0x000fc80000011604 */
[----:B------:R-:W-:Y:S01]  /*11bf0*/  LOP3.LUT R0, RZ, R7, RZ, 0x33, !PT ;  /* 0x00000007ff007212 */ /* 0x000fe200078e33ff */
[----:B------:R-:W-:Y:S06]  /*11c00*/  BRA `(.L_x_1329) ;  /* 0x0000000000107947 */ /* 0x000fec0003800000 */
.L_x_1328:
[----:B------:R-:W-:-:S13]  /*11c10*/  ISETP.NE.AND P0, PT, R3, 0x1, PT ;  /* 0x000000010300780c */ /* 0x000fda0003f05270 */
[----:B------:R-:W0:Y:S02]  /*11c20*/  @P0 LDC.64 R4, c[0x0][0x9e8] ;  /* 0x00027a00ff040b82 */ /* 0x000e240000000a00 */
[----:B0-----:R-:W-:-:S05]  /*11c30*/  @P0 IMAD.HI.U32 R4, R0, R4, RZ ;  /* 0x0000000400040227 */ /* 0x001fca00078e00ff */
[----:B------:R-:W-:-:S07]  /*11c40*/  @P0 SHF.R.U32.HI R0, RZ, R5, R4 ;  /* 0x00000005ff000219 */ /* 0x000fce0000011604 */
.L_x_1329:
[----:B------:R-:W-:Y:S05]  /*11c50*/  BSYNC B0 ;  /* 0x0000000000007941 */ /* 0x000fea0003800000 */
.L_x_1327:
[----:B------:R-:W-:-:S05]  /*11c60*/  IMAD R5, R0, R3, R3 ;  /* 0x0000000300057224 */ /* 0x000fca00078e0203 */
[----:B------:R-:W-:-:S07]  /*11c70*/  VIMNMX R2, R2, R5, PT ;  /* 0x0000000502027248 */ /* 0x000fce0003fe0100 */
.L_x_1326:
[----:B------:R-:W0:Y:S01]  /*11c80*/  @P2 LDC R5, c[0x0][0x44c] ;  /* 0x00011300ff052b82 */ /* 0x000e220000000800 */
[----:B------:R-:W-:Y:S01]  /*11c90*/  VIADD R2, R2, 0x7f ;  /* 0x0000007f02027836 */ /* 0x000fe20000000000 */
[----:B------:R-:W-:Y:S01]  /*11ca0*/  ULDC UR4, c[0x0][0x9dc] ;  /* 0x0002770000047ab9 */ /* 0x000fe20000000800 */
[----:B------:R-:W-:-:S05]  /*11cb0*/  IMAD.MOV.U32 R0, RZ, RZ, R26 ;  /* 0x000000ffff007224 */ /* 0x000fca00078e001a */
[----:B------:R-:W1:Y:S01]  /*11cc0*/  @P2 LDC R7, c[0x0][0x450] ;  /* 0x00011400ff072b82 */ /* 0x000e620000000800 */
[----:B0-----:R-:W-:Y:S01]  /*11cd0*/  @P2 IMAD.HI.U32 R4, R26, R5, RZ ;  /* 0x000000051a042227 */ /* 0x001fe200078e00ff */
[----:B------:R-:W-:-:S04]  /*11ce0*/  SHF.R.S32.HI R5, RZ, 0x1f, R2 ;  /* 0x0000001fff057819 */ /* 0x000fc80000011402 */
[----:B-1----:R-:W-:Y:S02]  /*11cf0*/  @P2 SHF.R.U32.HI R0, RZ, R7, R4 ;  /* 0x00000007ff002219 */ /* 0x002fe40000011604 */
[----:B------:R-:W-:Y:S01]  /*11d00*/  LEA.HI R4, R5, R2, RZ, 0x7 ;  /* 0x0000000205047211 */ /* 0x000fe200078f38ff */
[----:B------:R-:W-:-:S03]  /*11d10*/  VIADD R2, R8, 0x7f ;  /* 0x0000007f08027836 */ /* 0x000fc60000000000 */
[----:B------:R-:W-:Y:S02]  /*11d20*/  SHF.R.S32.HI R4, RZ, 0x7, R4 ;  /* 0x00000007ff047819 */ /* 0x000fe40000011404 */
[----:B------:R-:W-:-:S04]  /*11d30*/  SHF.R.S32.HI R5, RZ, 0x1f, R2 ;  /* 0x0000001fff057819 */ /* 0x000fc80000011402 */
[----:B------:R-:W-:Y:S02]  /*11d40*/  LEA.HI R5, R5, R2, RZ, 0x7 ;  /* 0x0000000205057211 */ /* 0x000fe400078f38ff */
[----:B------:R-:W-:Y:S02]  /*11d50*/  IADD3 R2, R0, R8, -R29 ;  /* 0x0000000800027210 */ /* 0x000fe40007ffe81d */
[----:B------:R-:W-:-:S03]  /*11d60*/  SHF.R.S32.HI R5, RZ, 0x7, R5 ;  /* 0x00000007ff057819 */ /* 0x000fc60000011405 */
[----:B------:R-:W-:Y:S01]  /*11d70*/  VIADD R0, R2, -UR4 ;  /* 0x8000000402007c36 */ /* 0x000fe20008000000 */
[----:B------:R-:W-:-:S05]  /*11d80*/  VIMNMX R25, R5, R4, PT ;  /* 0x0000000405197248 */ /* 0x000fca0003fe0100 */
[----:B------:R0:W-:Y:S01]  /*11d90*/  STL [R1+0x30], R25 ;  /* 0x0000301901007387 */ /* 0x0001e20000100800 */
[----:B------:R-:W-:Y:S05]  /*11da0*/  @!P1 BRA `(.L_x_1330) ;  /* 0x0000000000449947 */ /* 0x000fea0003800000 */
[----:B------:R-:W-:Y:S01]  /*11db0*/  ISETP.GT.AND P0, PT, R2, -0x1, PT ;  /* 0xffffffff0200780c */ /* 0x000fe20003f04270 */
[----:B------:R-:W-:-:S12]  /*11dc0*/  BSSY B0, `(.L_x_1331) ;  /* 0x000000d000007945 */ /* 0x000fd80003800000 */
[----:B------:R-:W-:Y:S05]  /*11dd0*/  @P0 BRA `(.L_x_1332) ;  /* 0x00000000001c0947 */ /* 0x000fea0003800000 */
[----:B------:R-:W-:Y:S02]  /*11de0*/  ISETP.NE.AND P0, PT, R3, 0x1, PT ;  /* 0x000000010300780c */ /* 0x000fe40003f05270 */
[----:B------:R-:W-:-:S11]  /*11df0*/  LOP3.LUT R7, RZ, R2, RZ, 0x33, !PT ;  /* 0x00000002ff077212 */ /* 0x000fd600078e33ff */
[----:B------:R-:W1:Y:S02]  /*11e00*/  @P0 LDC.64 R4, c[0x0][0x9e8] ;  /* 0x00027a00ff040b82 */ /* 0x000e640000000a00 */
[----:B-1----:R-:W-:-:S05]  /*11e10*/  @P0 IMAD.HI.U32 R4, R7, R4, RZ ;  /* 0x0000000407040227 */ /* 0x002fca00078e00ff */
[----:B------:R-:W-:-:S04]  /*11e20*/  @P0 SHF.R.U32.HI R7, RZ, R5, R4 ;  /* 0x00000005ff070219 */ /* 0x000fc80000011604 */
[----:B------:R-:W-:Y:S01]  /*11e30*/  LOP3.LUT R2, RZ, R7, RZ, 0x33, !PT ;  /* 0x00000007ff027212 */ /* 0x000fe200078e33ff */
[----:B------:R-:W-:Y:S06]  /*11e40*/  BRA `(.L_x_1333) ;  /* 0x0000000000107947 */ /* 0x000fec0003800000 */
.L_x_1332:
[----:B------:R-:W-:-:S13]  /*11e50*/  ISETP.NE.AND P0, PT, R3, 0x1, PT ;  /* 0x000000010300780c */ /* 0x000fda0003f05270 */
[----:B------:R-:W1:Y:S02]  /*11e60*/  @P0 LDC.64 R4, c[0x0][0x9e8] ;  /* 0x00027a00ff040b82 */ /* 0x000e640000000a00 */
[----:B-1----:R-:W-:-:S05]  /*11e70*/  @P0 IMAD.HI.U32 R4, R2, R4, RZ ;  /* 0x0000000402040227 */ /* 0x002fca00078e00ff */
[----:B------:R-:W-:-:S07]  /*11e80*/  @P0 SHF.R.U32.HI R2, RZ, R5, R4 ;  /* 0x00000005ff020219 */ /* 0x000fce0000011604 */
.L_x_1333:
[----:B------:R-:W-:Y:S05]  /*11e90*/  BSYNC B0 ;  /* 0x0000000000007941 */ /* 0x000fea0003800000 */
.L_x_1331:
[----:B------:R-:W-:-:S05]  /*11ea0*/  IMAD R3, R2, R3, RZ ;  /* 0x0000000302037224 */ /* 0x000fca00078e02ff */
[----:B------:R-:W-:-:S07]  /*11eb0*/  VIMNMX R0, R0, R3, !PT ;  /* 0x0000000300007248 */ /* 0x000fce0007fe0100 */
.L_x_1330:
[----:B------:R-:W-:Y:S01]  /*11ec0*/  SHF.R.S32.HI R3, RZ, 0x1f, R0 ;  /* 0x0000001fff037819 */ /* 0x000fe20000011400 */
[----:B------:R-:W-:Y:S03]  /*11ed0*/  BSSY B7, `(.L_x_1334) ;  /* 0x00003a1000077945 */ /* 0x000fe60003800000 */
[----:B------:R-:W-:-:S04]  /*11ee0*/  LEA.HI R3, R3, R0, RZ, 0x7 ;  /* 0x0000000003037211 */ /* 0x000fc800078f38ff */
[----:B------:R-:W-:-:S04]  /*11ef0*/  SHF.R.S32.HI R3, RZ, 0x7, R3 ;  /* 0x00000007ff037819 */ /* 0x000fc80000011403 */
[----:B------:R-:W-:-:S04]  /*11f00*/  VIMNMX R2, RZ, R3, !PT ;  /* 0x00000003ff027248 */ /* 0x000fc80007fe0100 */
[----:B------:R-:W-:Y:S01]  /*11f10*/  ISETP.GT.AND P0, PT, R25, R2, PT ;  /* 0x000000021900720c */ /* 0x000fe20003f04270 */
[----:B------:R1:W-:-:S12]  /*11f20*/  STL [R1+0x14], R2 ;  /* 0x0000140201007387 */ /* 0x0003d80000100800 */
[----:B-1----:R-:W-:Y:S05]  /*11f30*/  @P0 BRA `(.L_x_1335) ;  /* 0x0000000000440947 */ /* 0x002fea0003800000 */
[----:B------:R-:W1:Y:S02]  /*11f40*/  S2R R2, SR_TID.X ;  /* 0x0000000000027919 */ /* 0x000e640000002100 */
        /* <DEDUP_REMOVED lines=12> */
[----:B------:R-:W1:Y:S01]  /*12010*/  POPC R7, R4 ;  /* 0x0000000400077309 */ /* 0x000e620000000000 */
[----:B--2---:R-:W1:Y:S02]  /*12020*/  SHFL.IDX PT, R0, R3, R0, 0x1f ;  /* 0x00001f0003007589 */ /* 0x004e6400000e0000 */
[----:B-1----:R-:W-:Y:S01]  /*12030*/  IADD3 R16, R0, UR38, R7 ;  /* 0x0000002600107c10 */ /* 0x002fe2000fffe007 */
[----:B------:R-:W-:Y:S06]  /*12040*/  BRA `(.L_x_1336) ;  /* 0x0000003800247947 */ /* 0x000fec0003800000 */
.L_x_1335:
        /* <DEDUP_REMOVED lines=20> */
.L_x_1338:
[----:B------:R-:W-:Y:S05]  /*12190*/  BSYNC B6 ;  /* 0x0000000000067941 */ /* 0x000fea0003800000 */
.L_x_1337:
        /* <DEDUP_REMOVED lines=20> */
.L_x_1341:
        /* <DEDUP_REMOVED lines=15> */
.L_x_1340:
[----:B------:R-:W-:Y:S05]  /*123d0*/  BSYNC B6 ;  /* 0x0000000000067941 */ /* 0x000fea0003800000 */
.L_x_1339:
[----:B------:R-:W2:Y:S01]  /*123e0*/  LDL.LU R2, [R1] ;  /* 0x0000000001027983 */ /* 0x000ea20000300800 */
[----:B------:R-:W-:Y:S01]  /*123f0*/  ULDC.64 UR4, c[0x0][0x9f8] ;  /* 0x00027e0000047ab9 */ /* 0x000fe20000000a00 */
[----:B------:R-:W-:Y:S01]  /*12400*/  IMAD.MOV.U32 R7, RZ, RZ, R19 ;  /* 0x000000ffff077224 */ /* 0x000fe200078e0013 */
[----:B------:R-:W-:Y:S01]  /*12410*/  ISETP.NE.U32.AND P0, PT, RZ, UR4, PT ;  /* 0x00000004ff007c0c */ /* 0x000fe2000bf05070 */
[----:B------:R-:W3:Y:S01]  /*12420*/  LDL R20, [R1+0x10] ;  /* 0x0000100001147983 */ /* 0x000ee20000100800 */
[----:B------:R-:W1:Y:S02]  /*12430*/  LDC R9, c[0x0][0x430] ;  /* 0x00010c00ff097b82 */ /* 0x000e640000000800 */
[----:B------:R-:W-:Y:S01]  /*12440*/  ISETP.NE.AND.EX P0, PT, RZ, UR5, PT, P0 ;  /* 0x00000005ff007c0c */ /* 0x000fe2000bf05300 */
[----:B------:R-:W4:Y:S01]  /*12450*/  S2R R0, SR_TID.X ;  /* 0x0000000000007919 */ /* 0x000f220000002100 */
[----:B------:R-:W4:Y:S01]  /*12460*/  S2R R21, SR_TID.X ;  /* 0x0000000000157919 */ /* 0x000f220000002100 */
[----:B0-----:R-:W-:-:S02]  /*12470*/  VIADD R25, R25, 0xffffffff ;  /* 0xffffffff19197836 */ /* 0x001fc40000000000 */
[----:B--2---:R-:W-:-:S08]  /*12480*/  IMAD.MOV.U32 R17, RZ, RZ, R2 ;  /* 0x000000ffff117224 */ /* 0x004fd000078e0002 */
[----:B------:R-:W0:Y:S02]  /*12490*/  @P0 LDC.64 R2, c[0x0][0x9f8] ;  /* 0x00027e00ff020b82 */ /* 0x000e240000000a00 */
[----:B0-----:R-:W-:-:S05]  /*124a0*/  @P0 IMAD.WIDE R2, R19, 0x4, R2 ;  /* 0x0000000413020825 */ /* 0x001fca00078e0202 */
[----:B------:R0:W2:Y:S01]  /*124b0*/  @P0 LDG.E R7, desc[UR52][R2.64] ;  /* 0x0000003402070981 */ /* 0x0000a2000c1e1900 */
[----:B-1----:R-:W-:Y:S01]  /*124c0*/  ISETP.NE.AND P1, PT, R9, 0x1, PT ;  /* 0x000000010900780c */ /* 0x002fe20003f25270 */
[----:B----4-:R-:W-:Y:S01]  /*124d0*/  IMAD.SHL.U32 R0, R0, 0x10, RZ ;  /* 0x0000001000007824 */ /* 0x010fe200078e00ff */
[----:B------:R-:W-:Y:S01]  /*124e0*/  LOP3.LUT R21, R21, 0x7f, RZ, 0xc0, !PT ;  /* 0x0000007f15157812 */ /* 0x000fe200078ec0ff */
[----:B------:R-:W-:Y:S01]  /*124f0*/  IMAD.SHL.U32 R8, R25, 0x80, RZ ;  /* 0x0000008019087824 */ /* 0x000fe200078e00ff */
[----:B------:R-:W-:Y:S02]  /*12500*/  LOP3.LUT R17, R17, 0xfffffffb, RZ, 0xc0, !PT ;  /* 0xfffffffb11117812 */ /* 0x000fe400078ec0ff */
[----:B------:R-:W-:Y:S02]  /*12510*/  SHF.R.U32.HI R21, RZ, 0x3, R21 ;  /* 0x00000003ff157819 */ /* 0x000fe40000011615 */
[----:B------:R-:W-:-:S04]  /*12520*/  LOP3.LUT R0, R0, 0x70, RZ, 0xc0, !PT ;  /* 0x0000007000007812 */ /* 0x000fc800078ec0ff */
[----:B------:R-:W-:Y:S01]  /*12530*/  LOP3.LUT R5, R8, R21, R0, 0xfe, !PT ;  /* 0x0000001508057212 */ /* 0x000fe200078efe00 */
[----:B------:R-:W1:Y:S01]  /*12540*/  @P1 LDC R6, c[0x0][0x434] ;  /* 0x00010d00ff061b82 */ /* 0x000e620000000800 */
[----:B------:R-:W-:Y:S02]  /*12550*/  @P1 LOP3.LUT R17, R17, 0x4, RZ, 0xfc, !PT ;  /* 0x0000000411111812 */ /* 0x000fe400078efcff */
[C---:B---3--:R-:W-:Y:S01]  /*12560*/  ISETP.GE.AND P0, PT, R5.reuse, R20, PT ;  /* 0x000000140500720c */ /* 0x048fe20003f06270 */
[----:B------:R-:W-:-:S04]  /*12570*/  IMAD.IADD R5, R5, 0x1, R23 ;  /* 0x0000000105057824 */ /* 0x000fc800078e0217 */
[----:B------:R-:W3:Y:S01]  /*12580*/  @P1 LDC R0, c[0x0][0x438] ;  /* 0x00010e00ff001b82 */ /* 0x000ee20000000800 */
[----:B------:R-:W-:-:S07]  /*12590*/  IMAD.MOV.U32 R4, RZ, RZ, R5 ;  /* 0x000000ffff047224 */ /* 0x000fce00078e0005 */
[----:B0-----:R-:W0:Y:S01]  /*125a0*/  @!P0 LDC.64 R2, c[0x0][0x428] ;  /* 0x00010a00ff028b82 */ /* 0x001e220000000a00 */
[----:B-1----:R-:W-:-:S05]  /*125b0*/  @P1 IMAD.HI.U32 R6, R5, R6, RZ ;  /* 0x0000000605061227 */ /* 0x002fca00078e00ff */
[----:B---3--:R-:W-:-:S05]  /*125c0*/  @P1 SHF.R.U32.HI R4, RZ, R0, R6 ;  /* 0x00000000ff041219 */ /* 0x008fca0000011606 */
[----:B------:R-:W-:-:S04]  /*125d0*/  IMAD.MOV R0, RZ, RZ, -R4 ;  /* 0x000000ffff007224 */ /* 0x000fc800078e0a04 */
[----:B------:R-:W-:Y:S01]  /*125e0*/  IMAD R0, R9, R0, R5 ;  /* 0x0000000009007224 */ /* 0x000fe200078e0205 */
[--C-:B------:R-:W-:Y:S02]  /*125f0*/  @!P0 SHF.R.S32.HI R5, RZ, 0x1f, R4.reuse ;  /* 0x0000001fff058819 */ /* 0x100fe40000011404 */
[----:B--2---:R-:W-:Y:S01]  /*12600*/  SHF.R.S32.HI R6, RZ, 0x1f, R7 ;  /* 0x0000001fff067819 */ /* 0x004fe20000011407 */
[----:B------:R-:W-:Y:S01]  /*12610*/  STL [R1+0x8], R7 ;  /* 0x0000080701007387 */ /* 0x000fe20000100800 */
[----:B0-----:R-:W-:-:S03]  /*12620*/  @!P0 IMAD.WIDE.U32 R4, R7, R2, R4 ;  /* 0x0000000207048225 */ /* 0x001fc600078e0004 */
[----:B------:R0:W-:Y:S02]  /*12630*/  STL [R1+0x1c], R6 ;  /* 0x00001c0601007387 */ /* 0x0001e40000100800 */
[----:B0-----:R-:W-:-:S04]  /*12640*/  @!P0 IMAD R6, R6, R2, RZ ;  /* 0x0000000206068224 */ /* 0x001fc800078e02ff */
[----:B------:R-:W-:Y:S02]  /*12650*/  @!P0 IMAD R6, R7, R3, R6 ;  /* 0x0000000307068224 */ /* 0x000fe400078e0206 */
[----:B------:R-:W0:Y:S02]  /*12660*/  @!P0 LDC.64 R2, c[0x0][0x418] ;  /* 0x00010600ff028b82 */ /* 0x000e240000000a00 */
[----:B------:R-:W-:Y:S01]  /*12670*/  @!P0 IMAD.IADD R5, R5, 0x1, R6 ;  /* 0x0000000105058824 */ /* 0x000fe200078e0206 */
[----:B0-----:R-:W-:Y:S01]  /*12680*/  @!P0 LEA R6, P1, R4, R2, 0x2 ;  /* 0x0000000204068211 */ /* 0x001fe200078210ff */
[----:B------:R-:W-:-:S03]  /*12690*/  IMAD.MOV.U32 R2, RZ, RZ, RZ ;  /* 0x000000ffff027224 */ /* 0x000fc600078e00ff */
[----:B------:R-:W-:-:S05]  /*126a0*/  @!P0 LEA.HI.X R7, R4, R3, R5, 0x2, P1 ;  /* 0x0000000304078211 */ /* 0x000fca00008f1405 */
[----:B------:R0:W5:Y:S01]  /*126b0*/  @!P0 LDG.E R2, desc[UR52][R6.64] ;  /* 0x0000003406028981 */ /* 0x000162000c1e1900 */
[----:B------:R-:W-:Y:S01]  /*126c0*/  IMAD.U32 R9, RZ, RZ, UR37 ;  /* 0x00000025ff097e24 */ /* 0x000fe2000f8e00ff */
[----:B------:R-:W-:Y:S01]  /*126d0*/  LOP3.LUT R17, R17, 0xfffffffd, RZ, 0xc0, !PT ;  /* 0xfffffffd11117812 */ /* 0x000fe200078ec0ff */
[----:B------:R-:W-:-:S03]  /*126e0*/  UMOV UR4, 0xffffffff ;  /* 0xffffffff00047882 */ /* 0x000fc60000000000 */
[----:B------:R-:W-:-:S13]  /*126f0*/  ISETP.NE.AND P2, PT, R9, 0x3, PT ;  /* 0x000000030900780c */ /* 0x000fda0003f45270 */
[----:B------:R-:W-:-:S05]  /*12700*/  @P2 LOP3.LUT R17, R17, 0x2, RZ, 0xfc, !PT ;  /* 0x0000000211112812 */ /* 0x000fca00078efcff */
[----:B------:R0:W-:Y:S01]  /*12710*/  STL [R1], R17 ;  /* 0x0000001101007387 */ /* 0x0001e20000100800 */
[----:B------:R-:W-:Y:S05]  /*12720*/  BRA.DIV UR4, `(.L_x_1342) ;  /* 0x0000004604387947 */ /* 0x000fea000b800000 */
.L_x_1408:
[----:B------:R-:W-:-:S05]  /*12730*/  SHF.R.S32.HI R9, RZ, 0x1f, R18 ;  /* 0x0000001fff097819 */ /* 0x000fca0000011412 */
[----:B------:R1:W-:Y:S01]  /*12740*/  STL [R1+0x4], R9 ;  /* 0x0000040901007387 */ /* 0x0003e20000100800 */
[----:B------:R-:W-:Y:S05]  /*12750*/  @!P2 BRA `(.L_x_1343) ;  /* 0x000000000004a947 */ /* 0x000fea0003800000 */
[----:B------:R-:W-:Y:S01]  /*12760*/  BPT.TRAP 0x1 ;  /* 0x000000040000795c */ /* 0x000fe20000300000 */
.L_x_1343:
[----:B0-----:R-:W-:Y:S01]  /*12770*/  SHF.R.S32.HI R6, RZ, 0x1f, R0 ;  /* 0x0000001fff067819 */ /* 0x001fe20000011400 */
        /* <DEDUP_REMOVED lines=24> */
.L_x_1409:
[----:B------:R-:W-:Y:S05]  /*12900*/  BSYNC B0 ;  /* 0x0000000000007941 */ /* 0x000fea0003800000 */
.L_x_1344:
[----:B------:R-:W2:Y:S01]  /*12910*/  LDL R12, [R1+0x4] ;  /* 0x00000400010c7983 */ /* 0x000ea20000100800 */
[----:B------:R-:W-:-:S03]  /*12920*/  ULDC.64 UR4, c[0x0][0x300] ;  /* 0x0000c00000047ab9 */ /* 0x000fc60000000a00 */
[----:B------:R-:W3:Y:S04]  /*12930*/  LDL R11, [R1+0x10] ;  /* 0x00001000010b7983 */ /* 0x000ee80000100800 */
[----:B-1----:R-:W4:Y:S01]  /*12940*/  LDL.LU R9, [R1] ;  /* 0x0000000001097983 */ /* 0x002f220000300800 */
        /* <DEDUP_REMOVED lines=28> */
[----:B------:R1:W-:Y:S01]  /*12b10*/  STL [R1], R9 ;  /* 0x0000000901007387 */ /* 0x0003e20000100800 */
        /* <DEDUP_REMOVED lines=10> */
[----:B0-----:R-:W-:-:S05]  /*12bc0*/  @P0 LEA R7, P1, R28, R7, 0x1 ;  /* 0x000000071c070211 */ /* 0x001fca00078208ff */
[----:B-1----:R-:W-:Y:S01]  /*12bd0*/  @P0 IMAD.X R6, RZ, RZ, R6, P1 ;  /* 0x000000ffff060224 */ /* 0x002fe200008e0606 */
[----:B------:R-:W-:-:S04]  /*12be0*/  ISETP.GE.AND P1, PT, R4, 0x11, PT ;  /* 0x000000110400780c */ /* 0x000fc80003f26270 */
        /* <DEDUP_REMOVED lines=66> */
.L_x_1427:
[----:B------:R-:W-:-:S13]  /*13010*/  ISETP.GE.AND P0, PT, R4, 0x71, PT ;  /* 0x000000710400780c */ /* 0x000fda0003f06270 */
[----:B01----:R-:W-:Y:S01]  /*13020*/  @P0 LEA R6, P1, R28, R0, 0x1 ;  /* 0x000000001c060211 */ /* 0x003fe200078208ff */
        /* <DEDUP_REMOVED lines=8> */
.L_x_1347:
        /* <DEDUP_REMOVED lines=11> */
.L_x_1348:
[----:B------:R1:W5:Y:S01]  /*13160*/  LDL.LU R4, [R1+0x24] ;  /* 0x0000240001047983 */ /* 0x0003620000300800 */
[----:B------:R1:W-:Y:S02]  /*13170*/  SYNCS.ARRIVE.TRANS64.A1T0 RZ, [R3+URZ+0x16830], RZ ;  /* 0x016830ff03ff79a7 */ /* 0x0003e4000810003f */
[----:B------:R-:W-:Y:S05]  /*13180*/  WARPSYNC.ALL ;  /* 0x0000000000007948 */ /* 0x000fea0003800000 */
[----:B------:R-:W-:Y:S01]  /*13190*/  ULDC.64 UR4, c[0x0][0x298] ;  /* 0x0000a60000047ab9 */ /* 0x000fe20000000a00 */
[----:B------:R-:W-:Y:S01]  /*131a0*/  VIADD R2, R22, 0x8400 ;  /* 0x0000840016027836 */ /* 0x000fe20000000000 */
[----:B------:R-:W-:Y:S01]  /*131b0*/  BSSY B6, `(.L_x_1349) ;  /* 0x000001b000067945 */ /* 0x000fe20003800000 */
[----:B------:R-:W-:Y:S03]  /*131c0*/  BAR.SYNC.DEFER_BLOCKING 0x8, 0x200 ;  /* 0x0208000000007b1d */ /* 0x000fe60000010000 */
[----:B------:R-:W-:-:S02]  /*131d0*/  LOP3.LUT P0, RZ, R2, 0x3ff, RZ, 0xc0, !PT ;  /* 0x000003ff02ff7812 */ /* 0x000fc4000780c0ff */
[----:B-----5:R-:W-:Y:S01]  /*131e0*/  SHF.R.S32.HI R0, RZ, 0x1f, R4 ;  /* 0x0000001fff007819 */ /* 0x020fe20000011404 */
[----:B-1----:R-:W-:-:S04]  /*131f0*/  IMAD.WIDE.U32 R2, R4, UR4, RZ ;  /* 0x0000000404027c25 */ /* 0x002fc8000f8e00ff */
[----:B------:R-:W-:Y:S01]  /*13200*/  IMAD R0, R0, UR4, RZ ;  /* 0x0000000400007c24 */ /* 0x000fe2000f8e02ff */
[----:B------:R1:W-:Y:S03]  /*13210*/  STL.64 [R1+0x28], R2 ;  /* 0x0000280201007387 */ /* 0x0003e60000100a00 */
[----:B------:R-:W-:-:S04]  /*13220*/  IMAD R0, R4, UR5, R0 ;  /* 0x0000000504007c24 */ /* 0x000fc8000f8e0200 */
[----:B------:R-:W-:-:S05]  /*13230*/  IMAD.IADD R0, R3, 0x1, R0 ;  /* 0x0000000103007824 */ /* 0x000fca00078e0200 */
[----:B------:R1:W-:Y:S01]  /*13240*/  STL [R1+0x24], R0 ;  /* 0x0000240001007387 */ /* 0x0003e20000100800 */
[----:B------:R-:W-:Y:S05]  /*13250*/  @!P0 BRA `(.L_x_1350) ;  /* 0x0000000000408947 */ /* 0x000fea0003800000 */
[----:B-1----:R-:W-:Y:S01]  /*13260*/  MOV R2, 0x0 ;  /* 0x0000000000027802 */ /* 0x002fe20000000f00 */
[----:B------:R-:W-:Y:S01]  /*13270*/  ULDC.64 UR6, c[0x4][0x88] ;  /* 0x0100220000067ab9 */ /* 0x000fe20000000a00 */
[----:B------:R-:W-:Y:S01]  /*13280*/  ULDC.64 UR8, c[0x4][0x90] ;  /* 0x0100240000087ab9 */ /* 0x000fe20000000a00 */
[----:B------:R-:W-:Y:S01]  /*13290*/  ULDC.64 UR4, c[0x4][0x20] ;  /* 0x0100080000047ab9 */ /* 0x000fe20000000a00 */
[----:B------:R-:W-:Y:S02]  /*132a0*/  IMAD.U32 R4, RZ, RZ, UR6 ;  /* 0x00000006ff047e24 */ /* 0x000fe4000f8e00ff */
[----:B------:R-:W1:Y:S01]  /*132b0*/  LDC.64 R2, c[0x4][R2] ;  /* 0x0100000002027b82 */ /* 0x000e620000000a00 */
[----:B0-----:R-:W-:Y:S02]  /*132c0*/  IMAD.U32 R5, RZ, RZ, UR7 ;  /* 0x00000007ff057e24 */ /* 0x001fe4000f8e00ff */
        /* <DEDUP_REMOVED lines=8> */
[----:B-1----:R-:W-:Y:S05]  /*13350*/  CALL.ABS.NOINC R2 ;  /* 0x0000000002007343 */ /* 0x002fea0003c00000 */
.L_x_1350:
[----:B------:R-:W-:Y:S05]  /*13360*/  BSYNC B6 ;  /* 0x0000000000067941 */ /* 0x000fea0003800000 */
.L_x_1349:
[----:B------:R-:W2:Y:S01]  /*13370*/  LDL.LU R20, [R1+0x24] ;  /* 0x0000240001147983 */ /* 0x000ea20000300800 */
[----:B------:R-:W-:Y:S01]  /*13380*/  ULDC.64 UR4, c[0x0][0x2d8] ;  /* 0x0000b60000047ab9 */ /* 0x000fe20000000a00 */
[----:B------:R-:W3:Y:S01]  /*13390*/  LDC R4, c[0x0][0x448] ;  /* 0x00011200ff047b82 */ /* 0x000ee20000000800 */
[----:B------:R-:W-:Y:S01]  /*133a0*/  ULDC.64 UR6, c[0x0][0x2c8] ;  /* 0x0000b20000067ab9 */ /* 0x000fe20000000a00 */
[----:B-1----:R-:W4:Y:S01]  /*133b0*/  LDL.LU.64 R2, [R1+0x28] ;  /* 0x0000280001027983 */ /* 0x002f220000300a00 */
[----:B------:R-:W-:-:S03]  /*133c0*/  ULDC.64 UR8, c[0x0][0x280] ;  /* 0x0000a00000087ab9 */ /* 0x000fc60000000a00 */
[----:B------:R-:W4:Y:S02]  /*133d0*/  LDL R0, [R1] ;  /* 0x0000000001007983 */ /* 0x000f240000100800 */
[----:B------:R-:W1:Y:S01]  /*133e0*/  LDC R10, c[0x0][0x448] ;  /* 0x00011200ff0a7b82 */ /* 0x000e620000000800 */
[----:B--2---:R-:W-:Y:S02]  /*133f0*/  IMAD.MOV.U32 R21, RZ, RZ, R20 ;  /* 0x000000ffff157224 */ /* 0x004fe400078e0014 */
[----:B------:R-:W2:Y:S01]  /*13400*/  LDL R20, [R1+0x4] ;  /* 0x0000040001147983 */ /* 0x000ea20000100800 */
[----:B---3--:R-:W-:Y:S01]  /*13410*/  ISETP.NE.AND P6, PT, R4, 0x1, PT ;  /* 0x000000010400780c */ /* 0x008fe20003fc5270 */
[----:B----4-:R-:W-:Y:S02]  /*13420*/  IMAD.MOV.U32 R3, RZ, RZ, R21 ;  /* 0x000000ffff037224 */ /* 0x010fe400078e0015 */
[----:B------:R-:W3:Y:S01]  /*13430*/  S2R R21, SR_TID.X ;  /* 0x0000000000157919 */ /* 0x000ee20000002100 */
[----:B------:R-:W-:Y:S01]  /*13440*/  LOP3.LUT P5, RZ, R0, 0x10, RZ, 0xc0, !PT ;  /* 0x0000001000ff7812 */ /* 0x000fe200078ac0ff */
[----:B------:R-:W-:-:S08]  /*13450*/  IMAD.WIDE.U32 R2, R18, UR4, R2 ;  /* 0x0000000412027c25 */ /* 0x000fd0000f8e0002 */
[----:B------:R-:W4:Y:S01]  /*13460*/  @P6 LDC R4, c[0x0][0x450] ;  /* 0x00011400ff046b82 */ /* 0x000f220000000800 */
[----:B---3--:R-:W-:-:S05]  /*13470*/  IMAD.SHL.U32 R21, R21, 0x10, RZ ;  /* 0x0000001015157824 */ /* 0x008fca00078e00ff */
[----:B------:R-:W-:Y:S01]  /*13480*/  LOP3.LUT R21, R21, 0x70, RZ, 0xc0, !PT ;  /* 0x0000007015157812 */ /* 0x000fe200078ec0ff */
[----:B--2---:R-:W-:Y:S02]  /*13490*/  IMAD R0, R20, UR4, RZ ;  /* 0x0000000414007c24 */ /* 0x004fe4000f8e02ff */
[----:B------:R-:W2:Y:S02]  /*134a0*/  S2R R20, SR_TID.X ;  /* 0x0000000000147919 */ /* 0x000ea40000002100 */
[----:B------:R-:W-:Y:S01]  /*134b0*/  IMAD R0, R18, UR5, R0 ;  /* 0x0000000512007c24 */ /* 0x000fe2000f8e0200 */
[----:B------:R-:W-:-:S03]  /*134c0*/  ULDC.64 UR4, c[0x0][0x2e0] ;  /* 0x0000b80000047ab9 */ /* 0x000fc60000000a00 */
[----:B------:R-:W-:Y:S01]  /*134d0*/  IMAD.IADD R3, R3, 0x1, R0 ;  /* 0x0000000103037824 */ /* 0x000fe200078e0200 */
[----:B------:R-:W-:-:S04]  /*134e0*/  SHF.R.S32.HI R0, RZ, 0x1f, R19 ;  /* 0x0000001fff007819 */ /* 0x000fc80000011413 */
[----:B------:R-:W-:-:S05]  /*134f0*/  SEL R0, R0, RZ, !P5 ;  /* 0x000000ff00007207 */ /* 0x000fca0006800000 */
[----:B0-----:R-:W-:Y:S01]  /*13500*/  IMAD R5, R0, UR4, RZ ;  /* 0x0000000400057c24 */ /* 0x001fe2000f8e02ff */
[----:B------:R-:W-:-:S05]  /*13510*/  SEL R0, R19, RZ, !P5 ;  /* 0x000000ff13007207 */ /* 0x000fca0006800000 */
[C---:B------:R-:W-:Y:S02]  /*13520*/  IMAD R5, R0.reuse, UR5, R5 ;  /* 0x0000000500057c24 */ /* 0x040fe4000f8e0205 */
[----:B------:R-:W-:Y:S01]  /*13530*/  IMAD.WIDE.U32 R2, R0, UR4, R2 ;  /* 0x0000000400027c25 */ /* 0x000fe2000f8e0002 */
[----:B------:R-:W-:Y:S01]  /*13540*/  ULDC.64 UR4, c[0x0][0x2d0] ;  /* 0x0000b40000047ab9 */ /* 0x000fe20000000a00 */
[----:B------:R-:W0:Y:S02]  /*13550*/  @P6 LDC R0, c[0x0][0x44c] ;  /* 0x00011300ff006b82 */ /* 0x000e240000000800 */
[----:B------:R-:W-:Y:S01]  /*13560*/  IMAD.IADD R3, R3, 0x1, R5 ;  /* 0x0000000103037824 */ /* 0x000fe200078e0205 */
[----:B--2---:R-:W-:-:S04]  /*13570*/  LOP3.LUT R20, R20, 0x7f, RZ, 0xc0, !PT ;  /* 0x0000007f14147812 */ /* 0x004fc800078ec0ff */
[----:B------:R-:W-:-:S04]  /*13580*/  SHF.R.U32.HI R20, RZ, 0x3, R20 ;  /* 0x00000003ff147819 */ /* 0x000fc80000011614 */
[----:B------:R-:W-:-:S05]  /*13590*/  LOP3.LUT R20, R20, R21, RZ, 0xfc, !PT ;  /* 0x0000001514147212 */ /* 0x000fca00078efcff */
[----:B------:R-:W-:Y:S02]  /*135a0*/  IMAD.IADD R8, R20, 0x1, R26 ;  /* 0x0000000114087824 */ /* 0x000fe400078e021a */
[----:B------:R2:W5:Y:S02]  /*135b0*/  LDL R20, [R1+0x20] ;  /* 0x0000200001147983 */ /* 0x0005640000100800 */
[----:B------:R-:W-:Y:S02]  /*135c0*/  IMAD.MOV.U32 R5, RZ, RZ, R8 ;  /* 0x000000ffff057224 */ /* 0x000fe400078e0008 */
[----:B0-----:R-:W-:Y:S01]  /*135d0*/  @P6 IMAD.HI.U32 R0, R8, R0, RZ ;  /* 0x0000000008006227 */ /* 0x001fe200078e00ff */
[----:B------:R-:W0:Y:S04]  /*135e0*/  S2R R21, SR_TID.X ;  /* 0x0000000000157919 */ /* 0x000e280000002100 */
[----:B----4-:R-:W-:-:S04]  /*135f0*/  @P6 SHF.R.U32.HI R5, RZ, R4, R0 ;  /* 0x00000004ff056219 */ /* 0x010fc80000011600 */
[----:B------:R-:W-:-:S05]  /*13600*/  SHF.R.S32.HI R0, RZ, 0x1f, R5 ;  /* 0x0000001fff007819 */ /* 0x000fca0000011405 */
[----:B------:R-:W-:-:S04]  /*13610*/  IMAD R0, R0, UR4, RZ ;  /* 0x0000000400007c24 */ /* 0x000fc8000f8e02ff */
[C---:B------:R-:W-:Y:S02]  /*13620*/  IMAD R6, R5.reuse, UR5, R0 ;  /* 0x0000000505067c24 */ /* 0x040fe4000f8e0200 */
[----:B------:R-:W-:Y:S02]  /*13630*/  IMAD.MOV R0, RZ, RZ, -R5 ;  /* 0x000000ffff007224 */ /* 0x000fe400078e0a05 */
[----:B------:R-:W-:-:S04]  /*13640*/  IMAD.WIDE.U32 R4, R5, UR4, R2 ;  /* 0x0000000405047c25 */ /* 0x000fc8000f8e0002 */
[----:B-1----:R-:W-:Y:S02]  /*13650*/  IMAD R0, R10, R0, R8 ;  /* 0x000000000a007224 */ /* 0x002fe400078e0208 */
[----:B------:R-:W-:Y:S02]  /*13660*/  IMAD.IADD R5, R5, 0x1, R6 ;  /* 0x0000000105057824 */ /* 0x000fe400078e0206 */
[----:B------:R-:W-:Y:S01]  /*13670*/  VIADD R8, R8, 0x80 ;  /* 0x0000008008087836 */ /* 0x000fe20000000000 */
[----:B------:R-:W-:Y:S01]  /*13680*/  SHF.R.S32.HI R9, RZ, 0x1f, R0 ;  /* 0x0000001fff097819 */ /* 0x000fe20000011400 */
[----:B------:R-:W-:Y:S01]  /*13690*/  IMAD.WIDE.U32 R6, R0, UR6, R4 ;  /* 0x0000000600067c25 */ /* 0x000fe2000f8e0004 */
[----:B0-----:R-:W-:Y:S01]  /*136a0*/  LOP3.LUT R21, R21, 0x7f, RZ, 0xc0, !PT ;  /* 0x0000007f15157812 */ /* 0x001fe200078ec0ff */
[----:B------:R-:W0:Y:S02]  /*136b0*/  @P6 LDC R5, c[0x0][0x450] ;  /* 0x00011400ff056b82 */ /* 0x000e240000000800 */
[----:B------:R-:W-:Y:S01]  /*136c0*/  IMAD R9, R9, UR6, RZ ;  /* 0x0000000609097c24 */ /* 0x000fe2000f8e02ff */
[----:B------:R-:W-:-:S02]  /*136d0*/  LEA R4, P0, R6, UR8, 0x1 ;  /* 0x0000000806047c11 */ /* 0x000fc4000f8008ff */
[----:B------:R-:W-:Y:S01]  /*136e0*/  SHF.R.U32.HI R21, RZ, 0x3, R21 ;  /* 0x00000003ff157819 */ /* 0x000fe20000011615 */
[----:B------:R-:W-:-:S04]  /*136f0*/  IMAD R0, R0, UR7, R9 ;  /* 0x0000000700007c24 */ /* 0x000fc8000f8e0209 */
[----:B------:R-:W-:-:S05]  /*13700*/  IMAD.IADD R0, R7, 0x1, R0 ;  /* 0x0000000107007824 */ /* 0x000fca00078e0200 */
[----:B------:R-:W-:Y:S02]  /*13710*/  LEA.HI.X R0, R6, UR9, R0, 0x1, P0 ;  /* 0x0000000906007c11 */ /* 0x000fe400080f0c00 */
[----:B------:R-:W1:Y:S02]  /*13720*/  @P6 LDC R6, c[0x0][0x44c] ;  /* 0x00011300ff066b82 */ /* 0x000e640000000800 */
[----:B-1----:R-:W-:-:S04]  /*13730*/  @P6 IMAD.HI.U32 R7, R8, R6, RZ ;  /* 0x0000000608076227 */ /* 0x002fc800078e00ff */
[----:B------:R-:W-:Y:S01]  /*13740*/  IMAD.MOV.U32 R6, RZ, RZ, R8 ;  /* 0x000000ffff067224 */ /* 0x000fe200078e0008 */
[----:B0-----:R-:W-:-:S04]  /*13750*/  @P6 SHF.R.U32.HI R6, RZ, R5, R7 ;  /* 0x00000005ff066219 */ /* 0x001fc80000011607 */
[--C-:B------:R-:W-:Y:S01]  /*13760*/  SHF.R.S32.HI R7, RZ, 0x1f, R6.reuse ;  /* 0x0000001fff077819 */ /* 0x100fe20000011406 */
[----:B------:R-:W-:Y:S02]  /*13770*/  IMAD.MOV R5, RZ, RZ, -R6 ;  /* 0x000000ffff057224 */ /* 0x000fe400078e0a06 */
[----:B------:R-:W-:-:S04]  /*13780*/  IMAD.WIDE.U32 R2, R6, UR4, R2 ;  /* 0x0000000406027c25 */ /* 0x000fc8000f8e0002 */
[----:B------:R-:W-:Y:S02]  /*13790*/  IMAD R5, R10, R5, R8 ;  /* 0x000000050a057224 */ /* 0x000fe400078e0208 */
[----:B------:R-:W-:Y:S01]  /*137a0*/  IMAD R7, R7, UR4, RZ ;  /* 0x0000000407077c24 */ /* 0x000fe2000f8e02ff */
[----:B------:R-:W-:Y:S02]  /*137b0*/  ULDC UR4, c[0x0][0x2b8] ;  /* 0x0000ae0000047ab9 */ /* 0x000fe40000000800 */
[----:B------:R-:W-:Y:S01]  /*137c0*/  ISETP.GE.AND P0, PT, R28, UR4, PT ;  /* 0x000000041c007c0c */ /* 0x000fe2000bf06270 */
[----:B------:R-:W-:Y:S01]  /*137d0*/  IMAD R7, R6, UR5, R7 ;  /* 0x0000000506077c24 */ /* 0x000fe2000f8e0207 */
[----:B------:R-:W-:Y:S01]  /*137e0*/  SHF.R.S32.HI R6, RZ, 0x1f, R5 ;  /* 0x0000001fff067819 */ /* 0x000fe20000011405 */
[----:B------:R-:W-:Y:S02]  /*137f0*/  UMOV UR4, 0xffffffff ;  /* 0xffffffff00047882 */ /* 0x000fe40000000000 */
[----:B------:R-:W-:-:S02]  /*13800*/  IMAD.IADD R3, R3, 0x1, R7 ;  /* 0x0000000103037824 */ /* 0x000fc400078e0207 */
[----:B------:R-:W-:Y:S02]  /*13810*/  IMAD R6, R6, UR6, RZ ;  /* 0x0000000606067c24 */ /* 0x000fe4000f8e02ff */
[----:B------:R-:W-:-:S04]  /*13820*/  IMAD.WIDE.U32 R2, R5, UR6, R2 ;  /* 0x0000000605027c25 */ /* 0x000fc8000f8e0002 */
[----:B------:R-:W-:Y:S01]  /*13830*/  IMAD R6, R5, UR7, R6 ;  /* 0x0000000705067c24 */ /* 0x000fe2000f8e0206 */
[----:B------:R-:W-:-:S03]  /*13840*/  LEA R5, P1, R2, UR8, 0x1 ;  /* 0x0000000802057c11 */ /* 0x000fc6000f8208ff */
[----:B------:R-:W-:-:S05]  /*13850*/  IMAD.IADD R6, R3, 0x1, R6 ;  /* 0x0000000103067824 */ /* 0x000fca00078e0206 */
[----:B------:R-:W-:Y:S01]  /*13860*/  LEA.HI.X R2, R2, UR9, R6, 0x1, P1 ;  /* 0x0000000902027c11 */ /* 0x000fe200088f0c06 */
[----:B--2---:R-:W-:Y:S06]  /*13870*/  BRA.DIV UR4, `(.L_x_1351) ;  /* 0x0000003e04dc7947 */ /* 0x004fec000b800000 */
[----:B------:R-:W0:Y:S01]  /*13880*/  SHFL.IDX PT, R7, R4, RZ, 0x181f ;  /* 0x00181fff04077589 */ /* 0x000e2200000e0000 */
[----:B------:R-:W-:Y:S02]  /*13890*/  IMAD R3, R29, R10, RZ ;  /* 0x0000000a1d037224 */ /* 0x000fe400078e02ff */
[----:B------:R-:W-:Y:S01]  /*138a0*/  IMAD.IADD R26, R21, 0x1, R26 ;  /* 0x00000001151a7824 */ /* 0x000fe200078e021a */
        /* <DEDUP_REMOVED lines=8> */
[----:B-----5:R0:W-:Y:S02]  /*13930*/  @!P2 LDGSTS.E.BYPASS.LTC128B.128 [R20+0x8400], desc[UR52][R6.64], !P0 ;  /* 0x084000000614afae */ /* 0x0201e4000c101d74 */
        /* <DEDUP_REMOVED lines=62> */
[----:B0-----:R-:W-:-:S05]  /*13d20*/  VIADD R4, R26, 0x80 ;  /* 0x000000801a047836 */ /* 0x001fca0000000000 */
[----:B------:R-:W-:Y:S01]  /*13d30*/  ISETP.GE.AND P1, PT, R4, R3, PT ;  /* 0x000000030400720c */ /* 0x000fe20003f26270 */
[----:B------:R-:W-:-:S05]  /*13d40*/  VIADD R4, R26, 0x70 ;  /* 0x000000701a047836 */ /* 0x000fca0000000000 */
[----:B------:R-:W-:Y:S02]  /*13d50*/  ISETP.GE.AND P2, PT, R4, R3, PT ;  /* 0x000000030400720c */ /* 0x000fe40003f46270 */
[----:B------:R-:W0:Y:S11]  /*13d60*/  SHFL.IDX PT, R4, R5, RZ, 0x181f ;  /* 0x00181fff05047589 */ /* 0x000e3600000e0000 */
[----:B-1----:R-:W-:-:S05]  /*13d70*/  @!P2 LEA R6, P3, R28, R6, 0x1 ;  /* 0x000000061c06a211 */ /* 0x002fca00078608ff */
[----:B------:R-:W-:Y:S02]  /*13d80*/  @!P2 IMAD.X R7, RZ, RZ, R0, P3 ;  /* 0x000000ffff07a224 */ /* 0x000fe400018e0600 */
[----:B------:R-:W1:Y:S04]  /*13d90*/  SHFL.IDX PT, R0, R2, RZ, 0x181f ;  /* 0x00181fff02007589 */ /* 0x000e6800000e0000 */
[----:B------:R2:W-:Y:S01]  /*13da0*/  @!P2 LDGSTS.E.BYPASS.LTC128B.128 [R20+0xbc00], desc[UR52][R6.64], !P0 ;  /* 0x0bc000000614afae */ /* 0x0005e2000c101d74 */
[----:B0-----:R-:W-:-:S05]  /*13db0*/  @!P1 LEA R4, P3, R28, R4, 0x1 ;  /* 0x000000041c049211 */ /* 0x001fca00078608ff */
[----:B--2---:R-:W-:Y:S02]  /*13dc0*/  @!P1 IMAD.MOV.U32 R6, RZ, RZ, R4 ;  /* 0x000000ffff069224 */ /* 0x004fe400078e0004 */
[----:B-1----:R-:W-:-:S04]  /*13dd0*/  @!P1 IMAD.X R0, RZ, RZ, R0, P3 ;  /* 0x000000ffff009224 */ /* 0x002fc800018e0600 */
[----:B------:R-:W-:Y:S02]  /*13de0*/  @!P1 IMAD.MOV.U32 R7, RZ, RZ, R0 ;  /* 0x000000ffff079224 */ /* 0x000fe400078e0000 */
[----:B------:R-:W-:-:S03]  /*13df0*/  VIADD R0, R26, 0x90 ;  /* 0x000000901a007836 */ /* 0x000fc60000000000 */
[----:B------:R0:W-:Y:S02]  /*13e00*/  @!P1 LDGSTS.E.BYPASS.LTC128B.128 [R20+0xc400], desc[UR52][R6.64], !P0 ;  /* 0x0c40000006149fae */ /* 0x0001e4000c101d74 */
[----:B------:R-:W-:Y:S02]  /*13e10*/  ISETP.GE.AND P1, PT, R0, R3, PT ;  /* 0x000000030000720c */ /* 0x000fe40003f26270 */
[----:B------:R-:W-:Y:S04]  /*13e20*/  SHFL.IDX PT, R0, R2, 0x1, 0x181f ;  /* 0x00381f0002007f89 */ /* 0x000fe800000e0000 */
[----:B0-----:R-:W0:Y:S07]  /*13e30*/  SHFL.IDX PT, R6, R5, 0x1, 0x181f ;  /* 0x00381f0005067f89 */ /* 0x001e2e00000e0000 */
        /* <DEDUP_REMOVED lines=11> */
[----:B------:R0:W1:Y:S04]  /*13ef0*/  SHFL.IDX PT, R0, R2, 0x3, 0x181f ;  /* 0x00781f0002007f89 */ /* 0x00006800000e0000 */
[----:B------:R0:W-:Y:S04]  /*13f00*/  @!P2 LDGSTS.E.BYPASS.LTC128B.128 [R20+0xd400], desc[UR52][R6.64], !P0 ;  /* 0x0d4000000614afae */ /* 0x0001e8000c101d74 */
[----:B------:R0:W2:Y:S02]  /*13f10*/  SHFL.IDX PT, R2, R5, 0x3, 0x181f ;  /* 0x00781f0005027f89 */ /* 0x0000a400000e0000 */
.L_x_1452:
        /* <DEDUP_REMOVED lines=10> */
.L_x_1352:
        /* <DEDUP_REMOVED lines=18> */
.L_x_1453:
[----:B------:R-:W-:Y:S05]  /*140e0*/  BSYNC B0 ;  /* 0x0000000000007941 */ /* 0x000fea0003800000 */
.L_x_1353:
[----:B------:R-:W2:Y:S04]  /*140f0*/  LDL.LU R3, [R1+0x30] ;  /* 0x0000300001037983 */ /* 0x000ea80000300800 */
[----:B------:R-:W3:Y:S01]  /*14100*/  LDL R2, [R1+0x14] ;  /* 0x0000140001027983 */ /* 0x000ee20000100800 */
[----:B------:R-:W-:Y:S01]  /*14110*/  BSSY B0, `(.L_x_1355) ;  /* 0x0000108000007945 */ /* 0x000fe20003800000 */
[----:B--2---:R-:W-:-:S05]  /*14120*/  VIADD R7, R3, 0xfffffffe ;  /* 0xfffffffe03077836 */ /* 0x004fca0000000000 */
[----:B---3--:R-:W-:-:S13]  /*14130*/  ISETP.GE.AND P0, PT, R7, R2, PT ;  /* 0x000000020700720c */ /* 0x008fda0003f06270 */
[----:B------:R-:W-:Y:S05]  /*14140*/  @!P0 BRA `(.L_x_1356) ;  /* 0x0000001000108947 */ /* 0x000fea0003800000 */
[----:B------:R-:W-:Y:S01]  /*14150*/  ULDC UR4, c[0x0][0x2f4] ;  /* 0x0000bd0000047ab9 */ /* 0x000fe20000000800 */
[----:B------:R-:W-:Y:S01]  /*14160*/  IMAD.MOV.U32 R6, RZ, RZ, R24 ;  /* 0x000000ffff067224 */ /* 0x000fe200078e0018 */
[----:B------:R-:W-:Y:S01]  /*14170*/  ISETP.GE.AND P1, PT, R28, UR4, PT ;  /* 0x000000041c007c0c */ /* 0x000fe2000bf26270 */
[----:B------:R-:W-:Y:S02]  /*14180*/  IMAD.MOV.U32 R20, RZ, RZ, R27 ;  /* 0x000000ffff147224 */ /* 0x000fe400078e001b */
[----:B------:R-:W-:-:S10]  /*14190*/  IMAD.MOV.U32 R29, RZ, RZ, R25 ;  /* 0x000000ffff1d7224 */ /* 0x000fd400078e0019 */
.L_x_1369:
[----:B------:R-:W2:Y:S01]  /*141a0*/  LDL R9, [R1+0x18] ;  /* 0x0000180001097983 */ /* 0x000ea20000100800 */
[----:B------:R-:W1:Y:S03]  /*141b0*/  LDC R3, c[0x0][0x430] ;  /* 0x00010c00ff037b82 */ /* 0x000e660000000800 */
[----:B------:R-:W3:Y:S04]  /*141c0*/  LDL R8, [R1+0x1c] ;  /* 0x00001c0001087983 */ /* 0x000ee80000100800 */
[----:B------:R-:W4:Y:S01]  /*141d0*/  LDL R5, [R1+0x8] ;  /* 0x0000080001057983 */ /* 0x000f220000100800 */
[----:B------:R-:W0:Y:S01]  /*141e0*/  S2R R2, SR_TID.X ;  /* 0x0000000000027919 */ /* 0x000e220000002100 */
[----:B-1----:R-:W-:-:S13]  /*141f0*/  ISETP.NE.AND P0, PT, R3, 0x1, PT ;  /* 0x000000010300780c */ /* 0x002fda0003f05270 */
[----:B------:R-:W1:Y:S01]  /*14200*/  @P0 LDC R4, c[0x0][0x434] ;  /* 0x00010d00ff040b82 */ /* 0x000e620000000800 */
[----:B0-----:R-:W-:-:S04]  /*14210*/  LOP3.LUT R0, R2, 0x7f, RZ, 0xc0, !PT ;  /* 0x0000007f02007812 */ /* 0x001fc800078ec0ff */
[----:B------:R-:W-:-:S03]  /*14220*/  SHF.R.U32.HI R3, RZ, 0x3, R0 ;  /* 0x00000003ff037819 */ /* 0x000fc60000011600 */
[----:B------:R-:W0:Y:S01]  /*14230*/  @P0 LDC R0, c[0x0][0x438] ;  /* 0x00010e00ff000b82 */ /* 0x000e220000000800 */
[----:B------:R-:W-:Y:S02]  /*14240*/  IMAD.SHL.U32 R2, R2, 0x10, RZ ;  /* 0x0000001002027824 */ /* 0x000fe400078e00ff */
[----:B------:R-:W-:-:S03]  /*14250*/  IMAD R3, R7, 0x80, R3 ;  /* 0x0000008007037824 */ /* 0x000fc600078e0203 */
[----:B------:R-:W-:Y:S01]  /*14260*/  LOP3.LUT R2, R2, 0x70, RZ, 0xc0, !PT ;  /* 0x0000007002027812 */ /* 0x000fe200078ec0ff */
[----:B------:R-:W-:Y:S05]  /*14270*/  YIELD ;  /* 0x0000000000007946 */ /* 0x000fea0003800000 */
[----:B------:R-:W-:Y:S01]  /*14280*/  ULDC UR4, c[0x0][0x430] ;  /* 0x00010c0000047ab9 */ /* 0x000fe20000000800 */
        /* <DEDUP_REMOVED lines=27> */
.L_x_1357:
[----:B------:R-:W-:Y:S01]  /*14440*/  IMAD R5, R24, 0x8, R22 ;  /* 0x0000000818057824 */ /* 0x000fe200078e0216 */
[----:B------:R-:W-:Y:S01]  /*14450*/  SHF.L.U32 R2, R27, 0x1f, RZ ;  /* 0x0000001f1b027819 */ /* 0x000fe200000006ff */
[----:B------:R-:W-:Y:S03]  /*14460*/  BSSY B1, `(.L_x_1358) ;  /* 0x0000003000017945 */ /* 0x000fe60003800000 */
[----:B------:R-:W0:Y:S02]  /*14470*/  SYNCS.PHASECHK.TRANS64.TRYWAIT P0, [R5+URZ+0x16840], R2 ;  /* 0x01684002050075a7 */ /* 0x000e24000800017f */
[----:B0-----:R-:W-:Y:S05]  /*14480*/  @!P0 BRA `(.L_x_1359) ;  /* 0x0000004000d08947 */ /* 0x001fea0003800000 */
.L_x_1454:
[----:B------:R-:W-:Y:S05]  /*14490*/  BSYNC B1 ;  /* 0x0000000000017941 */ /* 0x000fea0003800000 */
.L_x_1358:
[----:B------:R-:W2:Y:S04]  /*144a0*/  LDL R3, [R1] ;  /* 0x0000000001037983 */ /* 0x000ea80000100800 */
[----:B------:R-:W3:Y:S01]  /*144b0*/  LDL R8, [R1+0x4] ;  /* 0x0000040001087983 */ /* 0x000ee20000100800 */
[----:B------:R-:W-:Y:S01]  /*144c0*/  SHF.R.S32.HI R21, RZ, 0x1f, R0 ;  /* 0x0000001fff157819 */ /* 0x000fe20000011400 */
[----:B------:R-:W-:Y:S01]  /*144d0*/  ULDC.64 UR4, c[0x0][0x300] ;  /* 0x0000c00000047ab9 */ /* 0x000fe20000000a00 */
[----:B------:R-:W1:Y:S03]  /*144e0*/  S2R R9, SR_TID.X ;  /* 0x0000000000097919 */ /* 0x000e660000002100 */
[----:B------:R-:W-:-:S04]  /*144f0*/  IMAD R7, R21, UR4, RZ ;  /* 0x0000000415077c24 */ /* 0x000fc8000f8e02ff */
[C---:B------:R-:W-:Y:S02]  /*14500*/  IMAD R7, R0.reuse, UR5, R7 ;  /* 0x0000000500077c24 */ /* 0x040fe4000f8e0207 */
[----:B-1----:R-:W-:Y:S01]  /*14510*/  IMAD.SHL.U32 R11, R9, 0x8, RZ ;  /* 0x00000008090b7824 */ /* 0x002fe200078e00ff */
        /* <DEDUP_REMOVED lines=27> */
[----:B0-----:R-:W-:-:S05]  /*146d0*/  IADD3 R2, P0, R2, R7, RZ ;  /* 0x0000000702027210 */ /* 0x001fca0007f1e0ff */
[----:B-1----:R-:W-:-:S05]  /*146e0*/  IMAD.X R3, RZ, RZ, R3, P0 ;  /* 0x000000ffff037224 */ /* 0x002fca00000e0603 */
        /* <DEDUP_REMOVED lines=34> */
.L_x_1472:
        /* <DEDUP_REMOVED lines=8> */
.L_x_1361:
        /* <DEDUP_REMOVED lines=11> */
.L_x_1362:
[----:B------:R1:W-:Y:S01]  /*14a40*/  SYNCS.ARRIVE.TRANS64.A1T0 RZ, [R5+URZ+0x16830], RZ ;  /* 0x016830ff05ff79a7 */ /* 0x0003e2000810003f */
[----:B------:R-:W-:Y:S05]  /*14a50*/  @!P3 BRA `(.L_x_1363) ;  /* 0x000000000004b947 */ /* 0x000fea0003800000 */
[----:B------:R-:W-:Y:S01]  /*14a60*/  BPT.TRAP 0x1 ;  /* 0x000000040000795c */ /* 0x000fe20000300000 */
.L_x_1363:
[----:B------:R-:W-:Y:S01]  /*14a70*/  SHF.L.U32 R2, R20, 0x1f, RZ ;  /* 0x0000001f14027819 */ /* 0x000fe200000006ff */
[----:B-1----:R-:W-:Y:S01]  /*14a80*/  IMAD R5, R6, 0x8, R22 ;  /* 0x0000000806057824 */ /* 0x002fe200078e0216 */
[----:B------:R-:W-:Y:S03]  /*14a90*/  BSSY B1, `(.L_x_1364) ;  /* 0x0000003000017945 */ /* 0x000fe60003800000 */
[----:B------:R-:W1:Y:S02]  /*14aa0*/  SYNCS.PHASECHK.TRANS64.TRYWAIT P0, [R5+URZ+0x16860], R2 ;  /* 0x01686002050075a7 */ /* 0x000e64000800017f */
[----:B-1----:R-:W-:Y:S05]  /*14ab0*/  @!P0 BRA `(.L_x_1365) ;  /* 0x0000004400888947 */ /* 0x002fea0003800000 */
.L_x_1473:
[----:B------:R-:W-:Y:S05]  /*14ac0*/  BSYNC B1 ;  /* 0x0000000000017941 */ /* 0x000fea0003800000 */
.L_x_1364:
        /* <DEDUP_REMOVED lines=18> */
[----:B0-----:R-:W-:-:S05]  /*14bf0*/  IADD3 R2, P2, R2, R7, RZ ;  /* 0x0000000702027210 */ /* 0x001fca0007f5e0ff */
[----:B-1----:R-:W-:-:S05]  /*14c00*/  IMAD.X R3, RZ, RZ, R3, P2 ;  /* 0x000000ffff037224 */ /* 0x002fca00010e0603 */
        /* <DEDUP_REMOVED lines=40> */
.L_x_1491:
        /* <DEDUP_REMOVED lines=28> */
.L_x_1367:
[----:B------:R-:W-:Y:S02]  /*15050*/  PLOP3.LUT P2, PT, P2, P0, PT, 0xa2, 0x0 ;  /* 0x000000000000781c */ /* 0x000fe40001741472 */
[----:B------:R-:W-:-:S08]  /*15060*/  @P0 R2UR P2, UR4, R5 ;  /* 0x00000000050402ca */ /* 0x000fd00000040000 */
[----:B------:R-:W-:-:S05]  /*15070*/  @P0 PLOP3.LUT P0, PT, P2, PT, PT, 0x80, 0x0 ;  /* 0x000000000000081c */ /* 0x000fca000170f070 */
[----:B------:R-:W-:Y:S01]  /*15080*/  @!P2 SYNCS.ARRIVE.TRANS64.RED.A0T1 RZ, [UR4+0x16850], RZ ;  /* 0x016850ffffffa9a7 */ /* 0x000fe20008200404 */
[----:B------:R-:W-:Y:S07]  /*15090*/  @!P2 ARRIVES.LDGSTSBAR.64.TRANSCNT [UR4+0x16850] ;  /* 0x01685000ff00a9b0 */ /* 0x000fee0008000a84 */
[----:B------:R-:W-:Y:S05]  /*150a0*/  @P0 BRA.U.ANY `(.L_x_1367) ;  /* 0xfffffffd00e80947 */ /* 0x000fea000393ffff */
[----:B------:R-:W-:Y:S01]  /*150b0*/  NOP ;  /* 0x0000000000007918 */ /* 0x000fe20000000000 */
[----:B------:R-:W-:Y:S02]  /*150c0*/  IMAD.U32 R2, RZ, RZ, UR37 ;  /* 0x00000025ff027e24 */ /* 0x000fe4000f8e00ff */
[----:B------:R-:W-:-:S03]  /*150d0*/  IMAD.MOV.U32 R23, RZ, RZ, R0 ;  /* 0x000000ffff177224 */ /* 0x000fc600078e0000 */
[----:B------:R-:W-:-:S13]  /*150e0*/  ISETP.NE.AND P3, PT, R2, 0x3, PT ;  /* 0x000000030200780c */ /* 0x000fda0003f65270 */
[----:B------:R-:W-:Y:S05]  /*150f0*/  @!P3 BRA `(.L_x_1368) ;  /* 0x000000000004b947 */ /* 0x000fea0003800000 */
[----:B------:R-:W-:Y:S01]  /*15100*/  BPT.TRAP 0x1 ;  /* 0x000000040000795c */ /* 0x000fe20000300000 */
.L_x_1368:
[----:B------:R-:W2:Y:S01]  /*15110*/  LDL R0, [R1+0x14] ;  /* 0x0000140001007983 */ /* 0x000ea20000100800 */
[----:B------:R1:W-:Y:S01]  /*15120*/  SYNCS.ARRIVE.TRANS64.A1T0 RZ, [R5+URZ+0x16850], RZ ;  /* 0x016850ff05ff79a7 */ /* 0x0003e2000810003f */
[C---:B------:R-:W-:Y:S02]  /*15130*/  VIADD R7, R25.reuse, 0xffffffff ;  /* 0xffffffff19077836 */ /* 0x040fe40000000000 */
[----:B------:R-:W-:Y:S02]  /*15140*/  IMAD.MOV.U32 R6, RZ, RZ, R24 ;  /* 0x000000ffff067224 */ /* 0x000fe400078e0018 */
[----:B------:R-:W-:Y:S02]  /*15150*/  IMAD.MOV.U32 R20, RZ, RZ, R27 ;  /* 0x000000ffff147224 */ /* 0x000fe400078e001b */
[----:B------:R-:W-:Y:S01]  /*15160*/  IMAD.MOV.U32 R29, RZ, RZ, R25 ;  /* 0x000000ffff1d7224 */ /* 0x000fe200078e0019 */
[----:B--2---:R-:W-:-:S13]  /*15170*/  ISETP.GT.AND P0, PT, R25, R0, PT ;  /* 0x000000001900720c */ /* 0x004fda0003f04270 */
[----:B-1----:R-:W-:Y:S05]  /*15180*/  @P0 BRA `(.L_x_1369) ;  /* 0xfffffff000040947 */ /* 0x002fea000383ffff */
.L_x_1356:
[----:B------:R-:W-:Y:S05]  /*15190*/  BSYNC B0 ;  /* 0x0000000000007941 */ /* 0x000fea0003800000 */
.L_x_1355:
[----:B0-----:R-:W0:Y:S01]  /*151a0*/  S2R R0, SR_TID.X ;  /* 0x0000000000007919 */ /* 0x001e220000002100 */
[----:B------:R-:W-:Y:S01]  /*151b0*/  BSSY B0, `(.L_x_1370) ;  /* 0x0000010000007945 */ /* 0x000fe20003800000 */
        /* <DEDUP_REMOVED lines=14> */
[----:B0-----:R-:W-:-:S07]  /*152a0*/  IADD3 R16, R0, UR38, R7 ;  /* 0x0000002600107c10 */ /* 0x001fce000fffe007 */
.L_x_1371:
[----:B------:R-:W-:Y:S05]  /*152b0*/  BSYNC B0 ;  /* 0x0000000000007941 */ /* 0x000fea0003800000 */
.L_x_1370:
[----:B------:R-:W-:-:S05]  /*152c0*/  IMAD.U32 R0, RZ, RZ, UR37 ;  /* 0x00000025ff007e24 */ /* 0x000fca000f8e00ff */
[----:B------:R-:W-:-:S13]  /*152d0*/  ISETP.NE.AND P0, PT, R0, 0x3, PT ;  /* 0x000000030000780c */ /* 0x000fda0003f05270 */
[----:B------:R-:W-:Y:S05]  /*152e0*/  @!P0 BRA `(.L_x_1372) ;  /* 0x0000000000048947 */ /* 0x000fea0003800000 */
[----:B------:R-:W-:Y:S01]  /*152f0*/  BPT.TRAP 0x1 ;  /* 0x000000040000795c */ /* 0x000fe20000300000 */
.L_x_1372:
[----:B------:R-:W2:Y:S01]  /*15300*/  LDL.LU R2, [R1+0x10] ;  /* 0x0000100001027983 */ /* 0x000ea20000300800 */
[----:B------:R-:W-:Y:S01]  /*15310*/  IMAD R0, R24, 0x8, R22 ;  /* 0x0000000818007824 */ /* 0x000fe200078e0216 */
[----:B------:R-:W-:Y:S01]  /*15320*/  SHF.L.U32 R3, R27, 0x1f, RZ ;  /* 0x0000001f1b037819 */ /* 0x000fe200000006ff */
[----:B------:R-:W-:Y:S03]  /*15330*/  BSSY B0, `(.L_x_1373) ;  /* 0x0000004000007945 */ /* 0x000fe60003800000 */
[----:B------:R-:W0:Y:S01]  /*15340*/  SYNCS.PHASECHK.TRANS64.TRYWAIT P0, [R0+URZ+0x16860], R3 ;  /* 0x01686003000075a7 */ /* 0x000e22000800017f */
[----:B--2---:R-:W-:Y:S01]  /*15350*/  IMAD R6, R25, -0x80, R2 ;  /* 0xffffff8019067824 */ /* 0x004fe200078e0202 */
[----:B0-----:R-:W-:Y:S06]  /*15360*/  @!P0 BRA `(.L_x_1374) ;  /* 0x0000004400b88947 */ /* 0x001fec0003800000 */
.L_x_1492:
[----:B------:R-:W-:Y:S05]  /*15370*/  BSYNC B0 ;  /* 0x0000000000007941 */ /* 0x000fea0003800000 */
.L_x_1373:
[----:B------:R-:W1:Y:S01]  /*15380*/  S2R R7, SR_TID.X ;  /* 0x0000000000077919 */ /* 0x000e620000002100 */
[----:B------:R-:W-:Y:S02]  /*15390*/  ULDC UR4, c[0x0][0x2f4] ;  /* 0x0000bd0000047ab9 */ /* 0x000fe40000000800 */
[----:B------:R-:W-:Y:S01]  /*153a0*/  ISETP.GE.AND P0, PT, R28, UR4, PT ;  /* 0x000000041c007c0c */ /* 0x000fe2000bf06270 */
[----:B------:R-:W-:Y:S01]  /*153b0*/  UMOV UR4, 0xffffffff ;  /* 0xffffffff00047882 */ /* 0x000fe20000000000 */
        /* <DEDUP_REMOVED lines=10> */
[----:B------:R-:W1:Y:S01]  /*15460*/  SHFL.IDX PT, R14, R17, RZ, 0x181f ;  /* 0x00181fff110e7589 */ /* 0x000e6200000e0000 */
[----:B------:R-:W-:Y:S01]  /*15470*/  IMAD.SHL.U32 R5, R28, 0x2, RZ ;  /* 0x000000021c057824 */ /* 0x000fe200078e00ff */
[----:B------:R-:W-:Y:S01]  /*15480*/  ISETP.LT.OR P1, PT, R6, 0x1, P0 ;  /* 0x000000010600780c */ /* 0x000fe20000721670 */
[----:B------:R-:W-:Y:S01]  /*15490*/  IMAD R4, R4, 0x2, R22 ;  /* 0x0000000204047824 */ /* 0x000fe200078e0216 */
[----:B0-----:R-:W0:Y:S04]  /*154a0*/  SHFL.IDX PT, R3, R23, RZ, 0x181f ;  /* 0x00181fff17037589 */ /* 0x001e2800000e0000 */
        /* <DEDUP_REMOVED lines=33> */
[----:B0-----:R-:W-:-:S05]  /*156c0*/  IADD3 R2, P2, R9, R5, RZ ;  /* 0x0000000509027210 */ /* 0x001fca0007f5e0ff */
[----:B-1----:R-:W-:-:S05]  /*156d0*/  IMAD.X R3, RZ, RZ, R7, P2 ;  /* 0x000000ffff037224 */ /* 0x002fca00010e0607 */
[----:B------:R0:W-:Y:S01]  /*156e0*/  LDGSTS.E.BYPASS.LTC128B.128 [R4+0x2c00], desc[UR52][R2.64], !P1 ;  /* 0x02c0000002047fae */ /* 0x0001e2000c901d74 */
[----:B------:R-:W-:Y:S02]  /*156f0*/  ISETP.LT.OR P1, PT, R6, 0x61, P0 ;  /* 0x000000610600780c */ /* 0x000fe40000721670 */
[----:B0-----:R-:W-:Y:S02]  /*15700*/  IADD3 R2, P2, R14, R5, RZ ;  /* 0x000000050e027210 */ /* 0x001fe40007f5e0ff */
[----:B------:R0:W1:Y:S03]  /*15710*/  SHFL.IDX PT, R14, R17, 0x7, 0x181f ;  /* 0x00f81f00110e7f89 */ /* 0x00006600000e0000 */
[----:B--2---:R-:W-:-:S06]  /*15720*/  IMAD.X R3, RZ, RZ, R8, P2 ;  /* 0x000000ffff037224 */ /* 0x004fcc00010e0608 */
[----:B---3--:R0:W-:Y:S02]  /*15730*/  LDGSTS.E.BYPASS.LTC128B.128 [R4+0x3400], desc[UR52][R2.64], !P1 ;  /* 0x0340000002047fae */ /* 0x0081e4000c901d74 */
.L_x_1510:
        /* <DEDUP_REMOVED lines=9> */
.L_x_1376:
        /* <DEDUP_REMOVED lines=11> */
.L_x_1377:
[----:B------:R-:W-:Y:S01]  /*15880*/  VIADD R24, R24, 0x1 ;  /* 0x0000000118187836 */ /* 0x000fe20000000000 */
[----:B------:R0:W-:Y:S04]  /*15890*/  SYNCS.ARRIVE.TRANS64.A1T0 RZ, [R0+URZ+0x16850], RZ ;  /* 0x016850ff00ff79a7 */ /* 0x0001e8000810003f */
[----:B------:R-:W-:-:S04]  /*158a0*/  ISETP.NE.AND P0, PT, R24, 0x2, PT ;  /* 0x000000021800780c */ /* 0x000fc80003f05270 */
[----:B0-----:R-:W-:Y:S02]  /*158b0*/  SEL R0, RZ, 0x1, P0 ;  /* 0x00000001ff007807 */ /* 0x001fe40000000000 */
[----:B------:R-:W-:Y:S02]  /*158c0*/  SEL R24, R24, RZ, P0 ;  /* 0x000000ff18187207 */ /* 0x000fe40000000000 */
[----:B------:R-:W-:-:S07]  /*158d0*/  LOP3.LUT R27, R27, R0, RZ, 0x3c, !PT ;  /* 0x000000001b1b7212 */ /* 0x000fce00078e3cff */
.L_x_1336:
[----:B------:R-:W-:Y:S05]  /*158e0*/  BSYNC B7 ;  /* 0x0000000000077941 */ /* 0x000fea0003800000 */
.L_x_1334:
[----:B------:R-:W2:Y:S02]  /*158f0*/  LDL R0, [R1] ;  /* 0x0000000001007983 */ /* 0x000ea40000100800 */
[----:B--2---:R-:W-:-:S13]  /*15900*/  LOP3.LUT P0, RZ, R0, 0x20, RZ, 0xc0, !PT ;  /* 0x0000002000ff7812 */ /* 0x004fda000780c0ff */
[----:B------:R-:W-:Y:S05]  /*15910*/  @!P0 BRA `(.L_x_1378) ;  /* 0x0000000000248947 */ /* 0x000fea0003800000 */
[----:B------:R-:W-:Y:S05]  /*15920*/  WARPSYNC.ALL ;  /* 0x0000000000007948 */ /* 0x000fea0003800000 */
[----:B------:R-:W1:Y:S08]  /*15930*/  S2UR UR5, SR_CgaCtaId ;  /* 0x00000000000579c3 */ /* 0x000e700000008800 */
[----:B------:R-:W-:Y:S06]  /*15940*/  BAR.SYNC.DEFER_BLOCKING 0x5, 0x200 ;  /* 0x0148000000007b1d */ /* 0x000fec0000010000 */
[----:B------:R-:W-:-:S02]  /*15950*/  UMOV UR4, 0x400 ;  /* 0x0000040000047882 */ /* 0x000fc40000000000 */
[----:B-1----:R-:W-:-:S06]  /*15960*/  ULEA UR4, UR5, UR4, 0x18 ;  /* 0x0000000405047291 */ /* 0x002fcc000f8ec03f */
[----:B------:R-:W-:-:S05]  /*15970*/  IMAD.U32 R22, RZ, RZ, UR4 ;  /* 0x00000004ff167e24 */ /* 0x000fca000f8e00ff */
[----:B------:R2:W3:Y:S01]  /*15980*/  LDS.128 R16, [R22+0x168d0] ;  /* 0x0168d00016107984 */ /* 0x0004e20000000c00 */
[----:B------:R-:W-:Y:S06]  /*15990*/  BAR.ARV 0x4, 0x200 ;  /* 0x0108000000007b1d */ /* 0x000fec0000002000 */
[----:B------:R-:W-:Y:S05]  /*159a0*/  BRA `(.L_x_1379) ;  /* 0x0000000800cc7947 */ /* 0x000fea0003800000 */
.L_x_1378:
[----:B------:R-:W1:Y:S01]  /*159b0*/  S2R R0, SR_TID.X ;  /* 0x0000000000007919 */ /* 0x000e620000002100 */
[----:B------:R-:W-:Y:S01]  /*159c0*/  UMOV UR4, 0xffffffff ;  /* 0xffffffff00047882 */ /* 0x000fe20000000000 */
[----:B-1----:R-:W-:-:S04]  /*159d0*/  LOP3.LUT R8, R0, 0x1f, RZ, 0xc0, !PT ;  /* 0x0000001f00087812 */ /* 0x002fc800078ec0ff */
[----:B------:R-:W-:Y:S01]  /*159e0*/  ISETP.NE.AND P0, PT, R8, 0x1f, PT ;  /* 0x0000001f0800780c */ /* 0x000fe20003f05270 */
[----:B------:R-:W-:-:S12]  /*159f0*/  BRA.DIV UR4, `(.L_x_1380) ;  /* 0x0000004a04687947 */ /* 0x000fd8000b800000 */
[----:B------:R-:W-:Y:S01]  /*15a00*/  IMAD.IADD R5, R19, 0x1, R8 ;  /* 0x0000000113057824 */ /* 0x000fe200078e0208 */
[----:B------:R-:W-:-:S04]  /*15a10*/  ULDC UR4, c[0x0][0xc3c] ;  /* 0x00030f0000047ab9 */ /* 0x000fc80000000800 */
[----:B------:R-:W-:-:S13]  /*15a20*/  ISETP.GE.OR P1, PT, R5, UR4, !P0 ;  /* 0x0000000405007c0c */ /* 0x000fda000c726670 */
[----:B------:R-:W1:Y:S02]  /*15a30*/  @!P1 LDC.64 R2, c[0x0][0xc80] ;  /* 0x00032000ff029b82 */ /* 0x000e640000000a00 */
[----:B-1----:R-:W-:-:S06]  /*15a40*/  @!P1 IMAD.WIDE R2, R5, 0x4, R2 ;  /* 0x0000000405029825 */ /* 0x002fcc00078e0202 */
[----:B------:R-:W2:Y:S01]  /*15a50*/  @!P1 LDG.E R2, desc[UR52][R2.64] ;  /* 0x0000003402029981 */ /* 0x000ea2000c1e1900 */
[----:B------:R-:W-:Y:S01]  /*15a60*/  IMAD.MOV.U32 R17, RZ, RZ, RZ ;  /* 0x000000ffff117224 */ /* 0x000fe200078e00ff */
[C---:B------:R-:W-:Y:S02]  /*15a70*/  ISETP.GE.U32.AND P2, PT, R8.reuse, 0x2, PT ;  /* 0x000000020800780c */ /* 0x040fe40003f46070 */
[C---:B------:R-:W-:Y:S01]  /*15a80*/  ISETP.GE.U32.AND P3, PT, R8.reuse, 0x4, PT ;  /* 0x000000040800780c */ /* 0x040fe20003f66070 */
[----:B------:R-:W-:Y:S01]  /*15a90*/  SHFL.IDX PT, R0, R16, RZ, 0x1f ;  /* 0x00001fff10007589 */ /* 0x000fe200000e0000 */
[C---:B------:R-:W-:Y:S02]  /*15aa0*/  ISETP.GE.U32.AND P4, PT, R8.reuse, 0x8, PT ;  /* 0x000000080800780c */ /* 0x040fe40003f86070 */
[C---:B------:R-:W-:Y:S01]  /*15ab0*/  ISETP.GE.U32.AND P5, PT, R8.reuse, 0x10, PT ;  /* 0x000000100800780c */ /* 0x040fe20003fa6070 */
[----:B--2---:R-:W-:Y:S01]  /*15ac0*/  @!P1 IMAD.MOV.U32 R17, RZ, RZ, R2 ;  /* 0x000000ffff119224 */ /* 0x004fe200078e0002 */
[----:B------:R-:W-:-:S04]  /*15ad0*/  ISETP.NE.AND P1, PT, R8, RZ, PT ;  /* 0x000000ff0800720c */ /* 0x000fc80003f25270 */
[----:B------:R-:W1:Y:S02]  /*15ae0*/  SHFL.UP PT, R14, R17, 0x1, RZ ;  /* 0x04200000110e7989 */ /* 0x000e6400000e00ff */
[----:B-1----:R-:W-:-:S05]  /*15af0*/  SEL R4, R14, RZ, P1 ;  /* 0x000000ff0e047207 */ /* 0x002fca0000800000 */
[----:B------:R-:W-:-:S05]  /*15b00*/  IMAD.IADD R4, R17, 0x1, R4 ;  /* 0x0000000111047824 */ /* 0x000fca00078e0204 */
[----:B------:R-:W1:Y:S02]  /*15b10*/  SHFL.UP PT, R14, R4, 0x2, RZ ;  /* 0x04400000040e7989 */ /* 0x000e6400000e00ff */
[----:B-1----:R-:W-:-:S05]  /*15b20*/  SEL R5, R14, RZ, P2 ;  /* 0x000000ff0e057207 */ /* 0x002fca0001000000 */
[----:B------:R-:W-:Y:S02]  /*15b30*/  IMAD.IADD R6, R4, 0x1, R5 ;  /* 0x0000000104067824 */ /* 0x000fe400078e0205 */
[----:B------:R-:W-:Y:S04]  /*15b40*/  SHFL.IDX PT, R5, R16, 0x1, 0x1f ;  /* 0x00201f0010057f89 */ /* 0x000fe800000e0000 */
[----:B------:R-:W1:Y:S02]  /*15b50*/  SHFL.UP PT, R14, R6, 0x4, RZ ;  /* 0x04800000060e7989 */ /* 0x000e6400000e00ff */
[----:B-1----:R-:W-:-:S05]  /*15b60*/  SEL R3, R14, RZ, P3 ;  /* 0x000000ff0e037207 */ /* 0x002fca0001800000 */
[----:B------:R-:W-:-:S05]  /*15b70*/  IMAD.IADD R2, R6, 0x1, R3 ;  /* 0x0000000106027824 */ /* 0x000fca00078e0203 */
[----:B------:R-:W1:Y:S02]  /*15b80*/  SHFL.UP PT, R14, R2, 0x8, RZ ;  /* 0x05000000020e7989 */ /* 0x000e6400000e00ff */
[----:B-1----:R-:W-:-:S05]  /*15b90*/  SEL R3, R14, RZ, P4 ;  /* 0x000000ff0e037207 */ /* 0x002fca0002000000 */
[----:B------:R-:W-:-:S05]  /*15ba0*/  IMAD.IADD R3, R2, 0x1, R3 ;  /* 0x0000000102037824 */ /* 0x000fca00078e0203 */
[----:B------:R-:W1:Y:S02]  /*15bb0*/  SHFL.UP PT, R14, R3, 0x10, RZ ;  /* 0x06000000030e7989 */ /* 0x000e6400000e00ff */
[----:B-1----:R-:W-:-:S05]  /*15bc0*/  SEL R14, R14, RZ, P5 ;  /* 0x000000ff0e0e7207 */ /* 0x002fca0002800000 */
[----:B------:R-:W-:-:S05]  /*15bd0*/  IMAD.IADD R3, R3, 0x1, R14 ;  /* 0x0000000103037824 */ /* 0x000fca00078e020e */
[----:B------:R1:W2:Y:S02]  /*15be0*/  SHFL.IDX PT, R14, R3, 0x1f, 0x1f ;  /* 0x03e01f00030e7f89 */ /* 0x0002a400000e0000 */
.L_x_1520:
[----:B------:R-:W-:Y:S02]  /*15bf0*/  ULDC UR4, c[0x0][0xc38] ;  /* 0x00030e0000047ab9 */ /* 0x000fe40000000800 */
[----:B------:R-:W-:-:S04]  /*15c00*/  IMAD.U32 R4, RZ, RZ, UR4 ;  /* 0x00000004ff047e24 */ /* 0x000fc8000f8e00ff */
[----:B--2---:R-:W-:-:S04]  /*15c10*/  IMAD R14, R14, R4, RZ ;  /* 0x000000040e0e7224 */ /* 0x004fc800078e02ff */
[----:B------:R-:W-:-:S05]  /*15c20*/  IMAD.IADD R5, R5, 0x1, R14 ;  /* 0x0000000105057824 */ /* 0x000fca00078e020e */
[----:B------:R-:W-:-:S13]  /*15c30*/  ISETP.GT.AND P6, PT, R5, R0, PT ;  /* 0x000000000500720c */ /* 0x000fda0003fc4270 */
[----:B------:R-:W-:Y:S05]  /*15c40*/  @P6 BRA `(.L_x_1381) ;  /* 0x00000000009c6947 */ /* 0x000fea0003800000 */
.L_x_1386:
[----:B------:R-:W2:Y:S01]  /*15c50*/  LDC R2, c[0x0][0xc3c] ;  /* 0x00030f00ff027b82 */ /* 0x000ea20000000800 */
[----:B------:R-:W-:-:S05]  /*15c60*/  VIADD R19, R19, 0x1f ;  /* 0x0000001f13137836 */ /* 0x000fca0000000000 */
[----:B--2---:R-:W-:-:S13]  /*15c70*/  ISETP.GE.AND P6, PT, R19, R2, PT ;  /* 0x000000021300720c */ /* 0x004fda0003fc6270 */
[----:B------:R-:W-:Y:S05]  /*15c80*/  @P6 BRA `(.L_x_1382) ;  /* 0x0000000400d06947 */ /* 0x000fea0003800000 */
[----:B-1----:R-:W1:Y:S01]  /*15c90*/  S2R R3, SR_TID.X ;  /* 0x0000000000037919 */ /* 0x002e620000002100 */
[----:B------:R-:W-:Y:S01]  /*15ca0*/  BSSY B0, `(.L_x_1383) ;  /* 0x0000009000007945 */ /* 0x000fe20003800000 */
[----:B------:R-:W-:Y:S01]  /*15cb0*/  IMAD.MOV.U32 R17, RZ, RZ, RZ ;  /* 0x000000ffff117224 */ /* 0x000fe200078e00ff */
[----:B-1----:R-:W-:-:S05]  /*15cc0*/  LOP3.LUT R3, R3, 0x1f, RZ, 0xc0, !PT ;  /* 0x0000001f03037812 */ /* 0x002fca00078ec0ff */
[----:B------:R-:W-:-:S05]  /*15cd0*/  IMAD.IADD R7, R19, 0x1, R3 ;  /* 0x0000000113077824 */ /* 0x000fca00078e0203 */
[----:B------:R-:W-:-:S13]  /*15ce0*/  ISETP.GE.OR P6, PT, R7, R2, !P0 ;  /* 0x000000020700720c */ /* 0x000fda00047c6670 */
[----:B------:R-:W-:Y:S05]  /*15cf0*/  @P6 BRA `(.L_x_1384) ;  /* 0x00000000000c6947 */ /* 0x000fea0003800000 */
[----:B------:R-:W1:Y:S02]  /*15d00*/  LDC.64 R2, c[0x0][0xc80] ;  /* 0x00032000ff027b82 */ /* 0x000e640000000a00 */
[----:B-1----:R-:W-:-:S05]  /*15d10*/  IMAD.WIDE R2, R7, 0x4, R2 ;  /* 0x0000000407027825 */ /* 0x002fca00078e0202 */
[----:B------:R1:W5:Y:S02]  /*15d20*/  LDG.E R17, desc[UR52][R2.64] ;  /* 0x0000003402117981 */ /* 0x000364000c1e1900 */
.L_x_1384:
[----:B------:R-:W-:Y:S05]  /*15d30*/  BSYNC B0 ;  /* 0x0000000000007941 */ /* 0x000fea0003800000 */
.L_x_1383:
[----:B------:R-:W-:-:S03]  /*15d40*/  UMOV UR4, 0xffffffff ;  /* 0xffffffff00047882 */ /* 0x000fc60000000000 */
[----:B------:R-:W-:Y:S05]  /*15d50*/  BRA.DIV UR4, `(.L_x_1385) ;  /* 0x0000004a04b47947 */ /* 0x000fea000b800000 */
[----:B-----5:R-:W2:Y:S02]  /*15d60*/  SHFL.UP PT, R14, R17, 0x1, RZ ;  /* 0x04200000110e7989 */ /* 0x020ea400000e00ff */
[----:B--2---:R-:W-:-:S05]  /*15d70*/  SEL R14, R14, RZ, P1 ;  /* 0x000000ff0e0e7207 */ /* 0x004fca0000800000 */
[----:B------:R-:W-:-:S05]  /*15d80*/  IMAD.IADD R13, R17, 0x1, R14 ;  /* 0x00000001110d7824 */ /* 0x000fca00078e020e */
        /* <DEDUP_REMOVED lines=13> */
.L_x_1528:
[----:B------:R-:W-:Y:S02]  /*15e60*/  ULDC UR4, c[0x0][0xc38] ;  /* 0x00030e0000047ab9 */ /* 0x000fe40000000800 */
[----:B------:R-:W-:-:S04]  /*15e70*/  IMAD.U32 R4, RZ, RZ, UR4 ;  /* 0x00000004ff047e24 */ /* 0x000fc8000f8e00ff */
[----:B--2---:R-:W-:-:S04]  /*15e80*/  IMAD R14, R14, R4, RZ ;  /* 0x000000040e0e7224 */ /* 0x004fc800078e02ff */
[----:B------:R-:W-:-:S05]  /*15e90*/  IMAD.IADD R5, R14, 0x1, R5 ;  /* 0x000000010e057824 */ /* 0x000fca00078e0205 */
[----:B------:R-:W-:-:S13]  /*15ea0*/  ISETP.GT.AND P6, PT, R5, R0, PT ;  /* 0x000000000500720c */ /* 0x000fda0003fc4270 */
[----:B------:R-:W-:Y:S05]  /*15eb0*/  @!P6 BRA `(.L_x_1386) ;  /* 0xfffffffc0064e947 */ /* 0x000fea000383ffff */
.L_x_1381:
[----:B------:R-:W-:Y:S01]  /*15ec0*/  IMAD.IADD R16, R5, 0x1, -R14 ;  /* 0x0000000105107824 */ /* 0x000fe200078e0a0e */
[----:B------:R-:W-:-:S03]  /*15ed0*/  UMOV UR4, 0xffffffff ;  /* 0xffffffff00047882 */ /* 0x000fc60000000000 */
[----:B------:R-:W-:-:S05]  /*15ee0*/  IMAD R5, R3, R4, R16 ;  /* 0x0000000403057224 */ /* 0x000fca00078e0210 */
[----:B------:R-:W-:Y:S01]  /*15ef0*/  ISETP.GT.AND P6, PT, R5, R0, PT ;  /* 0x000000000500720c */ /* 0x000fe20003fc4270 */
[----:B------:R-:W-:-:S12]  /*15f00*/  BRA.DIV UR4, `(.L_x_1387) ;  /* 0x0000004e04047947 */ /* 0x000fd8000b800000 */
[----:B------:R-:W-:-:S04]  /*15f10*/  VOTE.ANY R2, PT, !P6 ;  /* 0x0000000000027806 */ /* 0x000fc800070e0100 */
[----:B------:R-:W2:Y:S02]  /*15f20*/  POPC R6, R2 ;  /* 0x0000000200067309 */ /* 0x000ea40000000000 */
[----:B--2---:R2:W3:Y:S02]  /*15f30*/  SHFL.IDX PT, R17, R17, R6, 0x1f ;  /* 0x00001f0611117589 */ /* 0x0044e400000e0000 */
.L_x_1532:
[----:B------:R-:W-:Y:S01]  /*15f40*/  ISETP.NE.AND P0, PT, R2, RZ, PT ;  /* 0x000000ff0200720c */ /* 0x000fe20003f05270 */
[----:B------:R-:W-:-:S12]  /*15f50*/  IMAD.MOV.U32 R14, RZ, RZ, RZ ;  /* 0x000000ffff0e7224 */ /* 0x000fd800078e00ff */
[----:B------:R-:W-:Y:S05]  /*15f60*/  @!P0 BRA `(.L_x_1388) ;  /* 0x0000000000108947 */ /* 0x000fea0003800000 */
[----:B------:R-:W-:Y:S01]  /*15f70*/  UMOV UR4, 0xffffffff ;  /* 0xffffffff00047882 */ /* 0x000fe20000000000 */
[----:B------:R-:W-:Y:S02]  /*15f80*/  VIADD R12, R6, 0xffffffff ;  /* 0xffffffff060c7836 */ /* 0x000fe40000000000 */
[----:B------:R-:W-:Y:S05]  /*15f90*/  BRA.DIV UR4, `(.L_x_1389) ;  /* 0x0000004e04287947 */ /* 0x000fea000b800000 */
[----:B------:R4:W0:Y:S02]  /*15fa0*/  SHFL.IDX PT, R14, R3, R12, 0x1f ;  /* 0x00001f0c030e7589 */ /* 0x00082400000e0000 */
.L_x_1388:
[----:B-1--4-:R-:W1:Y:S01]  /*15fb0*/  LDC.64 R2, c[0x0][0xc90] ;  /* 0x00032400ff027b82 */ /* 0x012e620000000a00 */
[----:B------:R-:W-:-:S04]  /*15fc0*/  IMAD.IADD R19, R6, 0x1, R19 ;  /* 0x0000000106137824 */ /* 0x000fc800078e0213 */
[----:B-1----:R-:W-:-:S05]  /*15fd0*/  IMAD.WIDE R2, R19, 0x4, R2 ;  /* 0x0000000413027825 */ /* 0x002fca00078e0202 */
[----:B--2---:R1:W3:Y:S01]  /*15fe0*/  LDG.E R6, desc[UR52][R2.64] ;  /* 0x0000003402067981 */ /* 0x0042e2000c1e1900 */
[----:B0-----:R-:W-:-:S04]  /*15ff0*/  IMAD R16, R14, R4, R16 ;  /* 0x000000040e107224 */ /* 0x001fc800078e0210 */
[----:B------:R-:W-:Y:S02]  /*16000*/  IMAD.IADD R0, R0, 0x1, -R16 ;  /* 0x0000000100007824 */ /* 0x000fe400078e0a10 */
[----:B-1----:R-:W-:Y:S02]  /*16010*/  IMAD.MOV.U32 R2, RZ, RZ, RZ ;  /* 0x000000ffff027224 */ /* 0x002fe400078e00ff */
[----:B---3--:R-:W-:-:S05]  /*16020*/  IMAD R5, R17, R6, RZ ;  /* 0x0000000611057224 */ /* 0x008fca00078e02ff */
[----:B------:R-:W-:-:S04]  /*16030*/  IABS R7, R5 ;  /* 0x0000000500077213 */ /* 0x000fc80000000000 */
[----:B------:R-:W0:Y:S08]  /*16040*/  I2F.RP R8, R7 ;  /* 0x0000000700087306 */ /* 0x000e300000209400 */
[----:B0-----:R-:W0:Y:S02]  /*16050*/  MUFU.RCP R8, R8 ;  /* 0x0000000800087308 */ /* 0x001e240000001000 */
[----:B0-----:R-:W-:Y:S01]  /*16060*/  VIADD R9, R8, 0xffffffe ;  /* 0x0ffffffe08097836 */ /* 0x001fe20000000000 */
[----:B------:R-:W-:-:S05]  /*16070*/  IABS R8, R5 ;  /* 0x0000000500087213 */ /* 0x000fca0000000000 */
[----:B------:R-:W0:Y:S01]  /*16080*/  F2I.FTZ.U32.TRUNC.NTZ R3, R9 ;  /* 0x0000000900037305 */ /* 0x000e22000021f000 */
[----:B------:R-:W-:Y:S02]  /*16090*/  IMAD.MOV R8, RZ, RZ, -R8 ;  /* 0x000000ffff087224 */ /* 0x000fe400078e0a08 */
[----:B0-----:R-:W-:-:S04]  /*160a0*/  IMAD.MOV R10, RZ, RZ, -R3 ;  /* 0x000000ffff0a7224 */ /* 0x001fc800078e0a03 */
[----:B------:R-:W-:-:S04]  /*160b0*/  IMAD R11, R10, R7, RZ ;  /* 0x000000070a0b7224 */ /* 0x000fc800078e02ff */
[----:B------:R-:W-:Y:S01]  /*160c0*/  IMAD.HI.U32 R2, R3, R11, R2 ;  /* 0x0000000b03027227 */ /* 0x000fe200078e0002 */
[----:B------:R-:W-:-:S05]  /*160d0*/  IABS R3, R0 ;  /* 0x0000000000037213 */ /* 0x000fca0000000000 */
        /* <DEDUP_REMOVED lines=15> */
[----:B------:R-:W-:-:S03]  /*161d0*/  IMAD R0, R5, R9, R0 ;  /* 0x0000000905007224 */ /* 0x000fc600078e0200 */
[----:B------:R-:W-:-:S04]  /*161e0*/  VIADDMNMX R4, R3, R4, R6, PT ;  /* 0x0000000403047246 */ /* 0x000fc80003800106 */
[----:B------:R-:W-:-:S04]  /*161f0*/  IABS R6, R4 ;  /* 0x0000000400067213 */ /* 0x000fc80000000000 */
[----:B------:R-:W0:Y:S08]  /*16200*/  I2F.RP R8, R6 ;  /* 0x0000000600087306 */ /* 0x000e300000209400 */
[----:B0-----:R-:W0:Y:S02]  /*16210*/  MUFU.RCP R8, R8 ;  /* 0x0000000800087308 */ /* 0x001e240000001000 */
[----:B0-----:R-:W-:Y:S01]  /*16220*/  VIADD R2, R8, 0xffffffe ;  /* 0x0ffffffe08027836 */ /* 0x001fe20000000000 */
[----:B------:R-:W-:-:S05]  /*16230*/  IABS R8, R0 ;  /* 0x0000000000087213 */ /* 0x000fca0000000000 */
[----:B------:R0:W1:Y:S02]  /*16240*/  F2I.FTZ.U32.TRUNC.NTZ R3, R2 ;  /* 0x0000000200037305 */ /* 0x000064000021f000 */
[----:B0-----:R-:W-:Y:S02]  /*16250*/  IMAD.MOV.U32 R2, RZ, RZ, RZ ;  /* 0x000000ffff027224 */ /* 0x001fe400078e00ff */
[----:B-1----:R-:W-:-:S04]  /*16260*/  IMAD.MOV R5, RZ, RZ, -R3 ;  /* 0x000000ffff057224 */ /* 0x002fc800078e0a03 */
[----:B------:R-:W-:-:S04]  /*16270*/  IMAD R5, R5, R6, RZ ;  /* 0x0000000605057224 */ /* 0x000fc800078e02ff */
[----:B------:R-:W-:Y:S01]  /*16280*/  IMAD.HI.U32 R3, R3, R5, R2 ;  /* 0x0000000503037227 */ /* 0x000fe200078e0002 */
[-C--:B------:R-:W-:Y:S02]  /*16290*/  IABS R5, R4.reuse ;  /* 0x0000000400057213 */ /* 0x080fe40000000000 */
[C---:B------:R-:W-:Y:S01]  /*162a0*/  LOP3.LUT R2, R0.reuse, R4, RZ, 0x3c, !PT ;  /* 0x0000000400027212 */ /* 0x040fe200078e3cff */
[----:B------:R-:W-:Y:S02]  /*162b0*/  IMAD.IADD R0, R0, 0x1, R7 ;  /* 0x0000000100007824 */ /* 0x000fe400078e0207 */
[----:B------:R-:W-:Y:S01]  /*162c0*/  IMAD.MOV R5, RZ, RZ, -R5 ;  /* 0x000000ffff057224 */ /* 0x000fe200078e0a05 */
[----:B------:R-:W-:Y:S01]  /*162d0*/  ISETP.GE.AND P2, PT, R2, RZ, PT ;  /* 0x000000ff0200720c */ /* 0x000fe20003f46270 */
[----:B------:R-:W-:-:S04]  /*162e0*/  IMAD.HI.U32 R3, R3, R8, RZ ;  /* 0x0000000803037227 */ /* 0x000fc800078e00ff */
[----:B------:R-:W-:-:S05]  /*162f0*/  IMAD R5, R3, R5, R8 ;  /* 0x0000000503057224 */ /* 0x000fca00078e0208 */
[----:B------:R-:W-:-:S13]  /*16300*/  ISETP.GT.U32.AND P1, PT, R6, R5, PT ;  /* 0x000000050600720c */ /* 0x000fda0003f24070 */
[----:B------:R-:W-:Y:S02]  /*16310*/  @!P1 IMAD.IADD R5, R5, 0x1, -R6 ;  /* 0x0000000105059824 */ /* 0x000fe400078e0a06 */
[----:B------:R-:W-:Y:S01]  /*16320*/  @!P1 VIADD R3, R3, 0x1 ;  /* 0x0000000103039836 */ /* 0x000fe20000000000 */
[----:B------:R-:W-:Y:S02]  /*16330*/  ISETP.NE.AND P1, PT, R4, RZ, PT ;  /* 0x000000ff0400720c */ /* 0x000fe40003f25270 */
[----:B------:R-:W-:-:S13]  /*16340*/  ISETP.GE.U32.AND P0, PT, R5, R6, PT ;  /* 0x000000060500720c */ /* 0x000fda0003f06070 */
[----:B------:R-:W-:-:S04]  /*16350*/  @P0 VIADD R3, R3, 0x1 ;  /* 0x0000000103030836 */ /* 0x000fc80000000000 */
[----:B------:R-:W-:Y:S01]  /*16360*/  @!P2 IMAD.MOV R3, RZ, RZ, -R3 ;  /* 0x000000ffff03a224 */ /* 0x000fe200078e0a03 */
[----:B------:R-:W-:Y:S01]  /*16370*/  @!P1 LOP3.LUT R3, RZ, R4, RZ, 0x33, !PT ;  /* 0x00000004ff039212 */ /* 0x000fe200078e33ff */
[----:B------:R-:W-:-:S04]  /*16380*/  IMAD.MOV R4, RZ, RZ, -R4 ;  /* 0x000000ffff047224 */ /* 0x000fc800078e0a04 */
[----:B------:R-:W-:Y:S01]  /*16390*/  IMAD R18, R3, R4, R0 ;  /* 0x0000000403127224 */ /* 0x000fe200078e0200 */
[----:B------:R-:W-:-:S05]  /*163a0*/  LOP3.LUT R0, RZ, R3, RZ, 0x33, !PT ;  /* 0x00000003ff007212 */ /* 0x000fca00078e33ff */
[----:B------:R-:W-:Y:S01]  /*163b0*/  IMAD.IADD R17, R17, 0x1, R0 ;  /* 0x0000000111117824 */ /* 0x000fe200078e0200 */
[----:B------:R-:W-:Y:S06]  /*163c0*/  BRA `(.L_x_1390) ;  /* 0x00000000001c7947 */ /* 0x000fec0003800000 */
.L_x_1382:
[----:B------:R-:W-:Y:S01]  /*163d0*/  UMOV UR4, URZ ;  /* 0x0000003f00047c82 */ /* 0x000fe20008000000 */
[----:B------:R-:W-:Y:S01]  /*163e0*/  UMOV UR5, URZ ;  /* 0x0000003f00057c82 */ /* 0x000fe20008000000 */
[----:B------:R-:W-:Y:S01]  /*163f0*/  ULDC UR6, c[0x0][0xc3c] ;  /* 0x00030f0000067ab9 */ /* 0x000fe20000000800 */
[----:B------:R-:W-:Y:S02]  /*16400*/  IMAD.MOV.U32 R16, RZ, RZ, R0 ;  /* 0x000000ffff107224 */ /* 0x000fe400078e0000 */
[----:B------:R-:W-:Y:S02]  /*16410*/  IMAD.U32 R17, RZ, RZ, UR4 ;  /* 0x00000004ff117e24 */ /* 0x000fe4000f8e00ff */
[----:B------:R-:W-:Y:S02]  /*16420*/  IMAD.U32 R18, RZ, RZ, UR5 ;  /* 0x00000005ff127e24 */ /* 0x000fe4000f8e00ff */
[----:B------:R-:W-:-:S07]  /*16430*/  IMAD.U32 R19, RZ, RZ, UR6 ;  /* 0x00000006ff137e24 */ /* 0x000fce000f8e00ff */
.L_x_1390:
[----:B------:R-:W2:Y:S01]  /*16440*/  S2R R0, SR_TID.X ;  /* 0x0000000000007919 */ /* 0x000ea20000002100 */
[----:B------:R-:W-:Y:S05]  /*16450*/  WARPSYNC.ALL ;  /* 0x0000000000007948 */ /* 0x000fea0003800000 */
[----:B------:R-:W-:Y:S01]  /*16460*/  BAR.SYNC.DEFER_BLOCKING 0x4, 0x200 ;  /* 0x0108000000007b1d */ /* 0x000fe20000010000 */
[----:B--2---:R-:W-:-:S04]  /*16470*/  LOP3.LUT R0, R0, 0x1f, RZ, 0xc0, !PT ;  /* 0x0000001f00007812 */ /* 0x004fc800078ec0ff */
[----:B------:R-:W-:-:S13]  /*16480*/  ISETP.NE.AND P0, PT, R0, RZ, PT ;  /* 0x000000ff0000720c */ /* 0x000fda0003f05270 */
[----:B-1----:R-:W1:Y:S01]  /*16490*/  @!P0 S2R R3, SR_CgaCtaId ;  /* 0x0000000000038919 */ /* 0x002e620000008800 */
[----:B------:R-:W-:-:S04]  /*164a0*/  @!P0 MOV R0, 0x400 ;  /* 0x0000040000008802 */ /* 0x000fc80000000f00 */
[----:B-1----:R-:W-:-:S05]  /*164b0*/  @!P0 LEA R22, R3, R0, 0x18 ;  /* 0x0000000003168211 */ /* 0x002fca00078ec0ff */
[----:B------:R1:W-:Y:S01]  /*164c0*/  @!P0 STS.128 [R22+0x168d0], R16 ;  /* 0x0168d01016008388 */ /* 0x0003e20000000c00 */
[----:B------:R-:W-:Y:S06]  /*164d0*/  BAR.ARV 0x5, 0x200 ;  /* 0x0148000000007b1d */ /* 0x000fec0000002000 */
.L_x_1379:
[----:B------:R-:W-:Y:S02]  /*164e0*/  ULDC UR4, c[0x0][0xc3c] ;  /* 0x00030f0000047ab9 */ /* 0x000fe40000000800 */
[----:B---3--:R-:W-:-:S13]  /*164f0*/  ISETP.GE.AND P0, PT, R19, UR4, PT ;  /* 0x0000000413007c0c */ /* 0x008fda000bf06270 */
[----:B------:R-:W-:Y:S05]  /*16500*/  @!P0 BRA `(.L_x_1391) ;  /* 0xffffffb000588947 */ /* 0x000fea000383ffff */
[----:B------:R-:W-:Y:S05]  /*16510*/  BSYNC B8 ;  /* 0x0000000000087941 */ /* 0x000fea0003800000 */
.L_x_1322:
[----:B0-----:R-:W3:Y:S01]  /*16520*/  LDL.LU R0, [R1+0x34] ;  /* 0x0000340001007983 */ /* 0x001ee20000300800 */
[----:B------:R-:W-:Y:S01]  /*16530*/  BSSY B0, `(.L_x_1392) ;  /* 0x000000b000007945 */ /* 0x000fe20003800000 */
[----:B------:R-:W0:Y:S01]  /*16540*/  S2R R5, SR_CgaCtaId ;  /* 0x0000000000057919 */ /* 0x000e220000008800 */
[----:B---3--:R-:W-:-:S05]  /*16550*/  VIADD R0, R0, 0x1 ;  /* 0x0000000100007836 */ /* 0x008fca0000000000 */
        /* <DEDUP_REMOVED lines=8> */
.L_x_1535:
[----:B------:R-:W-:Y:S05]  /*165e0*/  BSYNC B0 ;  /* 0x0000000000007941 */ /* 0x000fea0003800000 */
.L_x_1392:
[----:B------:R-:W-:-:S03]  /*165f0*/  UMOV UR4, 0xffffffff ;  /* 0xffffffff00047882 */ /* 0x000fc60000000000 */
[----:B------:R-:W-:Y:S05]  /*16600*/  BRA.DIV UR4, `(.L_x_1394) ;  /* 0x0000004604c47947 */ /* 0x000fea000b800000 */
[----:B0-----:R-:W0:Y:S02]  /*16610*/  S2R R0, SR_TID.X ;  /* 0x0000000000007919 */ /* 0x001e240000002100 */
[----:B0-----:R-:W-:-:S04]  /*16620*/  SHF.R.U32.HI R0, RZ, 0x5, R0 ;  /* 0x00000005ff007819 */ /* 0x001fc80000011600 */
[----:B------:R-:W-:-:S05]  /*16630*/  LOP3.LUT R0, R0, 0x3, RZ, 0xc0, !PT ;  /* 0x0000000300007812 */ /* 0x000fca00078ec0ff */
[----:B------:R0:W3:Y:S02]  /*16640*/  SHFL.IDX PT, R14, R0, RZ, 0x1f ;  /* 0x00001fff000e7589 */ /* 0x0000e400000e0000 */
.L_x_1538:
[----:B---3--:R-:W-:Y:S01]  /*16650*/  ISETP.NE.AND P0, PT, R14, RZ, PT ;  /* 0x000000ff0e00720c */ /* 0x008fe20003f05270 */
[----:B------:R-:W-:-:S12]  /*16660*/  BSSY B0, `(.L_x_1395) ;  /* 0x0000024000007945 */ /* 0x000fd80003800000 */
[----:B------:R-:W-:Y:S05]  /*16670*/  @P0 BRA `(.L_x_1396) ;  /* 0x0000000000880947 */ /* 0x000fea0003800000 */
[----:B------:R-:W-:-:S03]  /*16680*/  UMOV UR4, 0xffffffff ;  /* 0xffffffff00047882 */ /* 0x000fc60000000000 */
[----:B------:R-:W-:Y:S05]  /*16690*/  BRA.DIV UR4, `(.L_x_1397) ;  /* 0x0000004604d47947 */ /* 0x000fea000b800000 */
[----:B------:R-:W-:-:S13]  /*166a0*/  ELECT P6, URZ, PT ;  /* 0x00000000003f782f */ /* 0x000fda00038c0000 */
.L_x_1541:
[----:B------:R-:W-:Y:S05]  /*166b0*/  @!P6 BRA `(.L_x_1396) ;  /* 0x000000000078e947 */ /* 0x000fea0003800000 */
[----:B------:R-:W-:-:S06]  /*166c0*/  ULOP3.LUT UR4, UR36, 0x2, URZ, 0xfc, !UPT ;  /* 0x0000000224047892 */ /* 0x000fcc000f8efc3f */
[----:B0-----:R-:W-:-:S05]  /*166d0*/  IMAD.U32 R0, RZ, RZ, UR4 ;  /* 0x00000004ff007e24 */ /* 0x001fca000f8e00ff */
[----:B------:R-:W-:-:S13]  /*166e0*/  ISETP.NE.AND P0, PT, R0, 0x3, PT ;  /* 0x000000030000780c */ /* 0x000fda0003f05270 */
[----:B------:R-:W-:Y:S05]  /*166f0*/  @!P0 BRA `(.L_x_1398) ;  /* 0x0000000000048947 */ /* 0x000fea0003800000 */
[----:B------:R-:W-:Y:S01]  /*16700*/  BPT.TRAP 0x1 ;  /* 0x000000040000795c */ /* 0x000fe20000300000 */
.L_x_1398:
[C---:B------:R-:W-:Y:S01]  /*16710*/  IMAD R3, R24.reuse, 0x8, R5 ;  /* 0x0000000818037824 */ /* 0x040fe200078e0205 */
[----:B------:R-:W-:Y:S01]  /*16720*/  SHF.L.U32 R2, R27, 0x1f, RZ ;  /* 0x0000001f1b027819 */ /* 0x000fe200000006ff */
[----:B------:R-:W-:-:S03]  /*16730*/  VIADD R24, R24, 0x1 ;  /* 0x0000000118187836 */ /* 0x000fc60000000000 */
[----:B------:R-:W0:Y:S02]  /*16740*/  SYNCS.PHASECHK.TRANS64.TRYWAIT P1, [R3+URZ+0x16840], R2 ;  /* 0x01684002030075a7 */ /* 0x000e24000802017f */
[----:B------:R-:W-:-:S04]  /*16750*/  ISETP.NE.AND P2, PT, R24, 0x2, PT ;  /* 0x000000021800780c */ /* 0x000fc80003f45270 */
[----:B------:R-:W-:Y:S01]  /*16760*/  SEL R0, RZ, 0x1, P2 ;  /* 0x00000001ff007807 */ /* 0x000fe20001000000 */
[----:B0-----:R-:W-:Y:S08]  /*16770*/  @!P1 BRA `(.L_x_1399) ;  /* 0x0000004400bc9947 */ /* 0x001ff00003800000 */
.L_x_1542:
[----:B------:R-:W-:Y:S02]  /*16780*/  SEL R24, R24, RZ, P2 ;  /* 0x000000ff18187207 */ /* 0x000fe40001000000 */
[----:B------:R-:W-:Y:S01]  /*16790*/  LOP3.LUT R0, R27, R0, RZ, 0x3c, !PT ;  /* 0x000000001b007212 */ /* 0x000fe200078e3cff */
[----:B------:R-:W-:Y:S06]  /*167a0*/  @!P0 BRA `(.L_x_1400) ;  /* 0x0000000000048947 */ /* 0x000fec0003800000 */
[----:B------:R-:W-:Y:S01]  /*167b0*/  BPT.TRAP 0x1 ;  /* 0x000000040000795c */ /* 0x000fe20000300000 */
.L_x_1400:
[----:B------:R-:W-:Y:S01]  /*167c0*/  IMAD R5, R24, 0x8, R5 ;  /* 0x0000000818057824 */ /* 0x000fe200078e0205 */
[----:B------:R-:W-:-:S04]  /*167d0*/  SHF.L.U32 R0, R0, 0x1f, RZ ;  /* 0x0000001f00007819 */ /* 0x000fc800000006ff */
[----:B------:R-:W3:Y:S02]  /*167e0*/  SYNCS.PHASECHK.TRANS64.TRYWAIT P1, [R5+URZ+0x16840], R0 ;  /* 0x01684000050075a7 */ /* 0x000ee4000802017f */
[----:B---3--:R-:W-:Y:S05]  /*167f0*/  @!P1 BRA `(.L_x_1401) ;  /* 0x0000004400b09947 */ /* 0x008fea0003800000 */
.L_x_1543:
[----:B------:R-:W-:Y:S05]  /*16800*/  @!P0 BRA `(.L_x_1402) ;  /* 0x0000000000048947 */ /* 0x000fea0003800000 */
[----:B------:R-:W-:Y:S01]  /*16810*/  BPT.TRAP 0x1 ;  /* 0x000000040000795c */ /* 0x000fe20000300000 */
.L_x_1402:
[----:B------:R-:W4:Y:S02]  /*16820*/  SYNCS.PHASECHK.TRANS64.TRYWAIT P1, [R3+URZ+0x16860], R2 ;  /* 0x01686002030075a7 */ /* 0x000f24000802017f */
[----:B----4-:R-:W-:Y:S05]  /*16830*/  @!P1 BRA `(.L_x_1403) ;  /* 0x0000004400b49947 */ /* 0x010fea0003800000 */
.L_x_1544:
[----:B------:R-:W-:Y:S05]  /*16840*/  @!P0 BRA `(.L_x_1404) ;  /* 0x0000000000048947 */ /* 0x000fea0003800000 */
[----:B------:R-:W-:Y:S01]  /*16850*/  BPT.TRAP 0x1 ;  /* 0x000000040000795c */ /* 0x000fe20000300000 */
.L_x_1404:
[----:B------:R0:W0:Y:S02]  /*16860*/  SYNCS.PHASECHK.TRANS64.TRYWAIT P0, [R5+URZ+0x16860], R0 ;  /* 0x01686000050075a7 */ /* 0x000024000800017f */
[----:B0-----:R-:W-:Y:S05]  /*16870*/  @!P0 NANOSLEEP.SYNCS 0x989680 ;  /* 0x009896800000895d */ /* 0x001fea0003900000 */
[----:B------:R-:W0:Y:S02]  /*16880*/  @!P0 SYNCS.PHASECHK.TRANS64 P0, [R5+URZ+0x16860], R0 ;  /* 0x01686000050085a7 */ /* 0x000e24000800007f */
[----:B0-----:R-:W-:Y:S05]  /*16890*/  @!P0 BRA `(.L_x_1404) ;  /* 0xfffffffc00f08947 */ /* 0x001fea000383ffff */
.L_x_1396:
[----:B------:R-:W-:Y:S05]  /*168a0*/  BSYNC B0 ;  /* 0x0000000000007941 */ /* 0x000fea0003800000 */
.L_x_1395:
[----:B------:R-:W-:Y:S05]  /*168b0*/  EXIT ;  /* 0x000000000000794d */ /* 0x000fea0003800000 */
.L_x_1228:
[----:B0-----:R-:W-:-:S04]  /*168c0*/  IMAD.U32 R3, RZ, RZ, UR45 ;  /* 0x0000002dff037e24 */ /* 0x001fc8000f8e00ff */
[----:B------:R0:W1:Y:S03]  /*168d0*/  SYNCS.PHASECHK.TRANS64.TRYWAIT P1, [R3+URZ+0x16800], R0 ;  /* 0x01680000030075a7 */ /* 0x000066000802017f */
[----:B-1----:R-:W-:Y:S05]  /*168e0*/  @!P1 NANOSLEEP.SYNCS 0x989680 ;  /* 0x009896800000995d */ /* 0x002fea0003900000 */
[----:B------:R-:W1:Y:S02]  /*168f0*/  @!P1 SYNCS.PHASECHK.TRANS64 P1, [R3+URZ+0x16800], R0 ;  /* 0x01680000030095a7 */ /* 0x000e64000802007f */
[----:B-1----:R-:W-:Y:S05]  /*16900*/  @!P1 BRA `(.L_x_1228) ;  /* 0xfffffffc00ec9947 */ /* 0x002fea000383ffff */
[----:B------:R-:W-:Y:S05]  /*16910*/  BRA `(.L_x_1405) ;  /* 0xfffffeb0004c7947 */ /* 0x000fea000383ffff */
.L_x_1232:
[----:B-1----:R1:W2:Y:S02]  /*16920*/  SYNCS.PHASECHK.TRANS64.TRYWAIT P1, [R13+URZ+0x16830], R0 ;  /* 0x016830000d0075a7 */ /* 0x0022a4000802017f */
[----:B--2---:R-:W-:Y:S05]  /*16930*/  @!P1 NANOSLEEP.SYNCS 0x989680 ;  /* 0x009896800000995d */ /* 0x004fea0003900000 */
[----:B------:R-:W2:Y:S02]  /*16940*/  @!P1 SYNCS.PHASECHK.TRANS64 P1, [R13+URZ+0x16830], R0 ;  /* 0x016830000d0095a7 */ /* 0x000ea4000802007f */
[----:B--2---:R-:W-:Y:S05]  /*16950*/  @!P1 BRA `(.L_x_1232) ;  /* 0xfffffffc00f09947 */ /* 0x004fea000383ffff */
[----:B------:R-:W-:Y:S05]  /*16960*/  BRA `(.L_x_1231) ;  /* 0xfffffeb000687947 */ /* 0x000fea000383ffff */
.L_x_1249:
[----:B-1----:R-:W-:-:S04]  /*16970*/  IMAD.U32 R7, RZ, RZ, UR6 ;  /* 0x00000006ff077e24 */ /* 0x002fc8000f8e00ff */
[----:B------:R1:W2:Y:S03]  /*16980*/  SYNCS.PHASECHK.TRANS64.TRYWAIT P1, [R7+URZ+0x16830], R6 ;  /* 0x01683006070075a7 */ /* 0x0002a6000802017f */
[----:B--2---:R-:W-:Y:S05]  /*16990*/  @!P1 NANOSLEEP.SYNCS 0x989680 ;  /* 0x009896800000995d */ /* 0x004fea0003900000 */
[----:B------:R-:W2:Y:S02]  /*169a0*/  @!P1 SYNCS.PHASECHK.TRANS64 P1, [R7+URZ+0x16830], R6 ;  /* 0x01683006070095a7 */ /* 0x000ea4000802007f */
[----:B--2---:R-:W-:Y:S05]  /*169b0*/  @!P1 BRA `(.L_x_1249) ;  /* 0xfffffffc00ec9947 */ /* 0x004fea000383ffff */
[----:B------:R-:W-:Y:S05]  /*169c0*/  BRA `(.L_x_1246) ;  /* 0xfffffeec00047947 */ /* 0x000fea000383ffff */
.L_x_1253:
[----:B-1----:R-:W-:-:S04]  /*169d0*/  IMAD.U32 R7, RZ, RZ, UR6 ;  /* 0x00000006ff077e24 */ /* 0x002fc8000f8e00ff */
[----:B------:R1:W2:Y:S03]  /*169e0*/  SYNCS.PHASECHK.TRANS64.TRYWAIT P1, [R7+URZ+0x16850], R6 ;  /* 0x01685006070075a7 */ /* 0x0002a6000802017f */
[----:B--2---:R-:W-:Y:S05]  /*169f0*/  @!P1 NANOSLEEP.SYNCS 0x989680 ;  /* 0x009896800000995d */ /* 0x004fea0003900000 */
[----:B------:R-:W2:Y:S02]  /*16a00*/  @!P1 SYNCS.PHASECHK.TRANS64 P1, [R7+URZ+0x16850], R6 ;  /* 0x01685006070095a7 */ /* 0x000ea4000802007f */
[----:B--2---:R-:W-:Y:S05]  /*16a10*/  @!P1 BRA `(.L_x_1253) ;  /* 0xfffffffc00ec9947 */ /* 0x004fea000383ffff */
[----:B------:R-:W-:Y:S05]  /*16a20*/  BRA `(.L_x_1250) ;  /* 0xfffffeec00807947 */ /* 0x000fea000383ffff */
.L_x_1272:
[----:B-1----:R-:W-:-:S04]  /*16a30*/  IMAD.U32 R7, RZ, RZ, UR6 ;  /* 0x00000006ff077e24 */ /* 0x002fc8000f8e00ff */
[----:B------:R1:W2:Y:S03]  /*16a40*/  SYNCS.PHASECHK.TRANS64.TRYWAIT P1, [R7+URZ+0x16830], R6 ;  /* 0x01683006070075a7 */ /* 0x0002a6000802017f */
[----:B--2---:R-:W-:Y:S05]  /*16a50*/  @!P1 NANOSLEEP.SYNCS 0x989680 ;  /* 0x009896800000995d */ /* 0x004fea0003900000 */
[----:B------:R-:W2:Y:S02]  /*16a60*/  @!P1 SYNCS.PHASECHK.TRANS64 P1, [R7+URZ+0x16830], R6 ;  /* 0x01683006070095a7 */ /* 0x000ea4000802007f */
[----:B--2---:R-:W-:Y:S05]  /*16a70*/  @!P1 BRA `(.L_x_1272) ;  /* 0xfffffffc00ec9947 */ /* 0x004fea000383ffff */
[----:B------:R-:W-:Y:S05]  /*16a80*/  BRA `(.L_x_1269) ;  /* 0xffffff2000fc7947 */ /* 0x000fea000383ffff */
.L_x_1276:
[----:B-1----:R-:W-:-:S04]  /*16a90*/  IMAD.U32 R7, RZ, RZ, UR6 ;  /* 0x00000006ff077e24 */ /* 0x002fc8000f8e00ff */
[----:B------:R1:W2:Y:S03]  /*16aa0*/  SYNCS.PHASECHK.TRANS64.TRYWAIT P1, [R7+URZ+0x16850], R6 ;  /* 0x01685006070075a7 */ /* 0x0002a6000802017f */
[----:B--2---:R-:W-:Y:S05]  /*16ab0*/  @!P1 NANOSLEEP.SYNCS 0x989680 ;  /* 0x009896800000995d */ /* 0x004fea0003900000 */
[----:B------:R-:W2:Y:S02]  /*16ac0*/  @!P1 SYNCS.PHASECHK.TRANS64 P1, [R7+URZ+0x16850], R6 ;  /* 0x01685006070095a7 */ /* 0x000ea4000802007f */
[----:B--2---:R-:W-:Y:S05]  /*16ad0*/  @!P1 BRA `(.L_x_1276) ;  /* 0xfffffffc00ec9947 */ /* 0x004fea000383ffff */
[----:B------:R-:W-:Y:S05]  /*16ae0*/  BRA `(.L_x_1273) ;  /* 0xffffff2400787947 */ /* 0x000fea000383ffff */
.L_x_1284:
[----:B-1----:R-:W-:-:S04]  /*16af0*/  IMAD.U32 R7, RZ, RZ, UR6 ;  /* 0x00000006ff077e24 */ /* 0x002fc8000f8e00ff */
[----:B------:R1:W2:Y:S03]  /*16b00*/  SYNCS.PHASECHK.TRANS64.TRYWAIT P1, [R7+URZ+0x16830], R6 ;  /* 0x01683006070075a7 */ /* 0x0002a6000802017f */
[----:B--2---:R-:W-:Y:S05]  /*16b10*/  @!P1 NANOSLEEP.SYNCS 0x989680 ;  /* 0x009896800000995d */ /* 0x004fea0003900000 */
[----:B------:R-:W2:Y:S02]  /*16b20*/  @!P1 SYNCS.PHASECHK.TRANS64 P1, [R7+URZ+0x16830], R6 ;  /* 0x01683006070095a7 */ /* 0x000ea4000802007f */
[----:B--2---:R-:W-:Y:S05]  /*16b30*/  @!P1 BRA `(.L_x_1284) ;  /* 0xfffffffc00ec9947 */ /* 0x004fea000383ffff */
[----:B------:R-:W-:Y:S05]  /*16b40*/  BRA `(.L_x_1281) ;  /* 0xffffff4800247947 */ /* 0x000fea000383ffff */
.L_x_1288:
[----:B-1----:R-:W-:-:S04]  /*16b50*/  IMAD.U32 R7, RZ, RZ, UR6 ;  /* 0x00000006ff077e24 */ /* 0x002fc8000f8e00ff */
[----:B------:R1:W2:Y:S03]  /*16b60*/  SYNCS.PHASECHK.TRANS64.TRYWAIT P1, [R7+URZ+0x16850], R6 ;  /* 0x01685006070075a7 */ /* 0x0002a6000802017f */
[----:B--2---:R-:W-:Y:S05]  /*16b70*/  @!P1 NANOSLEEP.SYNCS 0x989680 ;  /* 0x009896800000995d */ /* 0x004fea0003900000 */
[----:B------:R-:W2:Y:S02]  /*16b80*/  @!P1 SYNCS.PHASECHK.TRANS64 P1, [R7+URZ+0x16850], R6 ;  /* 0x01685006070095a7 */ /* 0x000ea4000802007f */
[----:B--2---:R-:W-:Y:S05]  /*16b90*/  @!P1 BRA `(.L_x_1288) ;  /* 0xfffffffc00ec9947 */ /* 0x004fea000383ffff */
[----:B------:R-:W-:Y:S05]  /*16ba0*/  BRA `(.L_x_1285) ;  /* 0xffffff4800947947 */ /* 0x000fea000383ffff */
.L_x_1303:
[----:B-1----:R-:W-:-:S04]  /*16bb0*/  IMAD.U32 R4, RZ, RZ, UR5 ;  /* 0x00000005ff047e24 */ /* 0x002fc8000f8e00ff */
[----:B------:R1:W2:Y:S03]  /*16bc0*/  SYNCS.PHASECHK.TRANS64.TRYWAIT P1, [R4+URZ+0x16850], R3 ;  /* 0x01685003040075a7 */ /* 0x0002a6000802017f */
[----:B--2---:R-:W-:Y:S05]  /*16bd0*/  @!P1 NANOSLEEP.SYNCS 0x989680 ;  /* 0x009896800000995d */ /* 0x004fea0003900000 */
[----:B------:R-:W2:Y:S02]  /*16be0*/  @!P1 SYNCS.PHASECHK.TRANS64 P1, [R4+URZ+0x16850], R3 ;  /* 0x01685003040095a7 */ /* 0x000ea4000802007f */
[----:B--2---:R-:W-:Y:S05]  /*16bf0*/  @!P1 BRA `(.L_x_1303) ;  /* 0xfffffffc00ec9947 */ /* 0x004fea000383ffff */
[----:B------:R-:W-:Y:S05]  /*16c00*/  BRA `(.L_x_1302) ;  /* 0xffffff7c00447947 */ /* 0x000fea000383ffff */
.L_x_1342:
[----:B0-----:R-:W0:Y:S01]  /*16c10*/  S2R R17, SR_TID.X ;  /* 0x0000000000117919 */ /* 0x001e220000002100 */
[----:B------:R-:W-:Y:S01]  /*16c20*/  BSSY B0, `(.L_x_1406) ;  /* 0x000000a000007945 */ /* 0x000fe20003800000 */
[----:B------:R-:W-:Y:S02]  /*16c30*/  IMAD.MOV.U32 R12, RZ, RZ, RZ ;  /* 0x000000ffff0c7224 */ /* 0x000fe400078e00ff */
[----:B------:R-:W-:Y:S02]  /*16c40*/  IMAD.MOV.U32 R11, RZ, RZ, 0x1f ;  /* 0x0000001fff0b7424 */ /* 0x000fe400078e00ff */
[----:B------:R-:W-:Y:S01]  /*16c50*/  IMAD.MOV.U32 R15, RZ, RZ, -0x1 ;  /* 0xffffffffff0f7424 */ /* 0x000fe200078e00ff */
[----:B0-----:R-:W-:-:S04]  /*16c60*/  SHF.R.U32.HI R9, RZ, 0x5, R17 ;  /* 0x00000005ff097819 */ /* 0x001fc80000011611 */
[----:B------:R-:W-:-:S05]  /*16c70*/  LOP3.LUT R9, R9, 0x3, RZ, 0xc0, !PT ;  /* 0x0000000309097812 */ /* 0x000fca00078ec0ff */
[----:B------:R-:W-:-:S07]  /*16c80*/  IMAD.MOV.U32 R13, RZ, RZ, R9 ;  /* 0x000000ffff0d7224 */ /* 0x000fce00078e0009 */
[----:B-----5:R-:W-:Y:S05]  /*16c90*/  WARPSYNC.COLLECTIVE R15, `(.L_x_1407) ;  /* 0x000000000f087348 */ /* 0x020fea0003c00000 */
[----:B------:R0:W1:Y:S02]  /*16ca0*/  SHFL.IDX P6, R14, R13, R12, R11 ;  /* 0x0000000c0d0e7389 */ /* 0x00006400000c000b */
[----:B01---5:R-:W-:Y:S01]  /*16cb0*/  ENDCOLLECTIVE ;  /* 0x000000000000791b */ /* 0x023fe20003800000 */
.L_x_1407:
[----:B------:R-:W-:Y:S05]  /*16cc0*/  BSYNC B0 ;  /* 0x0000000000007941 */ /* 0x000fea0003800000 */
.L_x_1406:
[----:B------:R-:W-:Y:S05]  /*16cd0*/  BRA `(.L_x_1408) ;  /* 0xffffffb800947947 */ /* 0x000fea000383ffff */
.L_x_1345:
[----:B0-----:R0:W2:Y:S02]  /*16ce0*/  SYNCS.PHASECHK.TRANS64.TRYWAIT P0, [R3+URZ+0x16840], R4 ;  /* 0x01684004030075a7 */ /* 0x0010a4000800017f */
[----:B--2---:R-:W-:Y:S05]  /*16cf0*/  @!P0 NANOSLEEP.SYNCS 0x989680 ;  /* 0x009896800000895d */ /* 0x004fea0003900000 */
[----:B------:R-:W2:Y:S02]  /*16d00*/  @!P0 SYNCS.PHASECHK.TRANS64 P0, [R3+URZ+0x16840], R4 ;  /* 0x01684004030085a7 */ /* 0x000ea4000800007f */
[----:B--2---:R-:W-:Y:S05]  /*16d10*/  @!P0 BRA `(.L_x_1345) ;  /* 0xfffffffc00f08947 */ /* 0x004fea000383ffff */
[----:B------:R-:W-:Y:S05]  /*16d20*/  BRA `(.L_x_1409) ;  /* 0xffffffb800f47947 */ /* 0x000fea000383ffff */
.L_x_1346:
        /* <DEDUP_REMOVED lines=8> */
.L_x_1411:
[----:B------:R-:W-:Y:S05]  /*16db0*/  BSYNC B0 ;  /* 0x0000000000007941 */ /* 0x000fea0003800000 */
.L_x_1410:
        /* <DEDUP_REMOVED lines=9> */
.L_x_1412:
[----:B------:R-:W-:Y:S02]  /*16e50*/  IMAD.MOV.U32 R13, RZ, RZ, R2 ;  /* 0x000000ffff0d7224 */ /* 0x000fe400078e0002 */
[----:B------:R-:W-:Y:S02]  /*16e60*/  IMAD.MOV.U32 R12, RZ, RZ, 0x1 ;  /* 0x00000001ff0c7424 */ /* 0x000fe400078e00ff */
[----:B------:R-:W-:-:S07]  /*16e70*/  IMAD.MOV.U32 R7, RZ, RZ, R14 ;  /* 0x000000ffff077224 */ /* 0x000fce00078e000e */
[----:B------:R-:W-:Y:S05]  /*16e80*/  WARPSYNC.COLLECTIVE R15, `(.L_x_1413) ;  /* 0x000000000f087348 */ /* 0x000fea0003c00000 */
[----:B------:R0:W1:Y:S02]  /*16e90*/  SHFL.IDX P6, R14, R13, R12, R11 ;  /* 0x0000000c0d0e7389 */ /* 0x00006400000c000b */
[----:B01----:R-:W-:Y:S01]  /*16ea0*/  ENDCOLLECTIVE ;  /* 0x000000000000791b */ /* 0x003fe20003800000 */
.L_x_1413:
        /* <DEDUP_REMOVED lines=15> */
.L_x_1414:
[----:B------:R-:W-:Y:S02]  /*16fa0*/  @P1 IMAD R8, R5, 0x2, R22 ;  /* 0x0000000205081824 */ /* 0x000fe400078e0216 */
[----:B------:R-:W-:Y:S02]  /*16fb0*/  IMAD.MOV.U32 R13, RZ, RZ, R2 ;  /* 0x000000ffff0d7224 */ /* 0x000fe400078e0002 */
[----:B------:R-:W-:Y:S02]  /*16fc0*/  IMAD.MOV.U32 R12, RZ, RZ, 0x2 ;  /* 0x00000002ff0c7424 */ /* 0x000fe400078e00ff */
[----:B------:R-:W-:-:S07]  /*16fd0*/  IMAD.MOV.U32 R7, RZ, RZ, R14 ;  /* 0x000000ffff077224 */ /* 0x000fce00078e000e */
[----:B------:R-:W-:Y:S05]  /*16fe0*/  WARPSYNC.COLLECTIVE R15, `(.L_x_1415) ;  /* 0x000000000f087348 */ /* 0x000fea0003c00000 */
[----:B------:R0:W1:Y:S02]  /*16ff0*/  SHFL.IDX P6, R14, R13, R12, R11 ;  /* 0x0000000c0d0e7389 */ /* 0x00006400000c000b */
[----:B01----:R-:W-:Y:S01]  /*17000*/  ENDCOLLECTIVE ;  /* 0x000000000000791b */ /* 0x003fe20003800000 */
.L_x_1415:
        /* <DEDUP_REMOVED lines=15> */
.L_x_1416:
[----:B------:R-:W-:Y:S02]  /*17100*/  @P1 IMAD R8, R5, 0x2, R22 ;  /* 0x0000000205081824 */ /* 0x000fe400078e0216 */
[----:B------:R-:W-:Y:S02]  /*17110*/  IMAD.MOV.U32 R13, RZ, RZ, R2 ;  /* 0x000000ffff0d7224 */ /* 0x000fe400078e0002 */
[----:B------:R-:W-:Y:S02]  /*17120*/  IMAD.MOV.U32 R12, RZ, RZ, 0x3 ;  /* 0x00000003ff0c7424 */ /* 0x000fe400078e00ff */
[----:B------:R-:W-:-:S07]  /*17130*/  IMAD.MOV.U32 R7, RZ, RZ, R14 ;  /* 0x000000ffff077224 */ /* 0x000fce00078e000e */
[----:B------:R-:W-:Y:S05]  /*17140*/  WARPSYNC.COLLECTIVE R15, `(.L_x_1417) ;  /* 0x000000000f087348 */ /* 0x000fea0003c00000 */
[----:B------:R0:W1:Y:S02]  /*17150*/  SHFL.IDX P6, R14, R13, R12, R11 ;  /* 0x0000000c0d0e7389 */ /* 0x00006400000c000b */
[----:B01----:R-:W-:Y:S01]  /*17160*/  ENDCOLLECTIVE ;  /* 0x000000000000791b */ /* 0x003fe20003800000 */
.L_x_1417:
        /* <DEDUP_REMOVED lines=15> */
.L_x_1418:
[----:B------:R-:W-:Y:S02]  /*17260*/  @P1 IMAD R8, R5, 0x2, R22 ;  /* 0x0000000205081824 */ /* 0x000fe400078e0216 */
[----:B------:R-:W-:Y:S02]  /*17270*/  IMAD.MOV.U32 R13, RZ, RZ, R2 ;  /* 0x000000ffff0d7224 */ /* 0x000fe400078e0002 */
[----:B------:R-:W-:Y:S02]  /*17280*/  IMAD.MOV.U32 R12, RZ, RZ, 0x4 ;  /* 0x00000004ff0c7424 */ /* 0x000fe400078e00ff */
[----:B------:R-:W-:-:S07]  /*17290*/  IMAD.MOV.U32 R7, RZ, RZ, R14 ;  /* 0x000000ffff077224 */ /* 0x000fce00078e000e */
[----:B------:R-:W-:Y:S05]  /*172a0*/  WARPSYNC.COLLECTIVE R15, `(.L_x_1419) ;  /* 0x000000000f087348 */ /* 0x000fea0003c00000 */
[----:B------:R0:W1:Y:S02]  /*172b0*/  SHFL.IDX P6, R14, R13, R12, R11 ;  /* 0x0000000c0d0e7389 */ /* 0x00006400000c000b */
[----:B01----:R-:W-:Y:S01]  /*172c0*/  ENDCOLLECTIVE ;  /* 0x000000000000791b */ /* 0x003fe20003800000 */
.L_x_1419:
        /* <DEDUP_REMOVED lines=15> */
.L_x_1420:
[----:B------:R-:W-:Y:S02]  /*173c0*/  @P1 IMAD R8, R5, 0x2, R22 ;  /* 0x0000000205081824 */ /* 0x000fe400078e0216 */
[----:B------:R-:W-:Y:S02]  /*173d0*/  IMAD.MOV.U32 R13, RZ, RZ, R2 ;  /* 0x000000ffff0d7224 */ /* 0x000fe400078e0002 */
[----:B------:R-:W-:Y:S02]  /*173e0*/  IMAD.MOV.U32 R12, RZ, RZ, 0x5 ;  /* 0x00000005ff0c7424 */ /* 0x000fe400078e00ff */
[----:B------:R-:W-:-:S07]  /*173f0*/  IMAD.MOV.U32 R7, RZ, RZ, R14 ;  /* 0x000000ffff077224 */ /* 0x000fce00078e000e */
[----:B------:R-:W-:Y:S05]  /*17400*/  WARPSYNC.COLLECTIVE R15, `(.L_x_1421) ;  /* 0x000000000f087348 */ /* 0x000fea0003c00000 */
[----:B------:R0:W1:Y:S02]  /*17410*/  SHFL.IDX P6, R14, R13, R12, R11 ;  /* 0x0000000c0d0e7389 */ /* 0x00006400000c000b */
[----:B01----:R-:W-:Y:S01]  /*17420*/  ENDCOLLECTIVE ;  /* 0x000000000000791b */ /* 0x003fe20003800000 */
.L_x_1421:
        /* <DEDUP_REMOVED lines=15> */
.L_x_1422:
[----:B------:R-:W-:Y:S02]  /*17520*/  @P1 IMAD R8, R5, 0x2, R22 ;  /* 0x0000000205081824 */ /* 0x000fe400078e0216 */
[----:B------:R-:W-:Y:S02]  /*17530*/  IMAD.MOV.U32 R13, RZ, RZ, R2 ;  /* 0x000000ffff0d7224 */ /* 0x000fe400078e0002 */
[----:B------:R-:W-:Y:S02]  /*17540*/  IMAD.MOV.U32 R12, RZ, RZ, 0x6 ;  /* 0x00000006ff0c7424 */ /* 0x000fe400078e00ff */
[----:B------:R-:W-:-:S07]  /*17550*/  IMAD.MOV.U32 R7, RZ, RZ, R14 ;  /* 0x000000ffff077224 */ /* 0x000fce00078e000e */
[----:B------:R-:W-:Y:S05]  /*17560*/  WARPSYNC.COLLECTIVE R15, `(.L_x_1423) ;  /* 0x000000000f087348 */ /* 0x000fea0003c00000 */
[----:B------:R0:W1:Y:S02]  /*17570*/  SHFL.IDX P6, R14, R13, R12, R11 ;  /* 0x0000000c0d0e7389 */ /* 0x00006400000c000b */
[----:B01----:R-:W-:Y:S01]  /*17580*/  ENDCOLLECTIVE ;  /* 0x000000000000791b */ /* 0x003fe20003800000 */
.L_x_1423:
        /* <DEDUP_REMOVED lines=15> */
.L_x_1424:
[----:B------:R-:W-:Y:S02]  /*17680*/  @P1 IMAD R8, R5, 0x2, R22 ;  /* 0x0000000205081824 */ /* 0x000fe400078e0216 */
[----:B------:R-:W-:Y:S02]  /*17690*/  IMAD.MOV.U32 R13, RZ, RZ, R2 ;  /* 0x000000ffff0d7224 */ /* 0x000fe400078e0002 */
[----:B------:R-:W-:Y:S02]  /*176a0*/  IMAD.MOV.U32 R12, RZ, RZ, 0x7 ;  /* 0x00000007ff0c7424 */ /* 0x000fe400078e00ff */
[----:B------:R-:W-:-:S07]  /*176b0*/  IMAD.MOV.U32 R7, RZ, RZ, R14 ;  /* 0x000000ffff077224 */ /* 0x000fce00078e000e */
[----:B------:R-:W-:Y:S05]  /*176c0*/  WARPSYNC.COLLECTIVE R15, `(.L_x_1425) ;  /* 0x000000000f087348 */ /* 0x000fea0003c00000 */
[----:B------:R0:W1:Y:S02]  /*176d0*/  SHFL.IDX P6, R14, R13, R12, R11 ;  /* 0x0000000c0d0e7389 */ /* 0x00006400000c000b */
[----:B01----:R-:W-:Y:S01]  /*176e0*/  ENDCOLLECTIVE ;  /* 0x000000000000791b */ /* 0x003fe20003800000 */
.L_x_1425:
[----:B------:R-:W-:-:S05]  /*176f0*/  @P1 LEA R7, P0, R28, R7, 0x1 ;  /* 0x000000071c071211 */ /* 0x000fca00078008ff */
[----:B------:R-:W-:-:S05]  /*17700*/  @P1 IMAD.X R6, RZ, RZ, R6, P0 ;  /* 0x000000ffff061224 */ /* 0x000fca00000e0606 */
[----:B------:R-:W-:Y:S01]  /*17710*/  @P1 LOP3.LUT R7, R7, R6, RZ, 0x3c, !PT ;  /* 0x0000000607071212 */ /* 0x000fe200078e3cff */
[----:B------:R-:W-:-:S03]  /*17720*/  IMAD.MOV.U32 R13, RZ, RZ, R0 ;  /* 0x000000ffff0d7224 */ /* 0x000fc600078e0000 */
[----:B------:R-:W-:-:S04]  /*17730*/  @P1 LOP3.LUT R6, R7, R6, RZ, 0x3c, !PT ;  /* 0x0000000607061212 */ /* 0x000fc800078e3cff */
[----:B------:R-:W-:Y:S01]  /*17740*/  @P1 LOP3.LUT R7, R7, R6, RZ, 0x3c, !PT ;  /* 0x0000000607071212 */ /* 0x000fe200078e3cff */
[----:B------:R-:W-:-:S07]  /*17750*/  IMAD.MOV.U32 R2, RZ, RZ, R14 ;  /* 0x000000ffff027224 */ /* 0x000fce00078e000e */
[----:B------:R-:W-:Y:S05]  /*17760*/  WARPSYNC.COLLECTIVE R15, `(.L_x_1426) ;  /* 0x000000000f087348 */ /* 0x000fea0003c00000 */
[----:B------:R0:W1:Y:S02]  /*17770*/  SHFL.IDX P6, R14, R13, R12, R11 ;  /* 0x0000000c0d0e7389 */ /* 0x00006400000c000b */
[----:B01----:R-:W-:Y:S01]  /*17780*/  ENDCOLLECTIVE ;  /* 0x000000000000791b */ /* 0x003fe20003800000 */
.L_x_1426:
[----:B------:R-:W-:Y:S01]  /*17790*/  @!PT LDS RZ, [RZ] ;  /* 0x00000000fffff984 */ /* 0x000fe20000000800 */
[----:B------:R-:W-:Y:S01]  /*177a0*/  @!PT LDS RZ, [RZ] ;  /* 0x00000000fffff984 */ /* 0x000fe20000000800 */
[----:B------:R-:W-:Y:S01]  /*177b0*/  @!PT LDS RZ, [RZ] ;  /* 0x00000000fffff984 */ /* 0x000fe20000000800 */
[----:B------:R0:W-:Y:S01]  /*177c0*/  @P1 LDGSTS.E.BYPASS.LTC128B.128 [R8+0x11400], desc[UR52][R6.64], !P2 ;  /* 0x1140000006081fae */ /* 0x0001e2000d101d74 */
[----:B------:R-:W-:Y:S01]  /*177d0*/  IMAD.MOV.U32 R0, RZ, RZ, R14 ;  /* 0x000000ffff007224 */ /* 0x000fe200078e000e */
[----:B------:R-:W-:Y:S06]  /*177e0*/  BRA `(.L_x_1427) ;  /* 0xffffffb800087947 */ /* 0x000fec000383ffff */
.L_x_1351:
[----:B------:R-:W-:Y:S02]  /*177f0*/  IMAD.MOV.U32 R13, RZ, RZ, R0 ;  /* 0x000000ffff0d7224 */ /* 0x000fe400078e0000 */
[----:B------:R-:W-:Y:S02]  /*17800*/  IMAD.MOV.U32 R12, RZ, RZ, RZ ;  /* 0x000000ffff0c7224 */ /* 0x000fe400078e00ff */
[----:B------:R-:W-:Y:S02]  /*17810*/  IMAD.MOV.U32 R11, RZ, RZ, 0x181f ;  /* 0x0000181fff0b7424 */ /* 0x000fe400078e00ff */
[----:B------:R-:W-:Y:S02]  /*17820*/  IMAD.MOV.U32 R15, RZ, RZ, -0x1 ;  /* 0xffffffffff0f7424 */ /* 0x000fe400078e00ff */
[----:B------:R-:W-:Y:S02]  /*17830*/  IMAD R3, R29, R10, RZ ;  /* 0x0000000a1d037224 */ /* 0x000fe400078e02ff */
[----:B------:R-:W-:-:S07]  /*17840*/  IMAD.IADD R26, R21, 0x1, R26 ;  /* 0x00000001151a7824 */ /* 0x000fce00078e021a */
[----:B-----5:R-:W-:Y:S05]  /*17850*/  WARPSYNC.COLLECTIVE R15, `(.L_x_1428) ;  /* 0x000000000f087348 */ /* 0x020fea0003c00000 */
[----:B------:R0:W1:Y:S02]  /*17860*/  SHFL.IDX P6, R14, R13, R12, R11 ;  /* 0x0000000c0d0e7389 */ /* 0x00006400000c000b */
[----:B01---5:R-:W-:Y:S01]  /*17870*/  ENDCOLLECTIVE ;  /* 0x000000000000791b */ /* 0x023fe20003800000 */
.L_x_1428:
[C---:B------:R-:W-:Y:S01]  /*17880*/  VIADD R8, R26.reuse, 0x10 ;  /* 0x000000101a087836 */ /* 0x040fe20000000000 */
[----:B------:R-:W-:Y:S01]  /*17890*/  ISETP.GE.AND P2, PT, R26, R3, PT ;  /* 0x000000031a00720c */ /* 0x000fe20003f46270 */
[----:B------:R-:W-:Y:S02]  /*178a0*/  IMAD.MOV.U32 R13, RZ, RZ, R4 ;  /* 0x000000ffff0d7224 */ /* 0x000fe400078e0004 */
[----:B------:R-:W-:-:S10]  /*178b0*/  IMAD.MOV.U32 R6, RZ, RZ, R14 ;  /* 0x000000ffff067224 */ /* 0x000fd400078e000e */
[----:B------:R-:W-:Y:S05]  /*178c0*/  WARPSYNC.COLLECTIVE R15, `(.L_x_1429) ;  /* 0x000000000f087348 */ /* 0x000fea0003c00000 */
[----:B------:R0:W1:Y:S02]  /*178d0*/  SHFL.IDX P6, R14, R13, R12, R11 ;  /* 0x0000000c0d0e7389 */ /* 0x00006400000c000b */
[----:B01----:R-:W-:Y:S01]  /*178e0*/  ENDCOLLECTIVE ;  /* 0x000000000000791b */ /* 0x003fe20003800000 */
.L_x_1429:
[----:B------:R-:W-:Y:S02]  /*178f0*/  IMAD.MOV.U32 R13, RZ, RZ, R0 ;  /* 0x000000ffff0d7224 */ /* 0x000fe400078e0000 */
[----:B------:R-:W-:Y:S02]  /*17900*/  IMAD.MOV.U32 R12, RZ, RZ, 0x1 ;  /* 0x00000001ff0c7424 */ /* 0x000fe400078e00ff */
[----:B------:R-:W-:-:S07]  /*17910*/  IMAD.MOV.U32 R7, RZ, RZ, R14 ;  /* 0x000000ffff077224 */ /* 0x000fce00078e000e */
[----:B------:R-:W-:Y:S05]  /*17920*/  WARPSYNC.COLLECTIVE R15, `(.L_x_1430) ;  /* 0x000000000f087348 */ /* 0x000fea0003c00000 */
[----:B------:R0:W1:Y:S02]  /*17930*/  SHFL.IDX P6, R14, R13, R12, R11 ;  /* 0x0000000c0d0e7389 */ /* 0x00006400000c000b */
[----:B01----:R-:W-:Y:S01]  /*17940*/  ENDCOLLECTIVE ;  /* 0x000000000000791b */ /* 0x003fe20003800000 */
.L_x_1430:
        /* <DEDUP_REMOVED lines=15> */
.L_x_1431:
[----:B------:R-:W-:Y:S02]  /*17a40*/  IMAD.MOV.U32 R13, RZ, RZ, R0 ;  /* 0x000000ffff0d7224 */ /* 0x000fe400078e0000 */
[----:B------:R-:W-:Y:S02]  /*17a50*/  IMAD.MOV.U32 R12, RZ, RZ, 0x2 ;  /* 0x00000002ff0c7424 */ /* 0x000fe400078e00ff */
[----:B------:R-:W-:-:S07]  /*17a60*/  IMAD.MOV.U32 R7, RZ, RZ, R14 ;  /* 0x000000ffff077224 */ /* 0x000fce00078e000e */
[----:B------:R-:W-:Y:S05]  /*17a70*/  WARPSYNC.COLLECTIVE R15, `(.L_x_1432) ;  /* 0x000000000f087348 */ /* 0x000fea0003c00000 */
[----:B------:R0:W1:Y:S02]  /*17a80*/  SHFL.IDX P6, R14, R13, R12, R11 ;  /* 0x0000000c0d0e7389 */ /* 0x00006400000c000b */
[----:B01----:R-:W-:Y:S01]  /*17a90*/  ENDCOLLECTIVE ;  /* 0x000000000000791b */ /* 0x003fe20003800000 */
.L_x_1432:
        /* <DEDUP_REMOVED lines=16> */
.L_x_1433:
[----:B------:R-:W-:Y:S02]  /*17ba0*/  IMAD.MOV.U32 R13, RZ, RZ, R0 ;  /* 0x000000ffff0d7224 */ /* 0x000fe400078e0000 */
[----:B------:R-:W-:Y:S02]  /*17bb0*/  IMAD.MOV.U32 R12, RZ, RZ, 0x3 ;  /* 0x00000003ff0c7424 */ /* 0x000fe400078e00ff */
[----:B------:R-:W-:-:S07]  /*17bc0*/  IMAD.MOV.U32 R7, RZ, RZ, R14 ;  /* 0x000000ffff077224 */ /* 0x000fce00078e000e */
[----:B------:R-:W-:Y:S05]  /*17bd0*/  WARPSYNC.COLLECTIVE R15, `(.L_x_1434) ;  /* 0x000000000f087348 */ /* 0x000fea0003c00000 */
[----:B------:R0:W1:Y:S02]  /*17be0*/  SHFL.IDX P6, R14, R13, R12, R11 ;  /* 0x0000000c0d0e7389 */ /* 0x00006400000c000b */
[----:B01----:R-:W-:Y:S01]  /*17bf0*/  ENDCOLLECTIVE ;  /* 0x000000000000791b */ /* 0x003fe20003800000 */
.L_x_1434:
        /* <DEDUP_REMOVED lines=16> */
.L_x_1435:
[----:B------:R-:W-:Y:S02]  /*17d00*/  IMAD.MOV.U32 R13, RZ, RZ, R0 ;  /* 0x000000ffff0d7224 */ /* 0x000fe400078e0000 */
[----:B------:R-:W-:Y:S02]  /*17d10*/  IMAD.MOV.U32 R12, RZ, RZ, 0x4 ;  /* 0x00000004ff0c7424 */ /* 0x000fe400078e00ff */
[----:B------:R-:W-:-:S07]  /*17d20*/  IMAD.MOV.U32 R7, RZ, RZ, R14 ;  /* 0x000000ffff077224 */ /* 0x000fce00078e000e */
[----:B------:R-:W-:Y:S05]  /*17d30*/  WARPSYNC.COLLECTIVE R15, `(.L_x_1436) ;  /* 0x000000000f087348 */ /* 0x000fea0003c00000 */
[----:B------:R0:W1:Y:S02]  /*17d40*/  SHFL.IDX P6, R14, R13, R12, R11 ;  /* 0x0000000c0d0e7389 */ /* 0x00006400000c000b */
[----:B01----:R-:W-:Y:S01]  /*17d50*/  ENDCOLLECTIVE ;  /* 0x000000000000791b */ /* 0x003fe20003800000 */
.L_x_1436:
        /* <DEDUP_REMOVED lines=16> */
.L_x_1437:
[----:B------:R-:W-:Y:S02]  /*17e60*/  IMAD.MOV.U32 R13, RZ, RZ, R0 ;  /* 0x000000ffff0d7224 */ /* 0x000fe400078e0000 */
[----:B------:R-:W-:Y:S02]  /*17e70*/  IMAD.MOV.U32 R12, RZ, RZ, 0x5 ;  /* 0x00000005ff0c7424 */ /* 0x000fe400078e00ff */
[----:B------:R-:W-:-:S07]  /*17e80*/  IMAD.MOV.U32 R7, RZ, RZ, R14 ;  /* 0x000000ffff077224 */ /* 0x000fce00078e000e */
[----:B------:R-:W-:Y:S05]  /*17e90*/  WARPSYNC.COLLECTIVE R15, `(.L_x_1438) ;  /* 0x000000000f087348 */ /* 0x000fea0003c00000 */
[----:B------:R0:W1:Y:S02]  /*17ea0*/  SHFL.IDX P6, R14, R13, R12, R11 ;  /* 0x0000000c0d0e7389 */ /* 0x00006400000c000b */
[----:B01----:R-:W-:Y:S01]  /*17eb0*/  ENDCOLLECTIVE ;  /* 0x000000000000791b */ /* 0x003fe20003800000 */
.L_x_1438:
        /* <DEDUP_REMOVED lines=16> */
.L_x_1439:
[----:B------:R-:W-:Y:S02]  /*17fc0*/  IMAD.MOV.U32 R13, RZ, RZ, R0 ;  /* 0x000000ffff0d7224 */ /* 0x000fe400078e0000 */
[----:B------:R-:W-:Y:S02]  /*17fd0*/  IMAD.MOV.U32 R12, RZ, RZ, 0x6 ;  /* 0x00000006ff0c7424 */ /* 0x000fe400078e00ff */
[----:B------:R-:W-:-:S07]  /*17fe0*/  IMAD.MOV.U32 R7, RZ, RZ, R14 ;  /* 0x000000ffff077224 */ /* 0x000fce00078e000e */
[----:B------:R-:W-:Y:S05]  /*17ff0*/  WARPSYNC.COLLECTIVE R15, `(.L_x_1440) ;  /* 0x000000000f087348 */ /* 0x000fea0003c00000 */
[----:B------:R0:W1:Y:S02]  /*18000*/  SHFL.IDX P6, R14, R13, R12, R11 ;  /* 0x0000000c0d0e7389 */ /* 0x00006400000c000b */
[----:B01----:R-:W-:Y:S01]  /*18010*/  ENDCOLLECTIVE ;  /* 0x000000000000791b */ /* 0x003fe20003800000 */
.L_x_1440:
        /* <DEDUP_REMOVED lines=16> */
.L_x_1441:
[----:B------:R-:W-:Y:S02]  /*18120*/  IMAD.MOV.U32 R13, RZ, RZ, R0 ;  /* 0x000000ffff0d7224 */ /* 0x000fe400078e0000 */
[----:B------:R-:W-:Y:S02]  /*18130*/  IMAD.MOV.U32 R12, RZ, RZ, 0x7 ;  /* 0x00000007ff0c7424 */ /* 0x000fe400078e00ff */
[----:B------:R-:W-:-:S07]  /*18140*/  IMAD.MOV.U32 R7, RZ, RZ, R14 ;  /* 0x000000ffff077224 */ /* 0x000fce00078e000e */
[----:B------:R-:W-:Y:S05]  /*18150*/  WARPSYNC.COLLECTIVE R15, `(.L_x_1442) ;  /* 0x000000000f087348 */ /* 0x000fea0003c00000 */
[----:B------:R0:W1:Y:S02]  /*18160*/  SHFL.IDX P6, R14, R13, R12, R11 ;  /* 0x0000000c0d0e7389 */ /* 0x00006400000c000b */
[----:B01----:R-:W-:Y:S01]  /*18170*/  ENDCOLLECTIVE ;  /* 0x000000000000791b */ /* 0x003fe20003800000 */
.L_x_1442:
[----:B------:R-:W-:-:S05]  /*18180*/  @!P1 LEA R7, P2, R28, R7, 0x1 ;  /* 0x000000071c079211 */ /* 0x000fca00078408ff */
[----:B------:R-:W-:-:S05]  /*18190*/  @!P1 IMAD.X R6, RZ, RZ, R6, P2 ;  /* 0x000000ffff069224 */ /* 0x000fca00010e0606 */
[-C--:B------:R-:W-:Y:S01]  /*181a0*/  @!P1 LOP3.LUT R7, R7, R6.reuse, RZ, 0x3c, !PT ;  /* 0x0000000607079212 */ /* 0x080fe200078e3cff */
[----:B------:R-:W-:Y:S02]  /*181b0*/  IMAD.MOV.U32 R13, RZ, RZ, R4 ;  /* 0x000000ffff0d7224 */ /* 0x000fe400078e0004 */
[----:B------:R-:W-:Y:S01]  /*181c0*/  VIADD R4, R26, 0x70 ;  /* 0x000000701a047836 */ /* 0x000fe20000000000 */
[----:B------:R-:W-:-:S04]  /*181d0*/  @!P1 LOP3.LUT R6, R7, R6, RZ, 0x3c, !PT ;  /* 0x0000000607069212 */ /* 0x000fc800078e3cff */
[----:B------:R-:W-:Y:S01]  /*181e0*/  @!P1 LOP3.LUT R7, R7, R6, RZ, 0x3c, !PT ;  /* 0x0000000607079212 */ /* 0x000fe200078e3cff */
[----:B------:R-:W-:-:S07]  /*181f0*/  IMAD.MOV.U32 R0, RZ, RZ, R14 ;  /* 0x000000ffff007224 */ /* 0x000fce00078e000e */
[----:B------:R-:W-:Y:S05]  /*18200*/  WARPSYNC.COLLECTIVE R15, `(.L_x_1443) ;  /* 0x000000000f087348 */ /* 0x000fea0003c00000 */
[----:B------:R0:W1:Y:S02]  /*18210*/  SHFL.IDX P6, R14, R13, R12, R11 ;  /* 0x0000000c0d0e7389 */ /* 0x00006400000c000b */
[----:B01----:R-:W-:Y:S01]  /*18220*/  ENDCOLLECTIVE ;  /* 0x000000000000791b */ /* 0x003fe20003800000 */
.L_x_1443:
[----:B------:R-:W-:Y:S01]  /*18230*/  @!PT LDS RZ, [RZ] ;  /* 0x00000000fffff984 */ /* 0x000fe20000000800 */
[----:B------:R-:W-:Y:S01]  /*18240*/  @!PT LDS RZ, [RZ] ;  /* 0x00000000fffff984 */ /* 0x000fe20000000800 */
[----:B------:R-:W-:Y:S01]  /*18250*/  @!PT LDS RZ, [RZ] ;  /* 0x00000000fffff984 */ /* 0x000fe20000000800 */
[----:B------:R0:W-:Y:S01]  /*18260*/  @!P1 LDGSTS.E.BYPASS.LTC128B.128 [R20+0xb400], desc[UR52][R6.64], !P0 ;  /* 0x0b40000006149fae */ /* 0x0001e2000c101d74 */
[----:B------:R-:W-:Y:S01]  /*18270*/  ISETP.GE.AND P1, PT, R4, R3, PT ;  /* 0x000000030400720c */ /* 0x000fe20003f26270 */
[----:B------:R-:W-:Y:S02]  /*18280*/  IMAD.MOV.U32 R13, RZ, RZ, R2 ;  /* 0x000000ffff0d7224 */ /* 0x000fe400078e0002 */
[----:B------:R-:W-:Y:S02]  /*18290*/  IMAD.MOV.U32 R12, RZ, RZ, RZ ;  /* 0x000000ffff0c7224 */ /* 0x000fe400078e00ff */
[----:B0-----:R-:W-:-:S08]  /*182a0*/  IMAD.MOV.U32 R6, RZ, RZ, R14 ;  /* 0x000000ffff067224 */ /* 0x001fd000078e000e */
[----:B------:R-:W-:Y:S05]  /*182b0*/  WARPSYNC.COLLECTIVE R15, `(.L_x_1444) ;  /* 0x000000000f087348 */ /* 0x000fea0003c00000 */
[----:B------:R0:W1:Y:S02]  /*182c0*/  SHFL.IDX P6, R14, R13, R12, R11 ;  /* 0x0000000c0d0e7389 */ /* 0x00006400000c000b */
[----:B01----:R-:W-:Y:S01]  /*182d0*/  ENDCOLLECTIVE ;  /* 0x000000000000791b */ /* 0x003fe20003800000 */
.L_x_1444:
[----:B------:R-:W-:-:S05]  /*182e0*/  @!P1 LEA R6, P3, R28, R6, 0x1 ;  /* 0x000000061c069211 */ /* 0x000fca00078608ff */
[----:B------:R-:W-:Y:S02]  /*182f0*/  @!P1 IMAD.X R7, RZ, RZ, R0, P3 ;  /* 0x000000ffff079224 */ /* 0x000fe400018e0600 */
[----:B------:R-:W-:-:S03]  /*18300*/  VIADD R0, R26, 0x80 ;  /* 0x000000801a007836 */ /* 0x000fc60000000000 */
[----:B------:R-:W-:Y:S01]  /*18310*/  @!PT LDS RZ, [RZ] ;  /* 0x00000000fffff984 */ /* 0x000fe20000000800 */
[----:B------:R-:W-:Y:S01]  /*18320*/  @!PT LDS RZ, [RZ] ;  /* 0x00000000fffff984 */ /* 0x000fe20000000800 */
[----:B------:R-:W-:Y:S01]  /*18330*/  @!PT LDS RZ, [RZ] ;  /* 0x00000000fffff984 */ /* 0x000fe20000000800 */
[----:B------:R0:W-:Y:S01]  /*18340*/  @!P1 LDGSTS.E.BYPASS.LTC128B.128 [R20+0xbc00], desc[UR52][R6.64], !P0 ;  /* 0x0bc0000006149fae */ /* 0x0001e2000c101d74 */
[----:B------:R-:W-:Y:S01]  /*18350*/  IMAD.MOV.U32 R13, RZ, RZ, R5 ;  /* 0x000000ffff0d7224 */ /* 0x000fe200078e0005 */
[----:B------:R-:W-:Y:S01]  /*18360*/  ISETP.GE.AND P1, PT, R0, R3, PT ;  /* 0x000000030000720c */ /* 0x000fe20003f26270 */
[----:B------:R-:W-:-:S12]  /*18370*/  IMAD.MOV.U32 R0, RZ, RZ, R14 ;  /* 0x000000ffff007224 */ /* 0x000fd800078e000e */
[----:B0-----:R-:W-:Y:S05]  /*18380*/  WARPSYNC.COLLECTIVE R15, `(.L_x_1445) ;  /* 0x000000000f087348 */ /* 0x001fea0003c00000 */
[----:B------:R1:W2:Y:S02]  /*18390*/  SHFL.IDX P6, R14, R13, R12, R11 ;  /* 0x0000000c0d0e7389 */ /* 0x0002a400000c000b */
[----:B012---:R-:W-:Y:S01]  /*183a0*/  ENDCOLLECTIVE ;  /* 0x000000000000791b */ /* 0x007fe20003800000 */
.L_x_1445:
[----:B------:R-:W-:Y:S02]  /*183b0*/  IMAD.MOV.U32 R13, RZ, RZ, R2 ;  /* 0x000000ffff0d7224 */ /* 0x000fe400078e0002 */
[----:B------:R-:W-:Y:S02]  /*183c0*/  IMAD.MOV.U32 R12, RZ, RZ, 0x1 ;  /* 0x00000001ff0c7424 */ /* 0x000fe400078e00ff */
[----:B------:R-:W-:-:S07]  /*183d0*/  IMAD.MOV.U32 R4, RZ, RZ, R14 ;  /* 0x000000ffff047224 */ /* 0x000fce00078e000e */
[----:B------:R-:W-:Y:S05]  /*183e0*/  WARPSYNC.COLLECTIVE R15, `(.L_x_1446) ;  /* 0x000000000f087348 */ /* 0x000fea0003c00000 */
[----:B------:R0:W1:Y:S02]  /*183f0*/  SHFL.IDX P6, R14, R13, R12, R11 ;  /* 0x0000000c0d0e7389 */ /* 0x00006400000c000b */
[----:B01----:R-:W-:Y:S01]  /*18400*/  ENDCOLLECTIVE ;  /* 0x000000000000791b */ /* 0x003fe20003800000 */
.L_x_1446:
[----:B------:R-:W-:-:S05]  /*18410*/  @!P1 LEA R4, P3, R28, R4, 0x1 ;  /* 0x000000041c049211 */ /* 0x000fca00078608ff */
[----:B------:R-:W-:Y:S02]  /*18420*/  @!P1 IMAD.X R0, RZ, RZ, R0, P3 ;  /* 0x000000ffff009224 */ /* 0x000fe400018e0600 */
[----:B------:R-:W-:Y:S02]  /*18430*/  @!P1 IMAD.MOV.U32 R6, RZ, RZ, R4 ;  /* 0x000000ffff069224 */ /* 0x000fe400078e0004 */
[----:B------:R-:W-:Y:S02]  /*18440*/  @!P1 IMAD.MOV.U32 R7, RZ, RZ, R0 ;  /* 0x000000ffff079224 */ /* 0x000fe400078e0000 */
[C---:B------:R-:W-:Y:S02]  /*18450*/  VIADD R0, R26.reuse, 0x90 ;  /* 0x000000901a007836 */ /* 0x040fe40000000000 */
[----:B------:R-:W-:Y:S01]  /*18460*/  IMAD.MOV.U32 R13, RZ, RZ, R5 ;  /* 0x000000ffff0d7224 */ /* 0x000fe200078e0005 */
[----:B------:R-:W-:Y:S01]  /*18470*/  @!PT LDS RZ, [RZ] ;  /* 0x00000000fffff984 */ /* 0x000fe20000000800 */
[----:B------:R-:W-:Y:S01]  /*18480*/  @!PT LDS RZ, [RZ] ;  /* 0x00000000fffff984 */ /* 0x000fe20000000800 */
[----:B------:R-:W-:Y:S01]  /*18490*/  @!PT LDS RZ, [RZ] ;  /* 0x00000000fffff984 */ /* 0x000fe20000000800 */
[----:B------:R0:W-:Y:S01]  /*184a0*/  @!P1 LDGSTS.E.BYPASS.LTC128B.128 [R20+0xc400], desc[UR52][R6.64], !P0 ;  /* 0x0c40000006149fae */ /* 0x0001e2000c101d74 */
[----:B------:R-:W-:Y:S01]  /*184b0*/  VIADD R4, R26, 0xa0 ;  /* 0x000000a01a047836 */ /* 0x000fe20000000000 */
[----:B------:R-:W-:Y:S01]  /*184c0*/  ISETP.GE.AND P1, PT, R0, R3, PT ;  /* 0x000000030000720c */ /* 0x000fe20003f26270 */
[----:B------:R-:W-:-:S12]  /*184d0*/  IMAD.MOV.U32 R0, RZ, RZ, R14 ;  /* 0x000000ffff007224 */ /* 0x000fd800078e000e */
[----:B0-----:R-:W-:Y:S05]  /*184e0*/  WARPSYNC.COLLECTIVE R15, `(.L_x_1447) ;  /* 0x000000000f087348 */ /* 0x001fea0003c00000 */
[----:B------:R1:W2:Y:S02]  /*184f0*/  SHFL.IDX P6, R14, R13, R12, R11 ;  /* 0x0000000c0d0e7389 */ /* 0x0002a400000c000b */
[----:B012---:R-:W-:Y:S01]  /*18500*/  ENDCOLLECTIVE ;  /* 0x000000000000791b */ /* 0x007fe20003800000 */
.L_x_1447:
[----:B------:R-:W-:Y:S02]  /*18510*/  IMAD.MOV.U32 R13, RZ, RZ, R2 ;  /* 0x000000ffff0d7224 */ /* 0x000fe400078e0002 */
[----:B------:R-:W-:Y:S02]  /*18520*/  IMAD.MOV.U32 R12, RZ, RZ, 0x2 ;  /* 0x00000002ff0c7424 */ /* 0x000fe400078e00ff */
[----:B------:R-:W-:-:S07]  /*18530*/  IMAD.MOV.U32 R6, RZ, RZ, R14 ;  /* 0x000000ffff067224 */ /* 0x000fce00078e000e */
[----:B------:R-:W-:Y:S05]  /*18540*/  WARPSYNC.COLLECTIVE R15, `(.L_x_1448) ;  /* 0x000000000f087348 */ /* 0x000fea0003c00000 */
[----:B------:R0:W1:Y:S02]  /*18550*/  SHFL.IDX P6, R14, R13, R12, R11 ;  /* 0x0000000c0d0e7389 */ /* 0x00006400000c000b */
[----:B01----:R-:W-:Y:S01]  /*18560*/  ENDCOLLECTIVE ;  /* 0x000000000000791b */ /* 0x003fe20003800000 */
.L_x_1448:
[----:B------:R-:W-:-:S05]  /*18570*/  @!P1 LEA R6, P2, R28, R6, 0x1 ;  /* 0x000000061c069211 */ /* 0x000fca00078408ff */
[----:B------:R-:W-:Y:S01]  /*18580*/  @!P1 IMAD.X R0, RZ, RZ, R0, P2 ;  /* 0x000000ffff009224 */ /* 0x000fe200010e0600 */
[----:B------:R-:W-:-:S03]  /*18590*/  ISETP.GE.AND P2, PT, R4, R3, PT ;  /* 0x000000030400720c */ /* 0x000fc60003f46270 */
[----:B------:R-:W-:Y:S02]  /*185a0*/  @!P1 IMAD.MOV.U32 R7, RZ, RZ, R0 ;  /* 0x000000ffff079224 */ /* 0x000fe400078e0000 */
[----:B------:R-:W-:-:S03]  /*185b0*/  IMAD.MOV.U32 R13, RZ, RZ, R5 ;  /* 0x000000ffff0d7224 */ /* 0x000fc600078e0005 */
        /* <DEDUP_REMOVED lines=8> */
.L_x_1449:
[----:B------:R-:W-:Y:S02]  /*18640*/  IMAD.MOV.U32 R13, RZ, RZ, R2 ;  /* 0x000000ffff0d7224 */ /* 0x000fe400078e0002 */
[----:B------:R-:W-:Y:S02]  /*18650*/  IMAD.MOV.U32 R12, RZ, RZ, 0x3 ;  /* 0x00000003ff0c7424 */ /* 0x000fe400078e00ff */
[----:B------:R-:W-:-:S07]  /*18660*/  IMAD.MOV.U32 R6, RZ, RZ, R14 ;  /* 0x000000ffff067224 */ /* 0x000fce00078e000e */
[----:B------:R-:W-:Y:S05]  /*18670*/  WARPSYNC.COLLECTIVE R15, `(.L_x_1450) ;  /* 0x000000000f087348 */ /* 0x000fea0003c00000 */
[----:B------:R0:W1:Y:S02]  /*18680*/  SHFL.IDX P6, R14, R13, R12, R11 ;  /* 0x0000000c0d0e7389 */ /* 0x00006400000c000b */
[----:B01----:R-:W-:Y:S01]  /*18690*/  ENDCOLLECTIVE ;  /* 0x000000000000791b */ /* 0x003fe20003800000 */
.L_x_1450:
[----:B------:R-:W-:-:S05]  /*186a0*/  @!P2 LEA R6, P1, R28, R6, 0x1 ;  /* 0x000000061c06a211 */ /* 0x000fca00078208ff */
[----:B------:R-:W-:-:S04]  /*186b0*/  @!P2 IMAD.X R0, RZ, RZ, R0, P1 ;  /* 0x000000ffff00a224 */ /* 0x000fc800008e0600 */
        /* <DEDUP_REMOVED lines=10> */
.L_x_1451:
[----:B------:R-:W-:Y:S01]  /*18760*/  IMAD.MOV.U32 R2, RZ, RZ, R14 ;  /* 0x000000ffff027224 */ /* 0x000fe200078e000e */
[----:B------:R-:W-:Y:S06]  /*18770*/  BRA `(.L_x_1452) ;  /* 0xffffffb400e87947 */ /* 0x000fec000383ffff */
.L_x_1354:
[----:B0-----:R0:W1:Y:S02]  /*18780*/  SYNCS.PHASECHK.TRANS64.TRYWAIT P0, [R22+URZ+0x16820], R0 ;  /* 0x01682000160075a7 */ /* 0x001064000800017f */
[----:B-1----:R-:W-:Y:S05]  /*18790*/  @!P0 NANOSLEEP.SYNCS 0x989680 ;  /* 0x009896800000895d */ /* 0x002fea0003900000 */
[----:B------:R-:W1:Y:S02]  /*187a0*/  @!P0 SYNCS.PHASECHK.TRANS64 P0, [R22+URZ+0x16820], R0 ;  /* 0x01682000160085a7 */ /* 0x000e64000800007f */
[----:B-1----:R-:W-:Y:S05]  /*187b0*/  @!P0 BRA `(.L_x_1354) ;  /* 0xfffffffc00f08947 */ /* 0x002fea000383ffff */
[----:B------:R-:W-:Y:S05]  /*187c0*/  BRA `(.L_x_1453) ;  /* 0xffffffb800447947 */ /* 0x000fea000383ffff */
.L_x_1359:
[----:B0-----:R0:W1:Y:S02]  /*187d0*/  SYNCS.PHASECHK.TRANS64.TRYWAIT P0, [R5+URZ+0x16840], R2 ;  /* 0x01684002050075a7 */ /* 0x001064000800017f */
[----:B-1----:R-:W-:Y:S05]  /*187e0*/  @!P0 NANOSLEEP.SYNCS 0x989680 ;  /* 0x009896800000895d */ /* 0x002fea0003900000 */
[----:B------:R-:W1:Y:S02]  /*187f0*/  @!P0 SYNCS.PHASECHK.TRANS64 P0, [R5+URZ+0x16840], R2 ;  /* 0x01684002050085a7 */ /* 0x000e64000800007f */
[----:B-1----:R-:W-:Y:S05]  /*18800*/  @!P0 BRA `(.L_x_1359) ;  /* 0xfffffffc00f08947 */ /* 0x002fea000383ffff */
[----:B------:R-:W-:Y:S05]  /*18810*/  BRA `(.L_x_1454) ;  /* 0xffffffbc001c7947 */ /* 0x000fea000383ffff */
.L_x_1360:
        /* <DEDUP_REMOVED lines=8> */
.L_x_1456:
[----:B------:R-:W-:Y:S05]  /*188a0*/  BSYNC B1 ;  /* 0x0000000000017941 */ /* 0x000fea0003800000 */
.L_x_1455:
[----:B------:R-:W-:Y:S02]  /*188b0*/  IMAD.MOV.U32 R13, RZ, RZ, R9 ;  /* 0x000000ffff0d7224 */ /* 0x000fe400078e0009 */
[----:B------:R-:W-:Y:S02]  /*188c0*/  IMAD.MOV.U32 R12, RZ, RZ, RZ ;  /* 0x000000ffff0c7224 */ /* 0x000fe400078e00ff */
[----:B------:R-:W-:Y:S02]  /*188d0*/  IMAD.MOV.U32 R11, RZ, RZ, 0x181f ;  /* 0x0000181fff0b7424 */ /* 0x000fe400078e00ff */
[----:B------:R-:W-:Y:S02]  /*188e0*/  IMAD.MOV.U32 R15, RZ, RZ, -0x1 ;  /* 0xffffffffff0f7424 */ /* 0x000fe400078e00ff */
[----:B------:R-:W-:Y:S02]  /*188f0*/  IMAD.MOV.U32 R3, RZ, RZ, R14 ;  /* 0x000000ffff037224 */ /* 0x000fe400078e000e */
[----:B------:R-:W-:-:S07]  /*18900*/  IMAD.SHL.U32 R7, R28, 0x2, RZ ;  /* 0x000000021c077824 */ /* 0x000fce00078e00ff */
[----:B------:R-:W-:Y:S05]  /*18910*/  WARPSYNC.COLLECTIVE R15, `(.L_x_1457) ;  /* 0x000000000f087348 */ /* 0x000fea0003c00000 */
[----:B------:R0:W1:Y:S02]  /*18920*/  SHFL.IDX P6, R14, R13, R12, R11 ;  /* 0x0000000c0d0e7389 */ /* 0x00006400000c000b */
[----:B01----:R-:W-:Y:S01]  /*18930*/  ENDCOLLECTIVE ;  /* 0x000000000000791b */ /* 0x003fe20003800000 */
.L_x_1457:
[----:B------:R-:W-:Y:S02]  /*18940*/  IMAD R8, R8, 0x2, R22 ;  /* 0x0000000208087824 */ /* 0x000fe400078e0216 */
[----:B------:R-:W-:Y:S02]  /*18950*/  IMAD.MOV.U32 R13, RZ, RZ, R10 ;  /* 0x000000ffff0d7224 */ /* 0x000fe400078e000a */
[----:B------:R-:W-:Y:S02]  /*18960*/  IMAD.MOV.U32 R12, RZ, RZ, 0x1 ;  /* 0x00000001ff0c7424 */ /* 0x000fe400078e00ff */
[----:B------:R-:W-:-:S07]  /*18970*/  IMAD.MOV.U32 R2, RZ, RZ, R14 ;  /* 0x000000ffff027224 */ /* 0x000fce00078e000e */
[----:B------:R-:W-:Y:S05]  /*18980*/  WARPSYNC.COLLECTIVE R15, `(.L_x_1458) ;  /* 0x000000000f087348 */ /* 0x000fea0003c00000 */
[----:B------:R0:W1:Y:S02]  /*18990*/  SHFL.IDX P6, R14, R13, R12, R11 ;  /* 0x0000000c0d0e7389 */ /* 0x00006400000c000b */
[----:B01----:R-:W-:Y:S01]  /*189a0*/  ENDCOLLECTIVE ;  /* 0x000000000000791b */ /* 0x003fe20003800000 */
.L_x_1458:
        /* <DEDUP_REMOVED lines=11> */
.L_x_1459:
[----:B------:R-:W-:Y:S02]  /*18a60*/  IMAD.MOV.U32 R13, RZ, RZ, R10 ;  /* 0x000000ffff0d7224 */ /* 0x000fe400078e000a */
[----:B------:R-:W-:Y:S02]  /*18a70*/  IMAD.MOV.U32 R12, RZ, RZ, 0x2 ;  /* 0x00000002ff0c7424 */ /* 0x000fe400078e00ff */
[----:B------:R-:W-:-:S07]  /*18a80*/  IMAD.MOV.U32 R2, RZ, RZ, R14 ;  /* 0x000000ffff027224 */ /* 0x000fce00078e000e */
[----:B------:R-:W-:Y:S05]  /*18a90*/  WARPSYNC.COLLECTIVE R15, `(.L_x_1460) ;  /* 0x000000000f087348 */ /* 0x000fea0003c00000 */
[----:B------:R0:W1:Y:S02]  /*18aa0*/  SHFL.IDX P6, R14, R13, R12, R11 ;  /* 0x0000000c0d0e7389 */ /* 0x00006400000c000b */
[----:B01----:R-:W-:Y:S01]  /*18ab0*/  ENDCOLLECTIVE ;  /* 0x000000000000791b */ /* 0x003fe20003800000 */
.L_x_1460:
        /* <DEDUP_REMOVED lines=11> */
.L_x_1461:
[----:B------:R-:W-:Y:S02]  /*18b70*/  IMAD.MOV.U32 R13, RZ, RZ, R10 ;  /* 0x000000ffff0d7224 */ /* 0x000fe400078e000a */
[----:B------:R-:W-:Y:S02]  /*18b80*/  IMAD.MOV.U32 R12, RZ, RZ, 0x3 ;  /* 0x00000003ff0c7424 */ /* 0x000fe400078e00ff */
[----:B------:R-:W-:-:S07]  /*18b90*/  IMAD.MOV.U32 R2, RZ, RZ, R14 ;  /* 0x000000ffff027224 */ /* 0x000fce00078e000e */
[----:B------:R-:W-:Y:S05]  /*18ba0*/  WARPSYNC.COLLECTIVE R15, `(.L_x_1462) ;  /* 0x000000000f087348 */ /* 0x000fea0003c00000 */
[----:B------:R0:W1:Y:S02]  /*18bb0*/  SHFL.IDX P6, R14, R13, R12, R11 ;  /* 0x0000000c0d0e7389 */ /* 0x00006400000c000b */
[----:B01----:R-:W-:Y:S01]  /*18bc0*/  ENDCOLLECTIVE ;  /* 0x000000000000791b */ /* 0x003fe20003800000 */
.L_x_1462:
        /* <DEDUP_REMOVED lines=11> */
.L_x_1463:
[----:B------:R-:W-:Y:S02]  /*18c80*/  IMAD.MOV.U32 R13, RZ, RZ, R10 ;  /* 0x000000ffff0d7224 */ /* 0x000fe400078e000a */
[----:B------:R-:W-:Y:S02]  /*18c90*/  IMAD.MOV.U32 R12, RZ, RZ, 0x4 ;  /* 0x00000004ff0c7424 */ /* 0x000fe400078e00ff */
[----:B------:R-:W-:-:S07]  /*18ca0*/  IMAD.MOV.U32 R2, RZ, RZ, R14 ;  /* 0x000000ffff027224 */ /* 0x000fce00078e000e */
[----:B------:R-:W-:Y:S05]  /*18cb0*/  WARPSYNC.COLLECTIVE R15, `(.L_x_1464) ;  /* 0x000000000f087348 */ /* 0x000fea0003c00000 */
[----:B------:R0:W1:Y:S02]  /*18cc0*/  SHFL.IDX P6, R14, R13, R12, R11 ;  /* 0x0000000c0d0e7389 */ /* 0x00006400000c000b */
[----:B01----:R-:W-:Y:S01]  /*18cd0*/  ENDCOLLECTIVE ;  /* 0x000000000000791b */ /* 0x003fe20003800000 */
.L_x_1464:
        /* <DEDUP_REMOVED lines=11> */
.L_x_1465:
[----:B------:R-:W-:Y:S02]  /*18d90*/  IMAD.MOV.U32 R13, RZ, RZ, R10 ;  /* 0x000000ffff0d7224 */ /* 0x000fe400078e000a */
[----:B------:R-:W-:Y:S02]  /*18da0*/  IMAD.MOV.U32 R12, RZ, RZ, 0x5 ;  /* 0x00000005ff0c7424 */ /* 0x000fe400078e00ff */
[----:B------:R-:W-:-:S07]  /*18db0*/  IMAD.MOV.U32 R2, RZ, RZ, R14 ;  /* 0x000000ffff027224 */ /* 0x000fce00078e000e */
[----:B------:R-:W-:Y:S05]  /*18dc0*/  WARPSYNC.COLLECTIVE R15, `(.L_x_1466) ;  /* 0x000000000f087348 */ /* 0x000fea0003c00000 */
[----:B------:R0:W1:Y:S02]  /*18dd0*/  SHFL.IDX P6, R14, R13, R12, R11 ;  /* 0x0000000c0d0e7389 */ /* 0x00006400000c000b */
[----:B01----:R-:W-:Y:S01]  /*18de0*/  ENDCOLLECTIVE ;  /* 0x000000000000791b */ /* 0x003fe20003800000 */
.L_x_1466:
        /* <DEDUP_REMOVED lines=11> */
.L_x_1467:
[----:B------:R-:W-:Y:S02]  /*18ea0*/  IMAD.MOV.U32 R13, RZ, RZ, R10 ;  /* 0x000000ffff0d7224 */ /* 0x000fe400078e000a */
[----:B------:R-:W-:Y:S02]  /*18eb0*/  IMAD.MOV.U32 R12, RZ, RZ, 0x6 ;  /* 0x00000006ff0c7424 */ /* 0x000fe400078e00ff */
[----:B------:R-:W-:-:S07]  /*18ec0*/  IMAD.MOV.U32 R2, RZ, RZ, R14 ;  /* 0x000000ffff027224 */ /* 0x000fce00078e000e */
[----:B------:R-:W-:Y:S05]  /*18ed0*/  WARPSYNC.COLLECTIVE R15, `(.L_x_1468) ;  /* 0x000000000f087348 */ /* 0x000fea0003c00000 */
[----:B------:R0:W1:Y:S02]  /*18ee0*/  SHFL.IDX P6, R14, R13, R12, R11 ;  /* 0x0000000c0d0e7389 */ /* 0x00006400000c000b */
[----:B01----:R-:W-:Y:S01]  /*18ef0*/  ENDCOLLECTIVE ;  /* 0x000000000000791b */ /* 0x003fe20003800000 */
.L_x_1468:
        /* <DEDUP_REMOVED lines=11> */
.L_x_1469:
[----:B------:R-:W-:Y:S02]  /*18fb0*/  IMAD.MOV.U32 R13, RZ, RZ, R10 ;  /* 0x000000ffff0d7224 */ /* 0x000fe400078e000a */
[----:B------:R-:W-:Y:S02]  /*18fc0*/  IMAD.MOV.U32 R12, RZ, RZ, 0x7 ;  /* 0x00000007ff0c7424 */ /* 0x000fe400078e00ff */
[----:B------:R-:W-:-:S07]  /*18fd0*/  IMAD.MOV.U32 R2, RZ, RZ, R14 ;  /* 0x000000ffff027224 */ /* 0x000fce00078e000e */
[----:B------:R-:W-:Y:S05]  /*18fe0*/  WARPSYNC.COLLECTIVE R15, `(.L_x_1470) ;  /* 0x000000000f087348 */ /* 0x000fea0003c00000 */
[----:B------:R0:W1:Y:S02]  /*18ff0*/  SHFL.IDX P6, R14, R13, R12, R11 ;  /* 0x0000000c0d0e7389 */ /* 0x00006400000c000b */
[----:B01----:R-:W-:Y:S01]  /*19000*/  ENDCOLLECTIVE ;  /* 0x000000000000791b */ /* 0x003fe20003800000 */
.L_x_1470:
        /* <DEDUP_REMOVED lines=11> */
.L_x_1471:
[----:B------:R-:W-:Y:S01]  /*190c0*/  IMAD.MOV.U32 R2, RZ, RZ, R14 ;  /* 0x000000ffff027224 */ /* 0x000fe200078e000e */
[----:B------:R-:W-:Y:S06]  /*190d0*/  BRA `(.L_x_1472) ;  /* 0xffffffb8000c7947 */ /* 0x000fec000383ffff */
.L_x_1365:
[----:B-1----:R1:W2:Y:S02]  /*190e0*/  SYNCS.PHASECHK.TRANS64.TRYWAIT P0, [R5+URZ+0x16860], R2 ;  /* 0x01686002050075a7 */ /* 0x0022a4000800017f */
[----:B--2---:R-:W-:Y:S05]  /*190f0*/  @!P0 NANOSLEEP.SYNCS 0x989680 ;  /* 0x009896800000895d */ /* 0x004fea0003900000 */
[----:B------:R-:W2:Y:S02]  /*19100*/  @!P0 SYNCS.PHASECHK.TRANS64 P0, [R5+URZ+0x16860], R2 ;  /* 0x01686002050085a7 */ /* 0x000ea4000800007f */
[----:B--2---:R-:W-:Y:S05]  /*19110*/  @!P0 BRA `(.L_x_1365) ;  /* 0xfffffffc00f08947 */ /* 0x004fea000383ffff */
[----:B------:R-:W-:Y:S05]  /*19120*/  BRA `(.L_x_1473) ;  /* 0xffffffb800647947 */ /* 0x000fea000383ffff */
.L_x_1366:
[----:B------:R-:W-:Y:S01]  /*19130*/  BSSY B1, `(.L_x_1474) ;  /* 0x0000008000017945 */ /* 0x000fe20003800000 */
[----:B------:R-:W-:Y:S02]  /*19140*/  IMAD.MOV.U32 R13, RZ, RZ, R23 ;  /* 0x000000ffff0d7224 */ /* 0x000fe400078e0017 */
[----:B------:R-:W-:Y:S02]  /*19150*/  IMAD.MOV.U32 R12, RZ, RZ, RZ ;  /* 0x000000ffff0c7224 */ /* 0x000fe400078e00ff */
[----:B------:R-:W-:Y:S02]  /*19160*/  IMAD.MOV.U32 R11, RZ, RZ, 0x181f ;  /* 0x0000181fff0b7424 */ /* 0x000fe400078e00ff */
[----:B------:R-:W-:-:S07]  /*19170*/  IMAD.MOV.U32 R15, RZ, RZ, -0x1 ;  /* 0xffffffffff0f7424 */ /* 0x000fce00078e00ff */
[----:B-1----:R-:W-:Y:S05]  /*19180*/  WARPSYNC.COLLECTIVE R15, `(.L_x_1475) ;  /* 0x000000000f087348 */ /* 0x002fea0003c00000 */
[----:B------:R0:W2:Y:S02]  /*19190*/  SHFL.IDX P6, R14, R13, R12, R11 ;  /* 0x0000000c0d0e7389 */ /* 0x0000a400000c000b */
[----:B012---:R-:W-:Y:S01]  /*191a0*/  ENDCOLLECTIVE ;  /* 0x000000000000791b */ /* 0x007fe20003800000 */
.L_x_1475:
[----:B------:R-:W-:Y:S05]  /*191b0*/  BSYNC B1 ;  /* 0x0000000000017941 */ /* 0x000fea0003800000 */
.L_x_1474:
[----:B------:R-:W-:Y:S01]  /*191c0*/  IMAD.MOV.U32 R13, RZ, RZ, R17 ;  /* 0x000000ffff0d7224 */ /* 0x000fe200078e0011 */
[----:B------:R-:W-:Y:S01]  /*191d0*/  ISETP.LT.OR P2, PT, R8, 0x1, P1 ;  /* 0x000000010800780c */ /* 0x000fe20000f41670 */
        /* <DEDUP_REMOVED lines=8> */
.L_x_1476:
[----:B------:R-:W-:Y:S02]  /*19260*/  IMAD.MOV.U32 R13, RZ, RZ, R23 ;  /* 0x000000ffff0d7224 */ /* 0x000fe400078e0017 */
[----:B------:R-:W-:Y:S02]  /*19270*/  IMAD.MOV.U32 R12, RZ, RZ, 0x1 ;  /* 0x00000001ff0c7424 */ /* 0x000fe400078e00ff */
[----:B------:R-:W-:-:S07]  /*19280*/  IMAD.MOV.U32 R2, RZ, RZ, R14 ;  /* 0x000000ffff027224 */ /* 0x000fce00078e000e */
[----:B------:R-:W-:Y:S05]  /*19290*/  WARPSYNC.COLLECTIVE R15, `(.L_x_1477) ;  /* 0x000000000f087348 */ /* 0x000fea0003c00000 */
[----:B------:R0:W1:Y:S02]  /*192a0*/  SHFL.IDX P6, R14, R13, R12, R11 ;  /* 0x0000000c0d0e7389 */ /* 0x00006400000c000b */
[----:B01----:R-:W-:Y:S01]  /*192b0*/  ENDCOLLECTIVE ;  /* 0x000000000000791b */ /* 0x003fe20003800000 */
.L_x_1477:
        /* <DEDUP_REMOVED lines=12> */
.L_x_1478:
[----:B------:R-:W-:Y:S02]  /*19380*/  IMAD.MOV.U32 R13, RZ, RZ, R23 ;  /* 0x000000ffff0d7224 */ /* 0x000fe400078e0017 */
[----:B------:R-:W-:Y:S02]  /*19390*/  IMAD.MOV.U32 R12, RZ, RZ, 0x2 ;  /* 0x00000002ff0c7424 */ /* 0x000fe400078e00ff */
[----:B------:R-:W-:-:S07]  /*193a0*/  IMAD.MOV.U32 R2, RZ, RZ, R14 ;  /* 0x000000ffff027224 */ /* 0x000fce00078e000e */
[----:B------:R-:W-:Y:S05]  /*193b0*/  WARPSYNC.COLLECTIVE R15, `(.L_x_1479) ;  /* 0x000000000f087348 */ /* 0x000fea0003c00000 */
[----:B------:R0:W1:Y:S02]  /*193c0*/  SHFL.IDX P6, R14, R13, R12, R11 ;  /* 0x0000000c0d0e7389 */ /* 0x00006400000c000b */
[----:B01----:R-:W-:Y:S01]  /*193d0*/  ENDCOLLECTIVE ;  /* 0x000000000000791b */ /* 0x003fe20003800000 */
.L_x_1479:
        /* <DEDUP_REMOVED lines=12> */
.L_x_1480:
[----:B------:R-:W-:Y:S02]  /*194a0*/  IMAD.MOV.U32 R13, RZ, RZ, R23 ;  /* 0x000000ffff0d7224 */ /* 0x000fe400078e0017 */
[----:B------:R-:W-:Y:S02]  /*194b0*/  IMAD.MOV.U32 R12, RZ, RZ, 0x3 ;  /* 0x00000003ff0c7424 */ /* 0x000fe400078e00ff */
[----:B------:R-:W-:-:S07]  /*194c0*/  IMAD.MOV.U32 R2, RZ, RZ, R14 ;  /* 0x000000ffff027224 */ /* 0x000fce00078e000e */
[----:B------:R-:W-:Y:S05]  /*194d0*/  WARPSYNC.COLLECTIVE R15, `(.L_x_1481) ;  /* 0x000000000f087348 */ /* 0x000fea0003c00000 */
[----:B------:R0:W1:Y:S02]  /*194e0*/  SHFL.IDX P6, R14, R13, R12, R11 ;  /* 0x0000000c0d0e7389 */ /* 0x00006400000c000b */
[----:B01----:R-:W-:Y:S01]  /*194f0*/  ENDCOLLECTIVE ;  /* 0x000000000000791b */ /* 0x003fe20003800000 */
.L_x_1481:
        /* <DEDUP_REMOVED lines=12> */
.L_x_1482:
[----:B------:R-:W-:Y:S02]  /*195c0*/  IMAD.MOV.U32 R13, RZ, RZ, R23 ;  /* 0x000000ffff0d7224 */ /* 0x000fe400078e0017 */
[----:B------:R-:W-:Y:S02]  /*195d0*/  IMAD.MOV.U32 R12, RZ, RZ, 0x4 ;  /* 0x00000004ff0c7424 */ /* 0x000fe400078e00ff */
[----:B------:R-:W-:-:S07]  /*195e0*/  IMAD.MOV.U32 R2, RZ, RZ, R14 ;  /* 0x000000ffff027224 */ /* 0x000fce00078e000e */
[----:B------:R-:W-:Y:S05]  /*195f0*/  WARPSYNC.COLLECTIVE R15, `(.L_x_1483) ;  /* 0x000000000f087348 */ /* 0x000fea0003c00000 */
[----:B------:R0:W1:Y:S02]  /*19600*/  SHFL.IDX P6, R14, R13, R12, R11 ;  /* 0x0000000c0d0e7389 */ /* 0x00006400000c000b */
[----:B01----:R-:W-:Y:S01]  /*19610*/  ENDCOLLECTIVE ;  /* 0x000000000000791b */ /* 0x003fe20003800000 */
.L_x_1483:
        /* <DEDUP_REMOVED lines=12> */
.L_x_1484:
[----:B------:R-:W-:Y:S02]  /*196e0*/  IMAD.MOV.U32 R13, RZ, RZ, R23 ;  /* 0x000000ffff0d7224 */ /* 0x000fe400078e0017 */
[----:B------:R-:W-:Y:S02]  /*196f0*/  IMAD.MOV.U32 R12, RZ, RZ, 0x5 ;  /* 0x00000005ff0c7424 */ /* 0x000fe400078e00ff */
[----:B------:R-:W-:-:S07]  /*19700*/  IMAD.MOV.U32 R2, RZ, RZ, R14 ;  /* 0x000000ffff027224 */ /* 0x000fce00078e000e */
[----:B------:R-:W-:Y:S05]  /*19710*/  WARPSYNC.COLLECTIVE R15, `(.L_x_1485) ;  /* 0x000000000f087348 */ /* 0x000fea0003c00000 */
[----:B------:R0:W1:Y:S02]  /*19720*/  SHFL.IDX P6, R14, R13, R12, R11 ;  /* 0x0000000c0d0e7389 */ /* 0x00006400000c000b */
[----:B01----:R-:W-:Y:S01]  /*19730*/  ENDCOLLECTIVE ;  /* 0x000000000000791b */ /* 0x003fe20003800000 */
.L_x_1485:
        /* <DEDUP_REMOVED lines=12> */
.L_x_1486:
[----:B------:R-:W-:Y:S02]  /*19800*/  IMAD.MOV.U32 R13, RZ, RZ, R23 ;  /* 0x000000ffff0d7224 */ /* 0x000fe400078e0017 */
[----:B------:R-:W-:Y:S02]  /*19810*/  IMAD.MOV.U32 R12, RZ, RZ, 0x6 ;  /* 0x00000006ff0c7424 */ /* 0x000fe400078e00ff */
[----:B------:R-:W-:-:S07]  /*19820*/  IMAD.MOV.U32 R2, RZ, RZ, R14 ;  /* 0x000000ffff027224 */ /* 0x000fce00078e000e */
[----:B------:R-:W-:Y:S05]  /*19830*/  WARPSYNC.COLLECTIVE R15, `(.L_x_1487) ;  /* 0x000000000f087348 */ /* 0x000fea0003c00000 */
[----:B------:R0:W1:Y:S02]  /*19840*/  SHFL.IDX P6, R14, R13, R12, R11 ;  /* 0x0000000c0d0e7389 */ /* 0x00006400000c000b */
[----:B01----:R-:W-:Y:S01]  /*19850*/  ENDCOLLECTIVE ;  /* 0x000000000000791b */ /* 0x003fe20003800000 */
.L_x_1487:
        /* <DEDUP_REMOVED lines=12> */
.L_x_1488:
[----:B------:R-:W-:Y:S02]  /*19920*/  IMAD.MOV.U32 R13, RZ, RZ, R23 ;  /* 0x000000ffff0d7224 */ /* 0x000fe400078e0017 */
[----:B------:R-:W-:Y:S02]  /*19930*/  IMAD.MOV.U32 R12, RZ, RZ, 0x7 ;  /* 0x00000007ff0c7424 */ /* 0x000fe400078e00ff */
[----:B------:R-:W-:-:S07]  /*19940*/  IMAD.MOV.U32 R2, RZ, RZ, R14 ;  /* 0x000000ffff027224 */ /* 0x000fce00078e000e */
[----:B------:R-:W-:Y:S05]  /*19950*/  WARPSYNC.COLLECTIVE R15, `(.L_x_1489) ;  /* 0x000000000f087348 */ /* 0x000fea0003c00000 */
[----:B------:R0:W1:Y:S02]  /*19960*/  SHFL.IDX P6, R14, R13, R12, R11 ;  /* 0x0000000c0d0e7389 */ /* 0x00006400000c000b */
[----:B01----:R-:W-:Y:S01]  /*19970*/  ENDCOLLECTIVE ;  /* 0x000000000000791b */ /* 0x003fe20003800000 */
.L_x_1489:
        /* <DEDUP_REMOVED lines=11> */
.L_x_1490:
[----:B------:R-:W-:Y:S01]  /*19a30*/  IMAD.MOV.U32 R2, RZ, RZ, R14 ;  /* 0x000000ffff027224 */ /* 0x000fe200078e000e */
[----:B------:R-:W-:Y:S06]  /*19a40*/  BRA `(.L_x_1491) ;  /* 0xffffffb400107947 */ /* 0x000fec000383ffff */
.L_x_1374:
[----:B0-----:R0:W1:Y:S02]  /*19a50*/  SYNCS.PHASECHK.TRANS64.TRYWAIT P0, [R0+URZ+0x16860], R3 ;  /* 0x01686003000075a7 */ /* 0x001064000800017f */
[----:B-1----:R-:W-:Y:S05]  /*19a60*/  @!P0 NANOSLEEP.SYNCS 0x989680 ;  /* 0x009896800000895d */ /* 0x002fea0003900000 */
[----:B------:R-:W1:Y:S02]  /*19a70*/  @!P0 SYNCS.PHASECHK.TRANS64 P0, [R0+URZ+0x16860], R3 ;  /* 0x01686003000085a7 */ /* 0x000e64000800007f */
[----:B-1----:R-:W-:Y:S05]  /*19a80*/  @!P0 BRA `(.L_x_1374) ;  /* 0xfffffffc00f08947 */ /* 0x002fea000383ffff */
[----:B------:R-:W-:Y:S05]  /*19a90*/  BRA `(.L_x_1492) ;  /* 0xffffffb800347947 */ /* 0x000fea000383ffff */
.L_x_1375:
        /* <DEDUP_REMOVED lines=8> */
.L_x_1494:
[----:B------:R-:W-:Y:S05]  /*19b20*/  BSYNC B0 ;  /* 0x0000000000007941 */ /* 0x000fea0003800000 */
.L_x_1493:
[----:B------:R-:W-:Y:S01]  /*19b30*/  IMAD.MOV.U32 R13, RZ, RZ, R17 ;  /* 0x000000ffff0d7224 */ /* 0x000fe200078e0011 */
[----:B------:R-:W-:Y:S01]  /*19b40*/  ISETP.LT.OR P2, PT, R6, 0x1, P0 ;  /* 0x000000010600780c */ /* 0x000fe20000741670 */
        /* <DEDUP_REMOVED lines=8> */
.L_x_1495:
[----:B------:R-:W-:Y:S02]  /*19bd0*/  IMAD R4, R4, 0x2, R22 ;  /* 0x0000000204047824 */ /* 0x000fe400078e0216 */
[----:B------:R-:W-:Y:S02]  /*19be0*/  IMAD.MOV.U32 R13, RZ, RZ, R23 ;  /* 0x000000ffff0d7224 */ /* 0x000fe400078e0017 */
[----:B------:R-:W-:Y:S01]  /*19bf0*/  IMAD.MOV.U32 R12, RZ, RZ, 0x1 ;  /* 0x00000001ff0c7424 */ /* 0x000fe200078e00ff */
[----:B------:R-:W-:-:S13]  /*19c00*/  IADD3 R2, P1, R14, R5, RZ ;  /* 0x000000050e027210 */ /* 0x000fda0007f3e0ff */
[----:B------:R-:W-:Y:S05]  /*19c10*/  WARPSYNC.COLLECTIVE R15, `(.L_x_1496) ;  /* 0x000000000f087348 */ /* 0x000fea0003c00000 */
[----:B------:R0:W1:Y:S02]  /*19c20*/  SHFL.IDX P6, R14, R13, R12, R11 ;  /* 0x0000000c0d0e7389 */ /* 0x00006400000c000b */
[----:B01----:R-:W-:Y:S01]  /*19c30*/  ENDCOLLECTIVE ;  /* 0x000000000000791b */ /* 0x003fe20003800000 */
.L_x_1496:
        /* <DEDUP_REMOVED lines=11> */
.L_x_1497:
[----:B------:R-:W-:Y:S02]  /*19cf0*/  IMAD.MOV.U32 R13, RZ, RZ, R23 ;  /* 0x000000ffff0d7224 */ /* 0x000fe400078e0017 */
[----:B------:R-:W-:Y:S02]  /*19d00*/  IMAD.MOV.U32 R12, RZ, RZ, 0x2 ;  /* 0x00000002ff0c7424 */ /* 0x000fe400078e00ff */
[----:B------:R-:W-:-:S07]  /*19d10*/  IMAD.MOV.U32 R9, RZ, RZ, R14 ;  /* 0x000000ffff097224 */ /* 0x000fce00078e000e */
[----:B------:R-:W-:Y:S05]  /*19d20*/  WARPSYNC.COLLECTIVE R15, `(.L_x_1498) ;  /* 0x000000000f087348 */ /* 0x000fea0003c00000 */
[----:B------:R0:W1:Y:S02]  /*19d30*/  SHFL.IDX P6, R14, R13, R12, R11 ;  /* 0x0000000c0d0e7389 */ /* 0x00006400000c000b */
[----:B01----:R-:W-:Y:S01]  /*19d40*/  ENDCOLLECTIVE ;  /* 0x000000000000791b */ /* 0x003fe20003800000 */
.L_x_1498:
        /* <DEDUP_REMOVED lines=12> */
.L_x_1499:
[----:B------:R-:W-:Y:S02]  /*19e10*/  IMAD.MOV.U32 R13, RZ, RZ, R23 ;  /* 0x000000ffff0d7224 */ /* 0x000fe400078e0017 */
[----:B------:R-:W-:Y:S02]  /*19e20*/  IMAD.MOV.U32 R12, RZ, RZ, 0x3 ;  /* 0x00000003ff0c7424 */ /* 0x000fe400078e00ff */
[----:B------:R-:W-:-:S07]  /*19e30*/  IMAD.MOV.U32 R10, RZ, RZ, R14 ;  /* 0x000000ffff0a7224 */ /* 0x000fce00078e000e */
[----:B------:R-:W-:Y:S05]  /*19e40*/  WARPSYNC.COLLECTIVE R15, `(.L_x_1500) ;  /* 0x000000000f087348 */ /* 0x000fea0003c00000 */
[----:B------:R0:W1:Y:S02]  /*19e50*/  SHFL.IDX P6, R14, R13, R12, R11 ;  /* 0x0000000c0d0e7389 */ /* 0x00006400000c000b */
[----:B01----:R-:W-:Y:S01]  /*19e60*/  ENDCOLLECTIVE ;  /* 0x000000000000791b */ /* 0x003fe20003800000 */
.L_x_1500:
        /* <DEDUP_REMOVED lines=12> */
.L_x_1501:
[----:B------:R-:W-:Y:S02]  /*19f30*/  IMAD.MOV.U32 R13, RZ, RZ, R23 ;  /* 0x000000ffff0d7224 */ /* 0x000fe400078e0017 */
[----:B------:R-:W-:Y:S02]  /*19f40*/  IMAD.MOV.U32 R12, RZ, RZ, 0x4 ;  /* 0x00000004ff0c7424 */ /* 0x000fe400078e00ff */
[----:B------:R-:W-:-:S07]  /*19f50*/  IMAD.MOV.U32 R9, RZ, RZ, R14 ;  /* 0x000000ffff097224 */ /* 0x000fce00078e000e */
[----:B------:R-:W-:Y:S05]  /*19f60*/  WARPSYNC.COLLECTIVE R15, `(.L_x_1502) ;  /* 0x000000000f087348 */ /* 0x000fea0003c00000 */
[----:B------:R0:W1:Y:S02]  /*19f70*/  SHFL.IDX P6, R14, R13, R12, R11 ;  /* 0x0000000c0d0e7389 */ /* 0x00006400000c000b */
[----:B01----:R-:W-:Y:S01]  /*19f80*/  ENDCOLLECTIVE ;  /* 0x000000000000791b */ /* 0x003fe20003800000 */
.L_x_1502:
        /* <DEDUP_REMOVED lines=12> */
.L_x_1503:
[----:B------:R-:W-:Y:S02]  /*1a050*/  IMAD.MOV.U32 R13, RZ, RZ, R23 ;  /* 0x000000ffff0d7224 */ /* 0x000fe400078e0017 */
[----:B------:R-:W-:Y:S02]  /*1a060*/  IMAD.MOV.U32 R12, RZ, RZ, 0x5 ;  /* 0x00000005ff0c7424 */ /* 0x000fe400078e00ff */
[----:B------:R-:W-:-:S07]  /*1a070*/  IMAD.MOV.U32 R10, RZ, RZ, R14 ;  /* 0x000000ffff0a7224 */ /* 0x000fce00078e000e */
[----:B------:R-:W-:Y:S05]  /*1a080*/  WARPSYNC.COLLECTIVE R15, `(.L_x_1504) ;  /* 0x000000000f087348 */ /* 0x000fea0003c00000 */
[----:B------:R0:W1:Y:S02]  /*1a090*/  SHFL.IDX P6, R14, R13, R12, R11 ;  /* 0x0000000c0d0e7389 */ /* 0x00006400000c000b */
[----:B01----:R-:W-:Y:S01]  /*1a0a0*/  ENDCOLLECTIVE ;  /* 0x000000000000791b */ /* 0x003fe20003800000 */
.L_x_1504:
        /* <DEDUP_REMOVED lines=12> */
.L_x_1505:
[----:B------:R-:W-:Y:S02]  /*1a170*/  IMAD.MOV.U32 R13, RZ, RZ, R23 ;  /* 0x000000ffff0d7224 */ /* 0x000fe400078e0017 */
[----:B------:R-:W-:Y:S02]  /*1a180*/  IMAD.MOV.U32 R12, RZ, RZ, 0x6 ;  /* 0x00000006ff0c7424 */ /* 0x000fe400078e00ff */
[----:B------:R-:W-:-:S07]  /*1a190*/  IMAD.MOV.U32 R9, RZ, RZ, R14 ;  /* 0x000000ffff097224 */ /* 0x000fce00078e000e */
[----:B------:R-:W-:Y:S05]  /*1a1a0*/  WARPSYNC.COLLECTIVE R15, `(.L_x_1506) ;  /* 0x000000000f087348 */ /* 0x000fea0003c00000 */
[----:B------:R0:W1:Y:S02]  /*1a1b0*/  SHFL.IDX P6, R14, R13, R12, R11 ;  /* 0x0000000c0d0e7389 */ /* 0x00006400000c000b */
[----:B01----:R-:W-:Y:S01]  /*1a1c0*/  ENDCOLLECTIVE ;  /* 0x000000000000791b */ /* 0x003fe20003800000 */
.L_x_1506:
        /* <DEDUP_REMOVED lines=12> */
.L_x_1507:
[----:B------:R-:W-:Y:S02]  /*1a290*/  IMAD.MOV.U32 R13, RZ, RZ, R23 ;  /* 0x000000ffff0d7224 */ /* 0x000fe400078e0017 */
[----:B------:R-:W-:Y:S01]  /*1a2a0*/  IMAD.MOV.U32 R12, RZ, RZ, 0x7 ;  /* 0x00000007ff0c7424 */ /* 0x000fe200078e00ff */
[----:B------:R-:W-:-:S13]  /*1a2b0*/  IADD3 R2, P1, R14, R5, RZ ;  /* 0x000000050e027210 */ /* 0x000fda0007f3e0ff */
[----:B------:R-:W-:Y:S05]  /*1a2c0*/  WARPSYNC.COLLECTIVE R15, `(.L_x_1508) ;  /* 0x000000000f087348 */ /* 0x000fea0003c00000 */
[----:B------:R0:W1:Y:S02]  /*1a2d0*/  SHFL.IDX P6, R14, R13, R12, R11 ;  /* 0x0000000c0d0e7389 */ /* 0x00006400000c000b */
[----:B01----:R-:W-:Y:S01]  /*1a2e0*/  ENDCOLLECTIVE ;  /* 0x000000000000791b */ /* 0x003fe20003800000 */
.L_x_1508:
        /* <DEDUP_REMOVED lines=10> */
.L_x_1509:
[----:B------:R-:W-:Y:S05]  /*1a390*/  BRA `(.L_x_1510) ;  /* 0xffffffb000e87947 */ /* 0x000fea000383ffff */
.L_x_1380:
        /* <DEDUP_REMOVED lines=8> */
.L_x_1512:
[----:B------:R-:W-:Y:S05]  /*1a420*/  BSYNC B0 ;  /* 0x0000000000007941 */ /* 0x000fea0003800000 */
.L_x_1511:
[----:B------:R-:W-:Y:S02]  /*1a430*/  IMAD.MOV.U32 R13, RZ, RZ, R16 ;  /* 0x000000ffff0d7224 */ /* 0x000fe400078e0010 */
[----:B------:R-:W-:Y:S02]  /*1a440*/  IMAD.MOV.U32 R12, RZ, RZ, 0x1 ;  /* 0x00000001ff0c7424 */ /* 0x000fe400078e00ff */
[----:B------:R-:W-:Y:S02]  /*1a450*/  IMAD.MOV.U32 R11, RZ, RZ, 0x1f ;  /* 0x0000001fff0b7424 */ /* 0x000fe400078e00ff */
[----:B------:R-:W-:Y:S02]  /*1a460*/  IMAD.MOV.U32 R15, RZ, RZ, -0x1 ;  /* 0xffffffffff0f7424 */ /* 0x000fe400078e00ff */
[----:B------:R-:W-:Y:S02]  /*1a470*/  IMAD.IADD R7, R19, 0x1, R8 ;  /* 0x0000000113077824 */ /* 0x000fe400078e0208 */
[----:B------:R-:W-:-:S07]  /*1a480*/  IMAD.MOV.U32 R0, RZ, RZ, R14 ;  /* 0x000000ffff007224 */ /* 0x000fce00078e000e */
[----:B------:R-:W-:Y:S05]  /*1a490*/  WARPSYNC.COLLECTIVE R15, `(.L_x_1513) ;  /* 0x000000000f087348 */ /* 0x000fea0003c00000 */
[----:B------:R0:W1:Y:S02]  /*1a4a0*/  SHFL.IDX P6, R14, R13, R12, R11 ;  /* 0x0000000c0d0e7389 */ /* 0x00006400000c000b */
[----:B01----:R-:W-:Y:S01]  /*1a4b0*/  ENDCOLLECTIVE ;  /* 0x000000000000791b */ /* 0x003fe20003800000 */
.L_x_1513:
[----:B------:R-:W-:Y:S02]  /*1a4c0*/  ULDC UR4, c[0x0][0xc3c] ;  /* 0x00030f0000047ab9 */ /* 0x000fe40000000800 */
[----:B------:R-:W-:-:S13]  /*1a4d0*/  ISETP.GE.OR P1, PT, R7, UR4, !P0 ;  /* 0x0000000407007c0c */ /* 0x000fda000c726670 */
[----:B------:R-:W0:Y:S01]  /*1a4e0*/  @!P1 LDC.64 R2, c[0x0][0xc80] ;  /* 0x00032000ff029b82 */ /* 0x000e220000000a00 */
[----:B------:R-:W-:Y:S02]  /*1a4f0*/  IMAD.MOV.U32 R17, RZ, RZ, RZ ;  /* 0x000000ffff117224 */ /* 0x000fe400078e00ff */
[----:B------:R-:W-:Y:S02]  /*1a500*/  IMAD.MOV.U32 R11, RZ, RZ, RZ ;  /* 0x000000ffff0b7224 */ /* 0x000fe400078e00ff */
[----:B------:R-:W-:Y:S02]  /*1a510*/  IMAD.MOV.U32 R5, RZ, RZ, R14 ;  /* 0x000000ffff057224 */ /* 0x000fe400078e000e */
[----:B0-----:R-:W-:-:S06]  /*1a520*/  @!P1 IMAD.WIDE R2, R7, 0x4, R2 ;  /* 0x0000000407029825 */ /* 0x001fcc00078e0202 */
[----:B------:R-:W2:Y:S01]  /*1a530*/  @!P1 LDG.E R2, desc[UR52][R2.64] ;  /* 0x0000003402029981 */ /* 0x000ea2000c1e1900 */
[C---:B------:R-:W-:Y:S02]  /*1a540*/  ISETP.GE.U32.AND P2, PT, R8.reuse, 0x2, PT ;  /* 0x000000020800780c */ /* 0x040fe40003f46070 */
[C---:B------:R-:W-:Y:S02]  /*1a550*/  ISETP.GE.U32.AND P3, PT, R8.reuse, 0x4, PT ;  /* 0x000000040800780c */ /* 0x040fe40003f66070 */
[C---:B------:R-:W-:Y:S02]  /*1a560*/  ISETP.GE.U32.AND P4, PT, R8.reuse, 0x8, PT ;  /* 0x000000080800780c */ /* 0x040fe40003f86070 */
[C---:B------:R-:W-:Y:S01]  /*1a570*/  ISETP.GE.U32.AND P5, PT, R8.reuse, 0x10, PT ;  /* 0x000000100800780c */ /* 0x040fe20003fa6070 */
[----:B--2---:R-:W-:Y:S01]  /*1a580*/  @!P1 IMAD.MOV.U32 R17, RZ, RZ, R2 ;  /* 0x000000ffff119224 */ /* 0x004fe200078e0002 */
[----:B------:R-:W-:-:S03]  /*1a590*/  ISETP.NE.AND P1, PT, R8, RZ, PT ;  /* 0x000000ff0800720c */ /* 0x000fc60003f25270 */
[----:B------:R-:W-:-:S10]  /*1a5a0*/  IMAD.MOV.U32 R13, RZ, RZ, R17 ;  /* 0x000000ffff0d7224 */ /* 0x000fd400078e0011 */
[----:B------:R-:W-:Y:S05]  /*1a5b0*/  WARPSYNC.COLLECTIVE R15, `(.L_x_1514) ;  /* 0x000000000f087348 */ /* 0x000fea0003c00000 */
[----:B------:R0:W1:Y:S02]  /*1a5c0*/  SHFL.UP P6, R14, R13, R12, R11 ;  /* 0x0400000c0d0e7389 */ /* 0x00006400000c000b */
[----:B01----:R-:W-:Y:S01]  /*1a5d0*/  ENDCOLLECTIVE ;  /* 0x000000000000791b */ /* 0x003fe20003800000 */
.L_x_1514:
[----:B------:R-:W-:Y:S01]  /*1a5e0*/  IMAD.MOV.U32 R12, RZ, RZ, 0x2 ;  /* 0x00000002ff0c7424 */ /* 0x000fe200078e00ff */
[----:B------:R-:W-:-:S05]  /*1a5f0*/  SEL R4, R14, RZ, P1 ;  /* 0x000000ff0e047207 */ /* 0x000fca0000800000 */
[----:B------:R-:W-:-:S04]  /*1a600*/  IMAD.IADD R4, R17, 0x1, R4 ;  /* 0x0000000111047824 */ /* 0x000fc800078e0204 */
[----:B------:R-:W-:-:S07]  /*1a610*/  IMAD.MOV.U32 R13, RZ, RZ, R4 ;  /* 0x000000ffff0d7224 */ /* 0x000fce00078e0004 */
[----:B------:R-:W-:Y:S05]  /*1a620*/  WARPSYNC.COLLECTIVE R15, `(.L_x_1515) ;  /* 0x000000000f087348 */ /* 0x000fea0003c00000 */
[----:B------:R0:W1:Y:S02]  /*1a630*/  SHFL.UP P6, R14, R13, R12, R11 ;  /* 0x0400000c0d0e7389 */ /* 0x00006400000c000b */
[----:B01----:R-:W-:Y:S01]  /*1a640*/  ENDCOLLECTIVE ;  /* 0x000000000000791b */ /* 0x003fe20003800000 */
.L_x_1515:
[----:B------:R-:W-:Y:S01]  /*1a650*/  IMAD.MOV.U32 R12, RZ, RZ, 0x4 ;  /* 0x00000004ff0c7424 */ /* 0x000fe200078e00ff */
[----:B------:R-:W-:-:S05]  /*1a660*/  SEL R3, R14, RZ, P2 ;  /* 0x000000ff0e037207 */ /* 0x000fca0001000000 */
[----:B------:R-:W-:-:S04]  /*1a670*/  IMAD.IADD R6, R4, 0x1, R3 ;  /* 0x0000000104067824 */ /* 0x000fc800078e0203 */
[----:B------:R-:W-:-:S07]  /*1a680*/  IMAD.MOV.U32 R13, RZ, RZ, R6 ;  /* 0x000000ffff0d7224 */ /* 0x000fce00078e0006 */
[----:B------:R-:W-:Y:S05]  /*1a690*/  WARPSYNC.COLLECTIVE R15, `(.L_x_1516) ;  /* 0x000000000f087348 */ /* 0x000fea0003c00000 */
[----:B------:R0:W1:Y:S02]  /*1a6a0*/  SHFL.UP P6, R14, R13, R12, R11 ;  /* 0x0400000c0d0e7389 */ /* 0x00006400000c000b */
[----:B01----:R-:W-:Y:S01]  /*1a6b0*/  ENDCOLLECTIVE ;  /* 0x000000000000791b */ /* 0x003fe20003800000 */
.L_x_1516:
[----:B------:R-:W-:Y:S01]  /*1a6c0*/  IMAD.MOV.U32 R12, RZ, RZ, 0x8 ;  /* 0x00000008ff0c7424 */ /* 0x000fe200078e00ff */
[----:B------:R-:W-:-:S05]  /*1a6d0*/  SEL R3, R14, RZ, P3 ;  /* 0x000000ff0e037207 */ /* 0x000fca0001800000 */
[----:B------:R-:W-:-:S04]  /*1a6e0*/  IMAD.IADD R2, R6, 0x1, R3 ;  /* 0x0000000106027824 */ /* 0x000fc800078e0203 */
[----:B------:R-:W-:-:S07]  /*1a6f0*/  IMAD.MOV.U32 R13, RZ, RZ, R2 ;  /* 0x000000ffff0d7224 */ /* 0x000fce00078e0002 */
[----:B------:R-:W-:Y:S05]  /*1a700*/  WARPSYNC.COLLECTIVE R15, `(.L_x_1517) ;  /* 0x000000000f087348 */ /* 0x000fea0003c00000 */
[----:B------:R0:W1:Y:S02]  /*1a710*/  SHFL.UP P6, R14, R13, R12, R11 ;  /* 0x0400000c0d0e7389 */ /* 0x00006400000c000b */
[----:B01----:R-:W-:Y:S01]  /*1a720*/  ENDCOLLECTIVE ;  /* 0x000000000000791b */ /* 0x003fe20003800000 */
.L_x_1517:
[----:B------:R-:W-:Y:S01]  /*1a730*/  IMAD.MOV.U32 R12, RZ, RZ, 0x10 ;  /* 0x00000010ff0c7424 */ /* 0x000fe200078e00ff */
[----:B------:R-:W-:-:S05]  /*1a740*/  SEL R3, R14, RZ, P4 ;  /* 0x000000ff0e037207 */ /* 0x000fca0002000000 */
[----:B------:R-:W-:-:S04]  /*1a750*/  IMAD.IADD R3, R2, 0x1, R3 ;  /* 0x0000000102037824 */ /* 0x000fc800078e0203 */
[----:B------:R-:W-:-:S07]  /*1a760*/  IMAD.MOV.U32 R13, RZ, RZ, R3 ;  /* 0x000000ffff0d7224 */ /* 0x000fce00078e0003 */
[----:B------:R-:W-:Y:S05]  /*1a770*/  WARPSYNC.COLLECTIVE R15, `(.L_x_1518) ;  /* 0x000000000f087348 */ /* 0x000fea0003c00000 */
[----:B------:R0:W1:Y:S02]  /*1a780*/  SHFL.UP P6, R14, R13, R12, R11 ;  /* 0x0400000c0d0e7389 */ /* 0x00006400000c000b */
[----:B01----:R-:W-:Y:S01]  /*1a790*/  ENDCOLLECTIVE ;  /* 0x000000000000791b */ /* 0x003fe20003800000 */
.L_x_1518:
[----:B------:R-:W-:Y:S02]  /*1a7a0*/  IMAD.MOV.U32 R12, RZ, RZ, 0x1f ;  /* 0x0000001fff0c7424 */ /* 0x000fe400078e00ff */
[----:B------:R-:W-:Y:S01]  /*1a7b0*/  IMAD.MOV.U32 R11, RZ, RZ, 0x1f ;  /* 0x0000001fff0b7424 */ /* 0x000fe200078e00ff */
[----:B------:R-:W-:-:S05]  /*1a7c0*/  SEL R14, R14, RZ, P5 ;  /* 0x000000ff0e0e7207 */ /* 0x000fca0002800000 */
[----:B------:R-:W-:-:S04]  /*1a7d0*/  IMAD.IADD R3, R3, 0x1, R14 ;  /* 0x0000000103037824 */ /* 0x000fc800078e020e */
[----:B------:R-:W-:-:S07]  /*1a7e0*/  IMAD.MOV.U32 R13, RZ, RZ, R3 ;  /* 0x000000ffff0d7224 */ /* 0x000fce00078e0003 */
[----:B------:R-:W-:Y:S05]  /*1a7f0*/  WARPSYNC.COLLECTIVE R15, `(.L_x_1519) ;  /* 0x000000000f087348 */ /* 0x000fea0003c00000 */
[----:B------:R0:W1:Y:S02]  /*1a800*/  SHFL.IDX P6, R14, R13, R12, R11 ;  /* 0x0000000c0d0e7389 */ /* 0x00006400000c000b */
[----:B01----:R-:W-:Y:S01]  /*1a810*/  ENDCOLLECTIVE ;  /* 0x000000000000791b */ /* 0x003fe20003800000 */
.L_x_1519:
[----:B------:R-:W-:Y:S05]  /*1a820*/  BRA `(.L_x_1520) ;  /* 0xffffffb000f07947 */ /* 0x000fea000383ffff */
.L_x_1385:
[----:B------:R-:W-:Y:S01]  /*1a830*/  BSSY B0, `(.L_x_1521) ;  /* 0x0000008000007945 */ /* 0x000fe20003800000 */
[----:B-----5:R-:W-:Y:S02]  /*1a840*/  IMAD.MOV.U32 R13, RZ, RZ, R17 ;  /* 0x000000ffff0d7224 */ /* 0x020fe400078e0011 */
[----:B------:R-:W-:Y:S02]  /*1a850*/  IMAD.MOV.U32 R12, RZ, RZ, 0x1 ;  /* 0x00000001ff0c7424 */ /* 0x000fe400078e00ff */
[----:B------:R-:W-:Y:S02]  /*1a860*/  IMAD.MOV.U32 R11, RZ, RZ, RZ ;  /* 0x000000ffff0b7224 */ /* 0x000fe400078e00ff */
[----:B------:R-:W-:-:S07]  /*1a870*/  IMAD.MOV.U32 R15, RZ, RZ, -0x1 ;  /* 0xffffffffff0f7424 */ /* 0x000fce00078e00ff */
[----:B01----:R-:W-:Y:S05]  /*1a880*/  WARPSYNC.COLLECTIVE R15, `(.L_x_1522) ;  /* 0x000000000f087348 */ /* 0x003fea0003c00000 */
[----:B------:R2:W3:Y:S02]  /*1a890*/  SHFL.UP P6, R14, R13, R12, R11 ;  /* 0x0400000c0d0e7389 */ /* 0x0004e400000c000b */
[----:B0123--:R-:W-:Y:S01]  /*1a8a0*/  ENDCOLLECTIVE ;  /* 0x000000000000791b */ /* 0x00ffe20003800000 */
.L_x_1522:
[----:B------:R-:W-:Y:S05]  /*1a8b0*/  BSYNC B0 ;  /* 0x0000000000007941 */ /* 0x000fea0003800000 */
.L_x_1521:
[----:B------:R-:W-:Y:S01]  /*1a8c0*/  SEL R14, R14, RZ, P1 ;  /* 0x000000ff0e0e7207 */ /* 0x000fe20000800000 */
[----:B------:R-:W-:Y:S02]  /*1a8d0*/  IMAD.MOV.U32 R12, RZ, RZ, 0x2 ;  /* 0x00000002ff0c7424 */ /* 0x000fe400078e00ff */
[----:B------:R-:W-:Y:S02]  /*1a8e0*/  IMAD.MOV.U32 R11, RZ, RZ, RZ ;  /* 0x000000ffff0b7224 */ /* 0x000fe400078e00ff */
[----:B------:R-:W-:Y:S02]  /*1a8f0*/  IMAD.IADD R13, R17, 0x1, R14 ;  /* 0x00000001110d7824 */ /* 0x000fe400078e020e */
[----:B------:R-:W-:-:S07]  /*1a900*/  IMAD.MOV.U32 R15, RZ, RZ, -0x1 ;  /* 0xffffffffff0f7424 */ /* 0x000fce00078e00ff */
[----:B------:R-:W-:Y:S05]  /*1a910*/  WARPSYNC.COLLECTIVE R15, `(.L_x_1523) ;  /* 0x000000000f087348 */ /* 0x000fea0003c00000 */
[----:B------:R0:W1:Y:S02]  /*1a920*/  SHFL.UP P6, R14, R13, R12, R11 ;  /* 0x0400000c0d0e7389 */ /* 0x00006400000c000b */
[----:B01----:R-:W-:Y:S01]  /*1a930*/  ENDCOLLECTIVE ;  /* 0x000000000000791b */ /* 0x003fe20003800000 */
.L_x_1523:
[----:B------:R-:W-:Y:S01]  /*1a940*/  IMAD.MOV.U32 R12, RZ, RZ, 0x4 ;  /* 0x00000004ff0c7424 */ /* 0x000fe200078e00ff */
[----:B------:R-:W-:-:S05]  /*1a950*/  SEL R2, R14, RZ, P2 ;  /* 0x000000ff0e027207 */ /* 0x000fca0001000000 */
[----:B------:R-:W-:-:S04]  /*1a960*/  IMAD.IADD R2, R13, 0x1, R2 ;  /* 0x000000010d027824 */ /* 0x000fc800078e0202 */
[----:B------:R-:W-:-:S07]  /*1a970*/  IMAD.MOV.U32 R13, RZ, RZ, R2 ;  /* 0x000000ffff0d7224 */ /* 0x000fce00078e0002 */
[----:B------:R-:W-:Y:S05]  /*1a980*/  WARPSYNC.COLLECTIVE R15, `(.L_x_1524) ;  /* 0x000000000f087348 */ /* 0x000fea0003c00000 */
[----:B------:R0:W1:Y:S02]  /*1a990*/  SHFL.UP P6, R14, R13, R12, R11 ;  /* 0x0400000c0d0e7389 */ /* 0x00006400000c000b */
[----:B01----:R-:W-:Y:S01]  /*1a9a0*/  ENDCOLLECTIVE ;  /* 0x000000000000791b */ /* 0x003fe20003800000 */
.L_x_1524:
[----:B------:R-:W-:Y:S01]  /*1a9b0*/  IMAD.MOV.U32 R12, RZ, RZ, 0x8 ;  /* 0x00000008ff0c7424 */ /* 0x000fe200078e00ff */
[----:B------:R-:W-:-:S05]  /*1a9c0*/  SEL R3, R14, RZ, P3 ;  /* 0x000000ff0e037207 */ /* 0x000fca0001800000 */
[----:B------:R-:W-:-:S04]  /*1a9d0*/  IMAD.IADD R3, R2, 0x1, R3 ;  /* 0x0000000102037824 */ /* 0x000fc800078e0203 */
[----:B------:R-:W-:-:S07]  /*1a9e0*/  IMAD.MOV.U32 R13, RZ, RZ, R3 ;  /* 0x000000ffff0d7224 */ /* 0x000fce00078e0003 */
[----:B------:R-:W-:Y:S05]  /*1a9f0*/  WARPSYNC.COLLECTIVE R15, `(.L_x_1525) ;  /* 0x000000000f087348 */ /* 0x000fea0003c00000 */
[----:B------:R0:W1:Y:S02]  /*1aa00*/  SHFL.UP P6, R14, R13, R12, R11 ;  /* 0x0400000c0d0e7389 */ /* 0x00006400000c000b */
[----:B01----:R-:W-:Y:S01]  /*1aa10*/  ENDCOLLECTIVE ;  /* 0x000000000000791b */ /* 0x003fe20003800000 */
.L_x_1525:
[----:B------:R-:W-:Y:S01]  /*1aa20*/  IMAD.MOV.U32 R12, RZ, RZ, 0x10 ;  /* 0x00000010ff0c7424 */ /* 0x000fe200078e00ff */
[----:B------:R-:W-:-:S05]  /*1aa30*/  SEL R4, R14, RZ, P4 ;  /* 0x000000ff0e047207 */ /* 0x000fca0002000000 */
[----:B------:R-:W-:-:S04]  /*1aa40*/  IMAD.IADD R4, R3, 0x1, R4 ;  /* 0x0000000103047824 */ /* 0x000fc800078e0204 */
[----:B------:R-:W-:-:S07]  /*1aa50*/  IMAD.MOV.U32 R13, RZ, RZ, R4 ;  /* 0x000000ffff0d7224 */ /* 0x000fce00078e0004 */
[----:B------:R-:W-:Y:S05]  /*1aa60*/  WARPSYNC.COLLECTIVE R15, `(.L_x_1526) ;  /* 0x000000000f087348 */ /* 0x000fea0003c00000 */
[----:B------:R0:W1:Y:S02]  /*1aa70*/  SHFL.UP P6, R14, R13, R12, R11 ;  /* 0x0400000c0d0e7389 */ /* 0x00006400000c000b */
[----:B01----:R-:W-:Y:S01]  /*1aa80*/  ENDCOLLECTIVE ;  /* 0x000000000000791b */ /* 0x003fe20003800000 */
.L_x_1526:
        /* <DEDUP_REMOVED lines=8> */
.L_x_1527:
[----:B------:R-:W-:Y:S05]  /*1ab10*/  BRA `(.L_x_1528) ;  /* 0xffffffb000d07947 */ /* 0x000fea000383ffff */
.L_x_1387:
[----:B------:R-:W-:Y:S01]  /*1ab20*/  BSSY B0, `(.L_x_1529) ;  /* 0x0000006000007945 */ /* 0x000fe20003800000 */
[----:B------:R-:W-:Y:S01]  /*1ab30*/  PLOP3.LUT P6, PT, P6, PT, PT, 0x8, 0x0 ;  /* 0x000000000000781c */ /* 0x000fe200037ce170 */
[----:B------:R-:W-:-:S12]  /*1ab40*/  IMAD.MOV.U32 R15, RZ, RZ, -0x1 ;  /* 0xffffffffff0f7424 */ /* 0x000fd800078e00ff */
[----:B01----:R-:W-:Y:S05]  /*1ab50*/  WARPSYNC.COLLECTIVE R15, `(.L_x_1530) ;  /* 0x000000000f087348 */ /* 0x003fea0003c00000 */
[----:B------:R-:W-:Y:S01]  /*1ab60*/  VOTE.ANY R14, PT, P6 ;  /* 0x00000000000e7806 */ /* 0x000fe200030e0100 */
[----:B01----:R-:W-:Y:S06]  /*1ab70*/  ENDCOLLECTIVE ;  /* 0x000000000000791b */ /* 0x003fec0003800000 */
.L_x_1530:
[----:B------:R-:W-:Y:S05]  /*1ab80*/  BSYNC B0 ;  /* 0x0000000000007941 */ /* 0x000fea0003800000 */
.L_x_1529:
[----:B------:R-:W-:Y:S02]  /*1ab90*/  IMAD.MOV.U32 R2, RZ, RZ, R14 ;  /* 0x000000ffff027224 */ /* 0x000fe400078e000e */
[----:B------:R-:W-:Y:S02]  /*1aba0*/  IMAD.MOV.U32 R13, RZ, RZ, R17 ;  /* 0x000000ffff0d7224 */ /* 0x000fe400078e0011 */
[----:B------:R-:W0:Y:S01]  /*1abb0*/  POPC R6, R2 ;  /* 0x0000000200067309 */ /* 0x000e220000000000 */
[----:B------:R-:W-:Y:S02]  /*1abc0*/  IMAD.MOV.U32 R11, RZ, RZ, 0x1f ;  /* 0x0000001fff0b7424 */ /* 0x000fe400078e00ff */
[----:B------:R-:W-:Y:S02]  /*1abd0*/  IMAD.MOV.U32 R15, RZ, RZ, -0x1 ;  /* 0xffffffffff0f7424 */ /* 0x000fe400078e00ff */
[----:B0-----:R-:W-:-:S07]  /*1abe0*/  IMAD.MOV.U32 R12, RZ, RZ, R6 ;  /* 0x000000ffff0c7224 */ /* 0x001fce00078e0006 */
[----:B------:R-:W-:Y:S05]  /*1abf0*/  WARPSYNC.COLLECTIVE R15, `(.L_x_1531) ;  /* 0x000000000f087348 */ /* 0x000fea0003c00000 */
[----:B------:R0:W1:Y:S02]  /*1ac00*/  SHFL.IDX P6, R14, R13, R12, R11 ;  /* 0x0000000c0d0e7389 */ /* 0x00006400000c000b */
[----:B01----:R-:W-:Y:S01]  /*1ac10*/  ENDCOLLECTIVE ;  /* 0x000000000000791b */ /* 0x003fe20003800000 */
.L_x_1531:
[----:B------:R-:W-:Y:S01]  /*1ac20*/  IMAD.MOV.U32 R17, RZ, RZ, R14 ;  /* 0x000000ffff117224 */ /* 0x000fe200078e000e */
[----:B------:R-:W-:Y:S06]  /*1ac30*/  BRA `(.L_x_1532) ;  /* 0xffffffb000c07947 */ /* 0x000fec000383ffff */
.L_x_1389:
[----:B------:R-:W-:Y:S01]  /*1ac40*/  BSSY B0, `(.L_x_1533) ;  /* 0x0000007000007945 */ /* 0x000fe20003800000 */
[----:B------:R-:W-:Y:S02]  /*1ac50*/  IMAD.MOV.U32 R13, RZ, RZ, R3 ;  /* 0x000000ffff0d7224 */ /* 0x000fe400078e0003 */
[----:B------:R-:W-:Y:S02]  /*1ac60*/  IMAD.MOV.U32 R11, RZ, RZ, 0x1f ;  /* 0x0000001fff0b7424 */ /* 0x000fe400078e00ff */
[----:B------:R-:W-:-:S07]  /*1ac70*/  IMAD.MOV.U32 R15, RZ, RZ, -0x1 ;  /* 0xffffffffff0f7424 */ /* 0x000fce00078e00ff */
[----:B0123--:R-:W-:Y:S05]  /*1ac80*/  WARPSYNC.COLLECTIVE R15, `(.L_x_1534) ;  /* 0x000000000f087348 */ /* 0x00ffea0003c00000 */
[----:B------:R4:W0:Y:S02]  /*1ac90*/  SHFL.IDX P6, R14, R13, R12, R11 ;  /* 0x0000000c0d0e7389 */ /* 0x00082400000c000b */
[----:B01234-:R-:W-:Y:S01]  /*1aca0*/  ENDCOLLECTIVE ;  /* 0x000000000000791b */ /* 0x01ffe20003800000 */
.L_x_1534:
[----:B------:R-:W-:Y:S05]  /*1acb0*/  BSYNC B0 ;  /* 0x0000000000007941 */ /* 0x000fea0003800000 */
.L_x_1533:
[----:B------:R-:W-:Y:S05]  /*1acc0*/  BRA `(.L_x_1388) ;  /* 0xffffffb000b87947 */ /* 0x000fea000383ffff */
.L_x_1393:
[----:B0-----:R0:W3:Y:S02]  /*1acd0*/  SYNCS.PHASECHK.TRANS64.TRYWAIT P0, [R5+URZ+0x16820], R0 ;  /* 0x01682000050075a7 */ /* 0x0010e4000800017f */
[----:B---3--:R-:W-:Y:S05]  /*1ace0*/  @!P0 NANOSLEEP.SYNCS 0x989680 ;  /* 0x009896800000895d */ /* 0x008fea0003900000 */
[----:B------:R-:W3:Y:S02]  /*1acf0*/  @!P0 SYNCS.PHASECHK.TRANS64 P0, [R5+URZ+0x16820], R0 ;  /* 0x01682000050085a7 */ /* 0x000ee4000800007f */
[----:B---3--:R-:W-:Y:S05]  /*1ad00*/  @!P0 BRA `(.L_x_1393) ;  /* 0xfffffffc00f08947 */ /* 0x008fea000383ffff */
[----:B------:R-:W-:Y:S05]  /*1ad10*/  BRA `(.L_x_1535) ;  /* 0xffffffb800307947 */ /* 0x000fea000383ffff */
.L_x_1394:
[----:B------:R-:W3:Y:S01]  /*1ad20*/  S2R R2, SR_TID.X ;  /* 0x0000000000027919 */ /* 0x000ee20000002100 */
[----:B------:R-:W-:Y:S01]  /*1ad30*/  BSSY B0, `(.L_x_1536) ;  /* 0x000000a000007945 */ /* 0x000fe20003800000 */
[----:B------:R-:W-:Y:S02]  /*1ad40*/  IMAD.MOV.U32 R12, RZ, RZ, RZ ;  /* 0x000000ffff0c7224 */ /* 0x000fe400078e00ff */
[----:B------:R-:W-:Y:S02]  /*1ad50*/  IMAD.MOV.U32 R11, RZ, RZ, 0x1f ;  /* 0x0000001fff0b7424 */ /* 0x000fe400078e00ff */
[----:B------:R-:W-:Y:S01]  /*1ad60*/  IMAD.MOV.U32 R15, RZ, RZ, -0x1 ;  /* 0xffffffffff0f7424 */ /* 0x000fe200078e00ff */
[----:B---3--:R-:W-:-:S04]  /*1ad70*/  SHF.R.U32.HI R2, RZ, 0x5, R2 ;  /* 0x00000005ff027819 */ /* 0x008fc80000011602 */
[----:B------:R-:W-:-:S05]  /*1ad80*/  LOP3.LUT R2, R2, 0x3, RZ, 0xc0, !PT ;  /* 0x0000000302027812 */ /* 0x000fca00078ec0ff */
[----:B------:R-:W-:-:S07]  /*1ad90*/  IMAD.MOV.U32 R13, RZ, RZ, R2 ;  /* 0x000000ffff0d7224 */ /* 0x000fce00078e0002 */
[----:B012---:R-:W-:Y:S05]  /*1ada0*/  WARPSYNC.COLLECTIVE R15, `(.L_x_1537) ;  /* 0x000000000f087348 */ /* 0x007fea0003c00000 */
[----:B------:R3:W4:Y:S02]  /*1adb0*/  SHFL.IDX P6, R14, R13, R12, R11 ;  /* 0x0000000c0d0e7389 */ /* 0x00072400000c000b */
[----:B01234-:R-:W-:Y:S01]  /*1adc0*/  ENDCOLLECTIVE ;  /* 0x000000000000791b */ /* 0x01ffe20003800000 */
.L_x_1537:
[----:B------:R-:W-:Y:S05]  /*1add0*/  BSYNC B0 ;  /* 0x0000000000007941 */ /* 0x000fea0003800000 */
.L_x_1536:
[----:B------:R-:W-:Y:S05]  /*1ade0*/  BRA `(.L_x_1538) ;  /* 0xffffffb800187947 */ /* 0x000fea000383ffff */
.L_x_1397:
[----:B------:R-:W-:Y:S01]  /*1adf0*/  BSSY B1, `(.L_x_1539) ;  /* 0x0000006000017945 */ /* 0x000fe20003800000 */
[----:B------:R-:W-:-:S07]  /*1ae00*/  IMAD.MOV.U32 R15, RZ, RZ, -0x1 ;  /* 0xffffffffff0f7424 */ /* 0x000fce00078e00ff */
[----:B012---:R-:W-:Y:S05]  /*1ae10*/  WARPSYNC.COLLECTIVE R15, `(.L_x_1540) ;  /* 0x000000000f0c7348 */ /* 0x007fea0003c00000 */
[----:B------:R-:W-:Y:S02]  /*1ae20*/  ELECT P6, UR62, PT ;  /* 0x00000000003e782f */ /* 0x000fe400038c0000 */
[----:B------:R-:W-:Y:S01]  /*1ae30*/  MOV R14, UR62 ;  /* 0x0000003e000e7c02 */ /* 0x000fe20008000f00 */
[----:B012---:R-:W-:Y:S10]  /*1ae40*/  ENDCOLLECTIVE ;  /* 0x000000000000791b */ /* 0x007ff40003800000 */
.L_x_1540:
[----:B------:R-:W-:Y:S05]  /*1ae50*/  BSYNC B1 ;  /* 0x0000000000017941 */ /* 0x000fea0003800000 */
.L_x_1539:
[----:B------:R-:W-:Y:S05]  /*1ae60*/  BRA `(.L_x_1541) ;  /* 0xffffffb800107947 */ /* 0x000fea000383ffff */
.L_x_1399:
[----:B0-----:R0:W3:Y:S02]  /*1ae70*/  SYNCS.PHASECHK.TRANS64.TRYWAIT P1, [R3+URZ+0x16840], R2 ;  /* 0x01684002030075a7 */ /* 0x0010e4000802017f */
[----:B---3--:R-:W-:Y:S05]  /*1ae80*/  @!P1 NANOSLEEP.SYNCS 0x989680 ;  /* 0x009896800000995d */ /* 0x008fea0003900000 */
[----:B------:R-:W3:Y:S02]  /*1ae90*/  @!P1 SYNCS.PHASECHK.TRANS64 P1, [R3+URZ+0x16840], R2 ;  /* 0x01684002030095a7 */ /* 0x000ee4000802007f */
[----:B---3--:R-:W-:Y:S05]  /*1aea0*/  @!P1 BRA `(.L_x_1399) ;  /* 0xfffffffc00f09947 */ /* 0x008fea000383ffff */
[----:B------:R-:W-:Y:S05]  /*1aeb0*/  BRA `(.L_x_1542) ;  /* 0xffffffb800307947 */ /* 0x000fea000383ffff */
.L_x_1401:
[----:B---3--:R3:W4:Y:S02]  /*1aec0*/  SYNCS.PHASECHK.TRANS64.TRYWAIT P1, [R5+URZ+0x16840], R0 ;  /* 0x01684000050075a7 */ /* 0x008724000802017f */
[----:B----4-:R-:W-:Y:S05]  /*1aed0*/  @!P1 NANOSLEEP.SYNCS 0x989680 ;  /* 0x009896800000995d */ /* 0x010fea0003900000 */
[----:B------:R-:W4:Y:S02]  /*1aee0*/  @!P1 SYNCS.PHASECHK.TRANS64 P1, [R5+URZ+0x16840], R0 ;  /* 0x01684000050095a7 */ /* 0x000f24000802007f */
[----:B----4-:R-:W-:Y:S05]  /*1aef0*/  @!P1 BRA `(.L_x_1401) ;  /* 0xfffffffc00f09947 */ /* 0x010fea000383ffff */
[----:B------:R-:W-:Y:S05]  /*1af00*/  BRA `(.L_x_1543) ;  /* 0xffffffb8003c7947 */ /* 0x000fea000383ffff */
.L_x_1403:
[----:B----4-:R4:W0:Y:S02]  /*1af10*/  SYNCS.PHASECHK.TRANS64.TRYWAIT P1, [R3+URZ+0x16860], R2 ;  /* 0x01686002030075a7 */ /* 0x010824000802017f */
[----:B0-----:R-:W-:Y:S05]  /*1af20*/  @!P1 NANOSLEEP.SYNCS 0x989680 ;  /* 0x009896800000995d */ /* 0x001fea0003900000 */
[----:B------:R-:W0:Y:S02]  /*1af30*/  @!P1 SYNCS.PHASECHK.TRANS64 P1, [R3+URZ+0x16860], R2 ;  /* 0x01686002030095a7 */ /* 0x000e24000802007f */
[----:B0-----:R-:W-:Y:S05]  /*1af40*/  @!P1 BRA `(.L_x_1403) ;  /* 0xfffffffc00f09947 */ /* 0x001fea000383ffff */
[----:B------:R-:W-:Y:S05]  /*1af50*/  BRA `(.L_x_1544) ;  /* 0xffffffb800387947 */ /* 0x000fea000383ffff */
.L_x_1545:
        /* <DEDUP_REMOVED lines=10> */
.L_x_3109:


//--------------------- .text._ZN7cutlass13device_kernelIN5flash11enable_sm90INS1_16FlashAttnFwdSm90INS1_25CollectiveMainloopFwdSm90ILi2EN4cute5tupleIJNS5_1CILi1EEES8_S8_EEENS6_IJNS7_ILi192EEENS7_ILi128EEENS7_ILi64EEEEEELi64ENS_6half_tEfNS_4arch4Sm90ELb0ELb1ELb1ELb1ELb1ELb1ELb0ELb1ELb1ELb1ELb0ELb0EEENS1_21CollectiveEpilogueFwdINS6_IJSA_SC_SB_EEES9_SE_SG_Li384ELb1ELb1ELb0ELb0EEENS1_36VarlenDynamicPersistentTileSchedulerILi192ELi128ELi384ELi128ELb0ELb1ELb1ELb1ELb0ELb1EEEEEEEEEvNT_6ParamsE --------------------------
	.section	.text._ZN7cutlass13device_kernelIN5flash11enable_sm90INS1_16FlashAttnFwdSm90INS1_25CollectiveMainloopFwdSm90ILi2EN4cute5tupleIJNS5_1CILi1EEES8_S8_EEENS6_IJNS7_ILi192EEENS7_ILi128EEENS7_ILi64EEEEEELi64ENS_6half_tEfNS_4arch4Sm90ELb0ELb1ELb1ELb1ELb1ELb1ELb0ELb1ELb1ELb1ELb0ELb0EEENS1_21CollectiveEpilogueFwdINS6_IJSA_SC_SB_EEES9_SE_SG_Li384ELb1ELb1ELb0ELb0EEENS1_36VarlenDynamicPersistentTileSchedulerILi192ELi128ELi384ELi128ELb0ELb1ELb1ELb1ELb0ELb1EEEEEEEEEvNT_6ParamsE,"ax",@progbits
	.align	128
.text._ZN7cutlass13device_kernelIN5flash11enable_sm90INS1_16FlashAttnFwdSm90INS1_25CollectiveMainloopFwdSm90ILi2EN4cute5tupleIJNS5_1CILi1EEES8_S8_EEENS6_IJNS7_ILi192EEENS7_ILi128EEENS7_ILi64EEEEEELi64ENS_6half_tEfNS_4arch4Sm90ELb0ELb1ELb1ELb1ELb1ELb1ELb0ELb1ELb1ELb1ELb0ELb0EEENS1_21CollectiveEpilogueFwdINS6_IJSA_SC_SB_EEES9_SE_SG_Li384ELb1ELb1ELb0ELb0EEENS1_36VarlenDynamicPersistentTileSchedulerILi192ELi128ELi384ELi128ELb0ELb1ELb1ELb1ELb0ELb1EEEEEEEEEvNT_6ParamsE:
        .type           _ZN7cutlass13device_kernelIN5flash11enable_sm90INS1_16FlashAttnFwdSm90INS1_25CollectiveMainloopFwdSm90ILi2EN4cute5tupleIJNS5_1CILi1EEES8_S8_EEENS6_IJNS7_ILi192EEENS7_ILi128EEENS7_ILi64EEEEEELi64ENS_6half_tEfNS_4arch4Sm90ELb0ELb1ELb1ELb1ELb1ELb1ELb0ELb1ELb1ELb1ELb0ELb0EEENS1_21CollectiveEpilogueFwdINS6_IJSA_SC_SB_EEES9_SE_SG_Li384ELb1ELb1ELb0ELb0EEENS1_36VarlenDynamicPersistentTileSchedulerILi192ELi128ELi384ELi128ELb0ELb1ELb1ELb1ELb0ELb1EEEEEEEEEvNT_6ParamsE,@function
        .size           _ZN7cutlass13device_kernelIN5flash11enable_sm90INS1_16FlashAttnFwdSm90INS1_25CollectiveMainloopFwdSm90ILi2EN4cute5tupleIJNS5_1CILi1EEES8_S8_EEENS6_IJNS7_ILi192EEENS7_ILi128EEENS7_ILi64EEEEEELi64ENS_6half_tEfNS_4arch4Sm90ELb0ELb1ELb1ELb1ELb1ELb1ELb0ELb1ELb1ELb1ELb0ELb0EEENS1_21CollectiveEpilogueFwdINS6_IJSA_SC_SB_EEES9_SE_SG_Li384ELb1ELb1ELb0ELb0EEENS1_36VarlenDynamicPersistentTileSchedulerILi192ELi128ELi384ELi128ELb0ELb1ELb1ELb1ELb0ELb1EEEEEEEEEvNT_6ParamsE,(.L_x_3110 - _ZN7cutlass13device_kernelIN5flash11enable_sm90INS1_16FlashAttnFwdSm90INS1_25CollectiveMainloopFwdSm90ILi2EN4cute5tupleIJNS5_1CILi1EEES8_S8_EEENS6_IJNS7_ILi192EEENS7_ILi128EEENS7_ILi64EEEEEELi64ENS_6half_tEfNS_4arch4Sm90ELb0ELb1ELb1ELb1ELb1ELb1ELb0ELb1ELb1ELb1ELb0ELb0EEENS1_21CollectiveEpilogueFwdINS6_IJSA_SC_SB_EEES9_SE_SG_Li384ELb1ELb1ELb0ELb0EEENS1_36VarlenDynamicPersistentTileSchedulerILi192ELi128ELi384ELi128ELb0ELb1ELb1ELb1ELb0ELb1EEEEEEEEEvNT_6ParamsE)
        .other          _ZN7cutlass13device_kernelIN5flash11enable_sm90INS1_16FlashAttnFwdSm90INS1_25CollectiveMainloopFwdSm90ILi2EN4cute5tupleIJNS5_1CILi1EEES8_S8_EEENS6_IJNS7_ILi192EEENS7_ILi128EEENS7_ILi64EEEEEELi64ENS_6half_tEfNS_4arch4Sm90ELb0ELb1ELb1ELb1ELb1ELb1ELb0ELb1ELb1ELb1ELb0ELb0EEENS1_21CollectiveEpilogueFwdINS6_IJSA_SC_SB_EEES9_SE_SG_Li384ELb1ELb1ELb0ELb0EEENS1_36VarlenDynamicPersistentTileSchedulerILi192ELi128ELi384ELi128ELb0ELb1ELb1ELb1ELb0ELb1EEEEEEEEEvNT_6ParamsE,@"STO_CUDA_ENTRY STV_DEFAULT"
_ZN7cutlass13device_kernelIN5flash11enable_sm90INS1_16FlashAttnFwdSm90INS1_25CollectiveMainloopFwdSm90ILi2EN4cute5tupleIJNS5_1CILi1EEES8_S8_EEENS6_IJNS7_ILi192EEENS7_ILi128EEENS7_ILi64EEEEEELi64ENS_6half_tEfNS_4arch4Sm90ELb0ELb1ELb1ELb1ELb1ELb1ELb0ELb1ELb1ELb1ELb0ELb0EEENS1_21CollectiveEpilogueFwdINS6_IJSA_SC_SB_EEES9_SE_SG_Li384ELb1ELb1ELb0ELb0EEENS1_36VarlenDynamicPersistentTileSchedulerILi192ELi128ELi384ELi128ELb0ELb1ELb1ELb1ELb0ELb1EEEEEEEEEvNT_6ParamsE:
        /* <DEDUP_REMOVED lines=18> */
.L_x_1547:
[----:B------:R-:W-:Y:S05]  /*0120*/  BSYNC B0 ;  /* 0x0000000000007941 */ /* 0x000fea0003800000 */
.L_x_1546:
        /* <DEDUP_REMOVED lines=41> */
.L_x_1548:
        /* <DEDUP_REMOVED lines=22> */
.L_x_1549:
        /* <DEDUP_REMOVED lines=18> */
.L_x_1550:
        /* <DEDUP_REMOVED lines=22> */
.L_x_1551:
        /* <DEDUP_REMOVED lines=22> */
.L_x_1552:
        /* <DEDUP_REMOVED lines=8> */
.L_x_1555:
[----:B------:R-:W-:-:S08]  /*0980*/  NOP ;  /* 0x0000000000007918 */ /* 0x000fd00000000000 */
[----:B------:R-:W0:Y:S02]  /*0990*/  USETMAXREG.TRY_ALLOC.CTAPOOL UP0, 0xa0 ;  /* 0x000000a0000079c8 */ /* 0x000e240008000600 */
[----:B0-----:R-:W-:-:S13]  /*09a0*/  PLOP3.LUT P0, PT, PT, PT, UP0, 0x80, 0x0 ;  /* 0x000000000000781c */ /* 0x001fda0003f0f008 */
[----:B------:R-:W-:Y:S05]  /*09b0*/  @!P0 BRA `(.L_x_1555) ;  /* 0xfffffffc00f08947 */ /* 0x000fea000383ffff */
[----:B------:R-:W0:Y:S01]  /*09c0*/  S2R R0, SR_TID.X ;  /* 0x0000000000007919 */ /* 0x000e220000002100 */
[----:B------:R-:W1:Y:S01]  /*09d0*/  S2UR UR38, SR_CgaCtaId ;  /* 0x00000000002679c3 */ /* 0x000e620000008800 */
[----:B------:R-:W-:Y:S01]  /*09e0*/  UMOV UR4, 0x400 ;  /* 0x0000040000047882 */ /* 0x000fe20000000000 */
[----:B------:R-:W-:-:S06]  /*09f0*/  LOP3.LUT R23, R23, 0xdfffffff, RZ, 0xc0, !PT ;  /* 0xdfffffff17177812 */ /* 0x000fcc00078ec0ff */
[----:B------:R-:W-:Y:S06]  /*0a00*/  BAR.ARV 0x8, 0x200 ;  /* 0x0208000000007b1d */ /* 0x000fec0000002000 */
[----:B-1----:R-:W-:-:S06]  /*0a10*/  ULEA UR4, UR38, UR4, 0x18 ;  /* 0x0000000426047291 */ /* 0x002fcc000f8ec03f */
[----:B------:R-:W-:Y:S01]  /*0a20*/  IMAD.U32 R2, RZ, RZ, UR4 ;  /* 0x00000004ff027e24 */ /* 0x000fe2000f8e00ff */
[----:B0-----:R-:W-:Y:S01]  /*0a30*/  SHF.R.U32.HI R0, RZ, 0x7, R0 ;  /* 0x00000007ff007819 */ /* 0x001fe20000011600 */
[----:B------:R-:W-:-:S03]  /*0a40*/  ULDC UR4, c[0x0][0xc3c] ;  /* 0x00030f0000047ab9 */ /* 0x000fc60000000800 */
[----:B------:R-:W-:-:S13]  /*0a50*/  ISETP.NE.AND P0, PT, R0, 0x1, PT ;  /* 0x000000010000780c */ /* 0x000fda0003f05270 */
[----:B------:R-:W-:Y:S01]  /*0a60*/  @P0 LOP3.LUT R23, R23, 0x20000000, RZ, 0xfc, !PT ;  /* 0x2000000017170812 */ /* 0x000fe200078efcff */
[----:B------:R-:W-:Y:S08]  /*0a70*/  @!P0 BAR.ARV 0x9, 0x100 ;  /* 0x0244000000008b1d */ /* 0x000ff00000002000 */
[----:B------:R-:W-:Y:S06]  /*0a80*/  BAR.SYNC.DEFER_BLOCKING 0x5, 0x200 ;  /* 0x0148000000007b1d */ /* 0x000fec0000010000 */
[----:B------:R-:W0:Y:S02]  /*0a90*/  LDS.128 R28, [R2+0x168d0] ;  /* 0x0168d000021c7984 */ /* 0x000e240000000c00 */
[----:B------:R-:W-:Y:S06]  /*0aa0*/  BAR.ARV 0x4, 0x200 ;  /* 0x0108000000007b1d */ /* 0x000fec0000002000 */
[----:B0-----:R-:W-:-:S13]  /*0ab0*/  ISETP.GE.AND P0, PT, R31, UR4, PT ;  /* 0x000000041f007c0c */ /* 0x001fda000bf06270 */
[----:B------:R-:W-:Y:S05]  /*0ac0*/  @P0 BRA `(.L_x_1556) ;  /* 0x000001f400340947 */ /* 0x000fea0003800000 */
[----:B------:R-:W0:Y:S01]  /*0ad0*/  S2R R0, SR_TID.X ;  /* 0x0000000000007919 */ /* 0x000e220000002100 */
[----:B------:R-:W-:Y:S01]  /*0ae0*/  IMAD.MOV.U32 R22, RZ, RZ, RZ ;  /* 0x000000ffff167224 */ /* 0x000fe200078e00ff */
[----:B------:R-:W-:Y:S01]  /*0af0*/  ULOP3.LUT UR39, UR37, 0x1, URZ, 0xfc, !UPT ;  /* 0x0000000125277892 */ /* 0x000fe2000f8efc3f */
[----:B------:R-:W-:Y:S01]  /*0b00*/  IMAD.MOV.U32 R154, RZ, RZ, RZ ;  /* 0x000000ffff9a7224 */ /* 0x000fe200078e00ff */
[----:B------:R-:W-:Y:S01]  /*0b10*/  UMOV UR36, URZ ;  /* 0x0000003f00247c82 */ /* 0x000fe20008000000 */
[----:B------:R-:W-:Y:S02]  /*0b20*/  IMAD.MOV.U32 R19, RZ, RZ, RZ ;  /* 0x000000ffff137224 */ /* 0x000fe400078e00ff */
[----:B0-----:R-:W-:-:S05]  /*0b30*/  VIADD R13, R0, 0xffffff80 ;  /* 0xffffff80000d7836 */ /* 0x001fca0000000000 */
[----:B------:R-:W-:-:S04]  /*0b40*/  SHF.R.S32.HI R0, RZ, 0x1f, R13 ;  /* 0x0000001fff007819 */ /* 0x000fc8000001140d */
[CC--:B------:R-:W-:Y:S02]  /*0b50*/  LEA.HI R3, R0.reuse, R13.reuse, RZ, 0x7 ;  /* 0x0000000d00037211 */ /* 0x0c0fe400078f38ff */
[CC--:B------:R-:W-:Y:S02]  /*0b60*/  LEA.HI R5, R0.reuse, R13.reuse, RZ, 0x5 ;  /* 0x0000000d00057211 */ /* 0x0c0fe400078f28ff */
[----:B------:R-:W-:Y:S02]  /*0b70*/  LOP3.LUT R4, R3, 0xffffff80, RZ, 0xc0, !PT ;  /* 0xffffff8003047812 */ /* 0x000fe400078ec0ff */
[----:B------:R-:W-:Y:S02]  /*0b80*/  SHF.R.S32.HI R12, RZ, 0x7, R3 ;  /* 0x00000007ff0c7819 */ /* 0x000fe40000011403 */
[----:B------:R-:W-:Y:S01]  /*0b90*/  SHF.R.S32.HI R14, RZ, 0x5, R5 ;  /* 0x00000005ff0e7819 */ /* 0x000fe20000011405 */
[----:B------:R-:W-:Y:S01]  /*0ba0*/  IMAD.IADD R11, R13, 0x1, -R4 ;  /* 0x000000010d0b7824 */ /* 0x000fe200078e0a04 */
[----:B------:R-:W-:Y:S01]  /*0bb0*/  LEA.HI R4, R0, R13, RZ, 0x4 ;  /* 0x0000000d00047211 */ /* 0x000fe200078f20ff */
[----:B------:R-:W-:-:S03]  /*0bc0*/  IMAD.HI R5, R12, 0x55555556, RZ ;  /* 0x555555560c057827 */ /* 0x000fc600078e02ff */
[----:B------:R-:W-:Y:S02]  /*0bd0*/  SHF.R.S32.HI R6, RZ, 0x1f, R11 ;  /* 0x0000001fff067819 */ /* 0x000fe4000001140b */
[----:B------:R-:W-:Y:S02]  /*0be0*/  SHF.R.S32.HI R7, RZ, 0x4, R4 ;  /* 0x00000004ff077819 */ /* 0x000fe40000011404 */
[----:B------:R-:W-:Y:S02]  /*0bf0*/  LEA.HI R8, R6, R11, RZ, 0x2 ;  /* 0x0000000b06087211 */ /* 0x000fe400078f10ff */
[C---:B------:R-:W-:Y:S02]  /*0c00*/  LOP3.LUT R3, R4.reuse, 0x3fffff0, RZ, 0xc0, !PT ;  /* 0x03fffff004037812 */ /* 0x040fe400078ec0ff */
[--C-:B------:R-:W-:Y:S02]  /*0c10*/  SHF.R.S32.HI R9, RZ, 0x2, R8.reuse ;  /* 0x00000002ff097819 */ /* 0x100fe40000011408 */
[----:B------:R-:W-:Y:S01]  /*0c20*/  SHF.R.S32.HI R10, RZ, 0x1f, R8 ;  /* 0x0000001fff0a7819 */ /* 0x000fe20000011408 */
[----:B------:R-:W-:Y:S01]  /*0c30*/  IMAD.IADD R3, R13, 0x1, -R3 ;  /* 0x000000010d037824 */ /* 0x000fe200078e0a03 */
[----:B------:R-:W-:-:S02]  /*0c40*/  LEA.HI R4, R4, R7, RZ, 0x1 ;  /* 0x0000000704047211 */ /* 0x000fc400078f08ff */
[----:B------:R-:W-:Y:S01]  /*0c50*/  LEA.HI R10, R10, R9, RZ, 0x3 ;  /* 0x000000090a0a7211 */ /* 0x000fe200078f18ff */
[----:B------:R-:W-:Y:S01]  /*0c60*/  IMAD R3, R14, 0x10, R3 ;  /* 0x000000100e037824 */ /* 0x000fe200078e0203 */
[----:B------:R-:W-:Y:S02]  /*0c70*/  LOP3.LUT R4, R4, 0x1ffffffe, RZ, 0xc0, !PT ;  /* 0x1ffffffe04047812 */ /* 0x000fe400078ec0ff */
[----:B------:R-:W-:Y:S02]  /*0c80*/  LOP3.LUT R10, R10, 0xfffffff8, RZ, 0xc0, !PT ;  /* 0xfffffff80a0a7812 */ /* 0x000fe400078ec0ff */
[----:B------:R-:W-:Y:S01]  /*0c90*/  LEA.HI R6, R6, R11, RZ, 0x5 ;  /* 0x0000000b06067211 */ /* 0x000fe200078f28ff */
[----:B------:R-:W-:Y:S01]  /*0ca0*/  IMAD.IADD R4, R7, 0x1, -R4 ;  /* 0x0000000107047824 */ /* 0x000fe200078e0a04 */
[----:B------:R-:W-:Y:S01]  /*0cb0*/  LEA.HI R5, R5, R5, RZ, 0x1 ;  /* 0x0000000505057211 */ /* 0x000fe200078f08ff */
[----:B------:R-:W-:Y:S01]  /*0cc0*/  IMAD.IADD R9, R9, 0x1, -R10 ;  /* 0x0000000109097824 */ /* 0x000fe200078e0a0a */
[----:B------:R-:W-:Y:S01]  /*0cd0*/  SHF.R.S32.HI R6, RZ, 0x5, R6 ;  /* 0x00000005ff067819 */ /* 0x000fe20000011406 */
[----:B------:R-:W-:Y:S01]  /*0ce0*/  IMAD R7, R3, 0x8, R4 ;  /* 0x0000000803077824 */ /* 0x000fe200078e0204 */
[----:B------:R-:W-:Y:S01]  /*0cf0*/  LEA.HI R3, R0, R13, RZ, 0x2 ;  /* 0x0000000d00037211 */ /* 0x000fe200078f10ff */
[----:B------:R-:W-:Y:S01]  /*0d00*/  IMAD R5, R5, -0x3, R12 ;  /* 0xfffffffd05057824 */ /* 0x000fe200078e020c */
[----:B------:R-:W-:-:S02]  /*0d10*/  LEA R6, R6, R9, 0x4 ;  /* 0x0000000906067211 */ /* 0x000fc400078e20ff */
[----:B------:R-:W-:Y:S02]  /*0d20*/  LEA.HI R4, R0, R13, RZ, 0x3 ;  /* 0x0000000d00047211 */ /* 0x000fe400078f18ff */
[--C-:B------:R-:W-:Y:S01]  /*0d30*/  SHF.R.S32.HI R157, RZ, 0x2, R3.reuse ;  /* 0x00000002ff9d7819 */ /* 0x100fe20000011403 */
[----:B------:R-:W-:Y:S01]  /*0d40*/  IMAD R10, R5, 0x40, R6 ;  /* 0x00000040050a7824 */ /* 0x000fe200078e0206 */
[----:B------:R-:W-:Y:S02]  /*0d50*/  SHF.R.S32.HI R0, RZ, 0x1f, R3 ;  /* 0x0000001fff007819 */ /* 0x000fe40000011403 */
[----:B------:R-:W-:Y:S01]  /*0d60*/  SHF.R.S32.HI R5, RZ, 0x3, R4 ;  /* 0x00000003ff057819 */ /* 0x000fe20000011404 */
[----:B------:R-:W-:Y:S01]  /*0d70*/  VIADD R6, R157, 0x60 ;  /* 0x000000609d067836 */ /* 0x000fe20000000000 */
[----:B------:R-:W-:Y:S01]  /*0d80*/  LOP3.LUT R4, R4, 0xfffffff8, RZ, 0xc0, !PT ;  /* 0xfffffff804047812 */ /* 0x000fe200078ec0ff */
[----:B------:R-:W-:Y:S01]  /*0d90*/  STL [R1+0x5c], R10 ;  /* 0x00005c0a01007387 */ /* 0x000fe20000100800 */
[----:B------:R-:W-:-:S02]  /*0da0*/  LEA.HI R0, R0, R157, RZ, 0x3 ;  /* 0x0000009d00007211 */ /* 0x000fc400078f18ff */
[----:B------:R-:W-:Y:S01]  /*0db0*/  IADD3 R9, R13, -R4, RZ ;  /* 0x800000040d097210 */ /* 0x000fe20007ffe0ff */
[----:B------:R-:W-:Y:S01]  /*0dc0*/  IMAD.SHL.U32 R4, R6, 0x40, RZ ;  /* 0x0000004006047824 */ /* 0x000fe200078e00ff */
[----:B------:R-:W-:Y:S01]  /*0dd0*/  LOP3.LUT R3, R3, 0xfffffffc, RZ, 0xc0, !PT ;  /* 0xfffffffc03037812 */ /* 0x000fe200078ec0ff */
[----:B------:R-:W-:Y:S01]  /*0de0*/  STL [R1+0x8], RZ ;  /* 0x000008ff01007387 */ /* 0x000fe20000100800 */
[----:B------:R-:W-:Y:S01]  /*0df0*/  LOP3.LUT R0, R0, 0xfffffff8, RZ, 0xc0, !PT ;  /* 0xfffffff800007812 */ /* 0x000fe200078ec0ff */
[----:B------:R-:W-:Y:S01]  /*0e00*/  IMAD.SHL.U32 R9, R9, 0x8, RZ ;  /* 0x0000000809097824 */ /* 0x000fe200078e00ff */
[----:B------:R-:W-:Y:S01]  /*0e10*/  SHF.R.S32.HI R5, RZ, 0x1f, R6 ;  /* 0x0000001fff057819 */ /* 0x000fe20000011406 */
[----:B------:R-:W-:Y:S01]  /*0e20*/  IMAD.IADD R12, R13, 0x1, -R3 ;  /* 0x000000010d0c7824 */ /* 0x000fe200078e0a03 */
[----:B------:R-:W-:Y:S01]  /*0e30*/  LOP3.LUT R8, R8, 0x7ffffffc, RZ, 0xc0, !PT ;  /* 0x7ffffffc08087812 */ /* 0x000fe200078ec0ff */
[----:B------:R-:W-:Y:S01]  /*0e40*/  IMAD.IADD R0, R157, 0x1, -R0 ;  /* 0x000000019d007824 */ /* 0x000fe200078e0a00 */
[----:B------:R-:W-:Y:S01]  /*0e50*/  LEA.HI R5, R5, R6, RZ, 0x3 ;  /* 0x0000000605057211 */ /* 0x000fe200078f18ff */
[C---:B------:R-:W-:Y:S01]  /*0e60*/  IMAD.SHL.U32 R152, R12.reuse, 0x4, RZ ;  /* 0x000000040c987824 */ /* 0x040fe200078e00ff */
[----:B------:R-:W-:Y:S01]  /*0e70*/  STL [R1+0x50], R9 ;  /* 0x0000500901007387 */ /* 0x000fe20000100800 */
[C---:B------:R-:W-:Y:S01]  /*0e80*/  LEA.HI R3, R12.reuse, R12, RZ, 0x1 ;  /* 0x0000000c0c037211 */ /* 0x040fe200078f08ff */
[----:B------:R-:W-:-:S02]  /*0e90*/  IMAD.SHL.U32 R16, R12, 0x8, RZ ;  /* 0x000000080c107824 */ /* 0x000fc400078e00ff */
[----:B------:R0:W-:Y:S01]  /*0ea0*/  STL [R1+0x40], R0 ;  /* 0x0000400001007387 */ /* 0x0001e20000100800 */
[----:B------:R-:W-:Y:S01]  /*0eb0*/  IMAD.SHL.U32 R5, R5, 0x40, RZ ;  /* 0x0000004005057824 */ /* 0x000fe200078e00ff */
[----:B------:R-:W-:Y:S01]  /*0ec0*/  LOP3.LUT R3, R3, 0x1ffffffe, RZ, 0xc0, !PT ;  /* 0x1ffffffe03037812 */ /* 0x000fe200078ec0ff */
[----:B------:R-:W-:Y:S01]  /*0ed0*/  VIADD R18, R16, 0x20 ;  /* 0x0000002010127836 */ /* 0x000fe20000000000 */
[----:B------:R-:W-:Y:S02]  /*0ee0*/  IADD3 R6, R152, 0x10, RZ ;  /* 0x0000001098067810 */ /* 0x000fe40007ffe0ff */
[----:B------:R-:W-:Y:S01]  /*0ef0*/  SHF.R.S32.HI R17, RZ, 0x1f, R16 ;  /* 0x0000001fff117819 */ /* 0x000fe20000011410 */
[----:B------:R-:W-:Y:S01]  /*0f00*/  IMAD.IADD R3, R12, 0x1, -R3 ;  /* 0x000000010c037824 */ /* 0x000fe200078e0a03 */
[----:B------:R-:W-:Y:S01]  /*0f10*/  SHF.R.S32.HI R12, RZ, 0x1f, R18 ;  /* 0x0000001fff0c7819 */ /* 0x000fe20000011412 */
[----:B------:R-:W-:Y:S01]  /*0f20*/  STL [R1+0xc], R6 ;  /* 0x00000c0601007387 */ /* 0x000fe20000100800 */
[----:B0-----:R-:W-:-:S02]  /*0f30*/  LOP3.LUT R0, R4, 0x1c0, RZ, 0xc0, !PT ;  /* 0x000001c004007812 */ /* 0x001fc400078ec0ff */
[----:B------:R-:W-:Y:S02]  /*0f40*/  LOP3.LUT R4, R5, 0xfffffe00, RZ, 0xc0, !PT ;  /* 0xfffffe0005047812 */ /* 0x000fe400078ec0ff */
[----:B------:R-:W-:Y:S02]  /*0f50*/  SHF.R.U32.HI R9, RZ, 0x3, R0 ;  /* 0x00000003ff097819 */ /* 0x000fe40000011600 */
[----:B------:R-:W-:Y:S01]  /*0f60*/  LOP3.LUT R0, R0, 0x38, R16, 0xf8, !PT ;  /* 0x0000003800007812 */ /* 0x000fe200078ef810 */
[----:B------:R0:W-:Y:S03]  /*0f70*/  STL [R1+0x44], R4 ;  /* 0x0000440401007387 */ /* 0x0001e60000100800 */
[----:B------:R-:W-:Y:S01]  /*0f80*/  LOP3.LUT R5, R4, R0, R9, 0xf6, !PT ;  /* 0x0000000004057212 */ /* 0x000fe200078ef609 */
[----:B------:R-:W-:Y:S01]  /*0f90*/  IMAD.IADD R0, R11, 0x1, -R8 ;  /* 0x000000010b007824 */ /* 0x000fe200078e0a08 */
[----:B------:R-:W-:Y:S01]  /*0fa0*/  STL [R1+0x4], R12 ;  /* 0x0000040c01007387 */ /* 0x000fe20000100800 */
[----:B0-----:R-:W-:Y:S01]  /*0fb0*/  SHF.R.S32.HI R4, RZ, 0x1f, R6 ;  /* 0x0000001fff047819 */ /* 0x001fe20000011406 */
[----:B------:R-:W-:-:S04]  /*0fc0*/  IMAD.SHL.U32 R6, R7, 0x8, RZ ;  /* 0x0000000807067824 */ /* 0x000fc800078e00ff */
[----:B------:R0:W-:Y:S04]  /*0fd0*/  STL [R1+0x54], R4 ;  /* 0x0000540401007387 */ /* 0x0001e80000100800 */
[----:B------:R1:W-:Y:S04]  /*0fe0*/  STL [R1], R0 ;  /* 0x0000000001007387 */ /* 0x0003e80000100800 */
[----:B------:R2:W-:Y:S01]  /*0ff0*/  STL [R1+0x60], R6 ;  /* 0x0000600601007387 */ /* 0x0005e20000100800 */
[----:B0-----:R-:W-:Y:S02]  /*1000*/  IMAD R4, R5, 0x2, R2 ;  /* 0x0000000205047824 */ /* 0x001fe400078e0202 */
[----:B-1----:R-:W-:-:S03]  /*1010*/  IMAD R0, R3, 0x8, R10 ;  /* 0x0000000803007824 */ /* 0x002fc600078e020a */
[----:B------:R2:W-:Y:S04]  /*1020*/  STL [R1+0x58], R4 ;  /* 0x0000580401007387 */ /* 0x0005e80000100800 */
[----:B------:R2:W-:Y:S02]  /*1030*/  STL [R1+0x30], R0 ;  /* 0x0000300001007387 */ /* 0x0005e40000100800 */
.L_x_1762:
[----:B------:R-:W-:Y:S05]  /*1040*/  YIELD ;  /* 0x0000000000007946 */ /* 0x000fea0003800000 */
[----:B------:R-:W-:Y:S01]  /*1050*/  ULDC.64 UR4, c[0x0][0xa28] ;  /* 0x00028a0000047ab9 */ /* 0x000fe20000000a00 */
[----:B0-2--5:R-:W0:Y:S01]  /*1060*/  LDC.64 R6, c[0x0][0xa08] ;  /* 0x00028200ff067b82 */ /* 0x025e220000000a00 */
[----:B------:R-:W-:Y:S01]  /*1070*/  ISETP.NE.U32.AND P1, PT, RZ, UR4, PT ;  /* 0x00000004ff007c0c */ /* 0x000fe2000bf25070 */
[----:B------:R-:W-:Y:S02]  /*1080*/  IMAD.MOV.U32 R0, RZ, RZ, RZ ;  /* 0x000000ffff007224 */ /* 0x000fe400078e00ff */
[----:B------:R-:W-:Y:S01]  /*1090*/  IMAD.MOV.U32 R68, RZ, RZ, RZ ;  /* 0x000000ffff447224 */ /* 0x000fe200078e00ff */
[----:B------:R-:W-:Y:S01]  /*10a0*/  ISETP.NE.AND.EX P1, PT, RZ, UR5, PT, P1 ;  /* 0x00000005ff007c0c */ /* 0x000fe2000bf25310 */
[----:B------:R-:W-:-:S02]  /*10b0*/  ULDC.64 UR4, c[0x0][0xa18] ;  /* 0x0002860000047ab9 */ /* 0x000fc40000000a00 */
[----:B------:R-:W-:-:S04]  /*10c0*/  ISETP.NE.U32.AND P2, PT, RZ, UR4, PT ;  /* 0x00000004ff007c0c */ /* 0x000fc8000bf45070 */
[----:B------:R-:W-:Y:S01]  /*10d0*/  ISETP.NE.AND.EX P2, PT, RZ, UR5, PT, P2 ;  /* 0x00000005ff007c0c */ /* 0x000fe2000bf45320 */
[----:B------:R-:W-:Y:S02]  /*10e0*/  ULDC.64 UR4, c[0x0][0xa08] ;  /* 0x0002820000047ab9 */ /* 0x000fe40000000a00 */
[----:B------:R-:W-:-:S03]  /*10f0*/  ISETP.NE.U32.AND P0, PT, RZ, UR4, PT ;  /* 0x00000004ff007c0c */ /* 0x000fc6000bf05070 */
[----:B-1----:R-:W1:Y:S01]  /*1100*/  @P1 LDC.64 R4, c[0x0][0xa28] ;  /* 0x00028a00ff041b82 */ /* 0x002e620000000a00 */
[----:B------:R-:W-:Y:S01]  /*1110*/  ISETP.NE.AND.EX P0, PT, RZ, UR5, PT, P0 ;  /* 0x00000005ff007c0c */ /* 0x000fe2000bf05300 */
[----:B0---4-:R-:W-:-:S06]  /*1120*/  IMAD.WIDE R10, R31, 0x4, R6 ;  /* 0x000000041f0a7825 */ /* 0x011fcc00078e0206 */
[----:B------:R-:W0:Y:S01]  /*1130*/  @P2 LDC.64 R8, c[0x0][0xa18] ;  /* 0x00028600ff082b82 */ /* 0x000e220000000a00 */
[----:B------:R-:W-:Y:S02]  /*1140*/  ULDC UR4, c[0x0][0x288] ;  /* 0x0000a20000047ab9 */ /* 0x000fe40000000800 */
[----:B------:R-:W-:Y:S01]  /*1150*/  MOV R155, UR4 ;  /* 0x00000004009b7c02 */ /* 0x000fe20008000f00 */
[----:B------:R-:W-:Y:S02]  /*1160*/  ULDC.64 UR4, c[0x0][0x418] ;  /* 0x0001060000047ab9 */ /* 0x000fe40000000a00 */
[----:B------:R2:W5:Y:S01]  /*1170*/  @P0 LDG.E R68, desc[UR42][R10.64] ;  /* 0x0000002a0a440981 */ /* 0x000562000c1e1900 */
[----:B-1----:R-:W-:-:S05]  /*1180*/  @P1 IMAD.WIDE R4, R31, 0x4, R4 ;  /* 0x000000041f041825 */ /* 0x002fca00078e0204 */
[----:B------:R2:W5:Y:S01]  /*1190*/  @P1 LDG.E R0, desc[UR42][R4.64] ;  /* 0x0000002a04001981 */ /* 0x000562000c1e1900 */
[----:B0-----:R-:W-:-:S05]  /*11a0*/  @P2 IMAD.WIDE R6, R31, 0x4, R8 ;  /* 0x000000041f062825 */ /* 0x001fca00078e0208 */
[----:B------:R2:W5:Y:S01]  /*11b0*/  @P2 LDG.E R155, desc[UR42][R6.64] ;  /* 0x0000002a069b2981 */ /* 0x000562000c1e1900 */
[----:B------:R-:W-:-:S03]  /*11c0*/  UISETP.NE.U32.AND UP0, UPT, UR4, URZ, UPT ;  /* 0x0000003f0400728c */ /* 0x000fc6000bf05070 */
[----:B------:R-:W-:Y:S01]  /*11d0*/  ULDC UR4, c[0x0][0x424] ;  /* 0x0001090000047ab9 */ /* 0x000fe20000000800 */
[----:B------:R-:W-:-:S03]  /*11e0*/  UISETP.NE.AND.EX UP0, UPT, UR5, URZ, UPT, UP0 ;  /* 0x0000003f0500728c */ /* 0x000fc6000bf05300 */
[----:B------:R-:W-:Y:S01]  /*11f0*/  ULDC UR5, c[0x0][0x2f0] ;  /* 0x0000bc0000057ab9 */ /* 0x000fe20000000800 */
[----:B------:R-:W-:-:S04]  /*1200*/  USEL UR4, UR4, 0x1, UP0 ;  /* 0x0000000104047887 */ /* 0x000fc80008000000 */
[----:B------:R-:W-:-:S03]  /*1210*/  UIMAD UR4, UR4, UR5, URZ ;  /* 0x00000005040472a4 */ /* 0x000fc6000f8e023f */
[----:B------:R-:W-:Y:S02]  /*1220*/  ULDC UR5, c[0x0][0x348] ;  /* 0x0000d20000057ab9 */ /* 0x000fe40000000800 */
[----:B------:R-:W-:Y:S02]  /*1230*/  IMAD.U32 R28, RZ, RZ, UR5 ;  /* 0x00000005ff1c7e24 */ /* 0x000fe4000f8e00ff */
[----:B------:R-:W-:Y:S01]  /*1240*/  IMAD.U32 R33, RZ, RZ, UR4 ;  /* 0x00000004ff217e24 */ /* 0x000fe2000f8e00ff */
[----:B--2---:R-:W-:Y:S06]  /*1250*/  @P2 BRA `(.L_x_1557) ;  /* 0x0000000000242947 */ /* 0x004fec0003800000 */
        /* <DEDUP_REMOVED lines=9> */
.L_x_1557:
[----:B------:R-:W-:Y:S01]  /*12f0*/  ULDC.64 UR4, c[0x0][0xa20] ;  /* 0x0002880000047ab9 */ /* 0x000fe20000000a00 */
[----:B------:R0:W-:Y:S01]  /*1300*/  STL [R1+0x48], R30 ;  /* 0x0000481e01007387 */ /* 0x0001e20000100800 */
[----:B------:R-:W-:-:S03]  /*1310*/  ISETP.NE.U32.AND P1, PT, RZ, UR4, PT ;  /* 0x00000004ff007c0c */ /* 0x000fc6000bf25070 */
[----:B------:R0:W-:Y:S01]  /*1320*/  STL [R1+0x4c], R31 ;  /* 0x00004c1f01007387 */ /* 0x0001e20000100800 */
[----:B------:R-:W-:-:S13]  /*1330*/  ISETP.NE.AND.EX P1, PT, RZ, UR5, PT, P1 ;  /* 0x00000005ff007c0c */ /* 0x000fda000bf25310 */
[----:B0-----:R-:W-:Y:S05]  /*1340*/  @!P1 BRA `(.L_x_1558) ;  /* 0x0000000000109947 */ /* 0x001fea0003800000 */
[----:B------:R-:W0:Y:S02]  /*1350*/  LDC.64 R4, c[0x0][0xa20] ;  /* 0x00028800ff047b82 */ /* 0x000e240000000a00 */
[----:B0-----:R-:W-:-:S05]  /*1360*/  IMAD.WIDE R4, R31, 0x4, R4 ;  /* 0x000000041f047825 */ /* 0x001fca00078e0204 */
[----:B------:R0:W5:Y:S01]  /*1370*/  LDG.E R33, desc[UR42][R4.64] ;  /* 0x0000002a04217981 */ /* 0x000162000c1e1900 */
[----:B------:R-:W-:Y:S05]  /*1380*/  BRA `(.L_x_1559) ;  /* 0x0000000000107947 */ /* 0x000fea0003800000 */
.L_x_1558:
[----:B------:R-:W-:Y:S05]  /*1390*/  @!P0 BRA `(.L_x_1559) ;  /* 0x00000000000c8947 */ /* 0x000fea0003800000 */
[----:B------:R-:W2:Y:S04]  /*13a0*/  LDG.E R4, desc[UR42][R10.64] ;  /* 0x0000002a0a047981 */ /* 0x000ea8000c1e1900 */
[----:B------:R-:W2:Y:S02]  /*13b0*/  LDG.E R33, desc[UR42][R10.64+0x4] ;  /* 0x0000042a0a217981 */ /* 0x000ea4000c1e1900 */
[----:B--2---:R-:W-:-:S07]  /*13c0*/  IMAD.IADD R33, R33, 0x1, -R4 ;  /* 0x0000000121217824 */ /* 0x004fce00078e0a04 */
.L_x_1559:
[----:B------:R-:W-:Y:S01]  /*13d0*/  ULDC.64 UR4, c[0x0][0xa10] ;  /* 0x0002840000047ab9 */ /* 0x000fe20000000a00 */
[----:B0-----:R-:W0:Y:S01]  /*13e0*/  LDC R4, c[0x0][0x448] ;  /* 0x00011200ff047b82 */ /* 0x001e220000000800 */
[----:B------:R-:W-:-:S04]  /*13f0*/  ISETP.NE.U32.AND P0, PT, RZ, UR4, PT ;  /* 0x00000004ff007c0c */ /* 0x000fc8000bf05070 */
[----:B------:R-:W-:Y:S01]  /*1400*/  ISETP.NE.AND.EX P0, PT, RZ, UR5, PT, P0 ;  /* 0x00000005ff007c0c */ /* 0x000fe2000bf05300 */
[----:B------:R-:W-:Y:S02]  /*1410*/  ULDC.64 UR4, c[0x0][0xa30] ;  /* 0x00028c0000047ab9 */ /* 0x000fe40000000a00 */
[----:B------:R-:W-:-:S04]  /*1420*/  ISETP.NE.U32.AND P1, PT, RZ, UR4, PT ;  /* 0x00000004ff007c0c */ /* 0x000fc8000bf25070 */
[----:B------:R-:W-:-:S06]  /*1430*/  ISETP.NE.AND.EX P1, PT, RZ, UR5, PT, P1 ;  /* 0x00000005ff007c0c */ /* 0x000fcc000bf25310 */
[----:B------:R-:W1:Y:S08]  /*1440*/  @P0 LDC.64 R6, c[0x0][0xa10] ;  /* 0x00028400ff060b82 */ /* 0x000e700000000a00 */
[----:B------:R-:W2:Y:S01]  /*1450*/  @P1 LDC.64 R8, c[0x0][0xa30] ;  /* 0x00028c00ff081b82 */ /* 0x000ea20000000a00 */
[----:B-1----:R-:W-:-:S05]  /*1460*/  @P0 IMAD.WIDE R6, R31, 0x4, R6 ;  /* 0x000000041f060825 */ /* 0x002fca00078e0206 */
[----:B------:R-:W3:Y:S04]  /*1470*/  @P0 LDG.E R3, desc[UR42][R6.64] ;  /* 0x0000002a06030981 */ /* 0x000ee8000c1e1900 */
[----:B------:R1:W3:Y:S01]  /*1480*/  @P0 LDG.E R10, desc[UR42][R6.64+0x4] ;  /* 0x0000042a060a0981 */ /* 0x0002e2000c1e1900 */
[----:B-----5:R-:W-:Y:S02]  /*1490*/  IMAD.MOV.U32 R24, RZ, RZ, R33 ;  /* 0x000000ffff187224 */ /* 0x020fe400078e0021 */
[----:B--2---:R-:W-:-:S05]  /*14a0*/  @P1 IMAD.WIDE R8, R31, 0x4, R8 ;  /* 0x000000041f081825 */ /* 0x004fca00078e0208 */
[----:B------:R2:W5:Y:S01]  /*14b0*/  @P1 LDG.E R24, desc[UR42][R8.64] ;  /* 0x0000002a08181981 */ /* 0x000562000c1e1900 */
[----:B0-----:R-:W-:Y:S01]  /*14c0*/  ISETP.NE.AND P1, PT, R4, 0x1, PT ;  /* 0x000000010400780c */ /* 0x001fe20003f25270 */
[----:B------:R-:W-:Y:S01]  /*14d0*/  IMAD R14, R29, 0xc0, RZ ;  /* 0x000000c01d0e7824 */ /* 0x000fe200078e02ff */
[----:B------:R-:W0:Y:S01]  /*14e0*/  LDC.64 R4, c[0x0][0x9e0] ;  /* 0x00027800ff047b82 */ /* 0x000e220000000a00 */
[----:B------:R-:W-:-:S03]  /*14f0*/  IMAD.IADD R13, R33, 0x1, -R0 ;  /* 0x00000001210d7824 */ /* 0x000fc600078e0a00 */
[----:B------:R4:W-:Y:S01]  /*1500*/  STL [R1+0x20], R14 ;  /* 0x0000200e01007387 */ /* 0x0009e20000100800 */
[----:B------:R-:W-:-:S05]  /*1510*/  IADD3 R0, R14, 0xbf, RZ ;  /* 0x000000bf0e007810 */ /* 0x000fca0007ffe0ff */
[----:B-1----:R-:W-:Y:S01]  /*1520*/  IMAD.MOV.U32 R6, RZ, RZ, R0 ;  /* 0x000000ffff067224 */ /* 0x002fe200078e0000 */
[----:B------:R-:W1:Y:S08]  /*1530*/  @P1 LDC R11, c[0x0][0x44c] ;  /* 0x00011300ff0b1b82 */ /* 0x000e700000000800 */
[----:B------:R-:W2:Y:S01]  /*1540*/  @P1 LDC R12, c[0x0][0x450] ;  /* 0x00011400ff0c1b82 */ /* 0x000ea20000000800 */
[----:B0-----:R-:W-:Y:S01]  /*1550*/  ISETP.GE.AND P2, PT, R5, 0x1, PT ;  /* 0x000000010500780c */ /* 0x001fe20003f46270 */
[----:B---3--:R-:W-:-:S02]  /*1560*/  @P0 IMAD.IADD R28, R10, 0x1, -R3 ;  /* 0x000000010a1c0824 */ /* 0x008fc400078e0a03 */
[----:B-1----:R-:W-:-:S04]  /*1570*/  @P1 IMAD.HI.U32 R3, R0, R11, RZ ;  /* 0x0000000b00031227 */ /* 0x002fc800078e00ff */
[----:B------:R-:W-:Y:S01]  /*1580*/  IMAD.IADD R156, R13, 0x1, R28 ;  /* 0x000000010d9c7824 */ /* 0x000fe200078e021c */
[----:B--2---:R-:W-:-:S03]  /*1590*/  @P1 SHF.R.U32.HI R6, RZ, R12, R3 ;  /* 0x0000000cff061219 */ /* 0x004fc60000011603 */
[C---:B------:R-:W-:Y:S01]  /*15a0*/  VIADD R0, R156.reuse, 0x7f ;  /* 0x0000007f9c007836 */ /* 0x040fe20000000000 */
[----:B------:R-:W-:-:S04]  /*15b0*/  IADD3 R7, R156, 0x1, -R155 ;  /* 0x000000019c077810 */ /* 0x000fc80007ffe89b */
[----:B------:R-:W-:Y:S01]  /*15c0*/  SHF.R.S32.HI R3, RZ, 0x1f, R0 ;  /* 0x0000001fff037819 */ /* 0x000fe20000011400 */
[----:B------:R-:W-:-:S03]  /*15d0*/  IMAD.IADD R9, R7, 0x1, R6 ;  /* 0x0000000107097824 */ /* 0x000fc600078e0206 */
[----:B------:R-:W-:Y:S01]  /*15e0*/  LEA.HI R3, R3, R0, RZ, 0x7 ;  /* 0x0000000003037211 */ /* 0x000fe200078f38ff */
[----:B------:R-:W-:-:S03]  /*15f0*/  IMAD.IADD R4, R9, 0x1, R4 ;  /* 0x0000000109047824 */ /* 0x000fc600078e0204 */
[----:B------:R-:W-:Y:S01]  /*1600*/  SHF.R.S32.HI R78, RZ, 0x7, R3 ;  /* 0x00000007ff4e7819 */ /* 0x000fe20000011403 */
[----:B----4-:R-:W-:Y:S06]  /*1610*/  @!P2 BRA `(.L_x_1560) ;  /* 0x000000000048a947 */ /* 0x010fec0003800000 */
        /* <DEDUP_REMOVED lines=11> */
.L_x_1562:
[----:B------:R-:W-:-:S13]  /*16d0*/  ISETP.NE.AND P0, PT, R5, 0x1, PT ;  /* 0x000000010500780c */ /* 0x000fda0003f05270 */
[----:B------:R-:W0:Y:S02]  /*16e0*/  @P0 LDC.64 R6, c[0x0][0x9e8] ;  /* 0x00027a00ff060b82 */ /* 0x000e240000000a00 */
[----:B0-----:R-:W-:-:S05]  /*16f0*/  @P0 IMAD.HI.U32 R6, R0, R6, RZ ;  /* 0x0000000600060227 */ /* 0x001fca00078e00ff */
[----:B------:R-:W-:-:S07]  /*1700*/  @P0 SHF.R.U32.HI R0, RZ, R7, R6 ;  /* 0x00000007ff000219 */ /* 0x000fce0000011606 */
.L_x_1563:
[----:B------:R-:W-:Y:S05]  /*1710*/  BSYNC B0 ;  /* 0x0000000000007941 */ /* 0x000fea0003800000 */
.L_x_1561:
[----:B------:R-:W-:-:S05]  /*1720*/  IMAD R3, R0, R5, R5 ;  /* 0x0000000500037224 */ /* 0x000fca00078e0205 */
[----:B------:R-:W-:-:S07]  /*1730*/  VIMNMX R4, R4, R3, PT ;  /* 0x0000000304047248 */ /* 0x000fce0003fe0100 */
.L_x_1560:
[----:B------:R-:W0:Y:S01]  /*1740*/  @P1 LDC R0, c[0x0][0x44c] ;  /* 0x00011300ff001b82 */ /* 0x000e220000000800 */
[----:B------:R-:W-:Y:S01]  /*1750*/  MOV R3, R14 ;  /* 0x0000000e00037202 */ /* 0x000fe20000000f00 */
[----:B------:R-:W-:Y:S01]  /*1760*/  IMAD.IADD R88, R156, 0x1, -R155 ;  /* 0x000000019c587824 */ /* 0x000fe200078e0a9b */
[----:B------:R-:W-:-:S05]  /*1770*/  ULDC UR4, c[0x0][0x9dc] ;  /* 0x0002770000047ab9 */ /* 0x000fca0000000800 */
[----:B------:R-:W1:Y:S01]  /*1780*/  @P1 LDC R7, c[0x0][0x450] ;  /* 0x00011400ff071b82 */ /* 0x000e620000000800 */
[----:B0-----:R-:W-:-:S05]  /*1790*/  @P1 IMAD.HI.U32 R0, R14, R0, RZ ;  /* 0x000000000e001227 */ /* 0x001fca00078e00ff */
[----:B-1----:R-:W-:-:S05]  /*17a0*/  @P1 SHF.R.U32.HI R3, RZ, R7, R0 ;  /* 0x00000007ff031219 */ /* 0x002fca0000011600 */
[----:B------:R-:W-:-:S04]  /*17b0*/  IMAD.IADD R0, R88, 0x1, R3 ;  /* 0x0000000158007824 */ /* 0x000fc800078e0203 */
[----:B------:R-:W-:Y:S01]  /*17c0*/  VIADD R3, R0, -UR4 ;  /* 0x8000000400037c36 */ /* 0x000fe20008000000 */
[----:B------:R-:W-:Y:S06]  /*17d0*/  @!P2 BRA `(.L_x_1564) ;  /* 0x000000000044a947 */ /* 0x000fec0003800000 */
[----:B------:R-:W-:Y:S01]  /*17e0*/  ISETP.GT.AND P0, PT, R0, -0x1, PT ;  /* 0xffffffff0000780c */ /* 0x000fe20003f04270 */
[----:B------:R-:W-:-:S12]  /*17f0*/  BSSY B0, `(.L_x_1565) ;  /* 0x000000d000007945 */ /* 0x000fd80003800000 */
[----:B------:R-:W-:Y:S05]  /*1800*/  @P0 BRA `(.L_x_1566) ;  /* 0x00000000001c0947 */ /* 0x000fea0003800000 */
[----:B------:R-:W-:Y:S02]  /*1810*/  ISETP.NE.AND P0, PT, R5, 0x1, PT ;  /* 0x000000010500780c */ /* 0x000fe40003f05270 */
[----:B------:R-:W-:-:S11]  /*1820*/  LOP3.LUT R7, RZ, R0, RZ, 0x33, !PT ;  /* 0x00000000ff077212 */ /* 0x000fd600078e33ff */
[----:B------:R-:W0:Y:S02]  /*1830*/  @P0 LDC.64 R8, c[0x0][0x9e8] ;  /* 0x00027a00ff080b82 */ /* 0x000e240000000a00 */
[----:B0-----:R-:W-:-:S05]  /*1840*/  @P0 IMAD.HI.U32 R0, R7, R8, RZ ;  /* 0x0000000807000227 */ /* 0x001fca00078e00ff */
[----:B------:R-:W-:-:S04]  /*1850*/  @P0 SHF.R.U32.HI R7, RZ, R9, R0 ;  /* 0x00000009ff070219 */ /* 0x000fc80000011600 */
[----:B------:R-:W-:Y:S01]  /*1860*/  LOP3.LUT R0, RZ, R7, RZ, 0x33, !PT ;  /* 0x00000007ff007212 */ /* 0x000fe200078e33ff */
[----:B------:R-:W-:Y:S06]  /*1870*/  BRA `(.L_x_1567) ;  /* 0x0000000000107947 */ /* 0x000fec0003800000 */
.L_x_1566:
[----:B------:R-:W-:-:S13]  /*1880*/  ISETP.NE.AND P0, PT, R5, 0x1, PT ;  /* 0x000000010500780c */ /* 0x000fda0003f05270 */
[----:B------:R-:W0:Y:S02]  /*1890*/  @P0 LDC.64 R6, c[0x0][0x9e8] ;  /* 0x00027a00ff060b82 */ /* 0x000e240000000a00 */
[----:B0-----:R-:W-:-:S05]  /*18a0*/  @P0 IMAD.HI.U32 R6, R0, R6, RZ ;  /* 0x0000000600060227 */ /* 0x001fca00078e00ff */
[----:B------:R-:W-:-:S07]  /*18b0*/  @P0 SHF.R.U32.HI R0, RZ, R7, R6 ;  /* 0x00000007ff000219 */ /* 0x000fce0000011606 */
.L_x_1567:
[----:B------:R-:W-:Y:S05]  /*18c0*/  BSYNC B0 ;  /* 0x0000000000007941 */ /* 0x000fea0003800000 */
.L_x_1565:
[----:B------:R-:W-:-:S05]  /*18d0*/  IMAD R0, R0, R5, RZ ;  /* 0x0000000500007224 */ /* 0x000fca00078e02ff */
[----:B------:R-:W-:-:S07]  /*18e0*/  VIMNMX R3, R3, R0, !PT ;  /* 0x0000000003037248 */ /* 0x000fce0007fe0100 */
.L_x_1564:
[----:B------:R-:W-:Y:S01]  /*18f0*/  VIADD R4, R4, 0x7f ;  /* 0x0000007f04047836 */ /* 0x000fe20000000000 */
[----:B------:R-:W-:-:S04]  /*1900*/  SHF.R.S32.HI R0, RZ, 0x1f, R3 ;  /* 0x0000001fff007819 */ /* 0x000fc80000011403 */
[----:B------:R-:W-:Y:S02]  /*1910*/  SHF.R.S32.HI R5, RZ, 0x1f, R4 ;  /* 0x0000001fff057819 */ /* 0x000fe40000011404 */
[----:B------:R-:W-:Y:S02]  /*1920*/  LEA.HI R0, R0, R3, RZ, 0x7 ;  /* 0x0000000300007211 */ /* 0x000fe400078f38ff */
[----:B------:R-:W-:Y:S02]  /*1930*/  LEA.HI R5, R5, R4, RZ, 0x7 ;  /* 0x0000000405057211 */ /* 0x000fe400078f38ff */
[----:B------:R-:W-:Y:S02]  /*1940*/  SHF.R.S32.HI R0, RZ, 0x7, R0 ;  /* 0x00000007ff007819 */ /* 0x000fe40000011400 */
[----:B------:R-:W-:Y:S02]  /*1950*/  SHF.R.S32.HI R5, RZ, 0x7, R5 ;  /* 0x00000007ff057819 */ /* 0x000fe40000011405 */
[----:B------:R-:W-:-:S02]  /*1960*/  VIMNMX R0, RZ, R0, !PT ;  /* 0x00000000ff007248 */ /* 0x000fc40007fe0100 */
[----:B------:R-:W-:-:S03]  /*1970*/  VIMNMX R5, R78, R5, PT ;  /* 0x000000054e057248 */ /* 0x000fc60003fe0100 */
[--C-:B------:R-:W-:Y:S02]  /*1980*/  IMAD R0, R0, 0x80, -R13.reuse ;  /* 0x0000008000007824 */ /* 0x100fe400078e0a0d */
[----:B------:R-:W-:-:S03]  /*1990*/  IMAD R5, R5, 0x80, -R13 ;  /* 0x0000008005057824 */ /* 0x000fc600078e0a0d */
[----:B------:R-:W-:Y:S02]  /*19a0*/  VIMNMX R0, RZ, R0, !PT ;  /* 0x00000000ff007248 */ /* 0x000fe40007fe0100 */
[----:B------:R-:W-:Y:S02]  /*19b0*/  VIMNMX R5, R5, R28, PT ;  /* 0x0000001c05057248 */ /* 0x000fe40003fe0100 */
[----:B------:R-:W-:Y:S02]  /*19c0*/  SHF.R.U32.HI R27, RZ, 0x7, R0 ;  /* 0x00000007ff1b7819 */ /* 0x000fe40000011600 */
[----:B------:R-:W-:Y:S02]  /*19d0*/  ISETP.GT.AND P0, PT, R5, R0, PT ;  /* 0x000000000500720c */ /* 0x000fe40003f04270 */
[----:B------:R-:W-:-:S11]  /*19e0*/  MOV R26, R27 ;  /* 0x0000001b001a7202 */ /* 0x000fd60000000f00 */
[----:B------:R-:W-:-:S05]  /*19f0*/  @P0 VIADD R3, R5, 0x7f ;  /* 0x0000007f05030836 */ /* 0x000fca0000000000 */
[----:B------:R-:W-:-:S04]  /*1a00*/  @P0 SHF.R.S32.HI R0, RZ, 0x1f, R3 ;  /* 0x0000001fff000819 */ /* 0x000fc80000011403 */
[----:B------:R-:W-:-:S04]  /*1a10*/  @P0 LEA.HI R0, R0, R3, RZ, 0x7 ;  /* 0x0000000300000211 */ /* 0x000fc800078f38ff */
[----:B------:R-:W-:Y:S02]  /*1a20*/  @P0 SHF.R.S32.HI R26, RZ, 0x7, R0 ;  /* 0x00000007ff1a0819 */ /* 0x000fe40000011400 */
[----:B------:R-:W-:Y:S02]  /*1a30*/  PLOP3.LUT P0, PT, PT, PT, PT, 0x80, 0x0 ;  /* 0x000000000000781c */ /* 0x000fe40003f0f070 */
[----:B------:R-:W-:-:S13]  /*1a40*/  ISETP.GT.AND P1, PT, R26, R27, PT ;  /* 0x0000001b1a00720c */ /* 0x000fda0003f24270 */
[----:B------:R-:W-:Y:S05]  /*1a50*/  @!P1 BRA `(.L_x_1568) ;  /* 0x00000040005c9947 */ /* 0x000fea0003800000 */
        /* <DEDUP_REMOVED lines=19> */
[----:B-1---5:R-:W-:Y:S05]  /*1b90*/  CALL.ABS.NOINC R14 ;  /* 0x000000000e007343 */ /* 0x022fea0003c00000 */
.L_x_1570:
[----:B------:R-:W-:Y:S05]  /*1ba0*/  BSYNC B6 ;  /* 0x0000000000067941 */ /* 0x000fea0003800000 */
.L_x_1569:
        /* <DEDUP_REMOVED lines=11> */
[----:B------:R-:W-:Y:S01]  /*1c60*/  MOV R10, UR6 ;  /* 0x00000006000a7c02 */ /* 0x000fe20008000f00 */
[----:B------:R-:W-:Y:S02]  /*1c70*/  IMAD.U32 R6, RZ, RZ, UR4 ;  /* 0x00000004ff067e24 */ /* 0x000fe4000f8e00ff */
[----:B------:R-:W-:-:S02]  /*1c80*/  IMAD.U32 R7, RZ, RZ, UR5 ;  /* 0x00000005ff077e24 */ /* 0x000fc4000f8e00ff */
[----:B------:R-:W-:Y:S02]  /*1c90*/  IMAD.U32 R11, RZ, RZ, UR7 ;  /* 0x00000007ff0b7e24 */ /* 0x000fe4000f8e00ff */
[----:B------:R-:W-:Y:S02]  /*1ca0*/  IMAD.MOV.U32 R8, RZ, RZ, 0x70 ;  /* 0x00000070ff087424 */ /* 0x000fe400078e00ff */
[----:B------:R-:W-:Y:S02]  /*1cb0*/  IMAD.MOV.U32 R12, RZ, RZ, 0x1 ;  /* 0x00000001ff0c7424 */ /* 0x000fe400078e00ff */
[----:B0-----:R-:W-:-:S07]  /*1cc0*/  IMAD.MOV.U32 R13, RZ, RZ, RZ ;  /* 0x000000ffff0d7224 */ /* 0x001fce00078e00ff */
[----:B------:R-:W-:-:S07]  /*1cd0*/  LEPC R20, `(.L_x_1572) ;  /* 0x000000001014794e */ /* 0x000fce0000000000 */
[----:B-1---5:R-:W-:Y:S05]  /*1ce0*/  CALL.ABS.NOINC R14 ;  /* 0x000000000e007343 */ /* 0x022fea0003c00000 */
.L_x_1572:
[----:B------:R-:W-:Y:S05]  /*1cf0*/  BSYNC B6 ;  /* 0x0000000000067941 */ /* 0x000fea0003800000 */
.L_x_1571:
[----:B------:R-:W-:Y:S01]  /*1d00*/  ULDC.64 UR4, c[0x0][0x9f8] ;  /* 0x00027e0000047ab9 */ /* 0x000fe20000000a00 */
[----:B------:R-:W2:Y:S01]  /*1d10*/  LDL R34, [R1+0x40] ;  /* 0x0000400001227983 */ /* 0x000ea20000100800 */
[----:B------:R-:W-:Y:S01]  /*1d20*/  ISETP.NE.U32.AND P0, PT, RZ, UR4, PT ;  /* 0x00000004ff007c0c */ /* 0x000fe2000bf05070 */
[----:B------:R-:W-:Y:S01]  /*1d30*/  IMAD.MOV.U32 R69, RZ, RZ, R31 ;  /* 0x000000ffff457224 */ /* 0x000fe200078e001f */
[----:B------:R-:W0:Y:S01]  /*1d40*/  LDC.64 R66, c[0x0][0x3f8] ;  /* 0x0000fe00ff427b82 */ /* 0x000e220000000a00 */
[----:B------:R-:W3:Y:S01]  /*1d50*/  LDL R32, [R1+0x44] ;  /* 0x0000440001207983 */ /* 0x000ee20000100800 */
[----:B------:R-:W-:-:S06]  /*1d60*/  ISETP.NE.AND.EX P0, PT, RZ, UR5, PT, P0 ;  /* 0x00000005ff007c0c */ /* 0x000fcc000bf05300 */
[----:B------:R-:W1:Y:S08]  /*1d70*/  LDC.64 R4, c[0x0][0x408] ;  /* 0x00010200ff047b82 */ /* 0x000e700000000a00 */
[----:B------:R-:W4:Y:S02]  /*1d80*/  @P0 LDC.64 R6, c[0x0][0x9f8] ;  /* 0x00027e00ff060b82 */ /* 0x000f240000000a00 */
[----:B----4-:R-:W-:Y:S01]  /*1d90*/  @P0 IMAD.WIDE R6, R31, 0x4, R6 ;  /* 0x000000041f060825 */ /* 0x010fe200078e0206 */
[----:B------:R-:W4:Y:S05]  /*1da0*/  S2R R20, SR_TID.X ;  /* 0x0000000000147919 */ /* 0x000f2a0000002100 */
[----:B------:R-:W4:Y:S01]  /*1db0*/  LDC R31, c[0x0][0x3f4] ;  /* 0x0000fd00ff1f7b82 */ /* 0x000f220000000800 */
[----:B------:R1:W3:Y:S01]  /*1dc0*/  @P0 LDG.E R69, desc[UR42][R6.64] ;  /* 0x0000002a06450981 */ /* 0x0002e2000c1e1900 */
[----:B------:R-:W-:Y:S01]  /*1dd0*/  SHF.R.S32.HI R3, RZ, 0x1f, R157 ;  /* 0x0000001fff037819 */ /* 0x000fe2000001149d */
[----:B0-----:R-:W-:Y:S01]  /*1de0*/  IMAD.WIDE.U32 R10, R157, R66, R16 ;  /* 0x000000429d0a7225 */ /* 0x001fe200078e0010 */
[----:B------:R-:W-:-:S02]  /*1df0*/  SHF.R.S32.HI R153, RZ, 0x1f, R152 ;  /* 0x0000001fff997819 */ /* 0x000fc40000011498 */
[----:B-1----:R-:W-:Y:S01]  /*1e00*/  SHF.L.U64.HI R64, R4, 0x7, R5 ;  /* 0x0000000704407819 */ /* 0x002fe20000010205 */
[-C--:B------:R-:W-:Y:S01]  /*1e10*/  IMAD R0, R3, R66.reuse, RZ ;  /* 0x0000004203007224 */ /* 0x080fe200078e02ff */
[----:B------:R-:W-:Y:S01]  /*1e20*/  LOP3.LUT R23, R23, 0xfffffffd, RZ, 0xc0, !PT ;  /* 0xfffffffd17177812 */ /* 0x000fe200078ec0ff */
[----:B------:R-:W-:Y:S01]  /*1e30*/  IMAD.WIDE.U32 R8, R157, R66, R152 ;  /* 0x000000429d087225 */ /* 0x000fe200078e0098 */
[----:B------:R-:W-:-:S03]  /*1e40*/  SHF.R.S32.HI R62, RZ, 0x1f, R30 ;  /* 0x0000001fff3e7819 */ /* 0x000fc6000001141e */
[----:B------:R-:W-:Y:S02]  /*1e50*/  IMAD R15, R157, R67, R0 ;  /* 0x000000439d0f7224 */ /* 0x000fe400078e0200 */
[-C--:B------:R-:W-:Y:S02]  /*1e60*/  IMAD R0, R3, R4.reuse, RZ ;  /* 0x0000000403007224 */ /* 0x080fe400078e02ff */
[----:B------:R-:W-:Y:S01]  /*1e70*/  IMAD.IADD R9, R9, 0x1, R15 ;  /* 0x0000000109097824 */ /* 0x000fe200078e020f */
[----:B------:R-:W-:Y:S01]  /*1e80*/  IADD3 R11, R15, R11, RZ ;  /* 0x0000000b0f0b7210 */ /* 0x000fe20007ffe0ff */
[C---:B------:R-:W-:Y:S01]  /*1e90*/  IMAD R21, R157.reuse, R5, R0 ;  /* 0x000000059d157224 */ /* 0x040fe200078e0200 */
[----:B-----5:R-:W-:Y:S01]  /*1ea0*/  SHF.R.S32.HI R15, RZ, 0x1f, R24 ;  /* 0x0000001fff0f7819 */ /* 0x020fe20000011418 */
[----:B------:R-:W-:Y:S01]  /*1eb0*/  IMAD.WIDE.U32 R6, R157, R4, R152 ;  /* 0x000000049d067225 */ /* 0x000fe200078e0098 */
[----:B----4-:R-:W-:-:S03]  /*1ec0*/  ISETP.GE.AND P0, PT, R16, R31, PT ;  /* 0x0000001f1000720c */ /* 0x010fc60003f06270 */
[----:B------:R-:W-:Y:S01]  /*1ed0*/  IMAD R14, R15, R66, RZ ;  /* 0x000000420f0e7224 */ /* 0x000fe200078e02ff */
[----:B------:R-:W-:Y:S01]  /*1ee0*/  SEL R3, R31, RZ, P0 ;  /* 0x000000ff1f037207 */ /* 0x000fe20000000000 */
[----:B------:R-:W-:Y:S01]  /*1ef0*/  IMAD.WIDE.U32 R12, R157, R4, R16 ;  /* 0x000000049d0c7225 */ /* 0x000fe200078e0010 */
[----:B------:R-:W-:-:S03]  /*1f00*/  SHF.R.U32.HI R35, RZ, 0x7, R20 ;  /* 0x00000007ff237819 */ /* 0x000fc60000011614 */
[----:B------:R-:W-:Y:S01]  /*1f10*/  VIADD R36, R20, 0xffffff80 ;  /* 0xffffff8014247836 */ /* 0x000fe20000000000 */
[C---:B------:R-:W-:Y:S01]  /*1f20*/  ISETP.NE.AND P6, PT, R35.reuse, 0x1, PT ;  /* 0x000000012300780c */ /* 0x040fe20003fc5270 */
[----:B------:R-:W-:Y:S02]  /*1f30*/  VIADD R60, R35, 0x8 ;  /* 0x00000008233c7836 */ /* 0x000fe40000000000 */
[----:B------:R-:W-:Y:S02]  /*1f40*/  IMAD.IADD R3, R16, 0x1, R3 ;  /* 0x0000000110037824 */ /* 0x000fe400078e0203 */
[----:B------:R-:W-:Y:S02]  /*1f50*/  VIADD R35, R157, 0x60 ;  /* 0x000000609d237836 */ /* 0x000fe40000000000 */
[----:B------:R-:W-:Y:S01]  /*1f60*/  IMAD R15, R15, R4, RZ ;  /* 0x000000040f0f7224 */ /* 0x000fe200078e02ff */
[----:B------:R-:W-:Y:S01]  /*1f70*/  SHF.R.S32.HI R0, RZ, 0x1f, R3 ;  /* 0x0000001fff007819 */ /* 0x000fe20000011403 */
[----:B------:R-:W-:-:S02]  /*1f80*/  IMAD.SHL.U32 R35, R35, 0x40, RZ ;  /* 0x0000004023237824 */ /* 0x000fc400078e00ff */
[----:B------:R-:W-:Y:S01]  /*1f90*/  VIADD R20, R20, 0xffffff80 ;  /* 0xffffff8014147836 */ /* 0x000fe20000000000 */
[----:B------:R-:W-:Y:S01]  /*1fa0*/  LEA.HI R0, R0, R3, RZ, 0x3 ;  /* 0x0000000300007211 */ /* 0x000fe200078f18ff */
[----:B------:R-:W-:Y:S01]  /*1fb0*/  IMAD.IADD R7, R7, 0x1, R21 ;  /* 0x0000000107077824 */ /* 0x000fe200078e0215 */
[----:B------:R-:W-:Y:S01]  /*1fc0*/  LOP3.LUT R35, R35, 0x1c0, RZ, 0xc0, !PT ;  /* 0x000001c023237812 */ /* 0x000fe200078ec0ff */
[----:B------:R-:W-:Y:S01]  /*1fd0*/  IMAD.IADD R13, R21, 0x1, R13 ;  /* 0x00000001150d7824 */ /* 0x000fe200078e020d */
[----:B------:R-:W-:Y:S05]  /*1fe0*/  @!P6 WARPSYNC.ALL ;  /* 0x000000000000e948 */ /* 0x000fea0003800000 */
[C---:B------:R-:W-:Y:S01]  /*1ff0*/  IMAD R15, R24.reuse, R5, R15 ;  /* 0x00000005180f7224 */ /* 0x040fe200078e020f */
[----:B------:R-:W-:Y:S01]  /*2000*/  LOP3.LUT R5, R35, 0x38, R0, 0xf8, !PT ;  /* 0x0000003823057812 */ /* 0x000fe200078ef800 */
[----:B------:R-:W-:Y:S01]  /*2010*/  VIADD R35, R157, 0x60 ;  /* 0x000000609d237836 */ /* 0x000fe20000000000 */
[----:B------:R-:W-:Y:S01]  /*2020*/  ULDC UR4, c[0x0][0x2f4] ;  /* 0x0000bd0000047ab9 */ /* 0x000fe20000000800 */
[----:B------:R-:W-:Y:S01]  /*2030*/  IMAD.WIDE.U32 R52, R24, R4, R6 ;  /* 0x0000000418347225 */ /* 0x000fe200078e0006 */
[----:B------:R-:W-:-:S02]  /*2040*/  LOP3.LUT R6, R0, 0xfffffff8, RZ, 0xc0, !PT ;  /* 0xfffffff800067812 */ /* 0x000fc400078ec0ff */
[----:B------:R-:W-:Y:S01]  /*2050*/  ISETP.GE.AND P2, PT, R18, UR4, PT ;  /* 0x0000000412007c0c */ /* 0x000fe2000bf46270 */
[----:B------:R-:W-:-:S04]  /*2060*/  IMAD.WIDE.U32 R54, R24, R4, R12 ;  /* 0x0000000418367225 */ /* 0x000fc800078e000c */
[----:B------:R-:W-:Y:S02]  /*2070*/  IMAD.SHL.U32 R63, R4, 0x80, RZ ;  /* 0x00000080043f7824 */ /* 0x000fe400078e00ff */
[----:B------:R-:W-:Y:S02]  /*2080*/  IMAD.SHL.U32 R35, R35, 0x40, RZ ;  /* 0x0000004023237824 */ /* 0x000fe400078e00ff */
[----:B------:R-:W-:-:S03]  /*2090*/  IMAD.WIDE.U32 R48, R24, R66, R8 ;  /* 0x0000004218307225 */ /* 0x000fc600078e0008 */
[----:B------:R-:W-:Y:S01]  /*20a0*/  LOP3.LUT R35, R35, 0x1c0, RZ, 0xc0, !PT ;  /* 0x000001c023237812 */ /* 0x000fe200078ec0ff */
[----:B------:R-:W-:Y:S01]  /*20b0*/  IMAD R21, R24, R67, R14 ;  /* 0x0000004318157224 */ /* 0x000fe200078e020e */
[----:B------:R-:W-:Y:S01]  /*20c0*/  SHF.L.U64.HI R67, R66, 0x7, R67 ;  /* 0x0000000742437819 */ /* 0x000fe20000010243 */
[----:B------:R-:W-:Y:S01]  /*20d0*/  IMAD.WIDE.U32 R50, R24, R66, R10 ;  /* 0x0000004218327225 */ /* 0x000fe200078e000a */
[----:B------:R-:W-:-:S03]  /*20e0*/  SHF.R.U32.HI R35, RZ, 0x3, R35 ;  /* 0x00000003ff237819 */ /* 0x000fc60000011623 */
[----:B------:R-:W-:Y:S01]  /*20f0*/  IMAD.SHL.U32 R58, R31, 0x2, RZ ;  /* 0x000000021f3a7824 */ /* 0x000fe200078e00ff */
[----:B------:R-:W-:Y:S01]  /*2100*/  LOP3.LUT R8, R5, R35, RZ, 0x3c, !PT ;  /* 0x0000002305087212 */ /* 0x000fe200078e3cff */
[----:B------:R-:W-:Y:S01]  /*2110*/  IMAD.IADD R31, R49, 0x1, R21 ;  /* 0x00000001311f7824 */ /* 0x000fe200078e0215 */
[----:B------:R-:W-:Y:S01]  /*2120*/  SHF.R.S32.HI R5, RZ, 0x3, R0 ;  /* 0x00000003ff057819 */ /* 0x000fe20000011400 */
[----:B------:R-:W-:Y:S01]  /*2130*/  IMAD.IADD R68, R68, 0x1, R33 ;  /* 0x0000000144447824 */ /* 0x000fe200078e0221 */
[----:B------:R-:W-:Y:S01]  /*2140*/  IADD3 R21, R21, R51, RZ ;  /* 0x0000003315157210 */ /* 0x000fe20007ffe0ff */
[----:B------:R-:W-:Y:S02]  /*2150*/  IMAD.SHL.U32 R66, R66, 0x80, RZ ;  /* 0x0000008042427824 */ /* 0x000fe400078e00ff */
[----:B------:R-:W-:Y:S02]  /*2160*/  IMAD.IADD R7, R15, 0x1, R55 ;  /* 0x000000010f077824 */ /* 0x000fe400078e0237 */
[C---:B--2---:R-:W-:Y:S01]  /*2170*/  IMAD.SHL.U32 R65, R34.reuse, 0x40, RZ ;  /* 0x0000004022417824 */ /* 0x044fe200078e00ff */
[----:B------:R-:W-:Y:S01]  /*2180*/  @!P6 BAR.SYNC.DEFER_BLOCKING 0x9, 0x100 ;  /* 0x024400000000eb1d */ /* 0x000fe20000010000 */
[----:B------:R-:W-:-:S02]  /*2190*/  LOP3.LUT P1, RZ, R34, 0x4, RZ, 0xc0, !PT ;  /* 0x0000000422ff7812 */ /* 0x000fc4000782c0ff */
[----:B------:R-:W-:Y:S02]  /*21a0*/  SHF.R.S32.HI R34, RZ, 0x1f, R36 ;  /* 0x0000001fff227819 */ /* 0x000fe40000011424 */
[----:B------:R-:W-:Y:S02]  /*21b0*/  LOP3.LUT R65, R65, 0x1c0, RZ, 0xc0, !PT ;  /* 0x000001c041417812 */ /* 0x000fe400078ec0ff */
[----:B------:R-:W-:Y:S02]  /*21c0*/  LEA.HI R34, R34, R36, RZ, 0x2 ;  /* 0x0000002422227211 */ /* 0x000fe400078f10ff */
[----:B------:R-:W-:Y:S02]  /*21d0*/  SHF.R.U32.HI R61, RZ, 0x3, R65 ;  /* 0x00000003ff3d7819 */ /* 0x000fe40000011641 */
[----:B------:R-:W-:Y:S02]  /*21e0*/  LOP3.LUT R34, R34, 0xfffffffc, RZ, 0xc0, !PT ;  /* 0xfffffffc22227812 */ /* 0x000fe400078ec0ff */
[----:B------:R-:W-:-:S02]  /*21f0*/  LOP3.LUT R4, R65, 0x18, R16, 0xf8, !PT ;  /* 0x0000001841047812 */ /* 0x000fc400078ef810 */
[----:B------:R-:W-:Y:S02]  /*2200*/  IADD3 R34, R36, -R34, RZ ;  /* 0x8000002224227210 */ /* 0x000fe40007ffe0ff */
[----:B------:R-:W-:Y:S02]  /*2210*/  LOP3.LUT R4, R4, R61, RZ, 0x3c, !PT ;  /* 0x0000003d04047212 */ /* 0x000fe400078e3cff */
[----:B------:R-:W-:Y:S01]  /*2220*/  @P1 LOP3.LUT R23, R23, 0x2, RZ, 0xfc, !PT ;  /* 0x0000000217171812 */ /* 0x000fe200078efcff */
[----:B------:R-:W-:Y:S01]  /*2230*/  IMAD R59, R34, 0x60, R157 ;  /* 0x00000060223b7824 */ /* 0x000fe200078e029d */
[----:B------:R-:W-:Y:S02]  /*2240*/  SHF.R.S32.HI R34, RZ, 0x1f, R20 ;  /* 0x0000001fff227819 */ /* 0x000fe40000011414 */
[----:B------:R-:W-:Y:S02]  /*2250*/  ISETP.GE.AND P1, PT, R16, UR4, PT ;  /* 0x0000000410007c0c */ /* 0x000fe4000bf26270 */
[----:B------:R-:W-:Y:S01]  /*2260*/  LEA.HI R34, R34, R20, RZ, 0x5 ;  /* 0x0000001422227211 */ /* 0x000fe200078f28ff */
[----:B------:R-:W-:-:S03]  /*2270*/  IMAD.IADD R20, R53, 0x1, R15 ;  /* 0x0000000135147824 */ /* 0x000fc600078e020f */
[----:B------:R-:W-:-:S05]  /*2280*/  SHF.R.S32.HI R34, RZ, 0x5, R34 ;  /* 0x00000005ff227819 */ /* 0x000fca0000011422 */
[----:B------:R-:W-:Y:S01]  /*2290*/  IMAD R57, R34, 0x200, R4 ;  /* 0x0000020022397824 */ /* 0x000fe200078e0204 */
[----:B------:R-:W-:Y:S01]  /*22a0*/  LOP3.LUT R4, R65, 0x38, R0, 0xf8, !PT ;  /* 0x0000003841047812 */ /* 0x000fe200078ef800 */
[----:B---3--:R-:W-:-:S03]  /*22b0*/  IMAD.IADD R0, R32, 0x1, R8 ;  /* 0x0000000120007824 */ /* 0x008fc600078e0208 */
[----:B------:R-:W-:Y:S02]  /*22c0*/  LOP3.LUT R3, R4, R61, RZ, 0x3c, !PT ;  /* 0x0000003d04037212 */ /* 0x000fe400078e3cff */
[----:B------:R-:W-:-:S03]  /*22d0*/  SHF.R.S32.HI R4, RZ, 0x1f, R6 ;  /* 0x0000001fff047819 */ /* 0x000fc60000011406 */
[----:B------:R-:W-:Y:S01]  /*22e0*/  IMAD R3, R34, 0x200, R3 ;  /* 0x0000020022037824 */ /* 0x000fe200078e0203 */
[----:B------:R-:W-:-:S07]  /*22f0*/  SHF.R.S32.HI R56, RZ, 0x1f, R69 ;  /* 0x0000001fff387819 */ /* 0x000fce0000011445 */
.L_x_1628:
[----:B--2-4-:R-:W2:Y:S01]  /*2300*/  LDL R33, [R1+0x40] ;  /* 0x0000400001217983 */ /* 0x014ea20000100800 */
[----:B0-----:R-:W0:Y:S01]  /*2310*/  LDC R74, c[0x0][0x430] ;  /* 0x00010c00ff4a7b82 */ /* 0x001e220000000800 */
[----:B------:R-:W-:Y:S02]  /*2320*/  VIADD R26, R26, 0xffffffff ;  /* 0xffffffff1a1a7836 */ /* 0x000fe40000000000 */
[----:B------:R-:W-:-:S03]  /*2330*/  IMAD.MOV.U32 R73, RZ, RZ, RZ ;  /* 0x000000ffff497224 */ /* 0x000fc600078e00ff */
[----:B------:R-:W-:Y:S02]  /*2340*/  LEA R9, R26, R59, 0x7 ;  /* 0x0000003b1a097211 */ /* 0x000fe400078e38ff */
[----:B------:R-:W1:Y:S02]  /*2350*/  LDC R80, c[0x0][0x3f4] ;  /* 0x0000fd00ff507b82 */ /* 0x000e640000000800 */
[----:B------:R-:W-:Y:S01]  /*2360*/  ISETP.GE.AND P3, PT, R9, R28, PT ;  /* 0x0000001c0900720c */ /* 0x000fe20003f66270 */
[----:B------:R-:W-:-:S03]  /*2370*/  IMAD.IADD R32, R68, 0x1, R9 ;  /* 0x0000000144207824 */ /* 0x000fc600078e0209 */
[----:B------:R-:W-:Y:S01]  /*2380*/  ISETP.GT.OR P3, PT, R59, 0x7f, P3 ;  /* 0x0000007f3b00780c */ /* 0x000fe20001f64670 */
[----:B------:R-:W-:Y:S01]  /*2390*/  IMAD.MOV.U32 R12, RZ, RZ, R32 ;  /* 0x000000ffff0c7224 */ /* 0x000fe200078e0020 */
[----:B0-----:R-:W-:-:S11]  /*23a0*/  ISETP.NE.AND P4, PT, R74, 0x1, PT ;  /* 0x000000014a00780c */ /* 0x001fd60003f85270 */
[----:B------:R-:W0:Y:S08]  /*23b0*/  @!P3 LDC.64 R10, c[0x0][0x428] ;  /* 0x00010a00ff0abb82 */ /* 0x000e300000000a00 */
[----:B------:R-:W3:Y:S08]  /*23c0*/  @!P3 LDC.64 R8, c[0x0][0x418] ;  /* 0x00010600ff08bb82 */ /* 0x000ef00000000a00 */
[----:B------:R-:W4:Y:S08]  /*23d0*/  @P4 LDC R13, c[0x0][0x434] ;  /* 0x00010d00ff0d4b82 */ /* 0x000f300000000800 */
[----:B------:R-:W1:Y:S01]  /*23e0*/  @P4 LDC R14, c[0x0][0x438] ;  /* 0x00010e00ff0e4b82 */ /* 0x000e620000000800 */
[----:B----4-:R-:W-:-:S05]  /*23f0*/  @P4 IMAD.HI.U32 R13, R32, R13, RZ ;  /* 0x0000000d200d4227 */ /* 0x010fca00078e00ff */
[----:B-1----:R-:W-:Y:S01]  /*2400*/  @P4 SHF.R.U32.HI R12, RZ, R14, R13 ;  /* 0x0000000eff0c4219 */ /* 0x002fe2000001160d */
[----:B0-----:R-:W-:-:S03]  /*2410*/  @!P3 IMAD R14, R56, R10, RZ ;  /* 0x0000000a380eb224 */ /* 0x001fc600078e02ff */
[----:B------:R-:W-:Y:S01]  /*2420*/  @!P3 SHF.R.S32.HI R13, RZ, 0x1f, R12 ;  /* 0x0000001fff0db819 */ /* 0x000fe2000001140c */
[C---:B------:R-:W-:Y:S02]  /*2430*/  @!P3 IMAD R15, R69.reuse, R11, R14 ;  /* 0x0000000b450fb224 */ /* 0x040fe400078e020e */
[----:B------:R-:W-:-:S04]  /*2440*/  @!P3 IMAD.WIDE.U32 R10, R69, R10, R12 ;  /* 0x0000000a450ab225 */ /* 0x000fc800078e000c */
[----:B------:R-:W-:Y:S01]  /*2450*/  @!P3 IMAD.IADD R11, R11, 0x1, R15 ;  /* 0x000000010b0bb824 */ /* 0x000fe200078e020f */
[----:B---3--:R-:W-:-:S04]  /*2460*/  @!P3 LEA R8, P4, R10, R8, 0x2 ;  /* 0x000000080a08b211 */ /* 0x008fc800078810ff */
[----:B------:R-:W-:-:S05]  /*2470*/  @!P3 LEA.HI.X R9, R10, R9, R11, 0x2, P4 ;  /* 0x000000090a09b211 */ /* 0x000fca00020f140b */
[----:B-----5:R0:W5:Y:S01]  /*2480*/  @!P3 LDG.E R73, desc[UR42][R8.64] ;  /* 0x0000002a0849b981 */ /* 0x020162000c1e1900 */
[----:B------:R-:W-:Y:S01]  /*2490*/  ISETP.GT.AND P3, PT, R26, R27, PT ;  /* 0x0000001b1a00720c */ /* 0x000fe20003f64270 */
[----:B------:R-:W-:Y:S01]  /*24a0*/  IMAD R72, R22, 0x2000, R57 ;  /* 0x0000200016487824 */ /* 0x000fe200078e0239 */
[----:B------:R-:W-:Y:S01]  /*24b0*/  LOP3.LUT R23, R23, 0xfffffffe, RZ, 0xc0, !PT ;  /* 0xfffffffe17177812 */ /* 0x000fe200078ec0ff */
[----:B------:R-:W-:Y:S01]  /*24c0*/  IMAD.MOV R11, RZ, RZ, -R12 ;  /* 0x000000ffff0b7224 */ /* 0x000fe200078e0a0c */
[----:B------:R-:W-:Y:S05]  /*24d0*/  YIELD ;  /* 0x0000000000007946 */ /* 0x000fea0003800000 */
[----:B------:R-:W-:Y:S01]  /*24e0*/  VIADD R10, R72, 0x20 ;  /* 0x00000020480a7836 */ /* 0x000fe20000000000 */
[----:B------:R-:W-:Y:S01]  /*24f0*/  BSSY B0, `(.L_x_1573) ;  /* 0x000030b000007945 */ /* 0x000fe20003800000 */
[----:B------:R-:W-:-:S02]  /*2500*/  IMAD R74, R74, R11, R32 ;  /* 0x0000000b4a4a7224 */ /* 0x000fc400078e0220 */
[----:B------:R-:W-:Y:S02]  /*2510*/  @P3 LOP3.LUT R23, R23, 0x1, RZ, 0xfc, !PT ;  /* 0x0000000117173812 */ /* 0x000fe400078efcff */
[----:B------:R-:W-:Y:S02]  /*2520*/  ISETP.GE.AND P3, PT, R80, 0x1, PT ;  /* 0x000000015000780c */ /* 0x000fe40003f66270 */
[----:B--2---:R-:W-:-:S13]  /*2530*/  LOP3.LUT P5, RZ, R33, 0x4, RZ, 0xc0, !PT ;  /* 0x0000000421ff7812 */ /* 0x004fda00078ac0ff */
[C---:B------:R-:W-:Y:S01]  /*2540*/  @P5 IADD3 R10, R72.reuse, -0x20, RZ ;  /* 0xffffffe0480a5810 */ /* 0x040fe20007ffe0ff */
[----:B------:R-:W-:-:S04]  /*2550*/  IMAD R72, R72, 0x2, R25 ;  /* 0x0000000248487824 */ /* 0x000fc800078e0219 */
[----:B------:R-:W-:Y:S01]  /*2560*/  IMAD R71, R10, 0x2, R25 ;  /* 0x000000020a477824 */ /* 0x000fe200078e0219 */
[----:B0-----:R-:W-:Y:S06]  /*2570*/  @!P3 BRA `(.L_x_1574) ;  /* 0x0000002800e8b947 */ /* 0x001fec0003800000 */
        /* <DEDUP_REMOVED lines=8> */
[----:B------:R-:W-:Y:S02]  /*2600*/  IMAD R77, R26, -0x80, R28 ;  /* 0xffffff801a4d7824 */ /* 0x000fe400078e021c */
[----:B------:R-:W-:Y:S02]  /*2610*/  IMAD R10, R76, UR4, RZ ;  /* 0x000000044c0a7c24 */ /* 0x000fe4000f8e02ff */
[----:B------:R-:W-:Y:S01]  /*2620*/  IMAD.IADD R9, R9, 0x1, R11 ;  /* 0x0000000109097824 */ /* 0x000fe200078e020b */
[----:B------:R-:W-:Y:S01]  /*2630*/  VIMNMX R77, R77, 0x80, PT ;  /* 0x000000804d4d7848 */ /* 0x000fe20003fe0100 */
[C---:B------:R-:W-:Y:S01]  /*2640*/  IMAD R11, R73.reuse, UR5, R10 ;  /* 0x00000005490b7c24 */ /* 0x040fe2000f8e020a */
[----:B------:R-:W-:Y:S01]  /*2650*/  SHF.R.S32.HI R10, RZ, 0x1f, R26 ;  /* 0x0000001fff0a7819 */ /* 0x000fe2000001141a */
        /* <DEDUP_REMOVED lines=8> */
[C---:B------:R-:W-:Y:S01]  /*26e0*/  LEA R84, P3, R8.reuse, UR4, 0x1 ;  /* 0x0000000408547c11 */ /* 0x040fe2000f8608ff */
[----:B------:R-:W-:Y:S01]  /*26f0*/  ULDC.U8 UR4, c[0x0][0x410] ;  /* 0x0001040000047ab9 */ /* 0x000fe20000000000 */
[----:B------:R-:W-:Y:S02]  /*2700*/  IMAD R11, R67, R26, RZ ;  /* 0x0000001a430b7224 */ /* 0x000fe400078e02ff */
[----:B------:R-:W-:Y:S01]  /*2710*/  LEA.HI.X R85, R8, UR5, R85, 0x1, P3 ;  /* 0x0000000508557c11 */ /* 0x000fe200098f0c55 */
[C---:B------:R-:W-:Y:S01]  /*2720*/  IMAD R79, R10.reuse, R63, R12 ;  /* 0x0000003f0a4f7224 */ /* 0x040fe200078e020c */
[----:B------:R-:W-:Y:S01]  /*2730*/  ISETP.NE.AND P3, PT, RZ, UR4, PT ;  /* 0x00000004ff007c0c */ /* 0x000fe2000bf65270 */
[----:B------:R-:W-:Y:S02]  /*2740*/  IMAD R13, R10, R66, R11 ;  /* 0x000000420a0d7224 */ /* 0x000fe400078e020b */
[----:B------:R-:W-:-:S04]  /*2750*/  IMAD.WIDE.U32 R10, R66, R26, RZ ;  /* 0x0000001a420a7225 */ /* 0x000fc800078e00ff */
[----:B------:R-:W-:-:S04]  /*2760*/  IMAD.WIDE.U32 R8, R63, R26, RZ ;  /* 0x0000001a3f087225 */ /* 0x000fc800078e00ff */
[----:B------:R-:W-:Y:S02]  /*2770*/  IMAD.IADD R70, R11, 0x1, R13 ;  /* 0x000000010b467824 */ /* 0x000fe400078e020d */
[----:B------:R-:W-:Y:S01]  /*2780*/  IMAD.IADD R79, R9, 0x1, R79 ;  /* 0x00000001094f7824 */ /* 0x000fe200078e024f */
[----:B------:R-:W-:Y:S06]  /*2790*/  @!P3 BRA `(.L_x_1575) ;  /* 0x000000140010b947 */ /* 0x000fec0003800000 */
[----:B------:R0:W5:Y:S01]  /*27a0*/  LDL R83, [R1+0xc] ;  /* 0x00000c0001537983 */ /* 0x0001620000100800 */
        /* <DEDUP_REMOVED lines=10> */
[----:B0-----:R-:W-:Y:S06]  /*2850*/  @P3 BRA `(.L_x_1577) ;  /* 0x0000000000503947 */ /* 0x001fec0003800000 */
[----:B------:R-:W-:Y:S01]  /*2860*/  IADD3 R13, P4, R48, R10, RZ ;  /* 0x0000000a300d7210 */ /* 0x000fe20007f9e0ff */
[----:B------:R-:W-:Y:S01]  /*2870*/  ULDC.64 UR4, c[0x0][0x3e8] ;  /* 0x0000fa0000047ab9 */ /* 0x000fe20000000a00 */
[----:B------:R-:W-:Y:S02]  /*2880*/  CS2R R44, SRZ ;  /* 0x00000000002c7805 */ /* 0x000fe4000001ff00 */
[----:B------:R-:W-:Y:S02]  /*2890*/  CS2R R46, SRZ ;  /* 0x00000000002e7805 */ /* 0x000fe4000001ff00 */
[----:B------:R-:W-:Y:S02]  /*28a0*/  IADD3.X R14, R70, R31, RZ, P4, !PT ;  /* 0x0000001f460e7210 */ /* 0x000fe400027fe4ff */
        /* <DEDUP_REMOVED lines=11> */
[----:B------:R0:W5:Y:S02]  /*2960*/  @!P4 LDG.E.64 R46, desc[UR42][R14.64] ;  /* 0x0000002a0e2ec981 */ /* 0x000164000c1e1b00 */
[----:B-----5:R-:W-:-:S13]  /*2970*/  ISETP.GE.AND P4, PT, R83, R80, PT ;  /* 0x000000505300720c */ /* 0x020fda0003f86270 */
[----:B------:R0:W5:Y:S04]  /*2980*/  @!P4 LDG.E.64 R40, desc[UR42][R12.64+0x20] ;  /* 0x0000202a0c28c981 */ /* 0x000168000c1e1b00 */
[----:B------:R0:W5:Y:S02]  /*2990*/  @!P4 LDG.E.64 R42, desc[UR42][R14.64+0x20] ;  /* 0x0000202a0e2ac981 */ /* 0x000164000c1e1b00 */
.L_x_1577:
[----:B------:R-:W-:Y:S05]  /*29a0*/  BSYNC B1 ;  /* 0x0000000000017941 */ /* 0x000fea0003800000 */
.L_x_1576:
[----:B0-----:R-:W-:Y:S01]  /*29b0*/  VIADD R12, R157, 0x60 ;  /* 0x000000609d0c7836 */ /* 0x001fe20000000000 */
[----:B------:R-:W-:Y:S01]  /*29c0*/  BSSY B1, `(.L_x_1578) ;  /* 0x0000021000017945 */ /* 0x000fe20003800000 */
[----:B-----5:R-:W-:Y:S02]  /*29d0*/  IMAD.MOV.U32 R81, RZ, RZ, R40 ;  /* 0x000000ffff517224 */ /* 0x020fe400078e0028 */
[----:B------:R-:W-:Y:S01]  /*29e0*/  IMAD.MOV.U32 R82, RZ, RZ, R41 ;  /* 0x000000ffff527224 */ /* 0x000fe200078e0029 */
[----:B------:R-:W-:-:S13]  /*29f0*/  ISETP.GE.AND P4, PT, R12, R77, PT ;  /* 0x0000004d0c00720c */ /* 0x000fda0003f86270 */
[----:B------:R-:W-:Y:S05]  /*2a00*/  @P4 BRA `(.L_x_1579) ;  /* 0x0000000000704947 */ /* 0x000fea0003800000 */
[----:B------:R-:W0:Y:S01]  /*2a10*/  LDC.64 R12, c[0x0][0x3f8] ;  /* 0x0000fe00ff0c7b82 */ /* 0x000e220000000a00 */
[----:B------:R-:W-:Y:S01]  /*2a20*/  IMAD.MOV.U32 R11, RZ, RZ, R70 ;  /* 0x000000ffff0b7224 */ /* 0x000fe200078e0046 */
[----:B------:R-:W-:Y:S01]  /*2a30*/  ULDC.64 UR4, c[0x0][0x3e8] ;  /* 0x0000fa0000047ab9 */ /* 0x000fe20000000a00 */
[----:B------:R-:W-:Y:S01]  /*2a40*/  IMAD.MOV.U32 R9, RZ, RZ, R79 ;  /* 0x000000ffff097224 */ /* 0x000fe200078e004f */
[----:B------:R-:W-:Y:S02]  /*2a50*/  CS2R R36, SRZ ;  /* 0x0000000000247805 */ /* 0x000fe4000001ff00 */
[----:B------:R-:W-:Y:S01]  /*2a60*/  CS2R R38, SRZ ;  /* 0x0000000000267805 */ /* 0x000fe2000001ff00 */
        /* <DEDUP_REMOVED lines=22> */
.L_x_1579:
[----:B------:R-:W-:Y:S05]  /*2bd0*/  BSYNC B1 ;  /* 0x0000000000017941 */ /* 0x000fea0003800000 */
.L_x_1578:
[----:B0-----:R-:W-:Y:S01]  /*2be0*/  IMAD.MOV.U32 R8, RZ, RZ, R44 ;  /* 0x000000ffff087224 */ /* 0x001fe200078e002c */
[----:B------:R-:W-:Y:S01]  /*2bf0*/  MOV R9, R45 ;  /* 0x0000002d00097202 */ /* 0x000fe20000000f00 */
[----:B------:R-:W-:Y:S01]  /*2c00*/  UISETP.NE.AND UP0, UPT, UR39, 0x3, UPT ;  /* 0x000000032700788c */ /* 0x000fe2000bf05270 */
[----:B------:R-:W-:Y:S01]  /*2c10*/  IMAD.MOV.U32 R10, RZ, RZ, R46 ;  /* 0x000000ffff0a7224 */ /* 0x000fe200078e002e */
[----:B------:R-:W-:Y:S01]  /*2c20*/  PRMT R90, R90, 0x5410, R81 ;  /* 0x000054105a5a7816 */ /* 0x000fe20000000051 */
[----:B------:R-:W-:Y:S01]  /*2c30*/  IMAD.MOV.U32 R11, RZ, RZ, R47 ;  /* 0x000000ffff0b7224 */ /* 0x000fe200078e002f */
[----:B------:R-:W-:Y:S01]  /*2c40*/  PRMT R97, R8, 0x5410, R9 ;  /* 0x0000541008617816 */ /* 0x000fe20000000009 */
[----:B------:R-:W-:Y:S01]  /*2c50*/  IMAD.MOV.U32 R8, RZ, RZ, R42 ;  /* 0x000000ffff087224 */ /* 0x000fe200078e002a */
[----:B------:R-:W-:Y:S01]  /*2c60*/  PRMT R89, R82, 0x7610, R89 ;  /* 0x0000761052597816 */ /* 0x000fe20000000059 */
[----:B------:R-:W-:Y:S01]  /*2c70*/  IMAD.MOV.U32 R9, RZ, RZ, R43 ;  /* 0x000000ffff097224 */ /* 0x000fe200078e002b */
[----:B------:R-:W-:-:S02]  /*2c80*/  PLOP3.LUT P5, PT, PT, PT, UP0, 0x80, 0x0 ;  /* 0x000000000000781c */ /* 0x000fc40003faf008 */
[----:B------:R-:W-:Y:S01]  /*2c90*/  PRMT R90, R8, 0x7610, R90 ;  /* 0x00007610085a7816 */ /* 0x000fe2000000005a */
[----:B-----5:R-:W-:Y:S01]  /*2ca0*/  IMAD.MOV.U32 R8, RZ, RZ, R32 ;  /* 0x000000ffff087224 */ /* 0x020fe200078e0020 */
        /* <DEDUP_REMOVED lines=8> */
[----:B------:R-:W-:-:S02]  /*2d30*/  IMAD.MOV.U32 R9, RZ, RZ, R35 ;  /* 0x000000ffff097224 */ /* 0x000fc400078e0023 */
[----:B------:R-:W-:Y:S02]  /*2d40*/  IMAD.MOV.U32 R10, RZ, RZ, R38 ;  /* 0x000000ffff0a7224 */ /* 0x000fe400078e0026 */
[----:B------:R-:W-:Y:S01]  /*2d50*/  IMAD.MOV.U32 R11, RZ, RZ, R39 ;  /* 0x000000ffff0b7224 */ /* 0x000fe200078e0027 */
[----:B------:R-:W-:-:S04]  /*2d60*/  PRMT R83, R8, 0x5410, R9 ;  /* 0x0000541008537816 */ /* 0x000fc80000000009 */
[----:B------:R-:W-:Y:S01]  /*2d70*/  PRMT R87, R10, 0x5410, R11 ;  /* 0x000054100a577816 */ /* 0x000fe2000000000b */
[----:B------:R-:W-:Y:S06]  /*2d80*/  @!P5 BRA `(.L_x_1580) ;  /* 0x000000000004d947 */ /* 0x000fec0003800000 */
[----:B------:R-:W-:Y:S01]  /*2d90*/  BPT.TRAP 0x1 ;  /* 0x000000040000795c */ /* 0x000fe20000300000 */
.L_x_1580:
[----:B------:R-:W2:Y:S01]  /*2da0*/  LDL R8, [R1+0x8] ;  /* 0x0000080001087983 */ /* 0x000ea20000100800 */
[----:B------:R-:W-:Y:S01]  /*2db0*/  IMAD R70, R22, 0x8, R2 ;  /* 0x0000000816467824 */ /* 0x000fe200078e0202 */
[----:B------:R-:W-:Y:S01]  /*2dc0*/  BSSY B1, `(.L_x_1581) ;  /* 0x0000004000017945 */ /* 0x000fe20003800000 */
[----:B--2---:R-:W-:-:S04]  /*2dd0*/  SHF.L.U32 R79, R8, 0x1f, RZ ;  /* 0x0000001f084f7819 */ /* 0x004fc800000006ff */
[----:B------:R-:W0:Y:S02]  /*2de0*/  SYNCS.PHASECHK.TRANS64.TRYWAIT P6, [R70+URZ+0x16890], R79 ;  /* 0x0168904f460075a7 */ /* 0x000e2400080c017f */
[----:B0-----:R-:W-:Y:S05]  /*2df0*/  @!P6 BRA `(.L_x_1582) ;  /* 0x000001d00070e947 */ /* 0x001fea0003800000 */
.L_x_1893:
[----:B------:R-:W-:Y:S05]  /*2e00*/  BSYNC B1 ;  /* 0x0000000000017941 */ /* 0x000fea0003800000 */
.L_x_1581:
[----:B------:R-:W-:-:S03]  /*2e10*/  UMOV UR4, 0xffffffff ;  /* 0xffffffff00047882 */ /* 0x000fc60000000000 */
[----:B------:R-:W-:Y:S05]  /*2e20*/  BRA.DIV UR4, `(.L_x_1583) ;  /* 0x000001d204787947 */ /* 0x000fea000b800000 */
[----:B------:R1:W2:Y:S04]  /*2e30*/  SHFL.IDX PT, R81, R85, RZ, 0x1c1f ;  /* 0x001c1fff55517589 */ /* 0x0002a800000e0000 */
[----:B------:R1:W3:Y:S02]  /*2e40*/  SHFL.IDX PT, R14, R84, RZ, 0x1c1f ;  /* 0x001c1fff540e7589 */ /* 0x0002e400000e0000 */
.L_x_1897:
        /* <DEDUP_REMOVED lines=10> */
[----:B------:R-:W-:Y:S01]  /*2ef0*/  SHF.R.U64 R93, R44, 0x10, R45 ;  /* 0x000000102c5d7819 */ /* 0x000fe2000000122d */
[----:B0-----:R-:W-:Y:S01]  /*2f00*/  IMAD.MOV.U32 R15, RZ, RZ, R10 ;  /* 0x000000ffff0f7224 */ /* 0x001fe200078e000a */
        /* <DEDUP_REMOVED lines=10> */
[----:B------:R-:W-:Y:S01]  /*2fb0*/  FMUL.FTZ R96, R44, R91 ;  /* 0x0000005b2c607220 */ /* 0x000fe20000410000 */
[----:B------:R-:W-:Y:S02]  /*2fc0*/  HADD2.F32 R46, -RZ, R92.H0_H0 ;  /* 0x2000005cff2e7230 */ /* 0x000fe40000004100 */
[CC--:B------:R-:W-:Y:S01]  /*2fd0*/  FMUL.FTZ R92, R10.reuse, R47.reuse ;  /* 0x0000002f0a5c7220 */ /* 0x0c0fe20000410000 */
[----:B------:R-:W-:Y:S01]  /*2fe0*/  FMUL.FTZ R47, R9, R47 ;  /* 0x0000002f092f7220 */ /* 0x000fe20000410000 */
[----:B------:R-:W-:Y:S02]  /*2ff0*/  FMUL.FTZ R95, R11, R91 ;  /* 0x0000005b0b5f7220 */ /* 0x000fe40000410000 */
[-C--:B------:R-:W-:Y:S01]  /*3000*/  FFMA.FTZ R91, R9, R45.reuse, -R92 ;  /* 0x0000002d095b7223 */ /* 0x080fe2000001085c */
[----:B------:R-:W-:Y:S01]  /*3010*/  FFMA.FTZ R94, R10, R45, R47 ;  /* 0x0000002d0a5e7223 */ /* 0x000fe2000001002f */
[----:B------:R-:W-:-:S02]  /*3020*/  HADD2.F32 R9, -RZ, R8.H1_H1 ;  /* 0x30000008ff097230 */ /* 0x000fc40000004100 */
[-C--:B------:R-:W-:Y:S01]  /*3030*/  FFMA.FTZ R93, R11, R46.reuse, -R96 ;  /* 0x0000002e0b5d7223 */ /* 0x080fe20000010860 */
[----:B------:R-:W-:Y:S01]  /*3040*/  FFMA.FTZ R98, R44, R46, R95 ;  /* 0x0000002e2c627223 */ /* 0x000fe2000001005f */
[----:B------:R-:W-:Y:S02]  /*3050*/  HADD2.F32 R45, -RZ, R99.H0_H0 ;  /* 0x20000063ff2d7230 */ /* 0x000fe40000004100 */
[----:B------:R-:W-:Y:S02]  /*3060*/  HADD2.F32 R8, -RZ, R8.H0_H0 ;  /* 0x20000008ff087230 */ /* 0x000fe40000004100 */
[----:B------:R-:W-:Y:S02]  /*3070*/  HADD2.F32 R10, -RZ, R15.H1_H1 ;  /* 0x3000000fff0a7230 */ /* 0x000fe40000004100 */
[-C--:B------:R-:W-:Y:S01]  /*3080*/  FMUL.FTZ R47, R9, R45.reuse ;  /* 0x0000002d092f7220 */ /* 0x080fe20000410000 */
[----:B------:R-:W-:Y:S02]  /*3090*/  HADD2.F32 R46, -RZ, R99.H1_H1 ;  /* 0x30000063ff2e7230 */ /* 0x000fe40000004100 */
[----:B------:R-:W-:Y:S01]  /*30a0*/  FMUL.FTZ R92, R8, R45 ;  /* 0x0000002d085c7220 */ /* 0x000fe20000410000 */
[----:B------:R-:W-:-:S02]  /*30b0*/  HADD2.F32 R15, -RZ, R15.H0_H0 ;  /* 0x2000000fff0f7230 */ /* 0x000fc40000004100 */
[--C-:B------:R-:W-:Y:S02]  /*30c0*/  HADD2.F32 R11, -RZ, R97.reuse.H0_H0 ;  /* 0x20000061ff0b7230 */ /* 0x100fe40000004100 */
[-C--:B------:R-:W-:Y:S01]  /*30d0*/  FMUL.FTZ R96, R10, R46.reuse ;  /* 0x0000002e0a607220 */ /* 0x080fe20000410000 */
        /* <DEDUP_REMOVED lines=10> */
.L_x_1589:
[----:B------:R-:W-:Y:S05]  /*3180*/  BSYNC B3 ;  /* 0x0000000000037941 */ /* 0x000fea0003800000 */
.L_x_1588:
[----:B0-----:R4:W-:Y:S02]  /*3190*/  ST.E.128 desc[UR42][R12.64], R8 ;  /* 0x000000080c007985 */ /* 0x0019e4000c101d2a */
.L_x_1587:
[----:B------:R-:W-:Y:S05]  /*31a0*/  BSYNC B2 ;  /* 0x0000000000027941 */ /* 0x000fea0003800000 */
.L_x_1586:
[----:B------:R-:W-:Y:S05]  /*31b0*/  @P2 BRA `(.L_x_1585) ;  /* 0x0000000000cc2947 */ /* 0x000fea0003800000 */
[----:B----4-:R-:W2:Y:S04]  /*31c0*/  LDL R8, [R1+0x4] ;  /* 0x0000040001087983 */ /* 0x010ea80000100800 */
[----:B------:R-:W4:Y:S01]  /*31d0*/  LDL R15, [R1+0xc] ;  /* 0x00000c00010f7983 */ /* 0x000f220000100800 */
[C---:B---3--:R-:W-:Y:S01]  /*31e0*/  LEA R12, P3, R18.reuse, R14, 0x1 ;  /* 0x0000000e120c7211 */ /* 0x048fe200078608ff */
[----:B------:R-:W-:Y:S03]  /*31f0*/  BSSY B2, `(.L_x_1590) ;  /* 0x000002e000027945 */ /* 0x000fe60003800000 */
[----:B--2---:R-:W-:Y:S02]  /*3200*/  LEA.HI.X R13, R18, R81, R8, 0x1, P3 ;  /* 0x00000051120d7211 */ /* 0x004fe400018f0c08 */
[----:B------:R2:W3:Y:S01]  /*3210*/  LDS.128 R8, [R71+0xe000] ;  /* 0x00e0000047087984 */ /* 0x0004e20000000c00 */
[----:B----4-:R-:W-:-:S13]  /*3220*/  ISETP.GE.AND P3, PT, R15, R80, PT ;  /* 0x000000500f00720c */ /* 0x010fda0003f66270 */
[----:B--2---:R-:W-:Y:S05]  /*3230*/  @P3 BRA `(.L_x_1591) ;  /* 0x0000000000a43947 */ /* 0x004fea0003800000 */
[--C-:B------:R-:W-:Y:S01]  /*3240*/  SHF.R.U64 R40, R40, 0x10, R41.reuse ;  /* 0x0000001028287819 */ /* 0x100fe20000001229 */
[----:B---3--:R-:W-:Y:S01]  /*3250*/  IMAD.MOV.U32 R14, RZ, RZ, R10 ;  /* 0x000000ffff0e7224 */ /* 0x008fe200078e000a */
[----:B------:R-:W-:Y:S01]  /*3260*/  SHF.R.U32.HI R45, RZ, 0x10, R41 ;  /* 0x00000010ff2d7819 */ /* 0x000fe20000011629 */
[----:B------:R-:W-:Y:S01]  /*3270*/  HADD2.F32 R10, -RZ, R9.H1_H1 ;  /* 0x30000009ff0a7230 */ /* 0x000fe20000004100 */
[--C-:B------:R-:W-:Y:S01]  /*3280*/  SHF.R.U64 R41, R42, 0x10, R43.reuse ;  /* 0x000000102a297819 */ /* 0x100fe2000000122b */
[----:B------:R-:W-:Y:S01]  /*3290*/  HADD2.F32 R15, -RZ, R11.H1_H1 ;  /* 0x3000000bff0f7230 */ /* 0x000fe20000004100 */
        /* <DEDUP_REMOVED lines=13> */
[-C--:B------:R-:W-:Y:S01]  /*3370*/  FFMA.FTZ R46, R9, R40.reuse, -R46 ;  /* 0x00000028092e7223 */ /* 0x080fe2000001082e */
[----:B------:R-:W-:Y:S01]  /*3380*/  FFMA.FTZ R43, R10, R40, R41 ;  /* 0x000000280a2b7223 */ /* 0x000fe20000010029 */
[----:B------:R-:W-:Y:S01]  /*3390*/  FFMA.FTZ R47, R15, R42, R44 ;  /* 0x0000002a0f2f7223 */ /* 0x000fe2000001002c */
[----:B------:R-:W-:Y:S02]  /*33a0*/  HADD2.F32 R90, -RZ, R90.H0_H0 ;  /* 0x2000005aff5a7230 */ /* 0x000fe40000004100 */
[----:B------:R-:W-:Y:S02]  /*33b0*/  HADD2.F32 R15, -RZ, R89.H1_H1 ;  /* 0x30000059ff0f7230 */ /* 0x000fe40000004100 */
[----:B------:R-:W-:Y:S02]  /*33c0*/  HADD2.F32 R9, -RZ, R8.H1_H1 ;  /* 0x30000008ff097230 */ /* 0x000fe40000004100 */
[----:B------:R-:W-:Y:S02]  /*33d0*/  HADD2.F32 R10, -RZ, R14.H1_H1 ;  /* 0x3000000eff0a7230 */ /* 0x000fe40000004100 */
[----:B------:R-:W-:-:S02]  /*33e0*/  HADD2.F32 R8, -RZ, R8.H0_H0 ;  /* 0x20000008ff087230 */ /* 0x000fc40000004100 */
[CC--:B------:R-:W-:Y:S01]  /*33f0*/  FMUL.FTZ R41, R9.reuse, R90.reuse ;  /* 0x0000005a09297220 */ /* 0x0c0fe20000410000 */
[----:B------:R-:W-:Y:S02]  /*3400*/  HADD2.F32 R14, -RZ, R14.H0_H0 ;  /* 0x2000000eff0e7230 */ /* 0x000fe40000004100 */
[----:B------:R-:W-:Y:S01]  /*3410*/  FMUL.FTZ R45, R10, R15 ;  /* 0x0000000f0a2d7220 */ /* 0x000fe20000410000 */
[----:B------:R-:W-:Y:S02]  /*3420*/  HADD2.F32 R89, -RZ, R89.H0_H0 ;  /* 0x20000059ff597230 */ /* 0x000fe40000004100 */
[C---:B------:R-:W-:Y:S01]  /*3430*/  FMUL.FTZ R90, R8.reuse, R90 ;  /* 0x0000005a085a7220 */ /* 0x040fe20000410000 */
[----:B------:R-:W-:Y:S01]  /*3440*/  FFMA.FTZ R41, R8, R11, -R41 ;  /* 0x0000000b08297223 */ /* 0x000fe20000010829 */
[C---:B------:R-:W-:Y:S02]  /*3450*/  FMUL.FTZ R15, R14.reuse, R15 ;  /* 0x0000000f0e0f7220 */ /* 0x040fe40000410000 */
[----:B------:R-:W-:Y:S01]  /*3460*/  FFMA.FTZ R90, R9, R11, R90 ;  /* 0x0000000b095a7223 */ /* 0x000fe2000001005a */
[-C--:B------:R-:W-:Y:S01]  /*3470*/  FFMA.FTZ R45, R14, R89.reuse, -R45 ;  /* 0x000000590e2d7223 */ /* 0x080fe2000001082d */
[----:B------:R-:W-:Y:S01]  /*3480*/  FFMA.FTZ R10, R10, R89, R15 ;  /* 0x000000590a0a7223 */ /* 0x000fe2000001000f */
[----:B------:R-:W-:-:S02]  /*3490*/  F2FP.F16.F32.PACK_AB R9, R43, R46 ;  /* 0x0000002e2b09723e */ /* 0x000fc400000000ff */
[----:B------:R-:W-:Y:S02]  /*34a0*/  F2FP.F16.F32.PACK_AB R11, R47, R92 ;  /* 0x0000005c2f0b723e */ /* 0x000fe400000000ff */
[----:B------:R-:W-:Y:S02]  /*34b0*/  F2FP.F16.F32.PACK_AB R8, R90, R41 ;  /* 0x000000295a08723e */ /* 0x000fe400000000ff */
[----:B------:R-:W-:-:S07]  /*34c0*/  F2FP.F16.F32.PACK_AB R10, R10, R45 ;  /* 0x0000002d0a0a723e */ /* 0x000fce00000000ff */
.L_x_1591:
[----:B------:R-:W-:Y:S05]  /*34d0*/  BSYNC B2 ;  /* 0x0000000000027941 */ /* 0x000fea0003800000 */
.L_x_1590:
[----:B---3--:R2:W-:Y:S02]  /*34e0*/  ST.E.128 desc[UR42][R12.64], R8 ;  /* 0x000000080c007985 */ /* 0x0085e4000c101d2a */
.L_x_1585:
[----:B------:R-:W-:Y:S05]  /*34f0*/  BSYNC B1 ;  /* 0x0000000000017941 */ /* 0x000fea0003800000 */
.L_x_1584:
[----:B------:R-:W-:-:S03]  /*3500*/  UMOV UR4, 0xffffffff ;  /* 0xffffffff00047882 */ /* 0x000fc60000000000 */
[----:B------:R-:W-:Y:S05]  /*3510*/  BRA.DIV UR4, `(.L_x_1592) ;  /* 0x000001ce04047947 */ /* 0x000fea000b800000 */
[----:B-1----:R-:W1:Y:S04]  /*3520*/  SHFL.IDX PT, R85, R85, 0x1, 0x1c1f ;  /* 0x003c1f0055557f89 */ /* 0x002e6800000e0000 */
[----:B---3--:R3:W0:Y:S02]  /*3530*/  SHFL.IDX PT, R14, R84, 0x1, 0x1c1f ;  /* 0x003c1f00540e7f89 */ /* 0x00862400000e0000 */
.L_x_1901:
[----:B------:R-:W-:Y:S05]  /*3540*/  @P4 BRA `(.L_x_1593) ;  /* 0x0000002000144947 */ /* 0x000fea0003800000 */
[----:B------:R-:W-:Y:S04]  /*3550*/  BSSY B1, `(.L_x_1594) ;  /* 0x0000033000017945 */ /* 0x000fe80003800000 */
[----:B------:R-:W-:Y:S05]  /*3560*/  @P1 BRA `(.L_x_1595) ;  /* 0x0000000000c41947 */ /* 0x000fea0003800000 */
[----:B--2-4-:R2:W4:Y:S01]  /*3570*/  LDS.128 R8, [R72+0x11000] ;  /* 0x0110000048087984 */ /* 0x0145220000000c00 */
[C---:B0-----:R-:W-:Y:S01]  /*3580*/  LEA R12, P3, R16.reuse, R14, 0x1 ;  /* 0x0000000e100c7211 */ /* 0x041fe200078608ff */
[----:B------:R-:W-:Y:S03]  /*3590*/  BSSY B2, `(.L_x_1596) ;  /* 0x000002d000027945 */ /* 0x000fe60003800000 */
[----:B-1----:R-:W-:Y:S02]  /*35a0*/  LEA.HI.X R13, R16, R85, R17, 0x1, P3 ;  /* 0x00000055100d7211 */ /* 0x002fe400018f0c11 */
[----:B------:R-:W-:-:S13]  /*35b0*/  ISETP.GE.AND P3, PT, R152, R80, PT ;  /* 0x000000509800720c */ /* 0x000fda0003f66270 */
[----:B--2---:R-:W-:Y:S05]  /*35c0*/  @P3 BRA `(.L_x_1597) ;  /* 0x0000000000a43947 */ /* 0x004fea0003800000 */
[----:B------:R-:W-:Y:S02]  /*35d0*/  SHF.R.U64 R42, R36, 0x10, R37 ;  /* 0x00000010242a7819 */ /* 0x000fe40000001225 */
[--C-:B------:R-:W-:Y:S02]  /*35e0*/  SHF.R.U64 R36, R38, 0x10, R39.reuse ;  /* 0x0000001026247819 */ /* 0x100fe40000001227 */
[----:B------:R-:W-:Y:S02]  /*35f0*/  SHF.R.U32.HI R40, RZ, 0x10, R39 ;  /* 0x00000010ff287819 */ /* 0x000fe40000011627 */
[----:B------:R-:W-:Y:S01]  /*3600*/  SHF.R.U32.HI R41, RZ, 0x10, R37 ;  /* 0x00000010ff297819 */ /* 0x000fe20000011625 */
[----:B------:R-:W-:Y:S01]  /*3610*/  HADD2.F32 R39, -RZ, R36.H0_H0 ;  /* 0x20000024ff277230 */ /* 0x000fe20000004100 */
[----:B----4-:R-:W-:Y:S01]  /*3620*/  MOV R15, R10 ;  /* 0x0000000a000f7202 */ /* 0x010fe20000000f00 */
[----:B------:R-:W-:Y:S02]  /*3630*/  HADD2.F32 R36, -RZ, R11.H1_H1 ;  /* 0x3000000bff247230 */ /* 0x000fe40000004100 */
[----:B------:R-:W-:-:S02]  /*3640*/  HADD2.F32 R40, -RZ, R40.H0_H0 ;  /* 0x20000028ff287230 */ /* 0x000fc40000004100 */
[----:B------:R-:W-:Y:S02]  /*3650*/  HADD2.F32 R10, -RZ, R9.H1_H1 ;  /* 0x30000009ff0a7230 */ /* 0x000fe40000004100 */
[----:B------:R-:W-:Y:S02]  /*3660*/  HADD2.F32 R11, -RZ, R11.H0_H0 ;  /* 0x2000000bff0b7230 */ /* 0x000fe40000004100 */
[----:B------:R-:W-:Y:S01]  /*3670*/  FMUL.FTZ R44, R36, R40 ;  /* 0x00000028242c7220 */ /* 0x000fe20000410000 */
[----:B------:R-:W-:Y:S02]  /*3680*/  HADD2.F32 R9, -RZ, R9.H0_H0 ;  /* 0x20000009ff097230 */ /* 0x000fe40000004100 */
[----:B------:R-:W-:Y:S02]  /*3690*/  HADD2.F32 R37, -RZ, R42.H0_H0 ;  /* 0x2000002aff257230 */ /* 0x000fe40000004100 */
[----:B------:R-:W-:Y:S01]  /*36a0*/  FMUL.FTZ R42, R10, R39 ;  /* 0x000000270a2a7220 */ /* 0x000fe20000410000 */
[----:B------:R-:W-:-:S02]  /*36b0*/  HADD2.F32 R38, -RZ, R41.H0_H0 ;  /* 0x20000029ff267230 */ /* 0x000fc40000004100 */
[----:B------:R-:W-:Y:S01]  /*36c0*/  FMUL.FTZ R41, R11, R40 ;  /* 0x000000280b297220 */ /* 0x000fe20000410000 */
[C---:B------:R-:W-:Y:S01]  /*36d0*/  FMUL.FTZ R39, R9.reuse, R39 ;  /* 0x0000002709277220 */ /* 0x040fe20000410000 */
[-C--:B------:R-:W-:Y:S01]  /*36e0*/  FFMA.FTZ R42, R9, R37.reuse, -R42 ;  /* 0x00000025092a7223 */ /* 0x080fe2000001082a */
[----:B------:R-:W-:Y:S02]  /*36f0*/  HADD2.F32 R9, -RZ, R8.H1_H1 ;  /* 0x30000008ff097230 */ /* 0x000fe40000004100 */
[-C--:B------:R-:W-:Y:S01]  /*3700*/  FFMA.FTZ R41, R36, R38.reuse, R41 ;  /* 0x0000002624297223 */ /* 0x080fe20000010029 */
[----:B------:R-:W-:Y:S01]  /*3710*/  FFMA.FTZ R39, R10, R37, R39 ;  /* 0x000000250a277223 */ /* 0x000fe20000010027 */
[--C-:B------:R-:W-:Y:S02]  /*3720*/  HADD2.F32 R36, -RZ, R87.reuse.H0_H0 ;  /* 0x20000057ff247230 */ /* 0x100fe40000004100 */
[----:B------:R-:W-:Y:S01]  /*3730*/  FFMA.FTZ R44, R11, R38, -R44 ;  /* 0x000000260b2c7223 */ /* 0x000fe2000001082c */
[----:B------:R-:W-:-:S02]  /*3740*/  HADD2.F32 R87, -RZ, R87.H1_H1 ;  /* 0x30000057ff577230 */ /* 0x000fc40000004100 */
[--C-:B------:R-:W-:Y:S02]  /*3750*/  HADD2.F32 R10, -RZ, R15.reuse.H1_H1 ;  /* 0x3000000fff0a7230 */ /* 0x100fe40000004100 */
[-C--:B------:R-:W-:Y:S01]  /*3760*/  FMUL.FTZ R37, R9, R36.reuse ;  /* 0x0000002409257220 */ /* 0x080fe20000410000 */
[----:B------:R-:W-:Y:S02]  /*3770*/  HADD2.F32 R8, -RZ, R8.H0_H0 ;  /* 0x20000008ff087230 */ /* 0x000fe40000004100 */
[----:B------:R-:W-:Y:S02]  /*3780*/  HADD2.F32 R15, -RZ, R15.H0_H0 ;  /* 0x2000000fff0f7230 */ /* 0x000fe40000004100 */
[----:B------:R-:W-:Y:S01]  /*3790*/  FMUL.FTZ R38, R10, R87 ;  /* 0x000000570a267220 */ /* 0x000fe20000410000 */
[--C-:B------:R-:W-:Y:S02]  /*37a0*/  HADD2.F32 R11, -RZ, R86.reuse.H0_H0 ;  /* 0x20000056ff0b7230 */ /* 0x100fe40000004100 */
[----:B------:R-:W-:Y:S01]  /*37b0*/  FMUL.FTZ R36, R8, R36 ;  /* 0x0000002408247220 */ /* 0x000fe20000410000 */
[----:B------:R-:W-:-:S02]  /*37c0*/  HADD2.F32 R86, -RZ, R86.H1_H1 ;  /* 0x30000056ff567230 */ /* 0x000fc40000004100 */
[----:B------:R-:W-:Y:S01]  /*37d0*/  FMUL.FTZ R87, R15, R87 ;  /* 0x000000570f577220 */ /* 0x000fe20000410000 */
[-C--:B------:R-:W-:Y:S01]  /*37e0*/  FFMA.FTZ R37, R8, R11.reuse, -R37 ;  /* 0x0000000b08257223 */ /* 0x080fe20000010825 */
[----:B------:R-:W-:Y:S01]  /*37f0*/  FFMA.FTZ R36, R9, R11, R36 ;  /* 0x0000000b09247223 */ /* 0x000fe20000010024 */
[-C--:B------:R-:W-:Y:S01]  /*3800*/  FFMA.FTZ R38, R15, R86.reuse, -R38 ;  /* 0x000000560f267223 */ /* 0x080fe20000010826 */
[----:B------:R-:W-:Y:S01]  /*3810*/  FFMA.FTZ R87, R10, R86, R87 ;  /* 0x000000560a577223 */ /* 0x000fe20000010057 */
[----:B------:R-:W-:Y:S02]  /*3820*/  F2FP.F16.F32.PACK_AB R9, R39, R42 ;  /* 0x0000002a2709723e */ /* 0x000fe400000000ff */
[----:B------:R-:W-:Y:S02]  /*3830*/  F2FP.F16.F32.PACK_AB R11, R41, R44 ;  /* 0x0000002c290b723e */ /* 0x000fe400000000ff */
[----:B------:R-:W-:Y:S02]  /*3840*/  F2FP.F16.F32.PACK_AB R8, R36, R37 ;  /* 0x000000252408723e */ /* 0x000fe400000000ff */
[----:B------:R-:W-:-:S07]  /*3850*/  F2FP.F16.F32.PACK_AB R10, R87, R38 ;  /* 0x00000026570a723e */ /* 0x000fce00000000ff */
.L_x_1597:
[----:B------:R-:W-:Y:S05]  /*3860*/  BSYNC B2 ;  /* 0x0000000000027941 */ /* 0x000fea0003800000 */
.L_x_1596:
[----:B----4-:R0:W-:Y:S02]  /*3870*/  ST.E.128 desc[UR42][R12.64], R8 ;  /* 0x000000080c007985 */ /* 0x0101e4000c101d2a */
.L_x_1595:
[----:B------:R-:W-:Y:S05]  /*3880*/  BSYNC B1 ;  /* 0x0000000000017941 */ /* 0x000fea0003800000 */
.L_x_1594:
[----:B------:R-:W-:Y:S05]  /*3890*/  @P2 BRA `(.L_x_1593) ;  /* 0x0000001c00402947 */ /* 0x000fea0003800000 */
[----:B0-2-4-:R-:W1:Y:S04]  /*38a0*/  LDL R8, [R1+0x4] ;  /* 0x0000040001087983 */ /* 0x015e680000100800 */
[----:B------:R-:W2:Y:S01]  /*38b0*/  LDL R15, [R1+0xc] ;  /* 0x00000c00010f7983 */ /* 0x000ea20000100800 */
[C---:B------:R-:W-:Y:S01]  /*38c0*/  LEA R12, P3, R18.reuse, R14, 0x1 ;  /* 0x0000000e120c7211 */ /* 0x040fe200078608ff */
[----:B------:R-:W-:Y:S03]  /*38d0*/  BSSY B1, `(.L_x_1598) ;  /* 0x000002e000017945 */ /* 0x000fe60003800000 */
[----:B-1----:R-:W-:Y:S02]  /*38e0*/  LEA.HI.X R13, R18, R85, R8, 0x1, P3 ;  /* 0x00000055120d7211 */ /* 0x002fe400018f0c08 */
[----:B------:R0:W1:Y:S01]  /*38f0*/  LDS.128 R8, [R71+0x11000] ;  /* 0x0110000047087984 */ /* 0x0000620000000c00 */
[----:B--2---:R-:W-:-:S13]  /*3900*/  ISETP.GE.AND P3, PT, R15, R80, PT ;  /* 0x000000500f00720c */ /* 0x004fda0003f66270 */
[----:B0-----:R-:W-:Y:S05]  /*3910*/  @P3 BRA `(.L_x_1599) ;  /* 0x0000000000a43947 */ /* 0x001fea0003800000 */
[--C-:B------:R-:W-:Y:S01]  /*3920*/  SHF.R.U64 R32, R32, 0x10, R33.reuse ;  /* 0x0000001020207819 */ /* 0x100fe20000001221 */
[----:B-1----:R-:W-:Y:S01]  /*3930*/  IMAD.MOV.U32 R14, RZ, RZ, R10 ;  /* 0x000000ffff0e7224 */ /* 0x002fe200078e000a */
        /* <DEDUP_REMOVED lines=39> */
.L_x_1599:
[----:B------:R-:W-:Y:S05]  /*3bb0*/  BSYNC B1 ;  /* 0x0000000000017941 */ /* 0x000fea0003800000 */
.L_x_1598:
[----:B-1----:R0:W-:Y:S01]  /*3bc0*/  ST.E.128 desc[UR42][R12.64], R8 ;  /* 0x000000080c007985 */ /* 0x0021e2000c101d2a */
[----:B------:R-:W-:Y:S05]  /*3bd0*/  BRA `(.L_x_1593) ;  /* 0x0000001800707947 */ /* 0x000fea0003800000 */
.L_x_1575:
[C---:B------:R-:W-:Y:S01]  /*3be0*/  ISETP.GE.AND P3, PT, R157.reuse, R77, PT ;  /* 0x0000004d9d00720c */ /* 0x040fe20003f66270 */
[----:B------:R-:W-:Y:S01]  /*3bf0*/  VIADD R40, R157, 0x60 ;  /* 0x000000609d287836 */ /* 0x000fe20000000000 */
[----:B------:R-:W-:Y:S02]  /*3c00*/  CS2R R34, SRZ ;  /* 0x0000000000227805 */ /* 0x000fe4000001ff00 */
[----:B------:R-:W-:Y:S02]  /*3c10*/  CS2R R38, SRZ ;  /* 0x0000000000267805 */ /* 0x000fe4000001ff00 */
[----:B------:R-:W-:Y:S02]  /*3c20*/  ISETP.GE.OR P3, PT, R16, R80, P3 ;  /* 0x000000501000720c */ /* 0x000fe40001f66670 */
[----:B------:R-:W-:-:S11]  /*3c30*/  CS2R R36, SRZ ;  /* 0x0000000000247805 */ /* 0x000fd6000001ff00 */
[----:B------:R-:W0:Y:S01]  /*3c40*/  @!P3 LDC.64 R12, c[0x0][0x3e8] ;  /* 0x0000fa00ff0cbb82 */ /* 0x000e220000000a00 */
[----:B------:R-:W-:-:S05]  /*3c50*/  @!P3 IADD3 R14, P4, R50, R10, RZ ;  /* 0x0000000a320eb210 */ /* 0x000fca0007f9e0ff */
[----:B------:R-:W-:Y:S01]  /*3c60*/  @!P3 IMAD.X R15, R70, 0x1, R21, P4 ;  /* 0x00000001460fb824 */ /* 0x000fe200020e0615 */
        /* <DEDUP_REMOVED lines=21> */
[----:B------:R-:W-:Y:S01]  /*3dc0*/  ULDC.64 UR4, c[0x0][0x3e8] ;  /* 0x0000fa0000047ab9 */ /* 0x000fe20000000a00 */
[----:B------:R-:W-:Y:S02]  /*3dd0*/  IMAD.MOV.U32 R9, RZ, RZ, R79 ;  /* 0x000000ffff097224 */ /* 0x000fe400078e004f */
        /* <DEDUP_REMOVED lines=16> */
.L_x_1601:
[----:B------:R-:W-:Y:S05]  /*3ee0*/  BSYNC B1 ;  /* 0x0000000000017941 */ /* 0x000fea0003800000 */
.L_x_1600:
[----:B-----5:R-:W-:Y:S01]  /*3ef0*/  IMAD.MOV.U32 R8, RZ, RZ, R42 ;  /* 0x000000ffff087224 */ /* 0x020fe200078e002a */
[----:B------:R-:W-:Y:S01]  /*3f00*/  MOV R9, R43 ;  /* 0x0000002b00097202 */ /* 0x000fe20000000f00 */
[----:B------:R-:W-:Y:S01]  /*3f10*/  IMAD.MOV.U32 R10, RZ, RZ, R40 ;  /* 0x000000ffff0a7224 */ /* 0x000fe200078e0028 */
        /* <DEDUP_REMOVED lines=8> */
[----:B------:R-:W-:Y:S01]  /*3fa0*/  PLOP3.LUT P5, PT, PT, PT, UP0, 0x80, 0x0 ;  /* 0x000000000000781c */ /* 0x000fe20003faf008 */
[----:B------:R-:W-:Y:S01]  /*3fb0*/  IMAD.MOV.U32 R11, RZ, RZ, R45 ;  /* 0x000000ffff0b7224 */ /* 0x000fe200078e002d */
[----:B------:R-:W-:Y:S01]  /*3fc0*/  PRMT R91, R91, 0x5410, R8 ;  /* 0x000054105b5b7816 */ /* 0x000fe20000000008 */
[----:B------:R-:W-:Y:S01]  /*3fd0*/  IMAD.MOV.U32 R8, RZ, RZ, R34 ;  /* 0x000000ffff087224 */ /* 0x000fe200078e0022 */
[----:B------:R-:W-:Y:S01]  /*3fe0*/  PRMT R92, R9, 0x5410, R10 ;  /* 0x00005410095c7816 */ /* 0x000fe2000000000a */
[----:B------:R-:W-:Y:S01]  /*3ff0*/  IMAD.MOV.U32 R10, RZ, RZ, R32 ;  /* 0x000000ffff0a7224 */ /* 0x000fe200078e0020 */
[----:B------:R-:W-:Y:S01]  /*4000*/  PRMT R93, R93, 0x5410, R11 ;  /* 0x000054105d5d7816 */ /* 0x000fe2000000000b */
        /* <DEDUP_REMOVED lines=8> */
[----:B------:R-:W-:Y:S01]  /*4090*/  PRMT R99, R11, 0x7610, R99 ;  /* 0x000076100b637816 */ /* 0x000fe20000000063 */
[----:B------:R-:W-:Y:S01]  /*40a0*/  IMAD.MOV.U32 R11, RZ, RZ, R37 ;  /* 0x000000ffff0b7224 */ /* 0x000fe200078e0025 */
[----:B------:R-:W-:Y:S02]  /*40b0*/  PRMT R94, R94, 0x5410, R8 ;  /* 0x000054105e5e7816 */ /* 0x000fe40000000008 */
[----:B------:R-:W-:-:S02]  /*40c0*/  PRMT R97, R97, 0x5410, R9 ;  /* 0x0000541061617816 */ /* 0x000fc40000000009 */
[----:B------:R-:W-:Y:S02]  /*40d0*/  PRMT R95, R10, 0x7610, R95 ;  /* 0x000076100a5f7816 */ /* 0x000fe4000000005f */
[----:B------:R-:W-:Y:S01]  /*40e0*/  PRMT R100, R11, 0x7610, R100 ;  /* 0x000076100b647816 */ /* 0x000fe20000000064 */
[----:B------:R-:W-:Y:S06]  /*40f0*/  @!P5 BRA `(.L_x_1602) ;  /* 0x000000000004d947 */ /* 0x000fec0003800000 */
[----:B------:R-:W-:Y:S01]  /*4100*/  BPT.TRAP 0x1 ;  /* 0x000000040000795c */ /* 0x000fe20000300000 */
.L_x_1602:
[----:B------:R-:W2:Y:S01]  /*4110*/  LDL R8, [R1+0x8] ;  /* 0x0000080001087983 */ /* 0x000ea20000100800 */
[----:B------:R-:W-:Y:S01]  /*4120*/  IMAD R70, R22, 0x8, R2 ;  /* 0x0000000816467824 */ /* 0x000fe200078e0202 */
[----:B------:R-:W1:Y:S01]  /*4130*/  LDC R87, c[0x0][0x2f4] ;  /* 0x0000bd00ff577b82 */ /* 0x000e620000000800 */
[----:B------:R-:W-:Y:S01]  /*4140*/  BSSY B1, `(.L_x_1603) ;  /* 0x0000004000017945 */ /* 0x000fe20003800000 */
[----:B--2---:R-:W-:-:S04]  /*4150*/  SHF.L.U32 R79, R8, 0x1f, RZ ;  /* 0x0000001f084f7819 */ /* 0x004fc800000006ff */
[----:B------:R-:W2:Y:S02]  /*4160*/  SYNCS.PHASECHK.TRANS64.TRYWAIT P4, [R70+URZ+0x16890], R79 ;  /* 0x0168904f460075a7 */ /* 0x000ea4000808017f */
[----:B-12---:R-:W-:Y:S05]  /*4170*/  @!P4 BRA `(.L_x_1604) ;  /* 0x000001c00034c947 */ /* 0x006fea0003800000 */
.L_x_1902:
[----:B------:R-:W-:Y:S05]  /*4180*/  BSYNC B1 ;  /* 0x0000000000017941 */ /* 0x000fea0003800000 */
.L_x_1603:
[----:B------:R-:W-:Y:S01]  /*4190*/  UMOV UR4, 0xffffffff ;  /* 0xffffffff00047882 */ /* 0x000fe20000000000 */
[----:B------:R-:W-:Y:S02]  /*41a0*/  IADD3 R89, -R58, R87, RZ ;  /* 0x000000573a597210 */ /* 0x000fe40007ffe1ff */
[----:B------:R-:W-:Y:S05]  /*41b0*/  BRA.DIV UR4, `(.L_x_1605) ;  /* 0x000001c204387947 */ /* 0x000fea000b800000 */
[----:B------:R2:W3:Y:S04]  /*41c0*/  SHFL.IDX PT, R83, R85, RZ, 0x1c1f ;  /* 0x001c1fff55537589 */ /* 0x0004e800000e0000 */
[----:B------:R2:W4:Y:S02]  /*41d0*/  SHFL.IDX PT, R82, R84, RZ, 0x1c1f ;  /* 0x001c1fff54527589 */ /* 0x00052400000e0000 */
.L_x_1906:
        /* <DEDUP_REMOVED lines=13> */
[----:B------:R-:W-:Y:S01]  /*42b0*/  LEA.HI.SX32 R8, R8, R5, 0x1c ;  /* 0x0000000508087211 */ /* 0x000fe200078fe2ff */
[----:B------:R-:W-:Y:S01]  /*42c0*/  IMAD R9, R9, 0x2, R2 ;  /* 0x0000000209097824 */ /* 0x000fe200078e0202 */
[----:B------:R-:W-:-:S03]  /*42d0*/  LEA.HI R10, R10, R11, RZ, 0x5 ;  /* 0x0000000b0a0a7211 */ /* 0x000fc600078f28ff */
[----:B------:R-:W-:Y:S01]  /*42e0*/  IMAD.SHL.U32 R86, R8, 0x8, RZ ;  /* 0x0000000808567824 */ /* 0x000fe200078e00ff */
[----:B------:R-:W-:-:S04]  /*42f0*/  SHF.R.S32.HI R10, RZ, 0x5, R10 ;  /* 0x00000005ff0a7819 */ /* 0x000fc8000001140a */
[----:B------:R-:W-:-:S04]  /*4300*/  LOP3.LUT R8, R65, 0x38, R86, 0xf8, !PT ;  /* 0x0000003841087812 */ /* 0x000fc800078ef856 */
        /* <DEDUP_REMOVED lines=11> */
[----:B---3--:R-:W-:Y:S01]  /*43c0*/  MOV R37, R13 ;  /* 0x0000000d00257202 */ /* 0x008fe20000000f00 */
[----:B0-----:R-:W-:Y:S01]  /*43d0*/  IMAD.MOV.U32 R13, RZ, RZ, R11 ;  /* 0x000000ffff0d7224 */ /* 0x001fe200078e000b */
[--C-:B------:R-:W-:Y:S01]  /*43e0*/  SHF.R.U64 R32, R32, 0x10, R33.reuse ;  /* 0x0000001020207819 */ /* 0x100fe20000001221 */
[----:B------:R-:W-:Y:S01]  /*43f0*/  HADD2.F32 R11, -RZ, R9.H0_H0 ;  /* 0x20000009ff0b7230 */ /* 0x000fe20000004100 */
[----:B------:R-:W-:Y:S01]  /*4400*/  SHF.R.U32.HI R96, RZ, 0x10, R33 ;  /* 0x00000010ff607819 */ /* 0x000fe20000011621 */
[--C-:B------:R-:W-:Y:S01]  /*4410*/  HADD2.F32 R98, -RZ, R37.reuse.H0_H0 ;  /* 0x20000025ff627230 */ /* 0x100fe20000004100 */
[----:B------:R-:W-:Y:S01]  /*4420*/  SHF.R.U64 R33, R34, 0x10, R35 ;  /* 0x0000001022217819 */ /* 0x000fe20000001223 */
[----:B------:R-:W-:Y:S01]  /*4430*/  HADD2.F32 R37, -RZ, R37.H1_H1 ;  /* 0x30000025ff257230 */ /* 0x000fe20000004100 */
[----:B------:R-:W-:Y:S01]  /*4440*/  SHF.R.U64 R34, R38, 0x10, R39 ;  /* 0x0000001026227819 */ /* 0x000fe20000001227 */
[----:B------:R-:W-:-:S02]  /*4450*/  HADD2.F32 R101, -RZ, R101.H0_H0 ;  /* 0x20000065ff657230 */ /* 0x000fc40000004100 */
[-C--:B------:R-:W-:Y:S01]  /*4460*/  FMUL.FTZ R102, R98, R100.reuse ;  /* 0x0000006462667220 */ /* 0x080fe20000410000 */
[----:B------:R-:W-:Y:S02]  /*4470*/  HADD2.F32 R38, -RZ, R9.H1_H1 ;  /* 0x30000009ff267230 */ /* 0x000fe40000004100 */
[----:B------:R-:W-:Y:S01]  /*4480*/  FMUL.FTZ R103, R11, R100 ;  /* 0x000000640b677220 */ /* 0x000fe20000410000 */
[----:B------:R-:W-:Y:S02]  /*4490*/  HADD2.F32 R96, -RZ, R96.H0_H0 ;  /* 0x20000060ff607230 */ /* 0x000fe40000004100 */
[-C--:B------:R-:W-:Y:S01]  /*44a0*/  FMUL.FTZ R105, R37, R101.reuse ;  /* 0x0000006525697220 */ /* 0x080fe20000410000 */
[----:B------:R-:W-:Y:S01]  /*44b0*/  SHF.R.U32.HI R39, RZ, 0x10, R39 ;  /* 0x00000010ff277819 */ /* 0x000fe20000011627 */
[C---:B------:R-:W-:Y:S01]  /*44c0*/  FMUL.FTZ R100, R38.reuse, R101 ;  /* 0x0000006526647220 */ /* 0x040fe20000410000 */
[----:B------:R-:W-:Y:S01]  /*44d0*/  FFMA.FTZ R9, R11, R99, -R102 ;  /* 0x000000630b097223 */ /* 0x000fe20000010866 */
[----:B------:R-:W-:Y:S01]  /*44e0*/  FFMA.FTZ R38, R38, R96, -R105 ;  /* 0x0000006026267223 */ /* 0x000fe20000010869 */
[----:B------:R-:W-:-:S02]  /*44f0*/  HADD2.F32 R104, -RZ, R97.H1_H1 ;  /* 0x30000061ff687230 */ /* 0x000fc40000004100 */
[----:B------:R-:W-:Y:S01]  /*4500*/  FFMA.FTZ R96, R37, R96, R100 ;  /* 0x0000006025607223 */ /* 0x000fe20000010064 */
[--C-:B------:R-:W-:Y:S01]  /*4510*/  HADD2.F32 R37, -RZ, R15.reuse.H0_H0 ;  /* 0x2000000fff257230 */ /* 0x100fe20000004100 */
[----:B------:R-:W-:Y:S01]  /*4520*/  SHF.R.U32.HI R35, RZ, 0x10, R35 ;  /* 0x00000010ff237819 */ /* 0x000fe20000011623 */
[----:B------:R-:W-:Y:S02]  /*4530*/  HADD2.F32 R100, -RZ, R15.H1_H1 ;  /* 0x3000000fff647230 */ /* 0x000fe40000004100 */
[----:B------:R-:W-:Y:S01]  /*4540*/  FFMA.FTZ R11, R98, R99, R103 ;  /* 0x00000063620b7223 */ /* 0x000fe20000010067 */
[----:B------:R-:W-:Y:S02]  /*4550*/  HADD2.F32 R15, -RZ, R13.H0_H0 ;  /* 0x2000000dff0f7230 */ /* 0x000fe40000004100 */
[----:B------:R-:W-:Y:S01]  /*4560*/  FMUL.FTZ R106, R37, R104 ;  /* 0x00000068256a7220 */ /* 0x000fe20000410000 */
[----:B------:R-:W-:Y:S01]  /*4570*/  HADD2.F32 R39, -RZ, R39.H0_H0 ;  /* 0x20000027ff277230 */ /* 0x000fe20000004100 */
[----:B------:R-:W-:Y:S01]  /*4580*/  F2FP.F16.F32.PACK_AB R9, R38, R9 ;  /* 0x000000092609723e */ /* 0x000fe200000000ff */
[----:B------:R-:W-:-:S02]  /*4590*/  HADD2.F32 R98, -RZ, R13.H1_H1 ;  /* 0x3000000dff627230 */ /* 0x000fc40000004100 */
[C---:B------:R-:W-:Y:S01]  /*45a0*/  FMUL.FTZ R104, R15.reuse, R104 ;  /* 0x000000680f687220 */ /* 0x040fe20000410000 */
[----:B------:R-:W-:Y:S02]  /*45b0*/  HADD2.F32 R102, -RZ, R97.H0_H0 ;  /* 0x20000061ff667230 */ /* 0x000fe40000004100 */
[-C--:B------:R-:W-:Y:S01]  /*45c0*/  FMUL.FTZ R97, R100, R39.reuse ;  /* 0x0000002764617220 */ /* 0x080fe20000410000 */
[----:B------:R-:W-:Y:S02]  /*45d0*/  HADD2.F32 R35, -RZ, R35.H0_H0 ;  /* 0x20000023ff237230 */ /* 0x000fe40000004100 */
[C---:B------:R-:W-:Y:S01]  /*45e0*/  FMUL.FTZ R39, R98.reuse, R39 ;  /* 0x0000002762277220 */ /* 0x040fe20000410000 */
[----:B------:R-:W-:Y:S02]  /*45f0*/  HADD2.F32 R32, -RZ, R32.H0_H0 ;  /* 0x20000020ff207230 */ /* 0x000fe40000004100 */
[-C--:B------:R-:W-:Y:S01]  /*4600*/  FFMA.FTZ R13, R15, R102.reuse, -R106 ;  /* 0x000000660f0d7223 */ /* 0x080fe2000001086a */
[----:B------:R-:W-:Y:S01]  /*4610*/  FFMA.FTZ R15, R37, R102, R104 ;  /* 0x00000066250f7223 */ /* 0x000fe20000010068 */
[-C--:B------:R-:W-:Y:S01]  /*4620*/  FFMA.FTZ R98, R98, R35.reuse, -R97 ;  /* 0x0000002362627223 */ /* 0x080fe20000010861 */
[----:B------:R-:W-:Y:S01]  /*4630*/  FFMA.FTZ R100, R100, R35, R39 ;  /* 0x0000002364647223 */ /* 0x000fe20000010027 */
[----:B------:R-:W-:-:S02]  /*4640*/  HADD2.F32 R102, -RZ, R95.H1_H1 ;  /* 0x3000005fff667230 */ /* 0x000fc40000004100 */
[----:B------:R-:W-:Y:S01]  /*4650*/  HADD2.F32 R104, -RZ, R95.H0_H0 ;  /* 0x2000005fff687230 */ /* 0x000fe20000004100 */
[----:B------:R-:W-:Y:S01]  /*4660*/  F2FP.F16.F32.PACK_AB R98, R98, R13 ;  /* 0x0000000d6262723e */ /* 0x000fe200000000ff */
[----:B------:R-:W-:Y:S01]  /*4670*/  HADD2.F32 R95, -RZ, R36.H0_H0 ;  /* 0x20000024ff5f7230 */ /* 0x000fe20000004100 */
[----:B------:R-:W-:Y:S01]  /*4680*/  F2FP.F16.F32.PACK_AB R13, R96, R11 ;  /* 0x0000000b600d723e */ /* 0x000fe200000000ff */
[----:B------:R-:W-:Y:S01]  /*4690*/  HADD2.F32 R37, -RZ, R12.H0_H0 ;  /* 0x2000000cff257230 */ /* 0x000fe20000004100 */
[----:B------:R-:W-:Y:S01]  /*46a0*/  F2FP.F16.F32.PACK_AB R15, R100, R15 ;  /* 0x0000000f640f723e */ /* 0x000fe200000000ff */
[--C-:B------:R-:W-:Y:S02]  /*46b0*/  HADD2.F32 R35, -RZ, R8.reuse.H0_H0 ;  /* 0x20000008ff237230 */ /* 0x100fe40000004100 */
[----:B------:R-:W-:Y:S02]  /*46c0*/  HADD2.F32 R36, -RZ, R8.H1_H1 ;  /* 0x30000008ff247230 */ /* 0x000fe40000004100 */
[----:B------:R-:W-:Y:S01]  /*46d0*/  FMUL.FTZ R8, R37, R104 ;  /* 0x0000006825087220 */ /* 0x000fe20000410000 */
[----:B------:R-:W-:-:S02]  /*46e0*/  HADD2.F32 R39, -RZ, R12.H1_H1 ;  /* 0x3000000cff277230 */ /* 0x000fc40000004100 */
[C---:B------:R-:W-:Y:S01]  /*46f0*/  FMUL.FTZ R12, R35.reuse, R104 ;  /* 0x00000068230c7220 */ /* 0x040fe20000410000 */
[----:B------:R-:W-:Y:S02]  /*4700*/  HADD2.F32 R33, -RZ, R33.H0_H0 ;  /* 0x20000021ff217230 */ /* 0x000fe40000004100 */
[CC--:B------:R-:W-:Y:S01]  /*4710*/  FMUL.FTZ R104, R36.reuse, R95.reuse ;  /* 0x0000005f24687220 */ /* 0x0c0fe20000410000 */
[-C--:B------:R-:W-:Y:S01]  /*4720*/  FFMA.FTZ R8, R35, R102.reuse, -R8 ;  /* 0x0000006623087223 */ /* 0x080fe20000010808 */
[----:B------:R-:W-:Y:S01]  /*4730*/  FMUL.FTZ R97, R39, R95 ;  /* 0x0000005f27617220 */ /* 0x000fe20000410000 */
[----:B------:R-:W-:Y:S01]  /*4740*/  FFMA.FTZ R12, R37, R102, R12 ;  /* 0x00000066250c7223 */ /* 0x000fe2000001000c */
[-C--:B------:R-:W-:Y:S01]  /*4750*/  FFMA.FTZ R95, R39, R32.reuse, R104 ;  /* 0x00000020275f7223 */ /* 0x080fe20000010068 */
[----:B------:R-:W-:Y:S02]  /*4760*/  HADD2.F32 R39, -RZ, R34.H0_H0 ;  /* 0x20000022ff277230 */ /* 0x000fe40000004100 */
[----:B------:R-:W-:Y:S01]  /*4770*/  FFMA.FTZ R97, R36, R32, -R97 ;  /* 0x0000002024617223 */ /* 0x000fe20000010861 */
[----:B------:R-:W-:-:S02]  /*4780*/  HADD2.F32 R34, -RZ, R14.H0_H0 ;  /* 0x2000000eff227230 */ /* 0x000fc40000004100 */
[----:B------:R-:W-:Y:S01]  /*4790*/  HADD2.F32 R37, -RZ, R94.H1_H1 ;  /* 0x3000005eff257230 */ /* 0x000fe20000004100 */
[----:B------:R-:W-:Y:S01]  /*47a0*/  F2FP.F16.F32.PACK_AB R12, R95, R12 ;  /* 0x0000000c5f0c723e */ /* 0x000fe200000000ff */
[----:B------:R-:W-:Y:S01]  /*47b0*/  HADD2.F32 R32, -RZ, R10.H0_H0 ;  /* 0x2000000aff207230 */ /* 0x000fe20000004100 */
[----:B------:R-:W-:Y:S01]  /*47c0*/  F2FP.F16.F32.PACK_AB R8, R97, R8 ;  /* 0x000000086108723e */ /* 0x000fe200000000ff */
[----:B------:R-:W-:Y:S02]  /*47d0*/  HADD2.F32 R14, -RZ, R14.H1_H1 ;  /* 0x3000000eff0e7230 */ /* 0x000fe40000004100 */
[-C--:B------:R-:W-:Y:S01]  /*47e0*/  FMUL.FTZ R99, R34, R37.reuse ;  /* 0x0000002522637220 */ /* 0x080fe20000410000 */
[----:B------:R-:W-:Y:S02]  /*47f0*/  HADD2.F32 R10, -RZ, R10.H1_H1 ;  /* 0x3000000aff0a7230 */ /* 0x000fe40000004100 */
[----:B------:R-:W-:Y:S01]  /*4800*/  FMUL.FTZ R37, R32, R37 ;  /* 0x0000002520257220 */ /* 0x000fe20000410000 */
[----:B------:R-:W-:-:S02]  /*4810*/  HADD2.F32 R35, -RZ, R94.H0_H0 ;  /* 0x2000005eff237230 */ /* 0x000fc40000004100 */
[-C--:B------:R-:W-:Y:S01]  /*4820*/  FMUL.FTZ R101, R14, R39.reuse ;  /* 0x000000270e657220 */ /* 0x080fe20000410000 */
[----:B------:R-:W-:Y:S02]  /*4830*/  IMAD.MOV.U32 R11, RZ, RZ, R98 ;  /* 0x000000ffff0b7224 */ /* 0x000fe400078e0062 */
[----:B------:R-:W-:Y:S01]  /*4840*/  FMUL.FTZ R39, R10, R39 ;  /* 0x000000270a277220 */ /* 0x000fe20000410000 */
[-C--:B------:R-:W-:Y:S01]  /*4850*/  FFMA.FTZ R99, R32, R35.reuse, -R99 ;  /* 0x0000002320637223 */ /* 0x080fe20000010863 */
[----:B------:R-:W-:Y:S01]  /*4860*/  FFMA.FTZ R37, R34, R35, R37 ;  /* 0x0000002322257223 */ /* 0x000fe20000010025 */
[-C--:B------:R-:W-:Y:S01]  /*4870*/  FFMA.FTZ R10, R10, R33.reuse, -R101 ;  /* 0x000000210a0a7223 */ /* 0x080fe20000010865 */
[----:B------:R-:W-:-:S04]  /*4880*/  FFMA.FTZ R14, R14, R33, R39 ;  /* 0x000000210e0e7223 */ /* 0x000fc80000010027 */
[----:B------:R-:W-:Y:S02]  /*4890*/  F2FP.F16.F32.PACK_AB R10, R10, R99 ;  /* 0x000000630a0a723e */ /* 0x000fe400000000ff */
[----:B------:R-:W-:-:S07]  /*48a0*/  F2FP.F16.F32.PACK_AB R14, R14, R37 ;  /* 0x000000250e0e723e */ /* 0x000fce00000000ff */
.L_x_1609:
[----:B------:R-:W-:Y:S05]  /*48b0*/  BSYNC B2 ;  /* 0x0000000000027941 */ /* 0x000fea0003800000 */
.L_x_1608:
[----:B------:R-:W-:Y:S01]  /*48c0*/  ISETP.GE.AND P4, PT, R86, R87, PT ;  /* 0x000000575600720c */ /* 0x000fe20003f86270 */
[----:B0-----:R0:W-:-:S12]  /*48d0*/  ST.E.128 desc[UR42][R80.64], R8 ;  /* 0x0000000850007985 */ /* 0x0011d8000c101d2a */
[----:B------:R-:W-:-:S05]  /*48e0*/  @!P4 IMAD.WIDE R82, R86, 0x2, R82 ;  /* 0x000000025652c825 */ /* 0x000fca00078e0252 */
[----:B---3--:R0:W-:Y:S02]  /*48f0*/  @!P4 ST.E.128 desc[UR42][R82.64], R12 ;  /* 0x0000000c5200c985 */ /* 0x0081e4000c101d2a */
.L_x_1607:
[----:B------:R-:W-:Y:S05]  /*4900*/  BSYNC B1 ;  /* 0x0000000000017941 */ /* 0x000fea0003800000 */
.L_x_1606:
[----:B------:R-:W-:-:S03]  /*4910*/  UMOV UR4, 0xffffffff ;  /* 0xffffffff00047882 */ /* 0x000fc60000000000 */
[----:B------:R-:W-:Y:S05]  /*4920*/  BRA.DIV UR4, `(.L_x_1610) ;  /* 0x000001ba04a87947 */ /* 0x000fea000b800000 */
[----:B--2---:R-:W2:Y:S04]  /*4930*/  SHFL.IDX PT, R85, R85, 0x1, 0x1c1f ;  /* 0x003c1f0055557f89 */ /* 0x004ea800000e0000 */
[----:B------:R-:W0:Y:S02]  /*4940*/  SHFL.IDX PT, R84, R84, 0x1, 0x1c1f ;  /* 0x003c1f0054547f89 */ /* 0x000e2400000e0000 */
.L_x_1910:
[----:B0-----:R-:W-:-:S05]  /*4950*/  VIADD R8, R157, 0x60 ;  /* 0x000000609d087836 */ /* 0x001fca0000000000 */
[----:B------:R-:W-:-:S13]  /*4960*/  ISETP.GE.OR P4, PT, R8, R77, P1 ;  /* 0x0000004d0800720c */ /* 0x000fda0000f86670 */
[----:B------:R-:W-:Y:S05]  /*4970*/  @P4 BRA `(.L_x_1593) ;  /* 0x0000000c00084947 */ /* 0x000fea0003800000 */
[----:B------:R-:W5:Y:S01]  /*4980*/  LDL R9, [R1+0x44] ;  /* 0x0000440001097983 */ /* 0x000f620000100800 */
[----:B------:R-:W-:Y:S01]  /*4990*/  SEL R89, R58, R89, !P0 ;  /* 0x000000593a597207 */ /* 0x000fe20004000000 */
[C---:B------:R-:W-:Y:S01]  /*49a0*/  VIADD R10, R157.reuse, 0x60 ;  /* 0x000000609d0a7836 */ /* 0x040fe20000000000 */
[----:B------:R-:W-:Y:S01]  /*49b0*/  LEA R32, P4, R6, R84, 0x1 ;  /* 0x0000005406207211 */ /* 0x000fe200078808ff */
[----:B------:R-:W-:Y:S01]  /*49c0*/  VIADD R11, R157, 0x60 ;  /* 0x000000609d0b7836 */ /* 0x000fe20000000000 */
[----:B------:R-:W-:Y:S01]  /*49d0*/  SHF.R.S32.HI R8, RZ, 0x1f, R89 ;  /* 0x0000001fff087819 */ /* 0x000fe20000011459 */
[----:B------:R-:W-:Y:S01]  /*49e0*/  IMAD.SHL.U32 R10, R10, 0x40, RZ ;  /* 0x000000400a0a7824 */ /* 0x000fe200078e00ff */
[----:B------:R-:W-:Y:S01]  /*49f0*/  BSSY B1, `(.L_x_1611) ;  /* 0x000006a000017945 */ /* 0x000fe20003800000 */
[----:B------:R-:W-:Y:S01]  /*4a00*/  IMAD.SHL.U32 R11, R11, 0x40, RZ ;  /* 0x000000400b0b7824 */ /* 0x000fe200078e00ff */
[----:B------:R-:W-:Y:S02]  /*4a10*/  LEA.HI R8, R8, R89, RZ, 0x4 ;  /* 0x0000005908087211 */ /* 0x000fe400078f20ff */
[----:B------:R-:W-:-:S02]  /*4a20*/  LOP3.LUT R10, R10, 0x1c0, RZ, 0xc0, !PT ;  /* 0x000001c00a0a7812 */ /* 0x000fc400078ec0ff */
[----:B------:R-:W-:Y:S02]  /*4a30*/  LEA.HI.SX32 R8, R8, R5, 0x1c ;  /* 0x0000000508087211 */ /* 0x000fe400078fe2ff */
[----:B------:R-:W-:Y:S02]  /*4a40*/  LOP3.LUT R11, R11, 0x1c0, RZ, 0xc0, !PT ;  /* 0x000001c00b0b7812 */ /* 0x000fe400078ec0ff */
[----:B------:R-:W-:Y:S02]  /*4a50*/  SHF.L.U32 R34, R8, 0x3, RZ ;  /* 0x0000000308227819 */ /* 0x000fe400000006ff */
[----:B------:R-:W-:Y:S02]  /*4a60*/  SHF.R.U32.HI R10, RZ, 0x3, R10 ;  /* 0x00000003ff0a7819 */ /* 0x000fe4000001160a */
[----:B------:R-:W-:Y:S02]  /*4a70*/  LOP3.LUT R8, R11, 0x38, R34, 0xf8, !PT ;  /* 0x000000380b087812 */ /* 0x000fe400078ef822 */
[----:B--2---:R-:W-:-:S02]  /*4a80*/  LEA.HI.X R33, R6, R85, R4, 0x1, P4 ;  /* 0x0000005506217211 */ /* 0x004fc400020f0c04 */
[----:B------:R-:W-:-:S05]  /*4a90*/  LOP3.LUT R8, R8, R10, RZ, 0x3c, !PT ;  /* 0x0000000a08087212 */ /* 0x000fca00078e3cff */
[----:B-----5:R-:W-:Y:S02]  /*4aa0*/  IMAD.IADD R11, R9, 0x1, R8 ;  /* 0x00000001090b7824 */ /* 0x020fe400078e0208 */
[C---:B------:R-:W-:Y:S02]  /*4ab0*/  IMAD R9, R22.reuse, 0x2000, R0 ;  /* 0x0000200016097824 */ /* 0x040fe400078e0200 */
[----:B------:R-:W-:Y:S02]  /*4ac0*/  IMAD R11, R22, 0x2000, R11 ;  /* 0x00002000160b7824 */ /* 0x000fe400078e020b */
[--C-:B------:R-:W-:Y:S02]  /*4ad0*/  IMAD R9, R9, 0x2, R2.reuse ;  /* 0x0000000209097824 */ /* 0x100fe400078e0202 */
[----:B------:R-:W-:-:S04]  /*4ae0*/  IMAD R12, R11, 0x2, R2 ;  /* 0x000000020b0c7824 */ /* 0x000fc800078e0202 */
[----:B------:R-:W0:Y:S04]  /*4af0*/  LDS.128 R8, [R9+0xe400] ;  /* 0x00e4000009087984 */ /* 0x000e280000000c00 */
[----:B------:R-:W2:Y:S01]  /*4b00*/  LDS.128 R12, [R12+0xe400] ;  /* 0x00e400000c0c7984 */ /* 0x000ea20000000c00 */
[----:B------:R-:W-:Y:S05]  /*4b10*/  @P3 BRA `(.L_x_1612) ;  /* 0x00000004005c3947 */ /* 0x000fea0003800000 */
[----:B0-----:R-:W-:Y:S01]  /*4b20*/  IMAD.MOV.U32 R39, RZ, RZ, R8 ;  /* 0x000000ffff277224 */ /* 0x001fe200078e0008 */
[----:B------:R-:W-:Y:S01]  /*4b30*/  SHF.R.U64 R38, R44, 0x10, R45 ;  /* 0x000000102c267819 */ /* 0x000fe2000000122d */
[----:B--2---:R-:W-:Y:S01]  /*4b40*/  IMAD.MOV.U32 R8, RZ, RZ, R13 ;  /* 0x000000ffff087224 */ /* 0x004fe200078e000d */
[----:B------:R-:W-:Y:S01]  /*4b50*/  SHF.R.U32.HI R44, RZ, 0x10, R45 ;  /* 0x00000010ff2c7819 */ /* 0x000fe2000001162d */
[----:B------:R-:W-:Y:S01]  /*4b60*/  IMAD.MOV.U32 R13, RZ, RZ, R11 ;  /* 0x000000ffff0d7224 */ /* 0x000fe200078e000b */
[--C-:B------:R-:W-:Y:S01]  /*4b70*/  SHF.R.U64 R36, R40, 0x10, R41.reuse ;  /* 0x0000001028247819 */ /* 0x100fe20000001229 */
[----:B------:R-:W-:Y:S01]  /*4b80*/  HADD2.F32 R11, -RZ, R9.H1_H1 ;  /* 0x30000009ff0b7230 */ /* 0x000fe20000004100 */
[----:B------:R-:W-:Y:S01]  /*4b90*/  SHF.R.U32.HI R81, RZ, 0x10, R41 ;  /* 0x00000010ff517819 */ /* 0x000fe20000011629 */
[----:B------:R-:W-:Y:S01]  /*4ba0*/  IMAD.MOV.U32 R41, RZ, RZ, R15 ;  /* 0x000000ffff297224 */ /* 0x000fe200078e000f */
[--C-:B------:R-:W-:Y:S01]  /*4bb0*/  SHF.R.U64 R35, R42, 0x10, R43.reuse ;  /* 0x000000102a237819 */ /* 0x100fe2000000122b */
[--C-:B------:R-:W-:Y:S01]  /*4bc0*/  HADD2.F32 R15, -RZ, R8.reuse.H1_H1 ;  /* 0x30000008ff0f7230 */ /* 0x100fe20000004100 */
[----:B------:R-:W-:Y:S01]  /*4bd0*/  SHF.R.U32.HI R80, RZ, 0x10, R43 ;  /* 0x00000010ff507819 */ /* 0x000fe2000001162b */
[--C-:B------:R-:W-:Y:S01]  /*4be0*/  HADD2.F32 R43, -RZ, R93.reuse.H0_H0 ;  /* 0x2000005dff2b7230 */ /* 0x100fe20000004100 */
[----:B------:R-:W-:Y:S01]  /*4bf0*/  MOV R40, R12 ;  /* 0x0000000c00287202 */ /* 0x000fe20000000f00 */
[----:B------:R-:W-:Y:S01]  /*4c00*/  HADD2.F32 R93, -RZ, R93.H1_H1 ;  /* 0x3000005dff5d7230 */ /* 0x000fe20000004100 */
[--C-:B------:R-:W-:Y:S01]  /*4c10*/  SHF.R.U64 R37, R46, 0x10, R47.reuse ;  /* 0x000000102e257819 */ /* 0x100fe2000000122f */
[----:B------:R-:W-:Y:S01]  /*4c20*/  HADD2.F32 R12, -RZ, R8.H0_H0 ;  /* 0x20000008ff0c7230 */ /* 0x000fe20000004100 */
[----:B------:R-:W-:Y:S01]  /*4c30*/  SHF.R.U32.HI R47, RZ, 0x10, R47 ;  /* 0x00000010ff2f7819 */ /* 0x000fe2000001162f */
[----:B------:R-:W-:-:S02]  /*4c40*/  HADD2.F32 R8, -RZ, R9.H0_H0 ;  /* 0x20000009ff087230 */ /* 0x000fc40000004100 */
[----:B------:R-:W-:Y:S02]  /*4c50*/  HADD2.F32 R44, -RZ, R44.H0_H0 ;  /* 0x2000002cff2c7230 */ /* 0x000fe40000004100 */
[-C--:B------:R-:W-:Y:S01]  /*4c60*/  FMUL.FTZ R9, R12, R93.reuse ;  /* 0x0000005d0c097220 */ /* 0x080fe20000410000 */
[----:B------:R-:W-:Y:S02]  /*4c70*/  HADD2.F32 R42, -RZ, R81.H0_H0 ;  /* 0x20000051ff2a7230 */ /* 0x000fe40000004100 */
[C---:B------:R-:W-:Y:S01]  /*4c80*/  FMUL.FTZ R93, R8.reuse, R93 ;  /* 0x0000005d085d7220 */ /* 0x040fe20000410000 */
[----:B------:R-:W-:Y:S02]  /*4c90*/  HADD2.F32 R45, -RZ, R92.H0_H0 ;  /* 0x2000005cff2d7230 */ /* 0x000fe40000004100 */
[-C--:B------:R-:W-:Y:S01]  /*4ca0*/  FMUL.FTZ R46, R15, R44.reuse ;  /* 0x0000002c0f2e7220 */ /* 0x080fe20000410000 */
[C---:B------:R-:W-:Y:S01]  /*4cb0*/  FMUL.FTZ R44, R11.reuse, R44 ;  /* 0x0000002c0b2c7220 */ /* 0x040fe20000410000 */
[-C--:B------:R-:W-:Y:S01]  /*4cc0*/  FFMA.FTZ R8, R8, R43.reuse, -R9 ;  /* 0x0000002b08087223 */ /* 0x080fe20000010809 */
[----:B------:R-:W-:Y:S01]  /*4cd0*/  FFMA.FTZ R9, R12, R43, R93 ;  /* 0x0000002b0c097223 */ /* 0x000fe2000001005d */
[-C--:B------:R-:W-:Y:S01]  /*4ce0*/  FFMA.FTZ R11, R11, R42.reuse, -R46 ;  /* 0x0000002a0b0b7223 */ /* 0x080fe2000001082e */
[----:B------:R-:W-:Y:S01]  /*4cf0*/  FFMA.FTZ R12, R15, R42, R44 ;  /* 0x0000002a0f0c7223 */ /* 0x000fe2000001002c */
[----:B------:R-:W-:-:S02]  /*4d00*/  HADD2.F32 R42, -RZ, R41.H0_H0 ;  /* 0x20000029ff2a7230 */ /* 0x000fc40000004100 */
[----:B------:R-:W-:Y:S01]  /*4d10*/  HADD2.F32 R41, -RZ, R41.H1_H1 ;  /* 0x30000029ff297230 */ /* 0x000fe20000004100 */
[----:B------:R-:W-:Y:S01]  /*4d20*/  F2FP.F16.F32.PACK_AB R11, R11, R8 ;  /* 0x000000080b0b723e */ /* 0x000fe200000000ff */
[----:B------:R-:W-:Y:S02]  /*4d30*/  HADD2.F32 R46, -RZ, R47.H0_H0 ;  /* 0x2000002fff2e7230 */ /* 0x000fe40000004100 */
[----:B------:R-:W-:Y:S02]  /*4d40*/  HADD2.F32 R43, -RZ, R90.H1_H1 ;  /* 0x3000005aff2b7230 */ /* 0x000fe40000004100 */
[--C-:B------:R-:W-:Y:S02]  /*4d50*/  HADD2.F32 R15, -RZ, R13.reuse.H0_H0 ;  /* 0x2000000dff0f7230 */ /* 0x100fe40000004100 */
[----:B----4-:R-:W-:Y:S01]  /*4d60*/  FMUL.FTZ R82, R41, R46 ;  /* 0x0000002e29527220 */ /* 0x010fe20000410000 */
[----:B------:R-:W-:Y:S02]  /*4d70*/  HADD2.F32 R44, -RZ, R80.H0_H0 ;  /* 0x20000050ff2c7230 */ /* 0x000fe40000004100 */
[----:B------:R-:W-:Y:S01]  /*4d80*/  FMUL.FTZ R80, R42, R45 ;  /* 0x0000002d2a507220 */ /* 0x000fe20000410000 */
[----:B------:R-:W-:-:S02]  /*4d90*/  HADD2.F32 R13, -RZ, R13.H1_H1 ;  /* 0x3000000dff0d7230 */ /* 0x000fc40000004100 */
[C---:B------:R-:W-:Y:S01]  /*4da0*/  FMUL.FTZ R45, R15.reuse, R45 ;  /* 0x0000002d0f2d7220 */ /* 0x040fe20000410000 */
[----:B------:R-:W-:Y:S02]  /*4db0*/  HADD2.F32 R92, -RZ, R92.H1_H1 ;  /* 0x3000005cff5c7230 */ /* 0x000fe40000004100 */
[-C--:B------:R-:W-:Y:S01]  /*4dc0*/  FFMA.FTZ R80, R15, R43.reuse, -R80 ;  /* 0x0000002b0f507223 */ /* 0x080fe20000010850 */
[----:B------:R-:W-:Y:S02]  /*4dd0*/  HADD2.F32 R15, -RZ, R40.H0_H0 ;  /* 0x20000028ff0f7230 */ /* 0x000fe40000004100 */
[C---:B------:R-:W-:Y:S01]  /*4de0*/  FMUL.FTZ R46, R13.reuse, R46 ;  /* 0x0000002e0d2e7220 */ /* 0x040fe20000410000 */
[----:B------:R-:W-:Y:S01]  /*4df0*/  FFMA.FTZ R47, R13, R44, -R82 ;  /* 0x0000002c0d2f7223 */ /* 0x000fe20000010852 */
[----:B------:R-:W-:Y:S02]  /*4e00*/  HADD2.F32 R13, -RZ, R39.H0_H0 ;  /* 0x20000027ff0d7230 */ /* 0x000fe40000004100 */
[----:B------:R-:W-:Y:S01]  /*4e10*/  FFMA.FTZ R45, R42, R43, R45 ;  /* 0x0000002b2a2d7223 */ /* 0x000fe2000001002d */
[----:B------:R-:W-:-:S02]  /*4e20*/  HADD2.F32 R38, -RZ, R38.H0_H0 ;  /* 0x20000026ff267230 */ /* 0x000fc40000004100 */
[----:B------:R-:W-:Y:S01]  /*4e30*/  FFMA.FTZ R82, R41, R44, R46 ;  /* 0x0000002c29527223 */ /* 0x000fe2000001002e */
[----:B------:R-:W-:Y:S02]  /*4e40*/  HADD2.F32 R40, -RZ, R40.H1_H1 ;  /* 0x30000028ff287230 */ /* 0x000fe40000004100 */
[-C--:B------:R-:W-:Y:S01]  /*4e50*/  FMUL.FTZ R44, R15, R92.reuse ;  /* 0x0000005c0f2c7220 */ /* 0x080fe20000410000 */
[----:B------:R-:W-:Y:S02]  /*4e60*/  HADD2.F32 R39, -RZ, R39.H1_H1 ;  /* 0x30000027ff277230 */ /* 0x000fe40000004100 */
[----:B------:R-:W-:Y:S01]  /*4e70*/  FMUL.FTZ R92, R13, R92 ;  /* 0x0000005c0d5c7220 */ /* 0x000fe20000410000 */
[----:B------:R-:W-:Y:S02]  /*4e80*/  HADD2.F32 R42, -RZ, R91.H0_H0 ;  /* 0x2000005bff2a7230 */ /* 0x000fe40000004100 */
[----:B------:R-:W-:Y:S01]  /*4e90*/  FMUL.FTZ R46, R40, R38 ;  /* 0x00000026282e7220 */ /* 0x000fe20000410000 */
[----:B------:R-:W-:-:S02]  /*4ea0*/  HADD2.F32 R36, -RZ, R36.H0_H0 ;  /* 0x20000024ff247230 */ /* 0x000fc40000004100 */
[----:B------:R-:W-:Y:S01]  /*4eb0*/  FMUL.FTZ R41, R39, R38 ;  /* 0x0000002627297220 */ /* 0x000fe20000410000 */
[----:B------:R-:W-:Y:S02]  /*4ec0*/  HADD2.F32 R37, -RZ, R37.H0_H0 ;  /* 0x20000025ff257230 */ /* 0x000fe40000004100 */
[-C--:B------:R-:W-:Y:S01]  /*4ed0*/  FFMA.FTZ R92, R15, R42.reuse, R92 ;  /* 0x0000002a0f5c7223 */ /* 0x080fe2000001005c */
[----:B------:R-:W-:Y:S01]  /*4ee0*/  FFMA.FTZ R44, R13, R42, -R44 ;  /* 0x0000002a0d2c7223 */ /* 0x000fe2000001082c */
[-C--:B------:R-:W-:Y:S01]  /*4ef0*/  FFMA.FTZ R39, R39, R36.reuse, -R46 ;  /* 0x0000002427277223 */ /* 0x080fe2000001082e */
[----:B------:R-:W-:Y:S01]  /*4f00*/  FFMA.FTZ R41, R40, R36, R41 ;  /* 0x0000002428297223 */ /* 0x000fe20000010029 */
[----:B------:R-:W-:Y:S01]  /*4f10*/  HADD2.F32 R15, -RZ, R14.H0_H0 ;  /* 0x2000000eff0f7230 */ /* 0x000fe20000004100 */
[----:B------:R-:W-:Y:S01]  /*4f20*/  F2FP.F16.F32.PACK_AB R47, R47, R80 ;  /* 0x000000502f2f723e */ /* 0x000fe200000000ff */
[----:B------:R-:W-:Y:S01]  /*4f30*/  HADD2.F32 R36, -RZ, R91.H1_H1 ;  /* 0x3000005bff247230 */ /* 0x000fe20000004100 */
[----:B------:R-:W-:Y:S01]  /*4f40*/  F2FP.F16.F32.PACK_AB R8, R39, R44 ;  /* 0x0000002c2708723e */ /* 0x000fe200000000ff */
[----:B------:R-:W-:-:S02]  /*4f50*/  HADD2.F32 R13, -RZ, R10.H0_H0 ;  /* 0x2000000aff0d7230 */ /* 0x000fc40000004100 */
[----:B------:R-:W-:Y:S02]  /*4f60*/  HADD2.F32 R14, -RZ, R14.H1_H1 ;  /* 0x3000000eff0e7230 */ /* 0x000fe40000004100 */
[-C--:B------:R-:W-:Y:S01]  /*4f70*/  FMUL.FTZ R38, R15, R36.reuse ;  /* 0x000000240f267220 */ /* 0x080fe20000410000 */
[----:B------:R-:W-:Y:S02]  /*4f80*/  HADD2.F32 R10, -RZ, R10.H1_H1 ;  /* 0x3000000aff0a7230 */ /* 0x000fe40000004100 */
[C---:B------:R-:W-:Y:S01]  /*4f90*/  FMUL.FTZ R36, R13.reuse, R36 ;  /* 0x000000240d247220 */ /* 0x040fe20000410000 */
[----:B------:R-:W-:Y:S02]  /*4fa0*/  HADD2.F32 R90, -RZ, R90.H0_H0 ;  /* 0x2000005aff5a7230 */ /* 0x000fe40000004100 */
[-C--:B------:R-:W-:Y:S01]  /*4fb0*/  FMUL.FTZ R43, R14, R37.reuse ;  /* 0x000000250e2b7220 */ /* 0x080fe20000410000 */
[----:B------:R-:W-:Y:S02]  /*4fc0*/  HADD2.F32 R35, -RZ, R35.H0_H0 ;  /* 0x20000023ff237230 */ /* 0x000fe40000004100 */
[C---:B------:R-:W-:Y:S01]  /*4fd0*/  FMUL.FTZ R37, R10.reuse, R37 ;  /* 0x000000250a257220 */ /* 0x040fe20000410000 */
[-C--:B------:R-:W-:Y:S01]  /*4fe0*/  FFMA.FTZ R38, R13, R90.reuse, -R38 ;  /* 0x0000005a0d267223 */ /* 0x080fe20000010826 */
[----:B------:R-:W-:Y:S01]  /*4ff0*/  FFMA.FTZ R36, R15, R90, R36 ;  /* 0x0000005a0f247223 */ /* 0x000fe20000010024 */
[-C--:B------:R-:W-:Y:S01]  /*5000*/  FFMA.FTZ R43, R10, R35.reuse, -R43 ;  /* 0x000000230a2b7223 */ /* 0x080fe2000001082b */
[----:B------:R-:W-:Y:S01]  /*5010*/  FFMA.FTZ R37, R14, R35, R37 ;  /* 0x000000230e257223 */ /* 0x000fe20000010025 */
[----:B------:R-:W-:Y:S01]  /*5020*/  F2FP.F16.F32.PACK_AB R13, R12, R9 ;  /* 0x000000090c0d723e */ /* 0x000fe200000000ff */
[----:B------:R-:W-:Y:S01]  /*5030*/  IMAD.MOV.U32 R9, RZ, RZ, R11 ;  /* 0x000000ffff097224 */ /* 0x000fe200078e000b */
[----:B------:R-:W-:Y:S01]  /*5040*/  F2FP.F16.F32.PACK_AB R15, R82, R45 ;  /* 0x0000002d520f723e */ /* 0x000fe200000000ff */
[----:B------:R-:W-:Y:S01]  /*5050*/  IMAD.MOV.U32 R11, RZ, RZ, R47 ;  /* 0x000000ffff0b7224 */ /* 0x000fe200078e002f */
[----:B------:R-:W-:-:S02]  /*5060*/  F2FP.F16.F32.PACK_AB R12, R41, R92 ;  /* 0x0000005c290c723e */ /* 0x000fc400000000ff */
[----:B------:R-:W-:Y:S02]  /*5070*/  F2FP.F16.F32.PACK_AB R10, R43, R38 ;  /* 0x000000262b0a723e */ /* 0x000fe400000000ff */
[----:B------:R-:W-:-:S07]  /*5080*/  F2FP.F16.F32.PACK_AB R14, R37, R36 ;  /* 0x00000024250e723e */ /* 0x000fce00000000ff */
.L_x_1612:
[----:B------:R-:W-:Y:S05]  /*5090*/  BSYNC B1 ;  /* 0x0000000000017941 */ /* 0x000fea0003800000 */
.L_x_1611:
[----:B------:R-:W-:Y:S01]  /*50a0*/  ISETP.GE.AND P3, PT, R34, R87, PT ;  /* 0x000000572200720c */ /* 0x000fe20003f66270 */
[----:B0-----:R0:W-:Y:S02]  /*50b0*/  ST.E.128 desc[UR42][R32.64], R8 ;  /* 0x0000000820007985 */ /* 0x0011e4000c101d2a */
[----:B0-----:R-:W-:Y:S02]  /*50c0*/  IMAD.MOV.U32 R8, RZ, RZ, R84 ;  /* 0x000000ffff087224 */ /* 0x001fe400078e0054 */
[----:B------:R-:W-:-:S08]  /*50d0*/  IMAD.MOV.U32 R9, RZ, RZ, R85 ;  /* 0x000000ffff097224 */ /* 0x000fd000078e0055 */
[----:B------:R-:W-:Y:S05]  /*50e0*/  @P3 BRA `(.L_x_1593) ;  /* 0x00000004002c3947 */ /* 0x000fea0003800000 */
[----:B------:R-:W-:-:S05]  /*50f0*/  IMAD.WIDE R8, R34, 0x2, R8 ;  /* 0x0000000222087825 */ /* 0x000fca00078e0208 */
[----:B--2---:R0:W-:Y:S01]  /*5100*/  ST.E.128 desc[UR42][R8.64], R12 ;  /* 0x0000000c08007985 */ /* 0x0041e2000c101d2a */
[----:B------:R-:W-:Y:S05]  /*5110*/  BRA `(.L_x_1593) ;  /* 0x0000000400207947 */ /* 0x000fea0003800000 */
.L_x_1574:
[----:B------:R-:W-:-:S06]  /*5120*/  UISETP.NE.AND UP0, UPT, UR39, 0x3, UPT ;  /* 0x000000032700788c */ /* 0x000fcc000bf05270 */
[----:B------:R-:W-:-:S13]  /*5130*/  PLOP3.LUT P5, PT, PT, PT, UP0, 0x80, 0x0 ;  /* 0x000000000000781c */ /* 0x000fda0003faf008 */
[----:B------:R-:W-:Y:S05]  /*5140*/  @!P5 BRA `(.L_x_1613) ;  /* 0x000000000004d947 */ /* 0x000fea0003800000 */
[----:B------:R-:W-:Y:S01]  /*5150*/  BPT.TRAP 0x1 ;  /* 0x000000040000795c */ /* 0x000fe20000300000 */
.L_x_1613:
[----:B------:R-:W2:Y:S01]  /*5160*/  LDL R8, [R1+0x8] ;  /* 0x0000080001087983 */ /* 0x000ea20000100800 */
[----:B------:R-:W-:Y:S01]  /*5170*/  IMAD R70, R22, 0x8, R2 ;  /* 0x0000000816467824 */ /* 0x000fe200078e0202 */
[----:B------:R-:W-:Y:S01]  /*5180*/  BSSY B1, `(.L_x_1614) ;  /* 0x0000005000017945 */ /* 0x000fe20003800000 */
[----:B------:R-:W-:Y:S02]  /*5190*/  SHF.R.S32.HI R75, RZ, 0x1f, R74 ;  /* 0x0000001fff4b7819 */ /* 0x000fe4000001144a */
[----:B--2---:R-:W-:-:S04]  /*51a0*/  SHF.L.U32 R79, R8, 0x1f, RZ ;  /* 0x0000001f084f7819 */ /* 0x004fc800000006ff */
[----:B------:R-:W0:Y:S02]  /*51b0*/  SYNCS.PHASECHK.TRANS64.TRYWAIT P3, [R70+URZ+0x16890], R79 ;  /* 0x0168904f460075a7 */ /* 0x000e24000806017f */
[----:B0-----:R-:W-:Y:S05]  /*51c0*/  @!P3 BRA `(.L_x_1615) ;  /* 0x000001b000ccb947 */ /* 0x001fea0003800000 */
.L_x_1911:
[----:B------:R-:W-:Y:S05]  /*51d0*/  BSYNC B1 ;  /* 0x0000000000017941 */ /* 0x000fea0003800000 */
.L_x_1614:
[----:B------:R-:W-:Y:S01]  /*51e0*/  ULDC.64 UR4, c[0x0][0x300] ;  /* 0x0000c00000047ab9 */ /* 0x000fe20000000a00 */
[----:B-----5:R-:W-:Y:S01]  /*51f0*/  SHF.R.S32.HI R76, RZ, 0x1f, R73 ;  /* 0x0000001fff4c7819 */ /* 0x020fe20000011449 */
[----:B------:R-:W-:Y:S02]  /*5200*/  IMAD R11, R75, UR4, RZ ;  /* 0x000000044b0b7c24 */ /* 0x000fe4000f8e02ff */
[----:B------:R-:W-:-:S04]  /*5210*/  IMAD.WIDE.U32 R8, R74, UR4, RZ ;  /* 0x000000044a087c25 */ /* 0x000fc8000f8e00ff */
[----:B------:R-:W-:Y:S01]  /*5220*/  IMAD R11, R74, UR5, R11 ;  /* 0x000000054a0b7c24 */ /* 0x000fe2000f8e020b */
[----:B------:R-:W-:Y:S01]  /*5230*/  ULDC.64 UR4, c[0x0][0x310] ;  /* 0x0000c40000047ab9 */ /* 0x000fe20000000a00 */
[----:B------:R-:W-:Y:S02]  /*5240*/  IMAD R77, R26, -0x80, R28 ;  /* 0xffffff801a4d7824 */ /* 0x000fe400078e021c */
[----:B------:R-:W-:Y:S01]  /*5250*/  IMAD R10, R76, UR4, RZ ;  /* 0x000000044c0a7c24 */ /* 0x000fe2000f8e02ff */
[----:B------:R-:W-:Y:S02]  /*5260*/  IADD3 R9, R9, R11, RZ ;  /* 0x0000000b09097210 */ /* 0x000fe40007ffe0ff */
        /* <DEDUP_REMOVED lines=11> */
[----:B------:R-:W-:Y:S01]  /*5320*/  IMAD.IADD R35, R77, 0x1, -R157 ;  /* 0x000000014d237824 */ /* 0x000fe200078e0a9d */
[----:B------:R-:W-:Y:S02]  /*5330*/  UMOV UR4, 0xffffffff ;  /* 0xffffffff00047882 */ /* 0x000fe40000000000 */
[----:B------:R-:W-:Y:S02]  /*5340*/  LEA.HI.X R34, R8, UR5, R13, 0x1, P3 ;  /* 0x0000000508227c11 */ /* 0x000fe400098f0c0d */
[----:B------:R-:W-:Y:S01]  /*5350*/  ISETP.GE.AND P3, PT, R35, 0x1, PT ;  /* 0x000000012300780c */ /* 0x000fe20003f66270 */
[----:B------:R-:W-:-:S12]  /*5360*/  BRA.DIV UR4, `(.L_x_1616) ;  /* 0x000001b204787947 */ /* 0x000fd8000b800000 */
[----:B------:R1:W2:Y:S04]  /*5370*/  SHFL.IDX PT, R9, R34, RZ, 0x1c1f ;  /* 0x001c1fff22097589 */ /* 0x0002a800000e0000 */
[----:B------:R1:W3:Y:S02]  /*5380*/  SHFL.IDX PT, R33, R32, RZ, 0x1c1f ;  /* 0x001c1fff20217589 */ /* 0x0002e400000e0000 */
.L_x_1915:
[----:B------:R-:W-:Y:S04]  /*5390*/  BSSY B1, `(.L_x_1617) ;  /* 0x000000e000017945 */ /* 0x000fe80003800000 */
[----:B------:R-:W-:Y:S05]  /*53a0*/  @!P3 BRA `(.L_x_1618) ;  /* 0x000000000030b947 */ /* 0x000fea0003800000 */
[----:B------:R-:W4:Y:S01]  /*53b0*/  LDL R8, [R1+0x4] ;  /* 0x0000040001087983 */ /* 0x000f220000100800 */
[----:B------:R-:W-:Y:S02]  /*53c0*/  ULDC UR4, c[0x0][0x2f4] ;  /* 0x0000bd0000047ab9 */ /* 0x000fe40000000800 */
[----:B------:R-:W-:-:S13]  /*53d0*/  ISETP.GE.AND P3, PT, R16, UR4, PT ;  /* 0x0000000410007c0c */ /* 0x000fda000bf66270 */
[----:B---3--:R-:W-:-:S04]  /*53e0*/  @!P3 LEA R14, P4, R16, R33, 0x1 ;  /* 0x00000021100eb211 */ /* 0x008fc800078808ff */
[----:B--2---:R-:W-:Y:S02]  /*53f0*/  @!P3 LEA.HI.X R15, R16, R9, R17, 0x1, P4 ;  /* 0x00000009100fb211 */ /* 0x004fe400020f0c11 */
[----:B------:R-:W-:-:S13]  /*5400*/  ISETP.GE.AND P4, PT, R18, UR4, PT ;  /* 0x0000000412007c0c */ /* 0x000fda000bf86270 */
[----:B------:R-:W-:-:S04]  /*5410*/  @!P4 LEA R12, P6, R18, R33, 0x1 ;  /* 0x00000021120cc211 */ /* 0x000fc800078c08ff */
[----:B----4-:R-:W-:Y:S02]  /*5420*/  @!P4 LEA.HI.X R13, R18, R9, R8, 0x1, P6 ;  /* 0x00000009120dc211 */ /* 0x010fe400030f0c08 */
[----:B------:R-:W2:Y:S04]  /*5430*/  @!P3 LDS.128 R8, [R72+0xe000] ;  /* 0x00e000004808b984 */ /* 0x000ea80000000c00 */
[----:B--2---:R-:W-:Y:S04]  /*5440*/  @!P3 ST.E.128 desc[UR42][R14.64], R8 ;  /* 0x000000080e00b985 */ /* 0x004fe8000c101d2a */
[----:B------:R-:W2:Y:S04]  /*5450*/  @!P4 LDS.128 R8, [R71+0xe000] ;  /* 0x00e000004708c984 */ /* 0x000ea80000000c00 */
[----:B--2---:R4:W-:Y:S02]  /*5460*/  @!P4 ST.E.128 desc[UR42][R12.64], R8 ;  /* 0x000000080c00c985 */ /* 0x0049e4000c101d2a */
.L_x_1618:
[----:B------:R-:W-:Y:S05]  /*5470*/  BSYNC B1 ;  /* 0x0000000000017941 */ /* 0x000fea0003800000 */
.L_x_1617:
[----:B------:R-:W-:-:S03]  /*5480*/  UMOV UR4, 0xffffffff ;  /* 0xffffffff00047882 */ /* 0x000fc60000000000 */
[----:B------:R-:W-:Y:S05]  /*5490*/  BRA.DIV UR4, `(.L_x_1619) ;  /* 0x000001b204787947 */ /* 0x000fea000b800000 */
[----:B--2-4-:R2:W4:Y:S04]  /*54a0*/  SHFL.IDX PT, R9, R34, 0x1, 0x1c1f ;  /* 0x003c1f0022097f89 */ /* 0x01452800000e0000 */
[----:B---3--:R2:W3:Y:S02]  /*54b0*/  SHFL.IDX PT, R33, R32, 0x1, 0x1c1f ;  /* 0x003c1f0020217f89 */ /* 0x0084e400000e0000 */
.L_x_1919:
[----:B------:R-:W-:-:S13]  /*54c0*/  ISETP.GE.AND P3, PT, R35, 0x61, PT ;  /* 0x000000612300780c */ /* 0x000fda0003f66270 */
[----:B------:R-:W-:Y:S05]  /*54d0*/  @!P3 BRA `(.L_x_1593) ;  /* 0x000000000030b947 */ /* 0x000fea0003800000 */
[----:B------:R-:W5:Y:S01]  /*54e0*/  LDL R8, [R1+0x4] ;  /* 0x0000040001087983 */ /* 0x000f620000100800 */
[----:B------:R-:W-:Y:S02]  /*54f0*/  ULDC UR4, c[0x0][0x2f4] ;  /* 0x0000bd0000047ab9 */ /* 0x000fe40000000800 */
[----:B------:R-:W-:-:S13]  /*5500*/  ISETP.GE.AND P3, PT, R16, UR4, PT ;  /* 0x0000000410007c0c */ /* 0x000fda000bf66270 */
[----:B---3--:R-:W-:-:S04]  /*5510*/  @!P3 LEA R14, P4, R16, R33, 0x1 ;  /* 0x00000021100eb211 */ /* 0x008fc800078808ff */
[----:B----4-:R-:W-:Y:S02]  /*5520*/  @!P3 LEA.HI.X R15, R16, R9, R17, 0x1, P4 ;  /* 0x00000009100fb211 */ /* 0x010fe400020f0c11 */
[----:B------:R-:W-:-:S13]  /*5530*/  ISETP.GE.AND P4, PT, R18, UR4, PT ;  /* 0x0000000412007c0c */ /* 0x000fda000bf86270 */
[----:B------:R-:W-:-:S04]  /*5540*/  @!P4 LEA R12, P6, R18, R33, 0x1 ;  /* 0x00000021120cc211 */ /* 0x000fc800078c08ff */
[----:B-----5:R-:W-:Y:S02]  /*5550*/  @!P4 LEA.HI.X R13, R18, R9, R8, 0x1, P6 ;  /* 0x00000009120dc211 */ /* 0x020fe400030f0c08 */
[----:B------:R-:W3:Y:S04]  /*5560*/  @!P3 LDS.128 R8, [R72+0x11000] ;  /* 0x011000004808b984 */ /* 0x000ee80000000c00 */
[----:B---3--:R-:W-:Y:S04]  /*5570*/  @!P3 ST.E.128 desc[UR42][R14.64], R8 ;  /* 0x000000080e00b985 */ /* 0x008fe8000c101d2a */
[----:B------:R-:W3:Y:S04]  /*5580*/  @!P4 LDS.128 R8, [R71+0x11000] ;  /* 0x011000004708c984 */ /* 0x000ee80000000c00 */
[----:B---3--:R3:W-:Y:S02]  /*5590*/  @!P4 ST.E.128 desc[UR42][R12.64], R8 ;  /* 0x000000080c00c985 */ /* 0x0087e4000c101d2a */
.L_x_1593:
[----:B------:R-:W-:Y:S05]  /*55a0*/  BSYNC B0 ;  /* 0x0000000000007941 */ /* 0x000fea0003800000 */
.L_x_1573:
[----:B0-234-:R-:W0:Y:S01]  /*55b0*/  S2R R8, SR_TID.X ;  /* 0x0000000000087919 */ /* 0x01de220000002100 */
[----:B------:R-:W-:Y:S01]  /*55c0*/  @!PT LDS RZ, [RZ] ;  /* 0x00000000fffff984 */ /* 0x000fe20000000800 */
[----:B------:R-:W-:Y:S01]  /*55d0*/  @!PT LDS RZ, [RZ] ;  /* 0x00000000fffff984 */ /* 0x000fe20000000800 */
[----:B------:R-:W-:Y:S01]  /*55e0*/  @!PT LDS RZ, [RZ] ;  /* 0x00000000fffff984 */ /* 0x000fe20000000800 */
[----:B------:R-:W-:Y:S01]  /*55f0*/  @!PT LDS RZ, [RZ] ;  /* 0x00000000fffff984 */ /* 0x000fe20000000800 */
[----:B------:R2:W-:Y:S06]  /*5600*/  MEMBAR.ALL.CTA ;  /* 0x0000000000007992 */ /* 0x0005ec0000008000 */
[----:B--2---:R-:W2:Y:S01]  /*5610*/  FENCE.VIEW.ASYNC.S ;  /* 0x00000000000073c6 */ /* 0x004ea20000000000 */
[----:B------:R-:W-:Y:S05]  /*5620*/  WARPSYNC.ALL ;  /* 0x0000000000007948 */ /* 0x000fea0003800000 */
[----:B------:R-:W-:Y:S01]  /*5630*/  BSSY B0, `(.L_x_1620) ;  /* 0x0000008000007945 */ /* 0x000fe20003800000 */
[----:B--2---:R2:W-:Y:S01]  /*5640*/  BAR.SYNC.DEFER_BLOCKING R60, 0x80 ;  /* 0x0002003c0000751d */ /* 0x0045e20000010000 */
[----:B0-----:R-:W-:-:S13]  /*5650*/  LOP3.LUT P3, RZ, R8, 0x7f, RZ, 0xc0, !PT ;  /* 0x0000007f08ff7812 */ /* 0x001fda000786c0ff */
[----:B------:R-:W-:-:S05]  /*5660*/  @!P3 VIADD R8, R70, 0x168a0 ;  /* 0x000168a04608b836 */ /* 0x000fca0000000000 */
[----:B------:R-:W-:-:S04]  /*5670*/  @!P3 PRMT R8, RZ, 0x654, R8 ;  /* 0x00000654ff08b816 */ /* 0x000fc80000000008 */
[----:B------:R2:W-:Y:S01]  /*5680*/  @!P3 SYNCS.ARRIVE.TRANS64.RED.A1T0 RZ, [R8+URZ], RZ ;  /* 0x000000ff08ffb9a7 */ /* 0x0005e2000810043f */
[----:B------:R-:W-:Y:S05]  /*5690*/  @!P5 BRA `(.L_x_1621) ;  /* 0x000000000004d947 */ /* 0x000fea0003800000 */
[----:B------:R-:W-:Y:S01]  /*56a0*/  BPT.TRAP 0x1 ;  /* 0x000000040000795c */ /* 0x000fe20000300000 */
.L_x_1621:
[----:B------:R-:W-:Y:S05]  /*56b0*/  BSYNC B0 ;  /* 0x0000000000007941 */ /* 0x000fea0003800000 */
.L_x_1620:
[----:B------:R-:W0:Y:S01]  /*56c0*/  SYNCS.PHASECHK.TRANS64.TRYWAIT P4, [R70+URZ+0x168b0], R79 ;  /* 0x0168b04f460075a7 */ /* 0x000e22000808017f */
[----:B------:R-:W-:Y:S01]  /*56d0*/  ULDC UR40, c[0x0][0x2f4] ;  /* 0x0000bd0000287ab9 */ /* 0x000fe20000000800 */
[----:B------:R-:W-:Y:S04]  /*56e0*/  BSSY B0, `(.L_x_1622) ;  /* 0x0000002000007945 */ /* 0x000fe80003800000 */
[----:B0-----:R-:W-:Y:S05]  /*56f0*/  @!P4 BRA `(.L_x_1623) ;  /* 0x000001b0002cc947 */ /* 0x001fea0003800000 */
.L_x_1920:
[----:B------:R-:W-:Y:S05]  /*5700*/  BSYNC B0 ;  /* 0x0000000000007941 */ /* 0x000fea0003800000 */
.L_x_1622:
[----:B-1----:R1:W5:Y:S01]  /*5710*/  LDL R34, [R1+0x4] ;  /* 0x0000040001227983 */ /* 0x0023620000100800 */
[----:B------:R-:W-:Y:S01]  /*5720*/  ULDC.64 UR4, c[0x0][0x328] ;  /* 0x0000ca0000047ab9 */ /* 0x000fe20000000a00 */
[----:B------:R-:W-:Y:S01]  /*5730*/  IADD3 R77, -R157, R77, RZ ;  /* 0x0000004d9d4d7210 */ /* 0x000fe20007ffe1ff */
[----:B------:R-:W-:Y:S01]  /*5740*/  IMAD R75, R75, UR4, RZ ;  /* 0x000000044b4b7c24 */ /* 0x000fe2000f8e02ff */
[----:B------:R-:W-:Y:S01]  /*5750*/  BSSY B0, `(.L_x_1624) ;  /* 0x000001f000007945 */ /* 0x000fe20003800000 */
[----:B--2---:R-:W-:-:S04]  /*5760*/  IMAD.WIDE.U32 R8, R74, UR4, RZ ;  /* 0x000000044a087c25 */ /* 0x004fc8000f8e00ff */
[----:B------:R-:W-:Y:S01]  /*5770*/  IMAD R75, R74, UR5, R75 ;  /* 0x000000054a4b7c24 */ /* 0x000fe2000f8e024b */
[----:B------:R-:W-:Y:S02]  /*5780*/  ULDC.64 UR4, c[0x0][0x338] ;  /* 0x0000ce0000047ab9 */ /* 0x000fe40000000a00 */
[----:B------:R-:W-:Y:S02]  /*5790*/  IMAD R76, R76, UR4, RZ ;  /* 0x000000044c4c7c24 */ /* 0x000fe4000f8e02ff */
[----:B------:R-:W-:Y:S02]  /*57a0*/  IMAD.IADD R9, R9, 0x1, R75 ;  /* 0x0000000109097824 */ /* 0x000fe400078e024b */
        /* <DEDUP_REMOVED lines=20> */
[----:B-----5:R-:W-:Y:S02]  /*58f0*/  @!P5 LEA.HI.X R13, R18, R9, R34, 0x1, P6 ;  /* 0x00000009120dd211 */ /* 0x020fe400030f0c22 */
[----:B------:R-:W1:Y:S04]  /*5900*/  @!P4 LDS.128 R8, [R72] ;  /* 0x000000004808c984 */ /* 0x000e680000000c00 */
[----:B-1----:R-:W-:Y:S04]  /*5910*/  @!P4 ST.E.128 desc[UR42][R14.64], R8 ;  /* 0x000000080e00c985 */ /* 0x002fe8000c101d2a */
[----:B------:R-:W1:Y:S04]  /*5920*/  @!P5 LDS.128 R8, [R71] ;  /* 0x000000004708d984 */ /* 0x000e680000000c00 */
[----:B-1----:R1:W-:Y:S02]  /*5930*/  @!P5 ST.E.128 desc[UR42][R12.64], R8 ;  /* 0x000000080c00d985 */ /* 0x0023e4000c101d2a */
.L_x_1625:
[----:B------:R-:W-:Y:S05]  /*5940*/  BSYNC B0 ;  /* 0x0000000000007941 */ /* 0x000fea0003800000 */
.L_x_1624:
        /* <DEDUP_REMOVED lines=11> */
[----:B-----5:R-:W-:Y:S01]  /*5a00*/  @!P5 LEA.HI.X R13, R18, R33, R34, 0x1, P6 ;  /* 0x00000021120dd211 */ /* 0x020fe200030f0c22 */
[----:B-1----:R-:W-:Y:S04]  /*5a10*/  @!P4 ST.E.128 desc[UR42][R14.64], R8 ;  /* 0x000000080e00c985 */ /* 0x002fe8000c101d2a */
[----:B------:R-:W1:Y:S04]  /*5a20*/  @!P5 LDS.128 R8, [R71+0x3000] ;  /* 0x003000004708d984 */ /* 0x000e680000000c00 */
[----:B-1----:R1:W-:Y:S02]  /*5a30*/  @!P5 ST.E.128 desc[UR42][R12.64], R8 ;  /* 0x000000080c00d985 */ /* 0x0023e4000c101d2a */
.L_x_1627:
[----:B------:R-:W-:Y:S05]  /*5a40*/  BSYNC B0 ;  /* 0x0000000000007941 */ /* 0x000fea0003800000 */
.L_x_1626:
[----:B-1-3--:R-:W3:Y:S01]  /*5a50*/  LDL.LU R9, [R1+0x8] ;  /* 0x0000080001097983 */ /* 0x00aee20000300800 */
[----:B0-----:R-:W-:Y:S01]  /*5a60*/  @!P3 VIADD R70, R70, 0x168c0 ;  /* 0x000168c04646b836 */ /* 0x001fe20000000000 */
[----:B------:R-:W-:Y:S01]  /*5a70*/  LOP3.LUT P4, RZ, R23, 0x1, RZ, 0xc0, !PT ;  /* 0x0000000117ff7812 */ /* 0x000fe2000788c0ff */
[----:B------:R-:W-:Y:S01]  /*5a80*/  VIADD R22, R22, 0x1 ;  /* 0x0000000116167836 */ /* 0x000fe20000000000 */
        /* <DEDUP_REMOVED lines=10> */
[----:B------:R-:W-:Y:S02]  /*5b30*/  SEL R8, RZ, 0x1, P3 ;  /* 0x00000001ff087807 */ /* 0x000fe40001800000 */
[----:B------:R-:W-:Y:S02]  /*5b40*/  SEL R22, R22, RZ, P3 ;  /* 0x000000ff16167207 */ /* 0x000fe40001800000 */
[----:B---3--:R-:W-:-:S05]  /*5b50*/  LOP3.LUT R9, R9, R8, RZ, 0x3c, !PT ;  /* 0x0000000809097212 */ /* 0x008fca00078e3cff */
[----:B------:R0:W-:Y:S01]  /*5b60*/  STL [R1+0x8], R9 ;  /* 0x0000080901007387 */ /* 0x0001e20000100800 */
[----:B------:R-:W-:Y:S05]  /*5b70*/  @P4 BRA `(.L_x_1628) ;  /* 0xffffffc400e04947 */ /* 0x000fea000383ffff */
[----:B0-----:R-:W0:Y:S01]  /*5b80*/  S2R R9, SR_TID.X ;  /* 0x0000000000097919 */ /* 0x001e220000002100 */
[----:B------:R-:W-:Y:S02]  /*5b90*/  PLOP3.LUT P0, PT, PT, PT, PT, 0x8, 0x0 ;  /* 0x000000000000781c */ /* 0x000fe40003f0e170 */
[----:B0-----:R-:W-:-:S04]  /*5ba0*/  SHF.R.U32.HI R9, RZ, 0x7, R9 ;  /* 0x00000007ff097819 */ /* 0x001fc80000011609 */
[----:B------:R-:W-:-:S13]  /*5bb0*/  ISETP.NE.AND P4, PT, R9, 0x1, PT ;  /* 0x000000010900780c */ /* 0x000fda0003f85270 */
[----:B------:R-:W-:Y:S06]  /*5bc0*/  @!P4 BAR.ARV 0x9, 0x100 ;  /* 0x024400000000cb1d */ /* 0x000fec0000002000 */
.L_x_1568:
[----:B------:R-:W3:Y:S01]  /*5bd0*/  LDL R10, [R1+0x20] ;  /* 0x00002000010a7983 */ /* 0x000ee20000100800 */
[----:B------:R-:W0:Y:S01]  /*5be0*/  LDC R0, c[0x0][0x448] ;  /* 0x00011200ff007b82 */ /* 0x000e220000000800 */
[----:B------:R-:W-:-:S07]  /*5bf0*/  IADD3 R5, R156, 0x1, -R155 ;  /* 0x000000019c057810 */ /* 0x000fce0007ffe89b */
[----:B------:R-:W1:Y:S01]  /*5c00*/  LDC.64 R6, c[0x0][0x9e0] ;  /* 0x00027800ff067b82 */ /* 0x000e620000000a00 */
[----:B0-----:R-:W-:Y:S02]  /*5c10*/  ISETP.NE.AND P1, PT, R0, 0x1, PT ;  /* 0x000000010000780c */ /* 0x001fe40003f25270 */
[----:B-1----:R-:W-:-:S11]  /*5c20*/  ISETP.GE.AND P2, PT, R7, 0x1, PT ;  /* 0x000000010700780c */ /* 0x002fd60003f46270 */
[----:B------:R-:W0:Y:S08]  /*5c30*/  @P1 LDC R3, c[0x0][0x44c] ;  /* 0x00011300ff031b82 */ /* 0x000e300000000800 */
[----:B------:R-:W1:Y:S01]  /*5c40*/  @P1 LDC R4, c[0x0][0x450] ;  /* 0x00011400ff041b82 */ /* 0x000e620000000800 */
[----:B---3--:R-:W-:-:S04]  /*5c50*/  VIADD R0, R10, 0xbf ;  /* 0x000000bf0a007836 */ /* 0x008fc80000000000 */
[----:B0-----:R-:W-:-:S05]  /*5c60*/  @P1 IMAD.HI.U32 R3, R0, R3, RZ ;  /* 0x0000000300031227 */ /* 0x001fca00078e00ff */
[----:B-1----:R-:W-:-:S05]  /*5c70*/  @P1 SHF.R.U32.HI R0, RZ, R4, R3 ;  /* 0x00000004ff001219 */ /* 0x002fca0000011603 */
[----:B------:R-:W-:Y:S01]  /*5c80*/  IMAD.IADD R5, R5, 0x1, R0 ;  /* 0x0000000105057824 */ /* 0x000fe200078e0200 */
[----:B------:R-:W-:Y:S06]  /*5c90*/  @P0 BRA `(.L_x_1629) ;  /* 0x00000000000c0947 */ /* 0x000fec0003800000 */
[----:B------:R-:W0:Y:S01]  /*5ca0*/  FENCE.VIEW.ASYNC.G ;  /* 0x00000000000073c6 */ /* 0x000e220000000100 */
[----:B------:R-:W-:Y:S05]  /*5cb0*/  WARPSYNC.ALL ;  /* 0x0000000000007948 */ /* 0x000fea0003800000 */
[----:B0-----:R-:W-:Y:S06]  /*5cc0*/  BAR.ARV 0xc, 0x200 ;  /* 0x0308000000007b1d */ /* 0x001fec0000002000 */
.L_x_1629:
[----:B------:R-:W-:Y:S01]  /*5cd0*/  IMAD.IADD R0, R5, 0x1, R6 ;  /* 0x0000000105007824 */ /* 0x000fe200078e0206 */
[----:B------:R-:W-:Y:S06]  /*5ce0*/  @!P2 BRA `(.L_x_1630) ;  /* 0x000000000048a947 */ /* 0x000fec0003800000 */
        /* <DEDUP_REMOVED lines=11> */
.L_x_1632:
[----:B------:R-:W-:-:S13]  /*5da0*/  ISETP.NE.AND P0, PT, R7, 0x1, PT ;  /* 0x000000010700780c */ /* 0x000fda0003f05270 */
[----:B------:R-:W0:Y:S02]  /*5db0*/  @P0 LDC.64 R4, c[0x0][0x9e8] ;  /* 0x00027a00ff040b82 */ /* 0x000e240000000a00 */
[----:B0-----:R-:W-:-:S05]  /*5dc0*/  @P0 IMAD.HI.U32 R4, R3, R4, RZ ;  /* 0x0000000403040227 */ /* 0x001fca00078e00ff */
[----:B------:R-:W-:-:S07]  /*5dd0*/  @P0 SHF.R.U32.HI R3, RZ, R5, R4 ;  /* 0x00000005ff030219 */ /* 0x000fce0000011604 */
.L_x_1633:
[----:B------:R-:W-:Y:S05]  /*5de0*/  BSYNC B0 ;  /* 0x0000000000007941 */ /* 0x000fea0003800000 */
.L_x_1631:
[----:B------:R-:W-:-:S05]  /*5df0*/  IMAD R3, R3, R7, R7 ;  /* 0x0000000703037224 */ /* 0x000fca00078e0207 */
[----:B------:R-:W-:-:S07]  /*5e00*/  VIMNMX R0, R0, R3, PT ;  /* 0x0000000300007248 */ /* 0x000fce0003fe0100 */
.L_x_1630:
[----:B------:R-:W0:Y:S01]  /*5e10*/  @P1 LDC R4, c[0x0][0x44c] ;  /* 0x00011300ff041b82 */ /* 0x000e220000000800 */
[----:B------:R-:W-:Y:S01]  /*5e20*/  IADD3 R0, R0, 0x7f, RZ ;  /* 0x0000007f00007810 */ /* 0x000fe20007ffe0ff */
[----:B------:R-:W-:Y:S01]  /*5e30*/  IMAD.MOV.U32 R5, RZ, RZ, R10 ;  /* 0x000000ffff057224 */ /* 0x000fe200078e000a */
[----:B------:R-:W-:Y:S02]  /*5e40*/  ULDC UR4, c[0x0][0x9dc] ;  /* 0x0002770000047ab9 */ /* 0x000fe40000000800 */
[----:B------:R-:W-:-:S03]  /*5e50*/  SHF.R.S32.HI R3, RZ, 0x1f, R0 ;  /* 0x0000001fff037819 */ /* 0x000fc60000011400 */
[----:B------:R-:W1:Y:S01]  /*5e60*/  @P1 LDC R9, c[0x0][0x450] ;  /* 0x00011400ff091b82 */ /* 0x000e620000000800 */
[----:B------:R-:W-:-:S04]  /*5e70*/  LEA.HI R3, R3, R0, RZ, 0x7 ;  /* 0x0000000003037211 */ /* 0x000fc800078f38ff */
[----:B------:R-:W-:-:S04]  /*5e80*/  SHF.R.S32.HI R3, RZ, 0x7, R3 ;  /* 0x00000007ff037819 */ /* 0x000fc80000011403 */
[----:B------:R-:W-:Y:S01]  /*5e90*/  VIMNMX R89, R78, R3, PT ;  /* 0x000000034e597248 */ /* 0x000fe20003fe0100 */
        /* <DEDUP_REMOVED lines=15> */
.L_x_1636:
[----:B------:R-:W-:-:S13]  /*5f90*/  ISETP.NE.AND P0, PT, R7, 0x1, PT ;  /* 0x000000010700780c */ /* 0x000fda0003f05270 */
[----:B------:R-:W0:Y:S02]  /*5fa0*/  @P0 LDC.64 R4, c[0x0][0x9e8] ;  /* 0x00027a00ff040b82 */ /* 0x000e240000000a00 */
[----:B0-----:R-:W-:-:S05]  /*5fb0*/  @P0 IMAD.HI.U32 R4, R0, R4, RZ ;  /* 0x0000000400040227 */ /* 0x001fca00078e00ff */
[----:B------:R-:W-:-:S07]  /*5fc0*/  @P0 SHF.R.U32.HI R0, RZ, R5, R4 ;  /* 0x00000005ff000219 */ /* 0x000fce0000011604 */
.L_x_1637:
[----:B------:R-:W-:Y:S05]  /*5fd0*/  BSYNC B0 ;  /* 0x0000000000007941 */ /* 0x000fea0003800000 */
.L_x_1635:
[----:B------:R-:W-:-:S05]  /*5fe0*/  IMAD R0, R0, R7, RZ ;  /* 0x0000000700007224 */ /* 0x000fca00078e02ff */
[----:B------:R-:W-:-:S07]  /*5ff0*/  VIMNMX R3, R3, R0, !PT ;  /* 0x0000000003037248 */ /* 0x000fce0007fe0100 */
.L_x_1634:
[----:B------:R-:W-:Y:S01]  /*6000*/  SHF.R.S32.HI R4, RZ, 0x1f, R3 ;  /* 0x0000001fff047819 */ /* 0x000fe20000011403 */
[----:B------:R-:W-:Y:S01]  /*6010*/  IMAD.MOV.U32 R0, RZ, RZ, RZ ;  /* 0x000000ffff007224 */ /* 0x000fe200078e00ff */
[----:B------:R-:W-:Y:S02]  /*6020*/  PLOP3.LUT P0, PT, PT, PT, PT, 0x80, 0x0 ;  /* 0x000000000000781c */ /* 0x000fe40003f0f070 */
[----:B------:R-:W-:Y:S02]  /*6030*/  CS2R R14, SRZ ;  /* 0x00000000000e7805 */ /* 0x000fe4000001ff00 */
[----:B------:R-:W-:Y:S01]  /*6040*/  LEA.HI R4, R4, R3, RZ, 0x7 ;  /* 0x0000000304047211 */ /* 0x000fe200078f38ff */
[----:B------:R-:W-:Y:S01]  /*6050*/  IMAD.MOV.U32 R3, RZ, RZ, RZ ;  /* 0x000000ffff037224 */ /* 0x000fe200078e00ff */
[----:B------:R-:W-:Y:S01]  /*6060*/  CS2R R26, SRZ ;  /* 0x00000000001a7805 */ /* 0x000fe2000001ff00 */
[----:B------:R-:W-:Y:S01]  /*6070*/  IMAD.MOV.U32 R118, RZ, RZ, RZ ;  /* 0x000000ffff767224 */ /* 0x000fe200078e00ff */
[----:B------:R-:W-:-:S02]  /*6080*/  SHF.R.S32.HI R4, RZ, 0x7, R4 ;  /* 0x00000007ff047819 */ /* 0x000fc40000011404 */
[----:B------:R-:W-:Y:S02]  /*6090*/  CS2R R114, SRZ ;  /* 0x0000000000727805 */ /* 0x000fe4000001ff00 */
[----:B------:R-:W-:Y:S02]  /*60a0*/  CS2R R112, SRZ ;  /* 0x0000000000707805 */ /* 0x000fe4000001ff00 */
[----:B------:R-:W-:Y:S02]  /*60b0*/  CS2R R110, SRZ ;  /* 0x00000000006e7805 */ /* 0x000fe4000001ff00 */
[----:B------:R-:W-:Y:S02]  /*60c0*/  VIMNMX R5, RZ, R4, !PT ;  /* 0x00000004ff057248 */ /* 0x000fe40007fe0100 */
[----:B------:R-:W-:Y:S02]  /*60d0*/  CS2R R108, SRZ ;  /* 0x00000000006c7805 */ /* 0x000fe4000001ff00 */
[----:B------:R-:W-:-:S02]  /*60e0*/  CS2R R106, SRZ ;  /* 0x00000000006a7805 */ /* 0x000fc4000001ff00 */
[----:B------:R-:W-:Y:S02]  /*60f0*/  CS2R R104, SRZ ;  /* 0x0000000000687805 */ /* 0x000fe4000001ff00 */
[----:B------:R-:W-:Y:S01]  /*6100*/  ISETP.GT.AND P1, PT, R89, R5, PT ;  /* 0x000000055900720c */ /* 0x000fe20003f24270 */
[----:B------:R0:W-:Y:S01]  /*6110*/  STL [R1+0x38], R5 ;  /* 0x0000380501007387 */ /* 0x0001e20000100800 */
[----:B------:R-:W-:Y:S02]  /*6120*/  CS2R R102, SRZ ;  /* 0x0000000000667805 */ /* 0x000fe4000001ff00 */
[----:B------:R-:W-:Y:S02]  /*6130*/  CS2R R100, SRZ ;  /* 0x0000000000647805 */ /* 0x000fe4000001ff00 */
[----:B------:R-:W-:Y:S02]  /*6140*/  CS2R R98, SRZ ;  /* 0x0000000000627805 */ /* 0x000fe4000001ff00 */
[----:B------:R-:W-:-:S02]  /*6150*/  CS2R R96, SRZ ;  /* 0x0000000000607805 */ /* 0x000fc4000001ff00 */
[----:B------:R-:W-:Y:S01]  /*6160*/  CS2R R10, SRZ ;  /* 0x00000000000a7805 */ /* 0x000fe2000001ff00 */
[----:B------:R-:W-:Y:S01]  /*6170*/  IMAD.MOV.U32 R94, RZ, RZ, RZ ;  /* 0x000000ffff5e7224 */ /* 0x000fe200078e00ff */
[----:B------:R-:W-:Y:S02]  /*6180*/  MOV R25, RZ ;  /* 0x000000ff00197202 */ /* 0x000fe40000000f00 */
[----:B------:R-:W-:Y:S01]  /*6190*/  CS2R R90, SRZ ;  /* 0x00000000005a7805 */ /* 0x000fe2000001ff00 */
[----:B------:R-:W-:Y:S01]  /*61a0*/  IMAD.MOV.U32 R35, RZ, RZ, RZ ;  /* 0x000000ffff237224 */ /* 0x000fe200078e00ff */
[----:B0-----:R-:W-:Y:S06]  /*61b0*/  @!P1 BRA `(.L_x_1638) ;  /* 0x0000011000689947 */ /* 0x001fec0003800000 */
        /* <DEDUP_REMOVED lines=9> */
.L_x_1923:
        /* <DEDUP_REMOVED lines=15> */
[----:B------:R-:W-:Y:S01]  /*6340*/  IMAD.U32 R4, RZ, RZ, UR4 ;  /* 0x00000004ff047e24 */ /* 0x000fe2000f8e00ff */
[----:B-1----:R0:W1:Y:S01]  /*6350*/  LDC.64 R14, c[0x4][R0] ;  /* 0x01000000000e7b82 */ /* 0x0020620000000a00 */
[----:B------:R-:W-:Y:S01]  /*6360*/  IMAD.U32 R5, RZ, RZ, UR5 ;  /* 0x00000005ff057e24 */ /* 0x000fe2000f8e00ff */
[----:B------:R-:W-:Y:S01]  /*6370*/  ULDC.64 UR4, c[0x4][0x28] ;  /* 0x01000a0000047ab9 */ /* 0x000fe20000000a00 */
[----:B------:R-:W-:Y:S01]  /*6380*/  IMAD.U32 R6, RZ, RZ, UR6 ;  /* 0x00000006ff067e24 */ /* 0x000fe2000f8e00ff */
[----:B------:R-:W-:Y:S01]  /*6390*/  MOV R7, UR7 ;  /* 0x0000000700077c02 */ /* 0x000fe20008000f00 */
[----:B------:R-:W-:Y:S02]  /*63a0*/  IMAD.U32 R10, RZ, RZ, UR4 ;  /* 0x00000004ff0a7e24 */ /* 0x000fe4000f8e00ff */
[----:B------:R-:W-:-:S02]  /*63b0*/  IMAD.U32 R11, RZ, RZ, UR5 ;  /* 0x00000005ff0b7e24 */ /* 0x000fc4000f8e00ff */
[----:B------:R-:W-:Y:S02]  /*63c0*/  IMAD.MOV.U32 R8, RZ, RZ, 0x70 ;  /* 0x00000070ff087424 */ /* 0x000fe400078e00ff */
[----:B------:R-:W-:Y:S02]  /*63d0*/  IMAD.MOV.U32 R12, RZ, RZ, 0x1 ;  /* 0x00000001ff0c7424 */ /* 0x000fe400078e00ff */
[----:B0-2---:R-:W-:-:S07]  /*63e0*/  IMAD.MOV.U32 R13, RZ, RZ, RZ ;  /* 0x000000ffff0d7224 */ /* 0x005fce00078e00ff */
[----:B------:R-:W-:-:S07]  /*63f0*/  LEPC R20, `(.L_x_1641) ;  /* 0x000000001014794e */ /* 0x000fce0000000000 */
[----:B-1--45:R-:W-:Y:S05]  /*6400*/  CALL.ABS.NOINC R14 ;  /* 0x000000000e007343 */ /* 0x032fea0003c00000 */
.L_x_1641:
[----:B------:R-:W-:Y:S05]  /*6410*/  BSYNC B6 ;  /* 0x0000000000067941 */ /* 0x000fea0003800000 */
.L_x_1640:
        /* <DEDUP_REMOVED lines=8> */
[----:B------:R0:W3:Y:S03]  /*64a0*/  SYNCS.PHASECHK.TRANS64.TRYWAIT P0, [R2+URZ+0x16800], R3 ;  /* 0x01680003020075a7 */ /* 0x0000e6000800017f */
[----:B---3--:R-:W-:Y:S05]  /*64b0*/  @!P0 NANOSLEEP.SYNCS 0x989680 ;  /* 0x009896800000895d */ /* 0x008fea0003900000 */
[----:B------:R-:W3:Y:S01]  /*64c0*/  @!P0 SYNCS.PHASECHK.TRANS64 P0, [R2+URZ+0x16800], R3 ;  /* 0x01680003020085a7 */ /* 0x000ee2000800007f */
[----:B------:R-:W-:Y:S04]  /*64d0*/  BSSY B0, `(.L_x_1643) ;  /* 0x0000006000007945 */ /* 0x000fe80003800000 */
[----:B---3--:R-:W-:Y:S05]  /*64e0*/  @P0 BRA `(.L_x_1644) ;  /* 0x0000000000100947 */ /* 0x008fea0003800000 */
.L_x_1645:
[----:B---3--:R3:W0:Y:S02]  /*64f0*/  SYNCS.PHASECHK.TRANS64.TRYWAIT P0, [R2+URZ+0x16800], R3 ;  /* 0x01680003020075a7 */ /* 0x008624000800017f */
[----:B0-----:R-:W-:Y:S05]  /*6500*/  @!P0 NANOSLEEP.SYNCS 0x989680 ;  /* 0x009896800000895d */ /* 0x001fea0003900000 */
[----:B------:R-:W0:Y:S02]  /*6510*/  @!P0 SYNCS.PHASECHK.TRANS64 P0, [R2+URZ+0x16800], R3 ;  /* 0x01680003020085a7 */ /* 0x000e24000800007f */
[----:B0-----:R-:W-:Y:S05]  /*6520*/  @!P0 BRA `(.L_x_1645) ;  /* 0xfffffffc00f08947 */ /* 0x001fea000383ffff */
.L_x_1644:
[----:B------:R-:W-:Y:S05]  /*6530*/  BSYNC B0 ;  /* 0x0000000000007941 */ /* 0x000fea0003800000 */
.L_x_1643:
[----:B------:R-:W-:Y:S05]  /*6540*/  BRA `(.L_x_1646) ;  /* 0x0000002c00947947 */ /* 0x000fea0003800000 */
.L_x_1642:
[----:B------:R-:W-:Y:S01]  /*6550*/  ISETP.NE.AND P0, PT, R25, RZ, PT ;  /* 0x000000ff1900720c */ /* 0x000fe20003f05270 */
[----:B------:R-:W-:Y:S01]  /*6560*/  ULDC.64 UR4, c[0x0][0x3f8] ;  /* 0x0000fe0000047ab9 */ /* 0x000fe20000000a00 */
[----:B-----5:R-:W-:Y:S01]  /*6570*/  SHF.R.S32.HI R0, RZ, 0x1f, R24 ;  /* 0x0000001fff007819 */ /* 0x020fe20000011418 */
[----:B------:R-:W-:Y:S01]  /*6580*/  ULDC.64 UR6, c[0x0][0x408] ;  /* 0x0001020000067ab9 */ /* 0x000fe20000000a00 */
[----:B------:R-:W-:Y:S01]  /*6590*/  IMAD.WIDE.U32 R26, R24, UR4, RZ ;  /* 0x00000004181a7c25 */ /* 0x000fe2000f8e00ff */
[----:B------:R-:W-:Y:S03]  /*65a0*/  BSSY B6, `(.L_x_1647) ;  /* 0x0000019000067945 */ /* 0x000fe60003800000 */
[C---:B------:R-:W-:Y:S02]  /*65b0*/  IMAD R3, R0.reuse, UR4, RZ ;  /* 0x0000000400037c24 */ /* 0x040fe4000f8e02ff */
[----:B------:R-:W-:-:S02]  /*65c0*/  IMAD R5, R0, UR6, RZ ;  /* 0x0000000600057c24 */ /* 0x000fc4000f8e02ff */
[C---:B------:R-:W-:Y:S02]  /*65d0*/  IMAD R3, R24.reuse, UR5, R3 ;  /* 0x0000000518037c24 */ /* 0x040fe4000f8e0203 */
[C---:B------:R-:W-:Y:S02]  /*65e0*/  IMAD R5, R24.reuse, UR7, R5 ;  /* 0x0000000718057c24 */ /* 0x040fe4000f8e0205 */
[----:B------:R-:W-:-:S04]  /*65f0*/  IMAD.WIDE.U32 R24, R24, UR6, RZ ;  /* 0x0000000618187c25 */ /* 0x000fc8000f8e00ff */
[----:B------:R-:W-:Y:S01]  /*6600*/  IMAD.IADD R31, R3, 0x1, R27 ;  /* 0x00000001031f7824 */ /* 0x000fe200078e021b */
[----:B----4-:R-:W-:Y:S01]  /*6610*/  IADD3 R33, R5, R25, RZ ;  /* 0x0000001905217210 */ /* 0x010fe20007ffe0ff */
[----:B------:R-:W-:Y:S06]  /*6620*/  @!P0 BRA `(.L_x_1648) ;  /* 0x0000000000408947 */ /* 0x000fec0003800000 */
        /* <DEDUP_REMOVED lines=13> */
[----:B0-2---:R-:W-:-:S07]  /*6700*/  IMAD.MOV.U32 R13, RZ, RZ, RZ ;  /* 0x000000ffff0d7224 */ /* 0x005fce00078e00ff */
[----:B------:R-:W-:-:S07]  /*6710*/  LEPC R20, `(.L_x_1648) ;  /* 0x000000001014794e */ /* 0x000fce0000000000 */
[----:B-1----:R-:W-:Y:S05]  /*6720*/  CALL.ABS.NOINC R14 ;  /* 0x000000000e007343 */ /* 0x002fea0003c00000 */
.L_x_1648:
[----:B------:R-:W-:Y:S05]  /*6730*/  BSYNC B6 ;  /* 0x0000000000067941 */ /* 0x000fea0003800000 */
.L_x_1647:
[----:B------:R-:W3:Y:S01]  /*6740*/  LDL R20, [R1+0x20] ;  /* 0x0000200001147983 */ /* 0x000ee20000100800 */
[----:B------:R-:W-:Y:S01]  /*6750*/  ULDC.U8 UR4, c[0x0][0x410] ;  /* 0x0001040000047ab9 */ /* 0x000fe20000000000 */
[----:B------:R-:W-:Y:S01]  /*6760*/  BSSY B0, `(.L_x_1649) ;  /* 0x00002bb000007945 */ /* 0x000fe20003800000 */
[----:B------:R-:W-:Y:S01]  /*6770*/  ISETP.NE.AND P0, PT, RZ, UR4, PT ;  /* 0x00000004ff007c0c */ /* 0x000fe2000bf05270 */
[----:B---3--:R-:W-:-:S12]  /*6780*/  IMAD.IADD R39, R157, 0x1, R20 ;  /* 0x000000019d277824 */ /* 0x008fd800078e0214 */
[----:B------:R-:W-:Y:S05]  /*6790*/  @!P0 BRA `(.L_x_1650) ;  /* 0x0000001400a48947 */ /* 0x000fea0003800000 */
[----:B------:R-:W0:Y:S01]  /*67a0*/  LDC R38, c[0x0][0x448] ;  /* 0x00011200ff267b82 */ /* 0x000e220000000800 */
[----:B------:R-:W3:Y:S01]  /*67b0*/  S2R R20, SR_TID.X ;  /* 0x0000000000147919 */ /* 0x000ee20000002100 */
[----:B------:R-:W-:Y:S01]  /*67c0*/  ULDC.64 UR4, c[0x0][0x3f8] ;  /* 0x0000fe0000047ab9 */ /* 0x000fe20000000a00 */
[----:B------:R-:W-:Y:S01]  /*67d0*/  ULDC.64 UR6, c[0x0][0x408] ;  /* 0x0001020000067ab9 */ /* 0x000fe20000000a00 */
[----:B------:R-:W-:Y:S01]  /*67e0*/  MOV R11, R33 ;  /* 0x00000021000b7202 */ /* 0x000fe20000000f00 */
[----:B------:R-:W-:Y:S02]  /*67f0*/  IMAD.MOV.U32 R8, RZ, RZ, R26 ;  /* 0x000000ffff087224 */ /* 0x000fe400078e001a */
[----:B------:R-:W-:Y:S02]  /*6800*/  IMAD.MOV.U32 R9, RZ, RZ, R31 ;  /* 0x000000ffff097224 */ /* 0x000fe400078e001f */
[----:B------:R-:W-:Y:S01]  /*6810*/  IMAD.MOV.U32 R10, RZ, RZ, R24 ;  /* 0x000000ffff0a7224 */ /* 0x000fe200078e0018 */
[----:B0-----:R-:W-:Y:S01]  /*6820*/  ISETP.NE.AND P0, PT, R38, 0x1, PT ;  /* 0x000000012600780c */ /* 0x001fe20003f05270 */
[----:B---3--:R-:W-:-:S12]  /*6830*/  VIADD R21, R20, 0xffffff80 ;  /* 0xffffff8014157836 */ /* 0x008fd80000000000 */
[----:B------:R-:W0:Y:S01]  /*6840*/  @P0 LDC R0, c[0x0][0x44c] ;  /* 0x00011300ff000b82 */ /* 0x000e220000000800 */
[----:B------:R-:W-:-:S04]  /*6850*/  SHF.R.S32.HI R20, RZ, 0x1f, R21 ;  /* 0x0000001fff147819 */ /* 0x000fc80000011415 */
[----:B------:R-:W-:-:S03]  /*6860*/  LEA.HI R20, R20, R21, RZ, 0x2 ;  /* 0x0000001514147211 */ /* 0x000fc600078f10ff */
[----:B------:R-:W3:Y:S01]  /*6870*/  @P0 LDC R5, c[0x0][0x450] ;  /* 0x00011400ff050b82 */ /* 0x000ee20000000800 */
[----:B------:R-:W-:-:S05]  /*6880*/  LOP3.LUT R20, R20, 0xfffffffc, RZ, 0xc0, !PT ;  /* 0xfffffffc14147812 */ /* 0x000fca00078ec0ff */
[----:B------:R-:W-:-:S04]  /*6890*/  IMAD.IADD R20, R21, 0x1, -R20 ;  /* 0x0000000115147824 */ /* 0x000fc800078e0a14 */
[----:B------:R-:W-:-:S04]  /*68a0*/  IMAD R3, R20, 0x60, R39 ;  /* 0x0000006014037824 */ /* 0x000fc800078e0227 */
[----:B0-----:R-:W-:-:S05]  /*68b0*/  @P0 IMAD.HI.U32 R0, R3, R0, RZ ;  /* 0x0000000003000227 */ /* 0x001fca00078e00ff */
[----:B---3--:R-:W-:-:S04]  /*68c0*/  @P0 SHF.R.U32.HI R3, RZ, R5, R0 ;  /* 0x00000005ff030219 */ /* 0x008fc80000011600 */
[----:B------:R-:W-:Y:S01]  /*68d0*/  SHF.R.S32.HI R0, RZ, 0x1f, R3 ;  /* 0x0000001fff007819 */ /* 0x000fe20000011403 */
[----:B------:R-:W-:-:S04]  /*68e0*/  IMAD.WIDE.U32 R8, R3, UR4, R8 ;  /* 0x0000000403087c25 */ /* 0x000fc8000f8e0008 */
[C---:B------:R-:W-:Y:S02]  /*68f0*/  IMAD R4, R0.reuse, UR4, RZ ;  /* 0x0000000400047c24 */ /* 0x040fe4000f8e02ff */
[----:B------:R-:W-:Y:S02]  /*6900*/  IMAD R0, R0, UR6, RZ ;  /* 0x0000000600007c24 */ /* 0x000fe4000f8e02ff */
[C---:B------:R-:W-:Y:S01]  /*6910*/  IMAD R5, R3.reuse, UR5, R4 ;  /* 0x0000000503057c24 */ /* 0x040fe2000f8e0204 */
[----:B------:R-:W-:Y:S01]  /*6920*/  ULDC.64 UR4, c[0x0][0x3e8] ;  /* 0x0000fa0000047ab9 */ /* 0x000fe20000000a00 */
[C---:B------:R-:W-:Y:S01]  /*6930*/  IMAD.WIDE.U32 R10, R3.reuse, UR6, R10 ;  /* 0x00000006030a7c25 */ /* 0x040fe2000f8e000a */
[----:B------:R-:W-:Y:S01]  /*6940*/  LEA R4, P0, R8, UR4, 0x1 ;  /* 0x0000000408047c11 */ /* 0x000fe2000f8008ff */
[----:B------:R-:W-:Y:S02]  /*6950*/  UMOV UR4, 0xffffffff ;  /* 0xffffffff00047882 */ /* 0x000fe40000000000 */
[----:B------:R-:W-:Y:S01]  /*6960*/  IMAD R3, R3, UR7, R0 ;  /* 0x0000000703037c24 */ /* 0x000fe2000f8e0200 */
[----:B------:R-:W-:Y:S01]  /*6970*/  ULDC.64 UR6, c[0x0][0x400] ;  /* 0x0001000000067ab9 */ /* 0x000fe20000000a00 */
[----:B------:R-:W-:Y:S01]  /*6980*/  IMAD.IADD R5, R9, 0x1, R5 ;  /* 0x0000000109057824 */ /* 0x000fe200078e0205 */
[----:B------:R-:W-:Y:S01]  /*6990*/  LEA R7, P1, R10, UR6, 0x1 ;  /* 0x000000060a077c11 */ /* 0x000fe2000f8208ff */
[----:B------:R-:W-:-:S03]  /*69a0*/  IMAD.IADD R3, R11, 0x1, R3 ;  /* 0x000000010b037824 */ /* 0x000fc600078e0203 */
[----:B------:R-:W-:Y:S02]  /*69b0*/  LEA.HI.X R6, R8, UR5, R5, 0x1, P0 ;  /* 0x0000000508067c11 */ /* 0x000fe400080f0c05 */
[----:B------:R-:W-:Y:S01]  /*69c0*/  LEA.HI.X R8, R10, UR7, R3, 0x1, P1 ;  /* 0x000000070a087c11 */ /* 0x000fe200088f0c03 */
[----:B------:R-:W-:Y:S06]  /*69d0*/  BRA.DIV UR4, `(.L_x_1651) ;  /* 0x0000019e04c87947 */ /* 0x000fec000b800000 */
[----:B------:R0:W3:Y:S04]  /*69e0*/  SHFL.IDX PT, R3, R6, RZ, 0x1c1f ;  /* 0x001c1fff06037589 */ /* 0x0000e800000e0000 */
[----:B------:R0:W4:Y:S04]  /*69f0*/  SHFL.IDX PT, R0, R4, RZ, 0x1c1f ;  /* 0x001c1fff04007589 */ /* 0x00012800000e0000 */
[----:B------:R0:W0:Y:S04]  /*6a00*/  SHFL.IDX PT, R5, R8, RZ, 0x1c1f ;  /* 0x001c1fff08057589 */ /* 0x00002800000e0000 */
[----:B-1----:R1:W0:Y:S02]  /*6a10*/  SHFL.IDX PT, R14, R7, RZ, 0x1c1f ;  /* 0x001c1fff070e7589 */ /* 0x00222400000e0000 */
.L_x_1929:
[----:B------:R-:W-:Y:S01]  /*6a20*/  IMAD R38, R155, R38, RZ ;  /* 0x000000269b267224 */ /* 0x000fe200078e02ff */
[----:B------:R-:W-:Y:S01]  /*6a30*/  BSSY B1, `(.L_x_1652) ;  /* 0x000001f000017945 */ /* 0x000fe20003800000 */
[----:B------:R-:W-:Y:S02]  /*6a40*/  CS2R R32, SRZ ;  /* 0x0000000000207805 */ /* 0x000fe4000001ff00 */
[----:B------:R-:W-:Y:S02]  /*6a50*/  CS2R R26, SRZ ;  /* 0x00000000001a7805 */ /* 0x000fe4000001ff00 */
[----:B------:R-:W-:Y:S02]  /*6a60*/  CS2R R30, SRZ ;  /* 0x00000000001e7805 */ /* 0x000fe4000001ff00 */
[----:B------:R-:W-:Y:S02]  /*6a70*/  ISETP.GE.AND P0, PT, R39, R38, PT ;  /* 0x000000262700720c */ /* 0x000fe40003f06270 */
[----:B------:R-:W-:-:S11]  /*6a80*/  CS2R R24, SRZ ;  /* 0x0000000000187805 */ /* 0x000fd6000001ff00 */
[----:B------:R-:W-:Y:S05]  /*6a90*/  @P0 BRA `(.L_x_1653) ;  /* 0x0000000000600947 */ /* 0x000fea0003800000 */
[----:B------:R-:W2:Y:S01]  /*6aa0*/  LDL R9, [R1+0xc] ;  /* 0x00000c0001097983 */ /* 0x000ea20000100800 */
[----:B------:R-:W-:-:S03]  /*6ab0*/  ULDC UR4, c[0x0][0x3f4] ;  /* 0x0000fd0000047ab9 */ /* 0x000fc60000000800 */
[----:B------:R-:W2:Y:S01]  /*6ac0*/  LDL R12, [R1+0x54] ;  /* 0x00005400010c7983 */ /* 0x000ea20000100800 */
[----:B------:R-:W-:Y:S01]  /*6ad0*/  ISETP.GE.AND P2, PT, R152, UR4, PT ;  /* 0x0000000498007c0c */ /* 0x000fe2000bf46270 */
[----:B----4-:R-:W-:Y:S02]  /*6ae0*/  IMAD.MOV.U32 R10, RZ, RZ, R0 ;  /* 0x000000ffff0a7224 */ /* 0x010fe400078e0000 */
[----:B---3--:R-:W-:Y:S02]  /*6af0*/  IMAD.MOV.U32 R11, RZ, RZ, R3 ;  /* 0x000000ffff0b7224 */ /* 0x008fe400078e0003 */
[----:B0-----:R-:W-:Y:S01]  /*6b00*/  IMAD.MOV.U32 R15, RZ, RZ, R5 ;  /* 0x000000ffff0f7224 */ /* 0x001fe200078e0005 */
[----:B------:R-:W-:Y:S02]  /*6b10*/  CS2R R30, SRZ ;  /* 0x00000000001e7805 */ /* 0x000fe4000001ff00 */
[----:B------:R-:W-:Y:S02]  /*6b20*/  CS2R R32, SRZ ;  /* 0x0000000000207805 */ /* 0x000fe4000001ff00 */
[----:B------:R-:W-:-:S03]  /*6b30*/  CS2R R24, SRZ ;  /* 0x0000000000187805 */ /* 0x000fc6000001ff00 */
[----:B------:R-:W-:-:S05]  /*6b40*/  @!P2 IMAD.WIDE R10, R152, 0x2, R10 ;  /* 0x00000002980aa825 */ /* 0x000fca00078e020a */
[----:B------:R0:W5:Y:S01]  /*6b50*/  @!P2 LD.E.64 R30, desc[UR42][R10.64] ;  /* 0x0000002a0a1ea980 */ /* 0x000162000c101b00 */
[----:B--2---:R-:W-:-:S13]  /*6b60*/  ISETP.GE.AND P3, PT, R9, UR4, PT ;  /* 0x0000000409007c0c */ /* 0x004fda000bf66270 */
[C---:B------:R-:W-:Y:S01]  /*6b70*/  @!P3 IMAD.SHL.U32 R35, R9.reuse, 0x2, RZ ;  /* 0x000000020923b824 */ /* 0x040fe200078e00ff */
[----:B------:R-:W-:-:S04]  /*6b80*/  @!P3 SHF.L.U64.HI R26, R9, 0x1, R12 ;  /* 0x00000001091ab819 */ /* 0x000fc8000001020c */
[-C--:B------:R-:W-:Y:S02]  /*6b90*/  @!P3 IADD3 R20, P0, R0, R35.reuse, RZ ;  /* 0x000000230014b210 */ /* 0x080fe40007f1e0ff */
[----:B------:R-:W-:Y:S01]  /*6ba0*/  @!P3 IADD3 R34, P1, R14, R35, RZ ;  /* 0x000000230e22b210 */ /* 0x000fe20007f3e0ff */
[----:B------:R-:W-:-:S03]  /*6bb0*/  @!P2 IMAD.WIDE R12, R152, 0x2, R14 ;  /* 0x00000002980ca825 */ /* 0x000fc600078e020e */
[----:B------:R-:W-:Y:S01]  /*6bc0*/  @!P3 IADD3.X R35, R5, R26, RZ, P1, !PT ;  /* 0x0000001a0523b210 */ /* 0x000fe20000ffe4ff */
[----:B------:R-:W-:Y:S01]  /*6bd0*/  @!P3 IMAD.X R21, R3, 0x1, R26, P0 ;  /* 0x000000010315b824 */ /* 0x000fe200000e061a */
[----:B------:R-:W-:Y:S01]  /*6be0*/  CS2R R26, SRZ ;  /* 0x00000000001a7805 */ /* 0x000fe2000001ff00 */
[----:B------:R0:W5:Y:S04]  /*6bf0*/  @!P2 LD.E.64 R32, desc[UR42][R12.64] ;  /* 0x0000002a0c20a980 */ /* 0x000168000c101b00 */
[----:B------:R0:W5:Y:S04]  /*6c00*/  @!P3 LD.E.64 R24, desc[UR42][R20.64] ;  /* 0x0000002a1418b980 */ /* 0x000168000c101b00 */
[----:B------:R0:W5:Y:S02]  /*6c10*/  @!P3 LD.E.64 R26, desc[UR42][R34.64] ;  /* 0x0000002a221ab980 */ /* 0x000164000c101b00 */
.L_x_1653:
[----:B------:R-:W-:Y:S05]  /*6c20*/  BSYNC B1 ;  /* 0x0000000000017941 */ /* 0x000fea0003800000 */
.L_x_1652:
[----:B----45:R-:W-:Y:S01]  /*6c30*/  IMAD.MOV.U32 R0, RZ, RZ, R32 ;  /* 0x000000ffff007224 */ /* 0x030fe200078e0020 */
[----:B------:R-:W-:Y:S01]  /*6c40*/  UMOV UR4, 0xffffffff ;  /* 0xffffffff00047882 */ /* 0x000fe20000000000 */
[----:B---3--:R-:W-:Y:S01]  /*6c50*/  IMAD.MOV.U32 R3, RZ, RZ, R33 ;  /* 0x000000ffff037224 */ /* 0x008fe200078e0021 */
[----:B0-----:R-:W-:Y:S01]  /*6c60*/  CS2R R20, SRZ ;  /* 0x0000000000147805 */ /* 0x001fe2000001ff00 */
[----:B------:R-:W-:Y:S01]  /*6c70*/  IMAD.MOV.U32 R5, RZ, RZ, R26 ;  /* 0x000000ffff057224 */ /* 0x000fe200078e001a */
[----:B------:R-:W-:Y:S01]  /*6c80*/  PRMT R41, R0, 0x7610, R41 ;  /* 0x0000761000297816 */ /* 0x000fe20000000029 */
[----:B------:R-:W-:Y:S02]  /*6c90*/  IMAD.MOV.U32 R9, RZ, RZ, R27 ;  /* 0x000000ffff097224 */ /* 0x000fe400078e001b */
[----:B------:R-:W-:Y:S01]  /*6ca0*/  IMAD.MOV.U32 R0, RZ, RZ, R30 ;  /* 0x000000ffff007224 */ /* 0x000fe200078e001e */
[----:B------:R-:W-:Y:S01]  /*6cb0*/  PRMT R47, R3, 0x5410, R5 ;  /* 0x00005410032f7816 */ /* 0x000fe20000000005 */
[----:B------:R-:W-:Y:S01]  /*6cc0*/  IMAD.MOV.U32 R3, RZ, RZ, R31 ;  /* 0x000000ffff037224 */ /* 0x000fe200078e001f */
[----:B------:R-:W-:Y:S01]  /*6cd0*/  PRMT R35, R35, 0x5410, R9 ;  /* 0x0000541023237816 */ /* 0x000fe20000000009 */
[----:B------:R-:W-:Y:S01]  /*6ce0*/  IMAD.MOV.U32 R5, RZ, RZ, R24 ;  /* 0x000000ffff057224 */ /* 0x000fe200078e0018 */
[----:B------:R-:W-:-:S02]  /*6cf0*/  MOV R9, R25 ;  /* 0x0000001900097202 */ /* 0x000fc40000000f00 */
[----:B------:R-:W-:Y:S02]  /*6d00*/  PRMT R41, R41, 0x5410, R0 ;  /* 0x0000541029297816 */ /* 0x000fe40000000000 */
[----:B------:R-:W-:Y:S02]  /*6d10*/  PRMT R48, R3, 0x5410, R5 ;  /* 0x0000541003307816 */ /* 0x000fe40000000005 */
[----:B------:R-:W-:Y:S01]  /*6d20*/  PRMT R35, R9, 0x7610, R35 ;  /* 0x0000761009237816 */ /* 0x000fe20000000023 */
[----:B------:R-:W-:Y:S06]  /*6d30*/  BRA.DIV UR4, `(.L_x_1654) ;  /* 0x0000019e04607947 */ /* 0x000fec000b800000 */
[----:B------:R0:W3:Y:S04]  /*6d40*/  SHFL.IDX PT, R3, R6, 0x1, 0x1c1f ;  /* 0x003c1f0006037f89 */ /* 0x0000e800000e0000 */
[----:B------:R0:W4:Y:S04]  /*6d50*/  SHFL.IDX PT, R0, R4, 0x1, 0x1c1f ;  /* 0x003c1f0004007f89 */ /* 0x00012800000e0000 */
[----:B------:R0:W0:Y:S04]  /*6d60*/  SHFL.IDX PT, R5, R8, 0x1, 0x1c1f ;  /* 0x003c1f0008057f89 */ /* 0x00002800000e0000 */
[----:B------:R0:W0:Y:S02]  /*6d70*/  SHFL.IDX PT, R14, R7, 0x1, 0x1c1f ;  /* 0x003c1f00070e7f89 */ /* 0x00002400000e0000 */
.L_x_1935:
[----:B------:R-:W-:Y:S01]  /*6d80*/  VIADD R39, R39, 0x60 ;  /* 0x0000006027277836 */ /* 0x000fe20000000000 */
[----:B------:R-:W-:Y:S01]  /*6d90*/  BSSY B1, `(.L_x_1655) ;  /* 0x000001e000017945 */ /* 0x000fe20003800000 */
[----:B------:R-:W-:Y:S02]  /*6da0*/  CS2R R10, SRZ ;  /* 0x00000000000a7805 */ /* 0x000fe4000001ff00 */
[----:B--2---:R-:W-:Y:S02]  /*6db0*/  CS2R R12, SRZ ;  /* 0x00000000000c7805 */ /* 0x004fe4000001ff00 */
[----:B0-----:R-:W-:Y:S02]  /*6dc0*/  CS2R R8, SRZ ;  /* 0x0000000000087805 */ /* 0x001fe4000001ff00 */
[----:B------:R-:W-:-:S13]  /*6dd0*/  ISETP.GE.AND P0, PT, R39, R38, PT ;  /* 0x000000262700720c */ /* 0x000fda0003f06270 */
[----:B------:R-:W-:Y:S05]  /*6de0*/  @P0 BRA `(.L_x_1656) ;  /* 0x0000000000600947 */ /* 0x000fea0003800000 */
[----:B------:R-:W2:Y:S01]  /*6df0*/  LDL R4, [R1+0xc] ;  /* 0x00000c0001047983 */ /* 0x000ea20000100800 */
[----:B------:R-:W-:-:S03]  /*6e00*/  ULDC UR4, c[0x0][0x3f4] ;  /* 0x0000fd0000047ab9 */ /* 0x000fc60000000800 */
[----:B------:R-:W2:Y:S01]  /*6e10*/  LDL R15, [R1+0x54] ;  /* 0x00005400010f7983 */ /* 0x000ea20000100800 */
[----:B------:R-:W-:Y:S01]  /*6e20*/  ISETP.GE.AND P2, PT, R152, UR4, PT ;  /* 0x0000000498007c0c */ /* 0x000fe2000bf46270 */
[----:B----4-:R-:W-:Y:S02]  /*6e30*/  IMAD.MOV.U32 R6, RZ, RZ, R0 ;  /* 0x000000ffff067224 */ /* 0x010fe400078e0000 */
[----:B-1-3--:R-:W-:Y:S01]  /*6e40*/  IMAD.MOV.U32 R7, RZ, RZ, R3 ;  /* 0x000000ffff077224 */ /* 0x00afe200078e0003 */
[----:B------:R-:W-:Y:S02]  /*6e50*/  CS2R R12, SRZ ;  /* 0x00000000000c7805 */ /* 0x000fe4000001ff00 */
[----:B------:R-:W-:-:S07]  /*6e60*/  CS2R R20, SRZ ;  /* 0x0000000000147805 */ /* 0x000fce000001ff00 */
[----:B------:R-:W-:-:S05]  /*6e70*/  @!P2 IMAD.WIDE R6, R152, 0x2, R6 ;  /* 0x000000029806a825 */ /* 0x000fca00078e0206 */
[----:B------:R0:W5:Y:S01]  /*6e80*/  @!P2 LD.E.64 R12, desc[UR42][R6.64] ;  /* 0x0000002a060ca980 */ /* 0x000162000c101b00 */
[----:B--2---:R-:W-:-:S13]  /*6e90*/  ISETP.GE.AND P3, PT, R4, UR4, PT ;  /* 0x0000000404007c0c */ /* 0x004fda000bf66270 */
[C---:B------:R-:W-:Y:S01]  /*6ea0*/  @!P3 IMAD.SHL.U32 R9, R4.reuse, 0x2, RZ ;  /* 0x000000020409b824 */ /* 0x040fe200078e00ff */
[----:B------:R-:W-:Y:S01]  /*6eb0*/  @!P3 SHF.L.U64.HI R10, R4, 0x1, R15 ;  /* 0x00000001040ab819 */ /* 0x000fe2000001020f */
[----:B------:R-:W-:-:S03]  /*6ec0*/  IMAD.MOV.U32 R15, RZ, RZ, R5 ;  /* 0x000000ffff0f7224 */ /* 0x000fc600078e0005 */
[-C--:B------:R-:W-:Y:S02]  /*6ed0*/  @!P3 IADD3 R36, P0, R0, R9.reuse, RZ ;  /* 0x000000090024b210 */ /* 0x080fe40007f1e0ff */
[----:B------:R-:W-:Y:S02]  /*6ee0*/  @!P3 IADD3 R4, P1, R14, R9, RZ ;  /* 0x000000090e04b210 */ /* 0x000fe40007f3e0ff */
[----:B------:R-:W-:Y:S01]  /*6ef0*/  CS2R R8, SRZ ;  /* 0x0000000000087805 */ /* 0x000fe2000001ff00 */
[--C-:B------:R-:W-:Y:S02]  /*6f00*/  @!P3 IMAD.X R37, R3, 0x1, R10.reuse, P0 ;  /* 0x000000010325b824 */ /* 0x100fe400000e060a */
[----:B------:R-:W-:Y:S01]  /*6f10*/  @!P3 IMAD.X R5, R5, 0x1, R10, P1 ;  /* 0x000000010505b824 */ /* 0x000fe200008e060a */
[----:B------:R-:W-:Y:S01]  /*6f20*/  CS2R R10, SRZ ;  /* 0x00000000000a7805 */ /* 0x000fe2000001ff00 */
[----:B------:R-:W-:Y:S01]  /*6f30*/  @!P2 IMAD.WIDE R14, R152, 0x2, R14 ;  /* 0x00000002980ea825 */ /* 0x000fe200078e020e */
[----:B------:R0:W5:Y:S04]  /*6f40*/  @!P3 LD.E.64 R8, desc[UR42][R36.64] ;  /* 0x0000002a2408b980 */ /* 0x000168000c101b00 */
[----:B------:R0:W5:Y:S04]  /*6f50*/  @!P2 LD.E.64 R20, desc[UR42][R14.64] ;  /* 0x0000002a0e14a980 */ /* 0x000168000c101b00 */
[----:B------:R0:W5:Y:S02]  /*6f60*/  @!P3 LD.E.64 R10, desc[UR42][R4.64] ;  /* 0x0000002a040ab980 */ /* 0x000164000c101b00 */
.L_x_1656:
[----:B------:R-:W-:Y:S05]  /*6f70*/  BSYNC B1 ;  /* 0x0000000000017941 */ /* 0x000fea0003800000 */
.L_x_1655:
[----:B------:R-:W4:Y:S01]  /*6f80*/  LDL R39, [R1+0x40] ;  /* 0x0000400001277983 */ /* 0x000f220000100800 */
[----:B------:R-:W-:Y:S01]  /*6f90*/  ULEA.HI UR4, UR36, UR36, URZ, 0x1 ;  /* 0x0000002424047291 */ /* 0x000fe2000f8f083f */
[----:B0----5:R-:W-:Y:S01]  /*6fa0*/  IMAD.MOV.U32 R4, RZ, RZ, R20 ;  /* 0x000000ffff047224 */ /* 0x021fe200078e0014 */
[----:B------:R-:W-:Y:S01]  /*6fb0*/  BSSY B1, `(.L_x_1657) ;  /* 0x0000026000017945 */ /* 0x000fe20003800000 */
[----:B------:R-:W0:Y:S01]  /*6fc0*/  S2R R37, SR_TID.X ;  /* 0x0000000000257919 */ /* 0x000e220000002100 */
[----:B------:R-:W-:Y:S01]  /*6fd0*/  ULOP3.LUT UR4, UR4, 0xfffffffe, URZ, 0xc0, !UPT ;  /* 0xfffffffe04047892 */ /* 0x000fe2000f8ec03f */
[----:B------:R-:W-:Y:S01]  /*6fe0*/  IMAD.MOV.U32 R6, RZ, RZ, R11 ;  /* 0x000000ffff067224 */ /* 0x000fe200078e000b */
[----:B------:R-:W-:Y:S01]  /*6ff0*/  PRMT R36, R4, 0x7610, R36 ;  /* 0x0000761004247816 */ /* 0x000fe20000000024 */
[----:B------:R-:W-:Y:S01]  /*7000*/  IMAD.MOV.U32 R4, RZ, RZ, R10 ;  /* 0x000000ffff047224 */ /* 0x000fe200078e000a */
[----:B------:R-:W-:Y:S01]  /*7010*/  UIADD3 UR4, UR36, -UR4, URZ ;  /* 0x8000000424047290 */ /* 0x000fe2000fffe03f */
[----:B------:R-:W-:-:S02]  /*7020*/  IMAD R34, R29, -0xc0, R38 ;  /* 0xffffff401d227824 */ /* 0x000fc400078e0226 */
[----:B-1----:R-:W-:Y:S01]  /*7030*/  IMAD.MOV.U32 R7, RZ, RZ, R12 ;  /* 0x000000ffff077224 */ /* 0x002fe200078e000c */
[----:B------:R-:W-:Y:S01]  /*7040*/  PRMT R14, R4, 0x5410, R6 ;  /* 0x00005410040e7816 */ /* 0x000fe20000000006 */
[----:B------:R-:W-:Y:S01]  /*7050*/  IMAD.MOV.U32 R4, RZ, RZ, R8 ;  /* 0x000000ffff047224 */ /* 0x000fe200078e0008 */
[----:B------:R-:W-:Y:S01]  /*7060*/  MOV R5, UR4 ;  /* 0x0000000400057c02 */ /* 0x000fe20008000f00 */
[----:B------:R-:W-:Y:S01]  /*7070*/  IMAD.MOV.U32 R6, RZ, RZ, R9 ;  /* 0x000000ffff067224 */ /* 0x000fe200078e0009 */
[----:B------:R-:W-:Y:S02]  /*7080*/  VIMNMX R34, R34, 0xc0, PT ;  /* 0x000000c022227848 */ /* 0x000fe40003fe0100 */
[----:B------:R-:W-:Y:S02]  /*7090*/  SHF.L.U32 R5, R5, 0x1f, RZ ;  /* 0x0000001f05057819 */ /* 0x000fe400000006ff */
[----:B------:R-:W-:Y:S02]  /*70a0*/  PRMT R15, R4, 0x7610, R15 ;  /* 0x00007610040f7816 */ /* 0x000fe4000000000f */
[----:B------:R-:W1:Y:S01]  /*70b0*/  SYNCS.PHASECHK.TRANS64.TRYWAIT P0, [R2+URZ+0x16800], R5 ;  /* 0x01680005020075a7 */ /* 0x000e62000800017f */
[----:B------:R-:W-:-:S02]  /*70c0*/  PRMT R36, R36, 0x5410, R7 ;  /* 0x0000541024247816 */ /* 0x000fc40000000007 */
[----:B------:R-:W-:Y:S01]  /*70d0*/  ISETP.GE.AND P1, PT, R157, R34, PT ;  /* 0x000000229d00720c */ /* 0x000fe20003f26270 */
[----:B0-----:R-:W-:-:S05]  /*70e0*/  VIADD R40, R37, 0xffffff80 ;  /* 0xffffff8025287836 */ /* 0x001fca0000000000 */
[----:B------:R-:W-:-:S04]  /*70f0*/  SHF.R.S32.HI R37, RZ, 0x1f, R40 ;  /* 0x0000001fff257819 */ /* 0x000fc80000011428 */
[----:B------:R-:W-:-:S04]  /*7100*/  LEA.HI R37, R37, R40, RZ, 0x5 ;  /* 0x0000002825257211 */ /* 0x000fc800078f28ff */
[----:B------:R-:W-:Y:S01]  /*7110*/  SHF.R.S32.HI R37, RZ, 0x5, R37 ;  /* 0x00000005ff257819 */ /* 0x000fe20000011425 */
[C---:B----4-:R-:W-:Y:S01]  /*7120*/  IMAD.SHL.U32 R0, R39.reuse, 0x40, RZ ;  /* 0x0000004027007824 */ /* 0x050fe200078e00ff */
[----:B------:R-:W-:-:S04]  /*7130*/  LOP3.LUT P2, RZ, R39, 0x4, RZ, 0xc0, !PT ;  /* 0x0000000427ff7812 */ /* 0x000fc8000784c0ff */
[----:B---3--:R-:W-:-:S04]  /*7140*/  LOP3.LUT R3, R0, 0x1c0, RZ, 0xc0, !PT ;  /* 0x000001c000037812 */ /* 0x008fc800078ec0ff */
[----:B------:R-:W-:Y:S02]  /*7150*/  LOP3.LUT R0, R3, 0x18, R16, 0xf8, !PT ;  /* 0x0000001803007812 */ /* 0x000fe400078ef810 */
[----:B------:R-:W-:-:S04]  /*7160*/  SHF.R.U32.HI R3, RZ, 0x3, R3 ;  /* 0x00000003ff037819 */ /* 0x000fc80000011603 */
[----:B------:R-:W-:Y:S01]  /*7170*/  LOP3.LUT R0, R0, R3, RZ, 0x3c, !PT ;  /* 0x0000000300007212 */ /* 0x000fe200078e3cff */
[----:B------:R-:W-:-:S05]  /*7180*/  IMAD.MOV.U32 R3, RZ, RZ, R21 ;  /* 0x000000ffff037224 */ /* 0x000fca00078e0015 */
[----:B------:R-:W-:Y:S02]  /*7190*/  PRMT R29, R3, 0x7610, R29 ;  /* 0x00007610031d7816 */ /* 0x000fe4000000001d */
[----:B------:R-:W-:Y:S01]  /*71a0*/  LEA R3, R37, R0, 0x9 ;  /* 0x0000000025037211 */ /* 0x000fe200078e48ff */
[----:B------:R-:W-:-:S04]  /*71b0*/  IMAD.MOV.U32 R0, RZ, RZ, R13 ;  /* 0x000000ffff007224 */ /* 0x000fc800078e000d */
[----:B------:R-:W-:Y:S01]  /*71c0*/  IMAD R3, R3, 0x2, R2 ;  /* 0x0000000203037824 */ /* 0x000fe200078e0202 */
[----:B------:R-:W-:-:S03]  /*71d0*/  PRMT R29, R29, 0x5410, R0 ;  /* 0x000054101d1d7816 */ /* 0x000fc60000000000 */
[C---:B------:R-:W-:Y:S02]  /*71e0*/  VIADD R4, R3.reuse, 0x8400 ;  /* 0x0000840003047836 */ /* 0x040fe40000000000 */
[----:B------:R-:W-:Y:S01]  /*71f0*/  VIADD R0, R3, 0x8440 ;  /* 0x0000844003007836 */ /* 0x000fe20000000000 */
[----:B-1----:R-:W-:Y:S06]  /*7200*/  @!P0 BRA `(.L_x_1658) ;  /* 0x00000198009c8947 */ /* 0x002fec0003800000 */
.L_x_1936:
[----:B------:R-:W-:Y:S05]  /*7210*/  BSYNC B1 ;  /* 0x0000000000017941 */ /* 0x000fea0003800000 */
.L_x_1657:
[----:B------:R-:W-:Y:S01]  /*7220*/  BSSY B1, `(.L_x_1659) ;  /* 0x0000060000017945 */ /* 0x000fe20003800000 */
[----:B------:R-:W-:Y:S01]  /*7230*/  PRMT R15, R15, 0x5410, R6 ;  /* 0x000054100f0f7816 */ /* 0x000fe20000000006 */
[----:B------:R-:W-:Y:S02]  /*7240*/  @P2 VIADD R0, R4, 0xffffffc0 ;  /* 0xffffffc004002836 */ /* 0x000fe40000000000 */
[----:B------:R-:W-:Y:S05]  /*7250*/  @P1 BRA `(.L_x_1660) ;  /* 0x0000000400701947 */ /* 0x000fea0003800000 */
[----:B------:R-:W2:Y:S01]  /*7260*/  LDL R7, [R1+0xc] ;  /* 0x00000c0001077983 */ /* 0x000ea20000100800 */
[----:B0-----:R-:W0:Y:S01]  /*7270*/  LDC R5, c[0x0][0x3f4] ;  /* 0x0000fd00ff057b82 */ /* 0x001e220000000800 */
[----:B------:R-:W-:Y:S01]  /*7280*/  BSSY B2, `(.L_x_1661) ;  /* 0x000002e000027945 */ /* 0x000fe20003800000 */
[-C--:B0-----:R-:W-:Y:S02]  /*7290*/  ISETP.GE.AND P0, PT, R152, R5.reuse, PT ;  /* 0x000000059800720c */ /* 0x081fe40003f06270 */
[----:B--2---:R-:W-:-:S11]  /*72a0*/  ISETP.GE.AND P1, PT, R7, R5, PT ;  /* 0x000000050700720c */ /* 0x004fd60003f26270 */
[----:B------:R-:W-:Y:S05]  /*72b0*/  @P0 BRA `(.L_x_1662) ;  /* 0x0000000000a80947 */ /* 0x000fea0003800000 */
[----:B------:R-:W0:Y:S01]  /*72c0*/  LDS.128 R4, [R3+0x8400] ;  /* 0x0084000003047984 */ /* 0x000e220000000c00 */
[----:B------:R-:W-:Y:S01]  /*72d0*/  SHF.R.U32.HI R40, RZ, 0x10, R33 ;  /* 0x00000010ff287819 */ /* 0x000fe20000011621 */
[--C-:B------:R-:W-:Y:S01]  /*72e0*/  HADD2.F32 R39, -RZ, R41.reuse.H0_H0 ;  /* 0x20000029ff277230 */ /* 0x100fe20000004100 */
[----:B------:R-:W-:Y:S01]  /*72f0*/  SHF.R.U32.HI R38, RZ, 0x10, R31 ;  /* 0x00000010ff267819 */ /* 0x000fe2000001161f */
[----:B------:R-:W-:Y:S01]  /*7300*/  HADD2.F32 R37, -RZ, R41.H1_H1 ;  /* 0x30000029ff257230 */ /* 0x000fe20000004100 */
[----:B------:R-:W-:Y:S01]  /*7310*/  SHF.R.U64 R45, R32, 0x10, R33 ;  /* 0x00000010202d7819 */ /* 0x000fe20000001221 */
[----:B------:R-:W-:Y:S01]  /*7320*/  HADD2.F32 R40, -RZ, R40.H0_H0 ;  /* 0x20000028ff287230 */ /* 0x000fe20000004100 */
[----:B------:R-:W-:Y:S01]  /*7330*/  SHF.R.U64 R46, R30, 0x10, R31 ;  /* 0x000000101e2e7819 */ /* 0x000fe2000000121f */
[----:B------:R-:W-:Y:S02]  /*7340*/  HADD2.F32 R38, -RZ, R38.H0_H0 ;  /* 0x20000026ff267230 */ /* 0x000fe40000004100 */
[----:B0-----:R-:W-:-:S02]  /*7350*/  HADD2.F32 R32, -RZ, R7.H0_H0 ;  /* 0x20000007ff207230 */ /* 0x001fc40000004100 */
[----:B------:R-:W-:Y:S02]  /*7360*/  HADD2.F32 R33, -RZ, R7.H1_H1 ;  /* 0x30000007ff217230 */ /* 0x000fe40000004100 */
[--C-:B------:R-:W-:Y:S02]  /*7370*/  HADD2.F32 R7, -RZ, R4.reuse.H0_H0 ;  /* 0x20000004ff077230 */ /* 0x100fe40000004100 */
[----:B------:R-:W-:Y:S02]  /*7380*/  HADD2.F32 R4, -RZ, R4.H1_H1 ;  /* 0x30000004ff047230 */ /* 0x000fe40000004100 */
[C---:B------:R-:W-:Y:S01]  /*7390*/  FMUL.FTZ R41, R33.reuse, R40 ;  /* 0x0000002821297220 */ /* 0x040fe20000410000 */
[----:B------:R-:W-:Y:S01]  /*73a0*/  FMUL.FTZ R33, R33, R38 ;  /* 0x0000002621217220 */ /* 0x000fe20000410000 */
[--C-:B------:R-:W-:Y:S02]  /*73b0*/  HADD2.F32 R30, -RZ, R6.reuse.H0_H0 ;  /* 0x20000006ff1e7230 */ /* 0x100fe40000004100 */
[----:B------:R-:W-:Y:S01]  /*73c0*/  FMUL.FTZ R42, R4, R39 ;  /* 0x00000027042a7220 */ /* 0x000fe20000410000 */
[----:B------:R-:W-:-:S02]  /*73d0*/  HADD2.F32 R31, -RZ, R6.H1_H1 ;  /* 0x30000006ff1f7230 */ /* 0x000fc40000004100 */
[C---:B------:R-:W-:Y:S01]  /*73e0*/  FFMA.FTZ R43, R32.reuse, R38, -R41 ;  /* 0x00000026202b7223 */ /* 0x040fe20000010829 */
[--C-:B------:R-:W-:Y:S02]  /*73f0*/  HADD2.F32 R6, -RZ, R5.reuse.H0_H0 ;  /* 0x20000005ff067230 */ /* 0x100fe40000004100 */
[----:B------:R-:W-:Y:S01]  /*7400*/  FFMA.FTZ R44, R32, R40, R33 ;  /* 0x00000028202c7223 */ /* 0x000fe20000010021 */
[-C--:B------:R-:W-:Y:S01]  /*7410*/  FMUL.FTZ R38, R4, R37.reuse ;  /* 0x0000002504267220 */ /* 0x080fe20000410000 */
[C---:B------:R-:W-:Y:S01]  /*7420*/  FFMA.FTZ R42, R7.reuse, R37, -R42 ;  /* 0x00000025072a7223 */ /* 0x040fe2000001082a */
[----:B------:R-:W-:Y:S02]  /*7430*/  HADD2.F32 R5, -RZ, R5.H1_H1 ;  /* 0x30000005ff057230 */ /* 0x000fe40000004100 */
[----:B------:R-:W-:Y:S02]  /*7440*/  HADD2.F32 R37, -RZ, R47.H0_H0 ;  /* 0x2000002fff257230 */ /* 0x000fe40000004100 */
[----:B------:R-:W-:Y:S01]  /*7450*/  FFMA.FTZ R39, R7, R39, R38 ;  /* 0x0000002707277223 */ /* 0x000fe20000010026 */
[----:B------:R-:W-:-:S02]  /*7460*/  HADD2.F32 R32, -RZ, R48.H0_H0 ;  /* 0x20000030ff207230 */ /* 0x000fc40000004100 */
[----:B------:R-:W-:Y:S02]  /*7470*/  HADD2.F32 R33, -RZ, R45.H0_H0 ;  /* 0x2000002dff217230 */ /* 0x000fe40000004100 */
[C---:B------:R-:W-:Y:S01]  /*7480*/  FMUL.FTZ R41, R31.reuse, R37 ;  /* 0x000000251f297220 */ /* 0x040fe20000410000 */
[----:B------:R-:W-:Y:S02]  /*7490*/  HADD2.F32 R4, -RZ, R46.H0_H0 ;  /* 0x2000002eff047230 */ /* 0x000fe40000004100 */
[-C--:B------:R-:W-:Y:S01]  /*74a0*/  FMUL.FTZ R40, R31, R32.reuse ;  /* 0x000000201f287220 */ /* 0x080fe20000410000 */
[C---:B------:R-:W-:Y:S01]  /*74b0*/  FMUL.FTZ R7, R5.reuse, R33 ;  /* 0x0000002105077220 */ /* 0x040fe20000410000 */
[C---:B------:R-:W-:Y:S01]  /*74c0*/  FFMA.FTZ R41, R30.reuse, R32, -R41 ;  /* 0x000000201e297223 */ /* 0x040fe20000010829 */
[-C--:B------:R-:W-:Y:S01]  /*74d0*/  FMUL.FTZ R38, R5, R4.reuse ;  /* 0x0000000405267220 */ /* 0x080fe20000410000 */
[----:B------:R-:W-:Y:S01]  /*74e0*/  FFMA.FTZ R40, R30, R37, R40 ;  /* 0x000000251e287223 */ /* 0x000fe20000010028 */
[----:B------:R-:W-:Y:S01]  /*74f0*/  FFMA.FTZ R5, R6, R4, -R7 ;  /* 0x0000000406057223 */ /* 0x000fe20000010807 */
[----:B------:R-:W-:Y:S01]  /*7500*/  F2FP.F16.F32.PACK_AB R7, R44, R43 ;  /* 0x0000002b2c07723e */ /* 0x000fe200000000ff */
[----:B------:R-:W-:Y:S01]  /*7510*/  FFMA.FTZ R38, R6, R33, R38 ;  /* 0x0000002106267223 */ /* 0x000fe20000010026 */
[----:B------:R-:W-:-:S02]  /*7520*/  F2FP.F16.F32.PACK_AB R4, R39, R42 ;  /* 0x0000002a2704723e */ /* 0x000fc400000000ff */
[----:B------:R-:W-:Y:S02]  /*7530*/  F2FP.F16.F32.PACK_AB R6, R40, R41 ;  /* 0x000000292806723e */ /* 0x000fe400000000ff */
[----:B------:R-:W-:-:S05]  /*7540*/  F2FP.F16.F32.PACK_AB R5, R38, R5 ;  /* 0x000000052605723e */ /* 0x000fca00000000ff */
[----:B------:R0:W-:Y:S02]  /*7550*/  STS.128 [R3+0x8400], R4 ;  /* 0x0084000403007388 */ /* 0x0001e40000000c00 */
.L_x_1662:
[----:B------:R-:W-:Y:S05]  /*7560*/  BSYNC B2 ;  /* 0x0000000000027941 */ /* 0x000fea0003800000 */
.L_x_1661:
[----:B------:R-:W-:Y:S05]  /*7570*/  @P1 BRA `(.L_x_1660) ;  /* 0x0000000000a81947 */ /* 0x000fea0003800000 */
[----:B0-----:R-:W0:Y:S01]  /*7580*/  LDS.128 R4, [R0] ;  /* 0x0000000000047984 */ /* 0x001e220000000c00 */
[----:B------:R-:W-:Y:S01]  /*7590*/  SHF.R.U32.HI R31, RZ, 0x10, R25 ;  /* 0x00000010ff1f7819 */ /* 0x000fe20000011619 */
[----:B------:R-:W-:Y:S01]  /*75a0*/  HADD2.F32 R30, -RZ, R48.H1_H1 ;  /* 0x30000030ff1e7230 */ /* 0x000fe20000004100 */
[--C-:B------:R-:W-:Y:S01]  /*75b0*/  SHF.R.U32.HI R33, RZ, 0x10, R27.reuse ;  /* 0x00000010ff217819 */ /* 0x100fe2000001161b */
[----:B------:R-:W-:Y:S01]  /*75c0*/  HADD2.F32 R32, -RZ, R47.H1_H1 ;  /* 0x3000002fff207230 */ /* 0x000fe20000004100 */
[----:B------:R-:W-:Y:S01]  /*75d0*/  SHF.R.U64 R39, R26, 0x10, R27 ;  /* 0x000000101a277819 */ /* 0x000fe2000000121b */
[----:B------:R-:W-:Y:S01]  /*75e0*/  HADD2.F32 R31, -RZ, R31.H0_H0 ;  /* 0x2000001fff1f7230 */ /* 0x000fe20000004100 */
[----:B------:R-:W-:Y:S01]  /*75f0*/  SHF.R.U64 R41, R24, 0x10, R25 ;  /* 0x0000001018297819 */ /* 0x000fe20000001219 */
[----:B------:R-:W-:Y:S02]  /*7600*/  HADD2.F32 R33, -RZ, R33.H0_H0 ;  /* 0x20000021ff217230 */ /* 0x000fe40000004100 */
[----:B0-----:R-:W-:-:S02]  /*7610*/  HADD2.F32 R27, -RZ, R7.H1_H1 ;  /* 0x30000007ff1b7230 */ /* 0x001fc40000004100 */
[----:B------:R-:W-:Y:S02]  /*7620*/  HADD2.F32 R26, -RZ, R7.H0_H0 ;  /* 0x20000007ff1a7230 */ /* 0x000fe40000004100 */
[--C-:B------:R-:W-:Y:S02]  /*7630*/  HADD2.F32 R7, -RZ, R4.reuse.H0_H0 ;  /* 0x20000004ff077230 */ /* 0x100fe40000004100 */
[C---:B------:R-:W-:Y:S01]  /*7640*/  FMUL.FTZ R40, R27.reuse, R31 ;  /* 0x0000001f1b287220 */ /* 0x040fe20000410000 */
[----:B------:R-:W-:Y:S02]  /*7650*/  HADD2.F32 R4, -RZ, R4.H1_H1 ;  /* 0x30000004ff047230 */ /* 0x000fe40000004100 */
[-C--:B------:R-:W-:Y:S01]  /*7660*/  FMUL.FTZ R37, R27, R33.reuse ;  /* 0x000000211b257220 */ /* 0x080fe20000410000 */
[--C-:B------:R-:W-:Y:S02]  /*7670*/  HADD2.F32 R24, -RZ, R6.reuse.H0_H0 ;  /* 0x20000006ff187230 */ /* 0x100fe40000004100 */
[----:B------:R-:W-:Y:S01]  /*7680*/  FFMA.FTZ R42, R26, R33, R40 ;  /* 0x000000211a2a7223 */ /* 0x000fe20000010028 */
[----:B------:R-:W-:-:S02]  /*7690*/  HADD2.F32 R25, -RZ, R6.H1_H1 ;  /* 0x30000006ff197230 */ /* 0x000fc40000004100 */
[----:B------:R-:W-:Y:S01]  /*76a0*/  FMUL.FTZ R38, R4, R32 ;  /* 0x0000002004267220 */ /* 0x000fe20000410000 */
[----:B------:R-:W-:Y:S02]  /*76b0*/  HADD2.F32 R27, -RZ, R35.H1_H1 ;  /* 0x30000023ff1b7230 */ /* 0x000fe40000004100 */
[----:B------:R-:W-:Y:S01]  /*76c0*/  FFMA.FTZ R37, R26, R31, -R37 ;  /* 0x0000001f1a257223 */ /* 0x000fe20000010825 */
[----:B------:R-:W-:Y:S02]  /*76d0*/  HADD2.F32 R6, -RZ, R5.H0_H0 ;  /* 0x20000005ff067230 */ /* 0x000fe40000004100 */
[-C--:B------:R-:W-:Y:S01]  /*76e0*/  FMUL.FTZ R40, R4, R30.reuse ;  /* 0x0000001e04287220 */ /* 0x080fe20000410000 */
[----:B------:R-:W-:Y:S02]  /*76f0*/  HADD2.F32 R35, -RZ, R35.H0_H0 ;  /* 0x20000023ff237230 */ /* 0x000fe40000004100 */
[----:B------:R-:W-:Y:S01]  /*7700*/  FFMA.FTZ R38, R7, R30, -R38 ;  /* 0x0000001e07267223 */ /* 0x000fe20000010826 */
[----:B------:R-:W-:-:S02]  /*7710*/  HADD2.F32 R5, -RZ, R5.H1_H1 ;  /* 0x30000005ff057230 */ /* 0x000fc40000004100 */
[----:B------:R-:W-:Y:S01]  /*7720*/  FFMA.FTZ R31, R7, R32, R40 ;  /* 0x00000020071f7223 */ /* 0x000fe20000010028 */
        /* <DEDUP_REMOVED lines=14> */
[----:B------:R1:W-:Y:S02]  /*7810*/  STS.128 [R0], R4 ;  /* 0x0000000400007388 */ /* 0x0003e40000000c00 */
.L_x_1660:
[----:B------:R-:W-:Y:S05]  /*7820*/  BSYNC B1 ;  /* 0x0000000000017941 */ /* 0x000fea0003800000 */
.L_x_1659:
[----:B01----:R-:W-:-:S04]  /*7830*/  IADD3 R4, R157, 0x60, RZ ;  /* 0x000000609d047810 */ /* 0x003fc80007ffe0ff */
[----:B------:R-:W-:-:S13]  /*7840*/  ISETP.GE.AND P0, PT, R4, R34, PT ;  /* 0x000000220400720c */ /* 0x000fda0003f06270 */
[----:B------:R-:W-:Y:S05]  /*7850*/  @P0 BRA `(.L_x_1663) ;  /* 0x0000001800ac0947 */ /* 0x000fea0003800000 */
[----:B------:R-:W2:Y:S01]  /*7860*/  LDL R4, [R1+0xc] ;  /* 0x00000c0001047983 */ /* 0x000ea20000100800 */
[----:B------:R-:W0:Y:S01]  /*7870*/  LDC R5, c[0x0][0x3f4] ;  /* 0x0000fd00ff057b82 */ /* 0x000e220000000800 */
[----:B------:R-:W-:Y:S01]  /*7880*/  BSSY B1, `(.L_x_1664) ;  /* 0x000002e000017945 */ /* 0x000fe20003800000 */
[-C--:B0-----:R-:W-:Y:S02]  /*7890*/  ISETP.GE.AND P0, PT, R152, R5.reuse, PT ;  /* 0x000000059800720c */ /* 0x081fe40003f06270 */
[----:B--2---:R-:W-:-:S11]  /*78a0*/  ISETP.GE.AND P1, PT, R4, R5, PT ;  /* 0x000000050400720c */ /* 0x004fd60003f26270 */
[----:B------:R-:W-:Y:S05]  /*78b0*/  @P0 BRA `(.L_x_1665) ;  /* 0x0000000000a80947 */ /* 0x000fea0003800000 */
[----:B------:R-:W0:Y:S01]  /*78c0*/  LDS.128 R4, [R3+0xb400] ;  /* 0x00b4000003047984 */ /* 0x000e220000000c00 */
[----:B------:R-:W-:Y:S01]  /*78d0*/  SHF.R.U32.HI R26, RZ, 0x10, R21 ;  /* 0x00000010ff1a7819 */ /* 0x000fe20000011615 */
[--C-:B------:R-:W-:Y:S01]  /*78e0*/  HADD2.F32 R24, -RZ, R36.reuse.H1_H1 ;  /* 0x30000024ff187230 */ /* 0x100fe20000004100 */
[----:B------:R-:W-:Y:S01]  /*78f0*/  SHF.R.U32.HI R25, RZ, 0x10, R13 ;  /* 0x00000010ff197819 */ /* 0x000fe2000001160d */
[----:B------:R-:W-:Y:S01]  /*7900*/  HADD2.F32 R36, -RZ, R36.H0_H0 ;  /* 0x20000024ff247230 */ /* 0x000fe20000004100 */
[----:B------:R-:W-:Y:S01]  /*7910*/  SHF.R.U64 R33, R20, 0x10, R21 ;  /* 0x0000001014217819 */ /* 0x000fe20000001215 */
[----:B------:R-:W-:Y:S01]  /*7920*/  HADD2.F32 R26, -RZ, R26.H0_H0 ;  /* 0x2000001aff1a7230 */ /* 0x000fe20000004100 */
[----:B------:R-:W-:Y:S01]  /*7930*/  SHF.R.U64 R34, R12, 0x10, R13 ;  /* 0x000000100c227819 */ /* 0x000fe2000000120d */
[----:B------:R-:W-:Y:S02]  /*7940*/  HADD2.F32 R25, -RZ, R25.H0_H0 ;  /* 0x20000019ff197230 */ /* 0x000fe40000004100 */
[----:B0-----:R-:W-:-:S02]  /*7950*/  HADD2.F32 R21, -RZ, R7.H1_H1 ;  /* 0x30000007ff157230 */ /* 0x001fc40000004100 */
[----:B------:R-:W-:Y:S02]  /*7960*/  HADD2.F32 R20, -RZ, R7.H0_H0 ;  /* 0x20000007ff147230 */ /* 0x000fe40000004100 */
[--C-:B------:R-:W-:Y:S02]  /*7970*/  HADD2.F32 R7, -RZ, R4.reuse.H0_H0 ;  /* 0x20000004ff077230 */ /* 0x100fe40000004100 */
[CC--:B------:R-:W-:Y:S01]  /*7980*/  FMUL.FTZ R27, R21.reuse, R26.reuse ;  /* 0x0000001a151b7220 */ /* 0x0c0fe20000410000 */
[----:B------:R-:W-:Y:S01]  /*7990*/  FMUL.FTZ R21, R21, R25 ;  /* 0x0000001915157220 */ /* 0x000fe20000410000 */
[----:B------:R-:W-:Y:S02]  /*79a0*/  HADD2.F32 R4, -RZ, R4.H1_H1 ;  /* 0x30000004ff047230 */ /* 0x000fe40000004100 */
[--C-:B------:R-:W-:Y:S02]  /*79b0*/  HADD2.F32 R12, -RZ, R6.reuse.H0_H0 ;  /* 0x20000006ff0c7230 */ /* 0x100fe40000004100 */
[----:B------:R-:W-:Y:S01]  /*79c0*/  FFMA.FTZ R32, R20, R26, R21 ;  /* 0x0000001a14207223 */ /* 0x000fe20000010015 */
[----:B------:R-:W-:-:S02]  /*79d0*/  HADD2.F32 R13, -RZ, R6.H1_H1 ;  /* 0x30000006ff0d7230 */ /* 0x000fc40000004100 */
[----:B------:R-:W-:Y:S01]  /*79e0*/  FMUL.FTZ R30, R4, R36 ;  /* 0x00000024041e7220 */ /* 0x000fe20000410000 */
[----:B------:R-:W-:Y:S02]  /*79f0*/  HADD2.F32 R21, -RZ, R29.H0_H0 ;  /* 0x2000001dff157230 */ /* 0x000fe40000004100 */
[----:B------:R-:W-:Y:S01]  /*7a00*/  FFMA.FTZ R31, R20, R25, -R27 ;  /* 0x00000019141f7223 */ /* 0x000fe2000001081b */
[----:B------:R-:W-:Y:S02]  /*7a10*/  HADD2.F32 R6, -RZ, R5.H0_H0 ;  /* 0x20000005ff067230 */ /* 0x000fe40000004100 */
[-C--:B------:R-:W-:Y:S01]  /*7a20*/  FMUL.FTZ R26, R4, R24.reuse ;  /* 0x00000018041a7220 */ /* 0x080fe20000410000 */
[----:B------:R-:W-:Y:S02]  /*7a30*/  HADD2.F32 R29, -RZ, R29.H1_H1 ;  /* 0x3000001dff1d7230 */ /* 0x000fe40000004100 */
        /* <DEDUP_REMOVED lines=18> */
.L_x_1665:
[----:B------:R-:W-:Y:S05]  /*7b60*/  BSYNC B1 ;  /* 0x0000000000017941 */ /* 0x000fea0003800000 */
.L_x_1664:
[----:B------:R-:W-:Y:S05]  /*7b70*/  @P1 BRA `(.L_x_1663) ;  /* 0x0000001400e41947 */ /* 0x000fea0003800000 */
[----:B0-----:R-:W0:Y:S01]  /*7b80*/  LDS.128 R4, [R0+0x3000] ;  /* 0x0030000000047984 */ /* 0x001e220000000c00 */
        /* <DEDUP_REMOVED lines=8> */
[----:B------:R-:W-:-:S02]  /*7c10*/  HADD2.F32 R11, -RZ, R15.H0_H0 ;  /* 0x2000000fff0b7230 */ /* 0x000fc40000004100 */
[----:B------:R-:W-:Y:S02]  /*7c20*/  HADD2.F32 R15, -RZ, R15.H1_H1 ;  /* 0x3000000fff0f7230 */ /* 0x000fe40000004100 */
[--C-:B0-----:R-:W-:Y:S02]  /*7c30*/  HADD2.F32 R10, -RZ, R7.reuse.H1_H1 ;  /* 0x30000007ff0a7230 */ /* 0x101fe40000004100 */
[--C-:B------:R-:W-:Y:S02]  /*7c40*/  HADD2.F32 R3, -RZ, R4.reuse.H0_H0 ;  /* 0x20000004ff037230 */ /* 0x100fe40000004100 */
[----:B------:R-:W-:Y:S02]  /*7c50*/  HADD2.F32 R9, -RZ, R7.H0_H0 ;  /* 0x20000007ff097230 */ /* 0x000fe40000004100 */
[C---:B------:R-:W-:Y:S01]  /*7c60*/  FMUL.FTZ R24, R10.reuse, R20 ;  /* 0x000000140a187220 */ /* 0x040fe20000410000 */
[----:B------:R-:W-:Y:S02]  /*7c70*/  HADD2.F32 R4, -RZ, R4.H1_H1 ;  /* 0x30000004ff047230 */ /* 0x000fe40000004100 */
[----:B------:R-:W-:Y:S01]  /*7c80*/  FMUL.FTZ R21, R10, R12 ;  /* 0x0000000c0a157220 */ /* 0x000fe20000410000 */
[----:B------:R-:W-:-:S02]  /*7c90*/  HADD2.F32 R7, -RZ, R6.H0_H0 ;  /* 0x20000006ff077230 */ /* 0x000fc40000004100 */
[C---:B------:R-:W-:Y:S01]  /*7ca0*/  FFMA.FTZ R24, R9.reuse, R12, -R24 ;  /* 0x0000000c09187223 */ /* 0x040fe20000010818 */
[----:B------:R-:W-:Y:S02]  /*7cb0*/  HADD2.F32 R8, -RZ, R6.H1_H1 ;  /* 0x30000006ff087230 */ /* 0x000fe40000004100 */
[C---:B------:R-:W-:Y:S01]  /*7cc0*/  FMUL.FTZ R10, R4.reuse, R13 ;  /* 0x0000000d040a7220 */ /* 0x040fe20000410000 */
[--C-:B------:R-:W-:Y:S02]  /*7cd0*/  HADD2.F32 R6, -RZ, R5.reuse.H0_H0 ;  /* 0x20000005ff067230 */ /* 0x100fe40000004100 */
[----:B------:R-:W-:Y:S01]  /*7ce0*/  FFMA.FTZ R21, R9, R20, R21 ;  /* 0x0000001409157223 */ /* 0x000fe20000010015 */
[-C--:B------:R-:W-:Y:S01]  /*7cf0*/  FMUL.FTZ R12, R4, R11.reuse ;  /* 0x0000000b040c7220 */ /* 0x080fe20000410000 */
[----:B------:R-:W-:Y:S02]  /*7d00*/  HADD2.F32 R5, -RZ, R5.H1_H1 ;  /* 0x30000005ff057230 */ /* 0x000fe40000004100 */
[----:B------:R-:W-:Y:S01]  /*7d10*/  FFMA.FTZ R10, R3, R11, -R10 ;  /* 0x0000000b030a7223 */ /* 0x000fe2000001080a */
[----:B------:R-:W-:-:S02]  /*7d20*/  HADD2.F32 R9, -RZ, R25.H0_H0 ;  /* 0x20000019ff097230 */ /* 0x000fc40000004100 */
[----:B------:R-:W-:Y:S01]  /*7d30*/  FFMA.FTZ R3, R3, R13, R12 ;  /* 0x0000000d03037223 */ /* 0x000fe2000001000c */
[----:B------:R-:W-:Y:S02]  /*7d40*/  HADD2.F32 R4, -RZ, R26.H0_H0 ;  /* 0x2000001aff047230 */ /* 0x000fe40000004100 */
[C---:B------:R-:W-:Y:S01]  /*7d50*/  FMUL.FTZ R12, R8.reuse, R14 ;  /* 0x0000000e080c7220 */ /* 0x040fe20000410000 */
[----:B------:R-:W-:Y:S01]  /*7d60*/  FMUL.FTZ R13, R8, R15 ;  /* 0x0000000f080d7220 */ /* 0x000fe20000410000 */
[C---:B------:R-:W-:Y:S01]  /*7d70*/  FMUL.FTZ R11, R5.reuse, R9 ;  /* 0x00000009050b7220 */ /* 0x040fe20000410000 */
[----:B------:R-:W-:Y:S01]  /*7d80*/  FMUL.FTZ R8, R5, R4 ;  /* 0x0000000405087220 */ /* 0x000fe20000410000 */
[C---:B------:R-:W-:Y:S01]  /*7d90*/  FFMA.FTZ R12, R7.reuse, R15, -R12 ;  /* 0x0000000f070c7223 */ /* 0x040fe2000001080c */
[----:B------:R-:W-:Y:S01]  /*7da0*/  FFMA.FTZ R13, R7, R14, R13 ;  /* 0x0000000e070d7223 */ /* 0x000fe2000001000d */
[C---:B------:R-:W-:Y:S01]  /*7db0*/  FFMA.FTZ R5, R6.reuse, R4, -R11 ;  /* 0x0000000406057223 */ /* 0x040fe2000001080b */
[----:B------:R-:W-:Y:S01]  /*7dc0*/  FFMA.FTZ R8, R6, R9, R8 ;  /* 0x0000000906087223 */ /* 0x000fe20000010008 */
[----:B------:R-:W-:-:S02]  /*7dd0*/  F2FP.F16.F32.PACK_AB R7, R21, R24 ;  /* 0x000000181507723e */ /* 0x000fc400000000ff */
[----:B------:R-:W-:Y:S02]  /*7de0*/  F2FP.F16.F32.PACK_AB R6, R13, R12 ;  /* 0x0000000c0d06723e */ /* 0x000fe400000000ff */
[----:B------:R-:W-:Y:S02]  /*7df0*/  F2FP.F16.F32.PACK_AB R4, R3, R10 ;  /* 0x0000000a0304723e */ /* 0x000fe400000000ff */
[----:B------:R-:W-:-:S05]  /*7e00*/  F2FP.F16.F32.PACK_AB R5, R8, R5 ;  /* 0x000000050805723e */ /* 0x000fca00000000ff */
[----:B------:R1:W-:Y:S01]  /*7e10*/  STS.128 [R0+0x3000], R4 ;  /* 0x0030000400007388 */ /* 0x0003e20000000c00 */
[----:B------:R-:W-:Y:S05]  /*7e20*/  BRA `(.L_x_1663) ;  /* 0x0000001400387947 */ /* 0x000fea0003800000 */
.L_x_1650:
[----:B------:R-:W0:Y:S01]  /*7e30*/  S2R R0, SR_TID.X ;  /* 0x0000000000007919 */ /* 0x000e220000002100 */
[----:B------:R-:W3:Y:S01]  /*7e40*/  LDC R32, c[0x0][0x448] ;  /* 0x00011200ff207b82 */ /* 0x000ee20000000800 */
[----:B------:R-:W-:Y:S01]  /*7e50*/  ULDC.64 UR4, c[0x0][0x3f8] ;  /* 0x0000fe0000047ab9 */ /* 0x000fe20000000a00 */
[----:B------:R-:W-:Y:S01]  /*7e60*/  ULDC.64 UR6, c[0x0][0x408] ;  /* 0x0001020000067ab9 */ /* 0x000fe20000000a00 */
[----:B------:R-:W-:Y:S02]  /*7e70*/  IMAD.MOV.U32 R4, RZ, RZ, R26 ;  /* 0x000000ffff047224 */ /* 0x000fe400078e001a */
[----:B------:R-:W-:Y:S02]  /*7e80*/  IMAD.MOV.U32 R6, RZ, RZ, R24 ;  /* 0x000000ffff067224 */ /* 0x000fe400078e0018 */
[----:B------:R-:W-:Y:S01]  /*7e90*/  IMAD.MOV.U32 R7, RZ, RZ, R33 ;  /* 0x000000ffff077224 */ /* 0x000fe200078e0021 */
[----:B---3--:R-:W-:Y:S01]  /*7ea0*/  ISETP.NE.AND P0, PT, R32, 0x1, PT ;  /* 0x000000012000780c */ /* 0x008fe20003f05270 */
[----:B0-----:R-:W-:-:S05]  /*7eb0*/  VIADD R0, R0, 0xffffff80 ;  /* 0xffffff8000007836 */ /* 0x001fca0000000000 */
[----:B------:R-:W-:-:S07]  /*7ec0*/  SHF.R.S32.HI R3, RZ, 0x1f, R0 ;  /* 0x0000001fff037819 */ /* 0x000fce0000011400 */
[----:B------:R-:W0:Y:S01]  /*7ed0*/  @P0 LDC R5, c[0x0][0x450] ;  /* 0x00011400ff050b82 */ /* 0x000e220000000800 */
[----:B------:R-:W-:-:S04]  /*7ee0*/  LEA.HI R3, R3, R0, RZ, 0x2 ;  /* 0x0000000003037211 */ /* 0x000fc800078f10ff */
[----:B------:R-:W-:-:S05]  /*7ef0*/  LOP3.LUT R3, R3, 0xfffffffc, RZ, 0xc0, !PT ;  /* 0xfffffffc03037812 */ /* 0x000fca00078ec0ff */
[----:B------:R-:W-:Y:S02]  /*7f00*/  IMAD.IADD R3, R0, 0x1, -R3 ;  /* 0x0000000100037824 */ /* 0x000fe400078e0a03 */
[----:B------:R-:W3:Y:S02]  /*7f10*/  @P0 LDC R0, c[0x0][0x44c] ;  /* 0x00011300ff000b82 */ /* 0x000ee40000000800 */
[----:B------:R-:W-:-:S04]  /*7f20*/  IMAD R3, R3, 0x60, R39 ;  /* 0x0000006003037824 */ /* 0x000fc800078e0227 */
[----:B---3--:R-:W-:-:S05]  /*7f30*/  @P0 IMAD.HI.U32 R0, R3, R0, RZ ;  /* 0x0000000003000227 */ /* 0x008fca00078e00ff */
[----:B0-----:R-:W-:Y:S01]  /*7f40*/  @P0 SHF.R.U32.HI R3, RZ, R5, R0 ;  /* 0x00000005ff030219 */ /* 0x001fe20000011600 */
[----:B------:R-:W-:-:S03]  /*7f50*/  IMAD.MOV.U32 R5, RZ, RZ, R31 ;  /* 0x000000ffff057224 */ /* 0x000fc600078e001f */
        /* <DEDUP_REMOVED lines=12> */
[----:B------:R-:W-:-:S02]  /*8020*/  LEA R27, P1, R6, UR6, 0x1 ;  /* 0x00000006061b7c11 */ /* 0x000fc4000f8208ff */
[----:B------:R-:W-:Y:S02]  /*8030*/  IADD3 R3, R7, R3, RZ ;  /* 0x0000000307037210 */ /* 0x000fe40007ffe0ff */
[----:B------:R-:W-:Y:S02]  /*8040*/  LEA.HI.X R26, R4, UR5, R5, 0x1, P0 ;  /* 0x00000005041a7c11 */ /* 0x000fe400080f0c05 */
[----:B------:R-:W-:Y:S01]  /*8050*/  LEA.HI.X R24, R6, UR7, R3, 0x1, P1 ;  /* 0x0000000706187c11 */ /* 0x000fe200088f0c03 */
[----:B------:R-:W-:Y:S06]  /*8060*/  BRA.DIV UR4, `(.L_x_1666) ;  /* 0x0000018e04187947 */ /* 0x000fec000b800000 */
[----:B------:R-:W0:Y:S01]  /*8070*/  LDC R41, c[0x0][0x3f4] ;  /* 0x0000fd00ff297b82 */ /* 0x000e220000000800 */
[----:B------:R-:W3:Y:S01]  /*8080*/  SHFL.IDX PT, R3, R25, RZ, 0x1c1f ;  /* 0x001c1fff19037589 */ /* 0x000ee200000e0000 */
[----:B------:R-:W-:-:S03]  /*8090*/  IMAD R32, R155, R32, RZ ;  /* 0x000000209b207224 */ /* 0x000fc600078e02ff */
[----:B------:R-:W4:Y:S04]  /*80a0*/  SHFL.IDX PT, R0, R26, RZ, 0x1c1f ;  /* 0x001c1fff1a007589 */ /* 0x000f2800000e0000 */
[----:B-1----:R-:W1:Y:S04]  /*80b0*/  SHFL.IDX PT, R14, R27, RZ, 0x1c1f ;  /* 0x001c1fff1b0e7589 */ /* 0x002e6800000e0000 */
[----:B------:R-:W5:Y:S01]  /*80c0*/  SHFL.IDX PT, R4, R24, RZ, 0x1c1f ;  /* 0x001c1fff18047589 */ /* 0x000f6200000e0000 */
[----:B0-----:R-:W-:-:S04]  /*80d0*/  ISETP.GE.AND P0, PT, R16, R41, PT ;  /* 0x000000291000720c */ /* 0x001fc80003f06270 */
[----:B------:R-:W-:-:S13]  /*80e0*/  ISETP.GE.OR P1, PT, R39, R32, P0 ;  /* 0x000000202700720c */ /* 0x000fda0000726670 */
[C---:B------:R-:W-:Y:S01]  /*80f0*/  @!P1 IMAD.SHL.U32 R5, R16.reuse, 0x2, RZ ;  /* 0x0000000210059824 */ /* 0x040fe200078e00ff */
[----:B------:R-:W-:-:S04]  /*8100*/  @!P1 SHF.L.U64.HI R21, R16, 0x1, R17 ;  /* 0x0000000110159819 */ /* 0x000fc80000010211 */
[----:B---3--:R-:W-:-:S05]  /*8110*/  @!P1 IADD3 R6, P2, R3, R5, RZ ;  /* 0x0000000503069210 */ /* 0x008fca0007f5e0ff */
[----:B----4-:R-:W-:-:S05]  /*8120*/  @!P1 IMAD.X R7, R0, 0x1, R21, P2 ;  /* 0x0000000100079824 */ /* 0x010fca00010e0615 */
[----:B------:R-:W3:Y:S01]  /*8130*/  @!P1 LD.E.128 R8, desc[UR42][R6.64] ;  /* 0x0000002a06089980 */ /* 0x000ee2000c101d00 */
[----:B-1----:R-:W-:-:S05]  /*8140*/  @!P1 IADD3 R14, P2, R14, R5, RZ ;  /* 0x000000050e0e9210 */ /* 0x002fca0007f5e0ff */
[----:B-----5:R-:W-:-:S04]  /*8150*/  @!P1 IMAD.X R3, R4, 0x1, R21, P2 ;  /* 0x0000000104039824 */ /* 0x020fc800010e0615 */
[----:B------:R-:W-:-:S05]  /*8160*/  @!P1 IMAD.MOV.U32 R15, RZ, RZ, R3 ;  /* 0x000000ffff0f9224 */ /* 0x000fca00078e0003 */
[----:B------:R0:W4:Y:S01]  /*8170*/  @!P1 LD.E.128 R4, desc[UR42][R14.64] ;  /* 0x0000002a0e049980 */ /* 0x000122000c101d00 */
[----:B------:R-:W-:Y:S02]  /*8180*/  CS2R R34, SRZ ;  /* 0x0000000000227805 */ /* 0x000fe4000001ff00 */
[----:B------:R-:W-:Y:S02]  /*8190*/  CS2R R30, SRZ ;  /* 0x00000000001e7805 */ /* 0x000fe4000001ff00 */
[----:B------:R-:W-:Y:S01]  /*81a0*/  CS2R R20, SRZ ;  /* 0x0000000000147805 */ /* 0x000fe2000001ff00 */
[----:B------:R-:W1:Y:S01]  /*81b0*/  SHFL.IDX PT, R24, R24, 0x1, 0x1c1f ;  /* 0x003c1f0018187f89 */ /* 0x000e6200000e0000 */
[----:B------:R-:W-:-:S03]  /*81c0*/  CS2R R36, SRZ ;  /* 0x0000000000247805 */ /* 0x000fc6000001ff00 */
[----:B0-----:R0:W0:Y:S01]  /*81d0*/  SHFL.IDX PT, R14, R27, 0x1, 0x1c1f ;  /* 0x003c1f001b0e7f89 */ /* 0x00102200000e0000 */
[----:B---3--:R-:W-:Y:S02]  /*81e0*/  @!P1 IMAD.MOV.U32 R35, RZ, RZ, R9 ;  /* 0x000000ffff239224 */ /* 0x008fe400078e0009 */
[----:B------:R-:W-:Y:S02]  /*81f0*/  @!P1 IMAD.MOV.U32 R34, RZ, RZ, R8 ;  /* 0x000000ffff229224 */ /* 0x000fe400078e0008 */
[----:B------:R-:W-:Y:S01]  /*8200*/  @!P1 IMAD.MOV.U32 R36, RZ, RZ, R10 ;  /* 0x000000ffff249224 */ /* 0x000fe200078e000a */
[----:B------:R-:W-:Y:S01]  /*8210*/  MOV R3, R35 ;  /* 0x0000002300037202 */ /* 0x000fe20000000f00 */
[----:B------:R-:W-:Y:S02]  /*8220*/  IMAD.MOV.U32 R0, RZ, RZ, R34 ;  /* 0x000000ffff007224 */ /* 0x000fe400078e0022 */
[----:B------:R-:W-:Y:S01]  /*8230*/  @!P1 IMAD.MOV.U32 R37, RZ, RZ, R11 ;  /* 0x000000ffff259224 */ /* 0x000fe200078e000b */
[----:B------:R-:W-:Y:S01]  /*8240*/  PRMT R43, R3, 0x7610, R43 ;  /* 0x00007610032b7816 */ /* 0x000fe2000000002b */
[----:B------:R-:W-:Y:S01]  /*8250*/  IMAD.MOV.U32 R8, RZ, RZ, R36 ;  /* 0x000000ffff087224 */ /* 0x000fe200078e0024 */
[----:B------:R-:W-:Y:S01]  /*8260*/  PRMT R42, R0, 0x7610, R42 ;  /* 0x00007610002a7816 */ /* 0x000fe2000000002a */
[----:B------:R3:W0:Y:S01]  /*8270*/  SHFL.IDX PT, R3, R25, 0x1, 0x1c1f ;  /* 0x003c1f0019037f89 */ /* 0x00062200000e0000 */
[----:B------:R-:W-:-:S02]  /*8280*/  IMAD.MOV.U32 R9, RZ, RZ, R37 ;  /* 0x000000ffff097224 */ /* 0x000fc400078e0025 */
[----:B----4-:R-:W-:Y:S01]  /*8290*/  @!P1 IMAD.MOV.U32 R30, RZ, RZ, R4 ;  /* 0x000000ffff1e9224 */ /* 0x010fe200078e0004 */
[----:B------:R3:W4:Y:S01]  /*82a0*/  SHFL.IDX PT, R0, R26, 0x1, 0x1c1f ;  /* 0x003c1f001a007f89 */ /* 0x00072200000e0000 */
[----:B------:R-:W-:Y:S01]  /*82b0*/  @!P1 IMAD.MOV.U32 R31, RZ, RZ, R5 ;  /* 0x000000ffff1f9224 */ /* 0x000fe200078e0005 */
[----:B------:R-:W-:Y:S01]  /*82c0*/  @!P1 MOV R21, R7 ;  /* 0x0000000700159202 */ /* 0x000fe20000000f00 */
[----:B------:R-:W-:Y:S01]  /*82d0*/  @!P1 IMAD.MOV.U32 R20, RZ, RZ, R6 ;  /* 0x000000ffff149224 */ /* 0x000fe200078e0006 */
[----:B------:R-:W-:Y:S01]  /*82e0*/  PRMT R33, R8, 0x5410, R9 ;  /* 0x0000541008217816 */ /* 0x000fe20000000009 */
[----:B------:R-:W-:Y:S02]  /*82f0*/  IMAD.MOV.U32 R4, RZ, RZ, R30 ;  /* 0x000000ffff047224 */ /* 0x000fe400078e001e */
[----:B------:R-:W-:Y:S02]  /*8300*/  IMAD.MOV.U32 R5, RZ, RZ, R31 ;  /* 0x000000ffff057224 */ /* 0x000fe400078e001f */
[----:B------:R-:W-:-:S02]  /*8310*/  IMAD.MOV.U32 R6, RZ, RZ, R20 ;  /* 0x000000ffff067224 */ /* 0x000fc400078e0014 */
[----:B------:R-:W-:Y:S01]  /*8320*/  IMAD.MOV.U32 R7, RZ, RZ, R21 ;  /* 0x000000ffff077224 */ /* 0x000fe200078e0015 */
[----:B------:R-:W-:Y:S02]  /*8330*/  PRMT R45, R5, 0x7610, R45 ;  /* 0x00007610052d7816 */ /* 0x000fe4000000002d */
[----:B------:R-:W-:Y:S02]  /*8340*/  PRMT R56, R4, 0x5410, R6 ;  /* 0x0000541004387816 */ /* 0x000fe40000000006 */
[----:B------:R-:W-:Y:S02]  /*8350*/  CS2R R4, SRZ ;  /* 0x0000000000047805 */ /* 0x000fe4000001ff00 */
[----:B-1-3--:R-:W-:-:S07]  /*8360*/  PRMT R42, R42, 0x5410, R7 ;  /* 0x000054102a2a7816 */ /* 0x00afce0000000007 */
.L_x_1946:
[----:B------:R-:W-:Y:S01]  /*8370*/  VIADD R39, R39, 0x60 ;  /* 0x0000006027277836 */ /* 0x000fe20000000000 */
[----:B------:R-:W-:Y:S01]  /*8380*/  BSSY B1, `(.L_x_1667) ;  /* 0x0000012000017945 */ /* 0x000fe20003800000 */
[----:B------:R-:W-:Y:S02]  /*8390*/  CS2R R6, SRZ ;  /* 0x0000000000067805 */ /* 0x000fe4000001ff00 */
[----:B------:R-:W-:Y:S02]  /*83a0*/  CS2R R8, SRZ ;  /* 0x0000000000087805 */ /* 0x000fe4000001ff00 */
[----:B------:R-:W-:Y:S02]  /*83b0*/  CS2R R10, SRZ ;  /* 0x00000000000a7805 */ /* 0x000fe4000001ff00 */
[----:B------:R-:W-:-:S13]  /*83c0*/  ISETP.GE.AND P1, PT, R39, R32, PT ;  /* 0x000000202700720c */ /* 0x000fda0003f26270 */
[----:B------:R-:W-:Y:S05]  /*83d0*/  @P1 BRA `(.L_x_1668) ;  /* 0x0000000000301947 */ /* 0x000fea0003800000 */
[----:B------:R-:W-:Y:S02]  /*83e0*/  CS2R R6, SRZ ;  /* 0x0000000000067805 */ /* 0x000fe4000001ff00 */
[----:B------:R-:W-:Y:S02]  /*83f0*/  CS2R R8, SRZ ;  /* 0x0000000000087805 */ /* 0x000fe4000001ff00 */
[----:B------:R-:W-:Y:S01]  /*8400*/  CS2R R10, SRZ ;  /* 0x00000000000a7805 */ /* 0x000fe2000001ff00 */
[----:B------:R-:W-:Y:S06]  /*8410*/  @P0 BRA `(.L_x_1668) ;  /* 0x0000000000200947 */ /* 0x000fec0003800000 */
[C---:B------:R-:W-:Y:S01]  /*8420*/  IMAD.SHL.U32 R4, R16.reuse, 0x2, RZ ;  /* 0x0000000210047824 */ /* 0x040fe200078e00ff */
[----:B------:R-:W-:-:S04]  /*8430*/  SHF.L.U64.HI R5, R16, 0x1, R17 ;  /* 0x0000000110057819 */ /* 0x000fc80000010211 */
[-C--:B0-----:R-:W-:Y:S02]  /*8440*/  IADD3 R8, P1, R3, R4.reuse, RZ ;  /* 0x0000000403087210 */ /* 0x081fe40007f3e0ff */
[----:B------:R-:W-:-:S03]  /*8450*/  IADD3 R4, P2, R14, R4, RZ ;  /* 0x000000040e047210 */ /* 0x000fc60007f5e0ff */
[----:B----4-:R-:W-:Y:S01]  /*8460*/  IMAD.X R9, R0, 0x1, R5, P1 ;  /* 0x0000000100097824 */ /* 0x010fe200008e0605 */
[----:B------:R-:W-:-:S05]  /*8470*/  IADD3.X R5, R24, R5, RZ, P2, !PT ;  /* 0x0000000518057210 */ /* 0x000fca00017fe4ff */
[----:B------:R-:W5:Y:S04]  /*8480*/  LD.E.128 R8, desc[UR42][R8.64] ;  /* 0x0000002a08087980 */ /* 0x000f68000c101d00 */
[----:B------:R-:W5:Y:S02]  /*8490*/  LD.E.128 R4, desc[UR42][R4.64] ;  /* 0x0000002a04047980 */ /* 0x000f64000c101d00 */
.L_x_1668:
[----:B------:R-:W-:Y:S05]  /*84a0*/  BSYNC B1 ;  /* 0x0000000000017941 */ /* 0x000fea0003800000 */
.L_x_1667:
[----:B------:R-:W-:Y:S01]  /*84b0*/  ULEA.HI UR4, UR36, UR36, URZ, 0x1 ;  /* 0x0000002424047291 */ /* 0x000fe2000f8f083f */
[----:B------:R-:W-:Y:S01]  /*84c0*/  IMAD R29, R29, -0xc0, R32 ;  /* 0xffffff401d1d7824 */ /* 0x000fe200078e0220 */
[----:B------:R-:W-:Y:S01]  /*84d0*/  BSSY B1, `(.L_x_1669) ;  /* 0x0000017000017945 */ /* 0x000fe20003800000 */
[----:B0-----:R-:W-:Y:S01]  /*84e0*/  VIADD R14, R157, 0x60 ;  /* 0x000000609d0e7836 */ /* 0x001fe20000000000 */
[----:B------:R-:W-:Y:S01]  /*84f0*/  ULOP3.LUT UR4, UR4, 0xfffffffe, URZ, 0xc0, !UPT ;  /* 0xfffffffe04047892 */ /* 0x000fe2000f8ec03f */
[----:B-----5:R-:W-:Y:S01]  /*8500*/  IMAD.MOV.U32 R12, RZ, RZ, R4 ;  /* 0x000000ffff0c7224 */ /* 0x020fe200078e0004 */
[----:B----4-:R-:W-:Y:S01]  /*8510*/  VIMNMX R0, R29, 0xc0, PT ;  /* 0x000000c01d007848 */ /* 0x010fe20003fe0100 */
[----:B--2---:R-:W-:Y:S01]  /*8520*/  IMAD.MOV.U32 R13, RZ, RZ, R5 ;  /* 0x000000ffff0d7224 */ /* 0x004fe200078e0005 */
[----:B------:R-:W-:Y:S01]  /*8530*/  UIADD3 UR4, UR36, -UR4, URZ ;  /* 0x8000000424047290 */ /* 0x000fe2000fffe03f */
[----:B------:R-:W-:Y:S01]  /*8540*/  IMAD.IADD R29, R16, 0x1, R41 ;  /* 0x00000001101d7824 */ /* 0x000fe200078e0229 */
[----:B------:R-:W-:-:S02]  /*8550*/  ISETP.GE.OR P2, PT, R157, R0, P0 ;  /* 0x000000009d00720c */ /* 0x000fc40000746670 */
[----:B------:R-:W-:Y:S01]  /*8560*/  ISETP.GE.OR P0, PT, R14, R0, P0 ;  /* 0x000000000e00720c */ /* 0x000fe20000706670 */
[----:B------:R-:W-:Y:S01]  /*8570*/  IMAD.MOV.U32 R0, RZ, RZ, R6 ;  /* 0x000000ffff007224 */ /* 0x000fe200078e0006 */
[----:B------:R-:W-:Y:S01]  /*8580*/  PRMT R38, R38, 0x5410, R12 ;  /* 0x0000541026267816 */ /* 0x000fe2000000000c */
[----:B------:R-:W-:Y:S01]  /*8590*/  IMAD.U32 R3, RZ, RZ, UR4 ;  /* 0x00000004ff037e24 */ /* 0x000fe2000f8e00ff */
[----:B------:R-:W-:Y:S01]  /*85a0*/  PRMT R39, R13, 0x7610, R39 ;  /* 0x000076100d277816 */ /* 0x000fe20000000027 */
[----:B------:R-:W-:Y:S01]  /*85b0*/  IMAD.MOV.U32 R12, RZ, RZ, R7 ;  /* 0x000000ffff0c7224 */ /* 0x000fe200078e0007 */
[----:B------:R-:W-:Y:S01]  /*85c0*/  MOV R14, R9 ;  /* 0x00000009000e7202 */ /* 0x000fe20000000f00 */
[----:B------:R-:W-:Y:S01]  /*85d0*/  IMAD.MOV.U32 R13, RZ, RZ, R8 ;  /* 0x000000ffff0d7224 */ /* 0x000fe200078e0008 */
[----:B------:R-:W-:Y:S02]  /*85e0*/  SHF.L.U32 R3, R3, 0x1f, RZ ;  /* 0x0000001f03037819 */ /* 0x000fe400000006ff */
[----:B------:R-:W-:-:S02]  /*85f0*/  PRMT R32, R0, 0x5410, R12 ;  /* 0x0000541000207816 */ /* 0x000fc4000000000c */
[----:B------:R-:W0:Y:S01]  /*8600*/  SYNCS.PHASECHK.TRANS64.TRYWAIT P1, [R2+URZ+0x16800], R3 ;  /* 0x01680003020075a7 */ /* 0x000e22000802017f */
[----:B------:R-:W-:Y:S02]  /*8610*/  PRMT R38, R13, 0x7610, R38 ;  /* 0x000076100d267816 */ /* 0x000fe40000000026 */
[----:B------:R-:W-:Y:S01]  /*8620*/  PRMT R39, R39, 0x5410, R14 ;  /* 0x0000541027277816 */ /* 0x000fe2000000000e */
[----:B0-----:R-:W-:Y:S06]  /*8630*/  @!P1 BRA `(.L_x_1670) ;  /* 0x0000018c000c9947 */ /* 0x001fec0003800000 */
.L_x_1947:
[----:B------:R-:W-:Y:S05]  /*8640*/  BSYNC B1 ;  /* 0x0000000000017941 */ /* 0x000fea0003800000 */
.L_x_1669:
[----:B------:R-:W-:Y:S01]  /*8650*/  BSSY B1, `(.L_x_1671) ;  /* 0x0000069000017945 */ /* 0x000fe20003800000 */
[----:B------:R-:W-:Y:S01]  /*8660*/  IMAD.MOV.U32 R0, RZ, RZ, R10 ;  /* 0x000000ffff007224 */ /* 0x000fe200078e000a */
[----:B------:R-:W-:Y:S01]  /*8670*/  LOP3.LUT R29, R29, 0x38, RZ, 0xc0, !PT ;  /* 0x000000381d1d7812 */ /* 0x000fe200078ec0ff */
[----:B0-----:R-:W-:Y:S01]  /*8680*/  IMAD.MOV.U32 R3, RZ, RZ, R11 ;  /* 0x000000ffff037224 */ /* 0x001fe200078e000b */
[----:B------:R-:W-:Y:S06]  /*8690*/  @P2 BRA `(.L_x_1672) ;  /* 0x0000000400902947 */ /* 0x000fec0003800000 */
[----:B------:R-:W2:Y:S01]  /*86a0*/  LDL R12, [R1+0x40] ;  /* 0x00004000010c7983 */ /* 0x000ea20000100800 */
[----:B------:R-:W0:Y:S02]  /*86b0*/  S2R R13, SR_TID.X ;  /* 0x00000000000d7919 */ /* 0x000e240000002100 */
[----:B0-----:R-:W-:-:S05]  /*86c0*/  VIADD R13, R13, 0xffffff80 ;  /* 0xffffff800d0d7836 */ /* 0x001fca0000000000 */
[----:B------:R-:W-:-:S04]  /*86d0*/  SHF.R.S32.HI R25, RZ, 0x1f, R13 ;  /* 0x0000001fff197819 */ /* 0x000fc8000001140d */
[----:B------:R-:W-:-:S04]  /*86e0*/  LEA.HI R25, R25, R13, RZ, 0x5 ;  /* 0x0000000d19197211 */ /* 0x000fc800078f28ff */
[----:B------:R-:W-:Y:S01]  /*86f0*/  SHF.R.S32.HI R25, RZ, 0x5, R25 ;  /* 0x00000005ff197819 */ /* 0x000fe20000011419 */
[----:B------:R-:W-:Y:S01]  /*8700*/  HADD2.F32 R45, -RZ, R45.H0_H0 ;  /* 0x2000002dff2d7230 */ /* 0x000fe20000004100 */
[----:B------:R-:W-:Y:S02]  /*8710*/  SHF.R.U64 R55, R34, 0x10, R35 ;  /* 0x0000001022377819 */ /* 0x000fe40000001223 */
[----:B------:R-:W-:Y:S01]  /*8720*/  SHF.R.U32.HI R44, RZ, 0x10, R31 ;  /* 0x00000010ff2c7819 */ /* 0x000fe2000001161f */
[----:B------:R-:W-:Y:S01]  /*8730*/  HADD2.F32 R43, -RZ, R43.H0_H0 ;  /* 0x2000002bff2b7230 */ /* 0x000fe20000004100 */
[----:B------:R-:W-:Y:S02]  /*8740*/  SHF.R.U64 R51, R20, 0x10, R21 ;  /* 0x0000001014337819 */ /* 0x000fe40000001215 */
[----:B------:R-:W-:Y:S01]  /*8750*/  SHF.R.U32.HI R46, RZ, 0x10, R35 ;  /* 0x00000010ff2e7819 */ /* 0x000fe20000011623 */
[----:B------:R-:W-:Y:S01]  /*8760*/  HADD2.F32 R44, -RZ, R44.H0_H0 ;  /* 0x2000002cff2c7230 */ /* 0x000fe20000004100 */
[----:B------:R-:W-:-:S02]  /*8770*/  SHF.R.U64 R54, R36, 0x10, R37 ;  /* 0x0000001024367819 */ /* 0x000fc40000001225 */
[----:B------:R-:W-:Y:S02]  /*8780*/  SHF.R.U32.HI R50, RZ, 0x10, R21 ;  /* 0x00000010ff327819 */ /* 0x000fe40000011615 */
[----:B------:R-:W-:Y:S02]  /*8790*/  SHF.R.U64 R53, R30, 0x10, R31 ;  /* 0x000000101e357819 */ /* 0x000fe4000000121f */
[----:B------:R-:W-:Y:S01]  /*87a0*/  SHF.R.U32.HI R52, RZ, 0x10, R37 ;  /* 0x00000010ff347819 */ /* 0x000fe20000011625 */
[----:B--2---:R-:W-:-:S05]  /*87b0*/  IMAD.SHL.U32 R12, R12, 0x40, RZ ;  /* 0x000000400c0c7824 */ /* 0x004fca00078e00ff */
[----:B------:R-:W-:-:S04]  /*87c0*/  LOP3.LUT R24, R12, 0x1c0, RZ, 0xc0, !PT ;  /* 0x000001c00c187812 */ /* 0x000fc800078ec0ff */
[----:B------:R-:W-:Y:S02]  /*87d0*/  SHF.R.U32.HI R15, RZ, 0x3, R24 ;  /* 0x00000003ff0f7819 */ /* 0x000fe40000011618 */
[----:B------:R-:W-:Y:S02]  /*87e0*/  LOP3.LUT R12, R24, 0x38, R16, 0xf8, !PT ;  /* 0x00000038180c7812 */ /* 0x000fe400078ef810 */
[----:B------:R-:W-:Y:S02]  /*87f0*/  LOP3.LUT R24, R15, R29, R24, 0x1e, !PT ;  /* 0x0000001d0f187212 */ /* 0x000fe400078e1e18 */
[----:B------:R-:W-:Y:S02]  /*8800*/  LOP3.LUT R12, R12, R15, RZ, 0x3c, !PT ;  /* 0x0000000f0c0c7212 */ /* 0x000fe400078e3cff */
[----:B------:R-:W-:-:S03]  /*8810*/  LEA R41, R25, R24, 0x9 ;  /* 0x0000001819297211 */ /* 0x000fc600078e48ff */
[----:B------:R-:W-:Y:S02]  /*8820*/  IMAD R13, R25, 0x200, R12 ;  /* 0x00000200190d7824 */ /* 0x000fe400078e020c */
[--C-:B------:R-:W-:Y:S02]  /*8830*/  IMAD R41, R41, 0x2, R2.reuse ;  /* 0x0000000229297824 */ /* 0x100fe400078e0202 */
[----:B------:R-:W-:-:S03]  /*8840*/  IMAD R40, R13, 0x2, R2 ;  /* 0x000000020d287824 */ /* 0x000fc600078e0202 */
[----:B------:R-:W0:Y:S04]  /*8850*/  LDS.128 R24, [R41+0x8400] ;  /* 0x0084000029187984 */ /* 0x000e280000000c00 */
[----:B------:R-:W1:Y:S01]  /*8860*/  LDS.128 R12, [R40+0x8400] ;  /* 0x00840000280c7984 */ /* 0x000e620000000c00 */
[--C-:B0-----:R-:W-:Y:S02]  /*8870*/  HADD2.F32 R34, -RZ, R25.reuse.H0_H0 ;  /* 0x20000019ff227230 */ /* 0x101fe40000004100 */
[----:B------:R-:W-:Y:S02]  /*8880*/  HADD2.F32 R35, -RZ, R25.H1_H1 ;  /* 0x30000019ff237230 */ /* 0x000fe40000004100 */
[----:B-1----:R-:W-:Y:S02]  /*8890*/  HADD2.F32 R20, -RZ, R13.H0_H0 ;  /* 0x2000000dff147230 */ /* 0x002fe40000004100 */
[C---:B------:R-:W-:Y:S01]  /*88a0*/  FMUL.FTZ R47, R34.reuse, R45 ;  /* 0x0000002d222f7220 */ /* 0x040fe20000410000 */
[----:B------:R-:W-:Y:S01]  /*88b0*/  FMUL.FTZ R49, R34, R43 ;  /* 0x0000002b22317220 */ /* 0x000fe20000410000 */
[----:B------:R-:W-:-:S02]  /*88c0*/  HADD2.F32 R34, -RZ, R46.H0_H0 ;  /* 0x2000002eff227230 */ /* 0x000fc40000004100 */
[C---:B------:R-:W-:Y:S01]  /*88d0*/  FFMA.FTZ R48, R20.reuse, R43, -R47 ;  /* 0x0000002b14307223 */ /* 0x040fe2000001082f */
[----:B------:R-:W-:Y:S02]  /*88e0*/  HADD2.F32 R21, -RZ, R13.H1_H1 ;  /* 0x3000000dff157230 */ /* 0x000fe40000004100 */
[C---:B------:R-:W-:Y:S01]  /*88f0*/  FMUL.FTZ R46, R35.reuse, R44 ;  /* 0x0000002c232e7220 */ /* 0x040fe20000410000 */
[----:B------:R-:W-:Y:S02]  /*8900*/  HADD2.F32 R36, -RZ, R27.H0_H0 ;  /* 0x2000001bff247230 */ /* 0x000fe40000004100 */
[----:B------:R-:W-:Y:S02]  /*8910*/  HADD2.F32 R47, -RZ, R42.H1_H1 ;  /* 0x3000002aff2f7230 */ /* 0x000fe40000004100 */
[----:B------:R-:W-:Y:S02]  /*8920*/  HADD2.F32 R43, -RZ, R33.H1_H1 ;  /* 0x30000021ff2b7230 */ /* 0x000fe40000004100 */
[----:B------:R-:W-:Y:S01]  /*8930*/  FFMA.FTZ R49, R20, R45, R49 ;  /* 0x0000002d14317223 */ /* 0x000fe20000010031 */
[----:B------:R-:W-:Y:S01]  /*8940*/  FMUL.FTZ R20, R35, R34 ;  /* 0x0000002223147220 */ /* 0x000fe20000410000 */
[----:B------:R-:W-:-:S02]  /*8950*/  HADD2.F32 R30, -RZ, R15.H0_H0 ;  /* 0x2000000fff1e7230 */ /* 0x000fc40000004100 */
[C---:B------:R-:W-:Y:S01]  /*8960*/  FFMA.FTZ R35, R21.reuse, R34, -R46 ;  /* 0x0000002215237223 */ /* 0x040fe2000001082e */
[C---:B------:R-:W-:Y:S01]  /*8970*/  FMUL.FTZ R45, R36.reuse, R47 ;  /* 0x0000002f242d7220 */ /* 0x040fe20000410000 */
[----:B------:R-:W-:Y:S02]  /*8980*/  HADD2.F32 R37, -RZ, R27.H1_H1 ;  /* 0x3000001bff257230 */ /* 0x000fe40000004100 */
[-C--:B------:R-:W-:Y:S01]  /*8990*/  FMUL.FTZ R36, R36, R43.reuse ;  /* 0x0000002b24247220 */ /* 0x080fe20000410000 */
[----:B------:R-:W-:Y:S02]  /*89a0*/  HADD2.F32 R46, -RZ, R50.H0_H0 ;  /* 0x20000032ff2e7230 */ /* 0x000fe40000004100 */
[----:B------:R-:W-:Y:S01]  /*89b0*/  FFMA.FTZ R44, R21, R44, R20 ;  /* 0x0000002c152c7223 */ /* 0x000fe20000010014 */
[----:B------:R-:W-:Y:S02]  /*89c0*/  HADD2.F32 R31, -RZ, R15.H1_H1 ;  /* 0x3000000fff1f7230 */ /* 0x000fe40000004100 */
[----:B------:R-:W-:Y:S01]  /*89d0*/  FFMA.FTZ R45, R30, R43, -R45 ;  /* 0x0000002b1e2d7223 */ /* 0x000fe2000001082d */
[----:B------:R-:W-:-:S02]  /*89e0*/  HADD2.F32 R20, -RZ, R52.H0_H0 ;  /* 0x20000034ff147230 */ /* 0x000fc40000004100 */
[----:B------:R-:W-:Y:S01]  /*89f0*/  FFMA.FTZ R47, R30, R47, R36 ;  /* 0x0000002f1e2f7223 */ /* 0x000fe20000010024 */
[----:B------:R-:W-:Y:S02]  /*8a00*/  HADD2.F32 R25, -RZ, R24.H0_H0 ;  /* 0x20000018ff197230 */ /* 0x000fe40000004100 */
[C---:B------:R-:W-:Y:S01]  /*8a10*/  FMUL.FTZ R34, R37.reuse, R46 ;  /* 0x0000002e25227220 */ /* 0x040fe20000410000 */
[----:B------:R-:W-:Y:S02]  /*8a20*/  HADD2.F32 R30, -RZ, R56.H0_H0 ;  /* 0x20000038ff1e7230 */ /* 0x000fe40000004100 */
[----:B------:R-:W-:Y:S02]  /*8a30*/  HADD2.F32 R42, -RZ, R42.H0_H0 ;  /* 0x2000002aff2a7230 */ /* 0x000fe40000004100 */
[-C--:B------:R-:W-:Y:S01]  /*8a40*/  FMUL.FTZ R52, R37, R20.reuse ;  /* 0x0000001425347220 */ /* 0x080fe20000410000 */
[----:B------:R-:W-:Y:S02]  /*8a50*/  HADD2.F32 R13, -RZ, R12.H0_H0 ;  /* 0x2000000cff0d7230 */ /* 0x000fe40000004100 */
[----:B------:R-:W-:Y:S01]  /*8a60*/  FFMA.FTZ R50, R31, R20, -R34 ;  /* 0x000000141f327223 */ /* 0x000fe20000010822 */
[----:B------:R-:W-:-:S02]  /*8a70*/  HADD2.F32 R27, -RZ, R26.H0_H0 ;  /* 0x2000001aff1b7230 */ /* 0x000fc40000004100 */
[C---:B------:R-:W-:Y:S01]  /*8a80*/  FMUL.FTZ R36, R25.reuse, R30 ;  /* 0x0000001e19247220 */ /* 0x040fe20000410000 */
[----:B------:R-:W-:Y:S02]  /*8a90*/  HADD2.F32 R34, -RZ, R56.H1_H1 ;  /* 0x30000038ff227230 */ /* 0x000fe40000004100 */
[----:B------:R-:W-:Y:S01]  /*8aa0*/  FMUL.FTZ R25, R25, R42 ;  /* 0x0000002a19197220 */ /* 0x000fe20000410000 */
[----:B------:R-:W-:Y:S02]  /*8ab0*/  HADD2.F32 R20, -RZ, R33.H0_H0 ;  /* 0x20000021ff147230 */ /* 0x000fe40000004100 */
[----:B------:R-:W-:Y:S01]  /*8ac0*/  FFMA.FTZ R52, R31, R46, R52 ;  /* 0x0000002e1f347223 */ /* 0x000fe20000010034 */
[----:B------:R-:W-:Y:S01]  /*8ad0*/  FFMA.FTZ R36, R13, R42, -R36 ;  /* 0x0000002a0d247223 */ /* 0x000fe20000010824 */
[----:B------:R-:W-:Y:S02]  /*8ae0*/  HADD2.F32 R15, -RZ, R14.H0_H0 ;  /* 0x2000000eff0f7230 */ /* 0x000fe40000004100 */
[----:B------:R-:W-:Y:S01]  /*8af0*/  FMUL.FTZ R46, R27, R34 ;  /* 0x000000221b2e7220 */ /* 0x000fe20000410000 */
[----:B------:R-:W-:Y:S01]  /*8b00*/  FFMA.FTZ R30, R13, R30, R25 ;  /* 0x0000001e0d1e7223 */ /* 0x000fe20000010019 */
[----:B------:R-:W-:Y:S01]  /*8b10*/  FMUL.FTZ R42, R27, R20 ;  /* 0x000000141b2a7220 */ /* 0x000fe20000410000 */
[----:B------:R-:W-:-:S02]  /*8b20*/  HADD2.F32 R24, -RZ, R24.H1_H1 ;  /* 0x30000018ff187230 */ /* 0x000fc40000004100 */
[----:B------:R-:W-:Y:S02]  /*8b30*/  HADD2.F32 R26, -RZ, R26.H1_H1 ;  /* 0x3000001aff1a7230 */ /* 0x000fe40000004100 */
[----:B------:R-:W-:Y:S02]  /*8b40*/  HADD2.F32 R25, -RZ, R53.H0_H0 ;  /* 0x20000035ff197230 */ /* 0x000fe40000004100 */
[----:B------:R-:W-:Y:S02]  /*8b50*/  HADD2.F32 R27, -RZ, R51.H0_H0 ;  /* 0x20000033ff1b7230 */ /* 0x000fe40000004100 */
[----:B------:R-:W-:Y:S02]  /*8b60*/  HADD2.F32 R13, -RZ, R55.H0_H0 ;  /* 0x20000037ff0d7230 */ /* 0x000fe40000004100 */
[----:B------:R-:W-:Y:S02]  /*8b70*/  HADD2.F32 R21, -RZ, R54.H0_H0 ;  /* 0x20000036ff157230 */ /* 0x000fe40000004100 */
[----:B------:R-:W-:Y:S01]  /*8b80*/  FFMA.FTZ R46, R15, R20, -R46 ;  /* 0x000000140f2e7223 */ /* 0x000fe2000001082e */
[----:B------:R-:W-:-:S02]  /*8b90*/  HADD2.F32 R12, -RZ, R12.H1_H1 ;  /* 0x3000000cff0c7230 */ /* 0x000fc40000004100 */
[----:B------:R-:W-:Y:S01]  /*8ba0*/  FFMA.FTZ R42, R15, R34, R42 ;  /* 0x000000220f2a7223 */ /* 0x000fe2000001002a */
[----:B------:R-:W-:Y:S02]  /*8bb0*/  HADD2.F32 R14, -RZ, R14.H1_H1 ;  /* 0x3000000eff0e7230 */ /* 0x000fe40000004100 */
[----:B------:R-:W-:Y:S01]  /*8bc0*/  FMUL.FTZ R15, R24, R25 ;  /* 0x00000019180f7220 */ /* 0x000fe20000410000 */
[----:B------:R-:W-:Y:S01]  /*8bd0*/  FMUL.FTZ R37, R26, R27 ;  /* 0x0000001b1a257220 */ /* 0x000fe20000410000 */
[----:B------:R-:W-:Y:S01]  /*8be0*/  FMUL.FTZ R24, R24, R13 ;  /* 0x0000000d18187220 */ /* 0x000fe20000410000 */
[----:B------:R-:W-:Y:S01]  /*8bf0*/  FMUL.FTZ R26, R26, R21 ;  /* 0x000000151a1a7220 */ /* 0x000fe20000410000 */
[----:B------:R-:W-:Y:S01]  /*8c00*/  FFMA.FTZ R31, R12, R13, -R15 ;  /* 0x0000000d0c1f7223 */ /* 0x000fe2000001080f */
[----:B------:R-:W-:Y:S01]  /*8c10*/  FFMA.FTZ R37, R14, R21, -R37 ;  /* 0x000000150e257223 */ /* 0x000fe20000010825 */
        /* <DEDUP_REMOVED lines=12> */
.L_x_1672:
[----:B------:R-:W-:Y:S05]  /*8ce0*/  BSYNC B1 ;  /* 0x0000000000017941 */ /* 0x000fea0003800000 */
.L_x_1671:
[----:B------:R-:W-:Y:S01]  /*8cf0*/  PRMT R31, R0, 0x5410, R3 ;  /* 0x00005410001f7816 */ /* 0x000fe20000000003 */
[----:B------:R-:W-:Y:S06]  /*8d00*/  @P0 BRA `(.L_x_1663) ;  /* 0x0000000400800947 */ /* 0x000fec0003800000 */
[----:B------:R-:W2:Y:S01]  /*8d10*/  LDL R20, [R1+0x44] ;  /* 0x0000440001147983 */ /* 0x000ea20000100800 */
[C---:B0-----:R-:W-:Y:S02]  /*8d20*/  VIADD R12, R157.reuse, 0x60 ;  /* 0x000000609d0c7836 */ /* 0x041fe40000000000 */
[----:B------:R-:W-:Y:S01]  /*8d30*/  VIADD R13, R157, 0x60 ;  /* 0x000000609d0d7836 */ /* 0x000fe20000000000 */
[----:B------:R-:W3:Y:S01]  /*8d40*/  LDL R44, [R1+0x58] ;  /* 0x00005800012c7983 */ /* 0x000ee20000100800 */
[----:B------:R-:W-:Y:S02]  /*8d50*/  IMAD.SHL.U32 R12, R12, 0x40, RZ ;  /* 0x000000400c0c7824 */ /* 0x000fe400078e00ff */
[----:B------:R-:W-:-:S03]  /*8d60*/  IMAD.SHL.U32 R13, R13, 0x40, RZ ;  /* 0x000000400d0d7824 */ /* 0x000fc600078e00ff */
[----:B------:R-:W-:Y:S02]  /*8d70*/  LOP3.LUT R12, R12, 0x1c0, RZ, 0xc0, !PT ;  /* 0x000001c00c0c7812 */ /* 0x000fe400078ec0ff */
[----:B------:R-:W-:Y:S02]  /*8d80*/  LOP3.LUT R13, R13, 0x1c0, RZ, 0xc0, !PT ;  /* 0x000001c00d0d7812 */ /* 0x000fe400078ec0ff */
[----:B------:R-:W-:-:S04]  /*8d90*/  SHF.R.U32.HI R12, RZ, 0x3, R12 ;  /* 0x00000003ff0c7819 */ /* 0x000fc8000001160c */
[----:B------:R-:W-:Y:S02]  /*8da0*/  LOP3.LUT R29, R12, R29, R13, 0x1e, !PT ;  /* 0x0000001d0c1d7212 */ /* 0x000fe400078e1e0d */
[----:B------:R-:W-:Y:S01]  /*8db0*/  SHF.R.U64 R42, R10, 0x10, R11 ;  /* 0x000000100a2a7819 */ /* 0x000fe2000000120b */
[----:B------:R-:W-:Y:S01]  /*8dc0*/  HADD2.F32 R10, -RZ, R39.H1_H1 ;  /* 0x30000027ff0a7230 */ /* 0x000fe20000004100 */
[--C-:B------:R-:W-:Y:S02]  /*8dd0*/  SHF.R.U64 R35, R6, 0x10, R7.reuse ;  /* 0x0000001006237819 */ /* 0x100fe40000001207 */
[----:B------:R-:W-:Y:S02]  /*8de0*/  SHF.R.U32.HI R33, RZ, 0x10, R7 ;  /* 0x00000010ff217819 */ /* 0x000fe40000011607 */
[----:B------:R-:W-:Y:S02]  /*8df0*/  SHF.R.U32.HI R30, RZ, 0x10, R5 ;  /* 0x00000010ff1e7819 */ /* 0x000fe40000011605 */
[----:B------:R-:W-:-:S03]  /*8e00*/  SHF.R.U32.HI R21, RZ, 0x10, R9 ;  /* 0x00000010ff157819 */ /* 0x000fc60000011609 */
[----:B------:R-:W-:Y:S01]  /*8e10*/  HADD2.F32 R30, -RZ, R30.H0_H0 ;  /* 0x2000001eff1e7230 */ /* 0x000fe20000004100 */
[----:B------:R-:W-:Y:S01]  /*8e20*/  SHF.R.U32.HI R41, RZ, 0x10, R11 ;  /* 0x00000010ff297819 */ /* 0x000fe2000001160b */
[--C-:B------:R-:W-:Y:S01]  /*8e30*/  HADD2.F32 R11, -RZ, R32.reuse.H0_H0 ;  /* 0x20000020ff0b7230 */ /* 0x100fe20000004100 */
[----:B------:R-:W-:Y:S01]  /*8e40*/  SHF.R.U64 R43, R8, 0x10, R9 ;  /* 0x00000010082b7819 */ /* 0x000fe20000001209 */
[----:B------:R-:W-:Y:S01]  /*8e50*/  HADD2.F32 R32, -RZ, R32.H1_H1 ;  /* 0x30000020ff207230 */ /* 0x000fe20000004100 */
[----:B------:R-:W-:Y:S01]  /*8e60*/  SHF.R.U64 R37, R4, 0x10, R5 ;  /* 0x0000001004257819 */ /* 0x000fe20000001205 */
[----:B--2---:R-:W-:-:S04]  /*8e70*/  IMAD.IADD R29, R20, 0x1, R29 ;  /* 0x00000001141d7824 */ /* 0x004fc800078e021d */
[----:B------:R-:W-:Y:S01]  /*8e80*/  IMAD R29, R29, 0x2, R2 ;  /* 0x000000021d1d7824 */ /* 0x000fe200078e0202 */
[----:B---3--:R-:W0:Y:S04]  /*8e90*/  LDS.128 R12, [R44+0x8400] ;  /* 0x008400002c0c7984 */ /* 0x008e280000000c00 */
[----:B------:R-:W1:Y:S01]  /*8ea0*/  LDS.128 R24, [R29+0x8400] ;  /* 0x008400001d187984 */ /* 0x000e620000000c00 */
[----:B------:R-:W-:Y:S02]  /*8eb0*/  HADD2.F32 R20, -RZ, R39.H0_H0 ;  /* 0x20000027ff147230 */ /* 0x000fe40000004100 */
[----:B0-----:R-:W-:Y:S02]  /*8ec0*/  HADD2.F32 R3, -RZ, R13.H0_H0 ;  /* 0x2000000dff037230 */ /* 0x001fe40000004100 */
[----:B-1----:R-:W-:-:S05]  /*8ed0*/  HADD2.F32 R7, -RZ, R25.H0_H0 ;  /* 0x20000019ff077230 */ /* 0x002fca0000004100 */
[C---:B------:R-:W-:Y:S01]  /*8ee0*/  FMUL.FTZ R34, R7.reuse, R20 ;  /* 0x0000001407227220 */ /* 0x040fe20000410000 */
[-C--:B------:R-:W-:Y:S01]  /*8ef0*/  FMUL.FTZ R36, R7, R10.reuse ;  /* 0x0000000a07247220 */ /* 0x080fe20000410000 */
[----:B------:R-:W-:Y:S02]  /*8f00*/  HADD2.F32 R25, -RZ, R25.H1_H1 ;  /* 0x30000019ff197230 */ /* 0x000fe40000004100 */
[----:B------:R-:W-:Y:S02]  /*8f10*/  HADD2.F32 R6, -RZ, R24.H0_H0 ;  /* 0x20000018ff067230 */ /* 0x000fe40000004100 */
[C---:B------:R-:W-:Y:S01]  /*8f20*/  FFMA.FTZ R34, R3.reuse, R10, -R34 ;  /* 0x0000000a03227223 */ /* 0x040fe20000010822 */
[--C-:B------:R-:W-:Y:S02]  /*8f30*/  HADD2.F32 R7, -RZ, R38.reuse.H1_H1 ;  /* 0x30000026ff077230 */ /* 0x100fe40000004100 */
[----:B------:R-:W-:Y:S01]  /*8f40*/  FFMA.FTZ R36, R3, R20, R36 ;  /* 0x0000001403247223 */ /* 0x000fe20000010024 */
[----:B------:R-:W-:-:S02]  /*8f50*/  HADD2.F32 R3, -RZ, R38.H0_H0 ;  /* 0x20000026ff037230 */ /* 0x000fc40000004100 */
[----:B------:R-:W-:Y:S02]  /*8f60*/  HADD2.F32 R10, -RZ, R21.H0_H0 ;  /* 0x20000015ff0a7230 */ /* 0x000fe40000004100 */
[C---:B------:R-:W-:Y:S01]  /*8f70*/  FMUL.FTZ R40, R25.reuse, R30 ;  /* 0x0000001e19287220 */ /* 0x040fe20000410000 */
[----:B------:R-:W-:Y:S02]  /*8f80*/  HADD2.F32 R13, -RZ, R13.H1_H1 ;  /* 0x3000000dff0d7230 */ /* 0x000fe40000004100 */
[C---:B------:R-:W-:Y:S01]  /*8f90*/  FMUL.FTZ R21, R6.reuse, R7 ;  /* 0x0000000706157220 */ /* 0x040fe20000410000 */
[----:B------:R-:W-:Y:S02]  /*8fa0*/  HADD2.F32 R0, -RZ, R12.H0_H0 ;  /* 0x2000000cff007230 */ /* 0x000fe40000004100 */
[----:B------:R-:W-:Y:S01]  /*8fb0*/  FMUL.FTZ R6, R6, R3 ;  /* 0x0000000306067220 */ /* 0x000fe20000410000 */
[-C--:B------:R-:W-:Y:S01]  /*8fc0*/  FMUL.FTZ R20, R25, R10.reuse ;  /* 0x0000000a19147220 */ /* 0x080fe20000410000 */
[----:B------:R-:W-:Y:S01]  /*8fd0*/  FFMA.FTZ R25, R13, R10, -R40 ;  /* 0x0000000a0d197223 */ /* 0x000fe20000010828 */
[----:B------:R-:W-:-:S02]  /*8fe0*/  HADD2.F32 R8, -RZ, R26.H0_H0 ;  /* 0x2000001aff087230 */ /* 0x000fc40000004100 */
[C---:B------:R-:W-:Y:S01]  /*8ff0*/  FFMA.FTZ R21, R0.reuse, R3, -R21 ;  /* 0x0000000300157223 */ /* 0x040fe20000010815 */
[----:B------:R-:W-:Y:S02]  /*9000*/  HADD2.F32 R9, -RZ, R27.H0_H0 ;  /* 0x2000001bff097230 */ /* 0x000fe40000004100 */
[----:B------:R-:W-:Y:S01]  /*9010*/  FFMA.FTZ R10, R0, R7, R6 ;  /* 0x00000007000a7223 */ /* 0x000fe20000010006 */
[--C-:B------:R-:W-:Y:S02]  /*9020*/  HADD2.F32 R3, -RZ, R31.reuse.H0_H0 ;  /* 0x2000001fff037230 */ /* 0x100fe40000004100 */
[----:B------:R-:W-:Y:S02]  /*9030*/  HADD2.F32 R0, -RZ, R31.H1_H1 ;  /* 0x3000001fff007230 */ /* 0x000fe40000004100 */
[----:B------:R-:W-:Y:S01]  /*9040*/  FFMA.FTZ R13, R13, R30, R20 ;  /* 0x0000001e0d0d7223 */ /* 0x000fe20000010014 */
[----:B------:R-:W-:Y:S02]  /*9050*/  HADD2.F32 R4, -RZ, R14.H0_H0 ;  /* 0x2000000eff047230 */ /* 0x000fe40000004100 */
[----:B------:R-:W-:Y:S01]  /*9060*/  FMUL.FTZ R7, R8, R11 ;  /* 0x0000000b08077220 */ /* 0x000fe20000410000 */
[----:B------:R-:W-:-:S02]  /*9070*/  HADD2.F32 R5, -RZ, R15.H0_H0 ;  /* 0x2000000fff057230 */ /* 0x000fc40000004100 */
[-C--:B------:R-:W-:Y:S01]  /*9080*/  FMUL.FTZ R31, R8, R3.reuse ;  /* 0x00000003081f7220 */ /* 0x080fe20000410000 */
[C---:B------:R-:W-:Y:S01]  /*9090*/  FMUL.FTZ R30, R9.reuse, R32 ;  /* 0x00000020091e7220 */ /* 0x040fe20000410000 */
[----:B------:R-:W-:Y:S02]  /*90a0*/  HADD2.F32 R27, -RZ, R27.H1_H1 ;  /* 0x3000001bff1b7230 */ /* 0x000fe40000004100 */
[----:B------:R-:W-:Y:S01]  /*90b0*/  FMUL.FTZ R9, R9, R0 ;  /* 0x0000000009097220 */ /* 0x000fe20000410000 */
[----:B------:R-:W-:Y:S02]  /*90c0*/  HADD2.F32 R8, -RZ, R33.H0_H0 ;  /* 0x20000021ff087230 */ /* 0x000fe40000004100 */
[----:B------:R-:W-:Y:S02]  /*90d0*/  HADD2.F32 R6, -RZ, R41.H0_H0 ;  /* 0x20000029ff067230 */ /* 0x000fe40000004100 */
[----:B------:R-:W-:Y:S01]  /*90e0*/  FFMA.FTZ R20, R4, R3, -R7 ;  /* 0x0000000304147223 */ /* 0x000fe20000010807 */
[----:B------:R-:W-:-:S02]  /*90f0*/  HADD2.F32 R15, -RZ, R15.H1_H1 ;  /* 0x3000000fff0f7230 */ /* 0x000fc40000004100 */
[----:B------:R-:W-:Y:S01]  /*9100*/  FFMA.FTZ R31, R4, R11, R31 ;  /* 0x0000000b041f7223 */ /* 0x000fe2000001001f */
[----:B------:R-:W-:Y:S02]  /*9110*/  HADD2.F32 R24, -RZ, R24.H1_H1 ;  /* 0x30000018ff187230 */ /* 0x000fe40000004100 */
[C---:B------:R-:W-:Y:S01]  /*9120*/  FFMA.FTZ R30, R5.reuse, R0, -R30 ;  /* 0x00000000051e7223 */ /* 0x040fe2000001081e */
[----:B------:R-:W-:Y:S01]  /*9130*/  FFMA.FTZ R32, R5, R32, R9 ;  /* 0x0000002005207223 */ /* 0x000fe20000010009 */
[----:B------:R-:W-:Y:S02]  /*9140*/  HADD2.F32 R7, -RZ, R37.H0_H0 ;  /* 0x20000025ff077230 */ /* 0x000fe40000004100 */
[C---:B------:R-:W-:Y:S01]  /*9150*/  FMUL.FTZ R4, R27.reuse, R8 ;  /* 0x000000081b047220 */ /* 0x040fe20000410000 */
[----:B------:R-:W-:Y:S02]  /*9160*/  HADD2.F32 R26, -RZ, R26.H1_H1 ;  /* 0x3000001aff1a7230 */ /* 0x000fe40000004100 */
[----:B------:R-:W-:Y:S01]  /*9170*/  FMUL.FTZ R0, R27, R6 ;  /* 0x000000061b007220 */ /* 0x000fe20000410000 */
[----:B------:R-:W-:-:S02]  /*9180*/  HADD2.F32 R3, -RZ, R43.H0_H0 ;  /* 0x2000002bff037230 */ /* 0x000fc40000004100 */
[----:B------:R-:W-:Y:S02]  /*9190*/  HADD2.F32 R9, -RZ, R35.H0_H0 ;  /* 0x20000023ff097230 */ /* 0x000fe40000004100 */
[----:B------:R-:W-:Y:S02]  /*91a0*/  HADD2.F32 R5, -RZ, R42.H0_H0 ;  /* 0x2000002aff057230 */ /* 0x000fe40000004100 */
[C---:B------:R-:W-:Y:S01]  /*91b0*/  FFMA.FTZ R27, R15.reuse, R6, -R4 ;  /* 0x000000060f1b7223 */ /* 0x040fe20000010804 */
[----:B------:R-:W-:Y:S02]  /*91c0*/  HADD2.F32 R12, -RZ, R12.H1_H1 ;  /* 0x3000000cff0c7230 */ /* 0x000fe40000004100 */
[----:B------:R-:W-:Y:S01]  /*91d0*/  FFMA.FTZ R33, R15, R8, R0 ;  /* 0x000000080f217223 */ /* 0x000fe20000010000 */
[----:B------:R-:W-:Y:S02]  /*91e0*/  HADD2.F32 R14, -RZ, R14.H1_H1 ;  /* 0x3000000eff0e7230 */ /* 0x000fe40000004100 */
        /* <DEDUP_REMOVED lines=18> */
.L_x_1663:
[----:B------:R-:W-:Y:S05]  /*9310*/  BSYNC B0 ;  /* 0x0000000000007941 */ /* 0x000fea0003800000 */
.L_x_1649:
[----:B------:R-:W-:Y:S01]  /*9320*/  @!PT LDS RZ, [RZ] ;  /* 0x00000000fffff984 */ /* 0x000fe20000000800 */
[----:B------:R-:W-:Y:S01]  /*9330*/  @!PT LDS RZ, [RZ] ;  /* 0x00000000fffff984 */ /* 0x000fe20000000800 */
[----:B------:R-:W-:Y:S01]  /*9340*/  @!PT LDS RZ, [RZ] ;  /* 0x00000000fffff984 */ /* 0x000fe20000000800 */
[----:B------:R-:W-:Y:S01]  /*9350*/  @!PT LDS RZ, [RZ] ;  /* 0x00000000fffff984 */ /* 0x000fe20000000800 */
[----:B------:R3:W-:Y:S06]  /*9360*/  MEMBAR.ALL.CTA ;  /* 0x0000000000007992 */ /* 0x0007ec0000008000 */
[----:B---3--:R-:W3:Y:S01]  /*9370*/  FENCE.VIEW.ASYNC.S ;  /* 0x00000000000073c6 */ /* 0x008ee20000000000 */
[----:B------:R-:W-:Y:S05]  /*9380*/  WARPSYNC.ALL ;  /* 0x0000000000007948 */ /* 0x000fea0003800000 */
[----:B---3--:R-:W-:Y:S06]  /*9390*/  BAR.SYNC.DEFER_BLOCKING 0xd, 0x180 ;  /* 0x0346000000007b1d */ /* 0x008fec0000010000 */
.L_x_1646:
[----:B-1----:R-:W-:-:S04]  /*93a0*/  MOV R0, UR39 ;  /* 0x0000002700007c02 */ /* 0x002fc80008000f00 */
[----:B------:R-:W-:-:S13]  /*93b0*/  ISETP.NE.AND P0, PT, R0, 0x3, PT ;  /* 0x000000030000780c */ /* 0x000fda0003f05270 */
[----:B------:R-:W-:Y:S05]  /*93c0*/  @!P0 BRA `(.L_x_1673) ;  /* 0x0000000000048947 */ /* 0x000fea0003800000 */
[----:B------:R-:W-:Y:S01]  /*93d0*/  BPT.TRAP 0x1 ;  /* 0x000000040000795c */ /* 0x000fe20000300000 */
.L_x_1673:
[----:B------:R-:W-:Y:S01]  /*93e0*/  IMAD R0, R19, 0x8, R2 ;  /* 0x0000000813007824 */ /* 0x000fe200078e0202 */
[----:B0-2---:R-:W-:-:S04]  /*93f0*/  SHF.L.U32 R5, R154, 0x1f, RZ ;  /* 0x0000001f9a057819 */ /* 0x005fc800000006ff */
[----:B------:R0:W1:Y:S01]  /*9400*/  SYNCS.PHASECHK.TRANS64.TRYWAIT P1, [R0+URZ+0x16830], R5 ;  /* 0x01683005000075a7 */ /* 0x000062000802017f */
[----:B------:R-:W-:Y:S05]  /*9410*/  @!P0 BRA `(.L_x_1674) ;  /* 0x0000000000048947 */ /* 0x000fea0003800000 */
[----:B------:R-:W-:Y:S01]  /*9420*/  BPT.TRAP 0x1 ;  /* 0x000000040000795c */ /* 0x000fe20000300000 */
.L_x_1674:
[----:B---3--:R-:W-:Y:S01]  /*9430*/  VIADD R3, R2, 0xe400 ;  /* 0x0000e40002037836 */ /* 0x008fe20000000000 */
[----:B------:R-:W-:Y:S01]  /*9440*/  LOP3.LUT R6, R28, 0x10000, RZ, 0xfc, !PT ;  /* 0x000100001c067812 */ /* 0x000fe200078efcff */
[----:B------:R-:W-:-:S03]  /*9450*/  IMAD.MOV.U32 R7, RZ, RZ, 0x40000040 ;  /* 0x40000040ff077424 */ /* 0x000fc600078e00ff */
[----:B------:R-:W-:-:S04]  /*9460*/  SHF.R.U32.HI R3, RZ, 0x4, R3 ;  /* 0x00000004ff037819 */ /* 0x000fc80000011603 */
[----:B------:R-:W-:-:S04]  /*9470*/  LOP3.LUT R3, R3, 0x3fff, RZ, 0xc0, !PT ;  /* 0x00003fff03037812 */ /* 0x000fc800078ec0ff */
[----:B------:R-:W-:-:S05]  /*9480*/  LOP3.LUT R3, R3, 0x10000, RZ, 0xfc, !PT ;  /* 0x0001000003037812 */ /* 0x000fca00078efcff */
[----:B------:R2:W-:Y:S01]  /*9490*/  STL [R1+0x2c], R3 ;  /* 0x00002c0301007387 */ /* 0x0005e20000100800 */
[----:B-1----:R-:W-:Y:S05]  /*94a0*/  @P1 BRA `(.L_x_1675) ;  /* 0x0000000000081947 */ /* 0x002fea0003800000 */
[----:B------:R-:W1:Y:S02]  /*94b0*/  SYNCS.PHASECHK.TRANS64.TRYWAIT P1, [R0+URZ+0x16830], R5 ;  /* 0x01683005000075a7 */ /* 0x000e64000802017f */
[----:B-1----:R-:W-:Y:S05]  /*94c0*/  @!P1 BRA `(.L_x_1676) ;  /* 0x0000017c007c9947 */ /* 0x002fea0003800000 */
.L_x_1675:
[----:B--2---:R-:W2:Y:S01]  /*94d0*/  LDL R3, [R1+0x2c] ;  /* 0x00002c0001037983 */ /* 0x004ea20000100800 */
[----:B01----:R-:W-:Y:S01]  /*94e0*/  IMAD.MOV.U32 R5, RZ, RZ, 0x40000040 ;  /* 0x40000040ff057424 */ /* 0x003fe200078e00ff */
[----:B------:R-:W-:Y:S05]  /*94f0*/  WARPSYNC.ALL ;  /* 0x0000000000007948 */ /* 0x000fea0003800000 */
[C---:B------:R-:W-:Y:S01]  /*9500*/  R2UR UR4, R6.reuse ;  /* 0x00000000060472ca */ /* 0x040fe200000e0000 */
[----:B----45:R-:W-:Y:S01]  /*9510*/  WARPGROUP.ARRIVE ;  /* 0x00000000000079c5 */ /* 0x030fe20000000000 */
[----:B------:R-:W-:Y:S01]  /*9520*/  R2UR UR5, R7 ;  /* 0x00000000070572ca */ /* 0x000fe200000e0000 */
[C---:B------:R-:W-:Y:S01]  /*9530*/  VIADD R12, R6.reuse, 0x2 ;  /* 0x00000002060c7836 */ /* 0x040fe20000000000 */
[----:B------:R-:W-:Y:S01]  /*9540*/  R2UR UR7, R5 ;  /* 0x00000000050772ca */ /* 0x000fe200000e0000 */
[----:B------:R-:W-:Y:S01]  /*9550*/  IMAD.MOV.U32 R9, RZ, RZ, 0x40000040 ;  /* 0x40000040ff097424 */ /* 0x000fe200078e00ff */
[----:B------:R-:W-:Y:S01]  /*9560*/  MOV R13, 0x40000040 ;  /* 0x40000040000d7802 */ /* 0x000fe20000000f00 */
[----:B------:R-:W-:-:S02]  /*9570*/  VIADD R10, R6, 0x4 ;  /* 0x00000004060a7836 */ /* 0x000fc40000000000 */
[----:B------:R-:W-:Y:S02]  /*9580*/  IMAD.MOV.U32 R11, RZ, RZ, 0x40000040 ;  /* 0x40000040ff0b7424 */ /* 0x000fe400078e00ff */
[----:B------:R-:W-:Y:S01]  /*9590*/  IMAD.MOV.U32 R5, RZ, RZ, 0x40000040 ;  /* 0x40000040ff057424 */ /* 0x000fe200078e00ff */
[----:B------:R0:W-:Y:S04]  /*95a0*/  STL.64 [R1+0x18], R12 ;  /* 0x0000180c01007387 */ /* 0x0001e80000100a00 */
[----:B------:R0:W-:Y:S01]  /*95b0*/  STL.64 [R1+0x10], R10 ;  /* 0x0000100a01007387 */ /* 0x0001e20000100a00 */
[----:B--2---:R-:W-:-:S04]  /*95c0*/  IMAD R4, R19, 0x400, R3 ;  /* 0x0000040013047824 */ /* 0x004fc800078e0203 */
[C---:B------:R-:W-:Y:S01]  /*95d0*/  VIADD R8, R4.reuse, 0x2 ;  /* 0x0000000204087836 */ /* 0x040fe20000000000 */
[----:B------:R-:W-:-:S13]  /*95e0*/  R2UR UR6, R4 ;  /* 0x00000000040672ca */ /* 0x000fda00000e0000 */
[----:B------:R-:W-:Y:S01]  /*95f0*/  HGMMA.64x128x16.F32 R24, gdesc[UR4], RZ, !UPT, gsb0 ;  /* 0x01e00000041879f0 */ /* 0x000fe2000c0008ff */
[----:B------:R-:W-:Y:S02]  /*9600*/  R2UR UR4, R12 ;  /* 0x000000000c0472ca */ /* 0x000fe400000e0000 */
[----:B------:R-:W-:Y:S02]  /*9610*/  R2UR UR5, R13 ;  /* 0x000000000d0572ca */ /* 0x000fe400000e0000 */
[----:B------:R-:W-:Y:S01]  /*9620*/  R2UR UR6, R8 ;  /* 0x00000000080672ca */ /* 0x000fe200000e0000 */
[C---:B------:R-:W-:Y:S01]  /*9630*/  VIADD R8, R4.reuse, 0x4 ;  /* 0x0000000404087836 */ /* 0x040fe20000000000 */
[----:B------:R-:W-:Y:S01]  /*9640*/  R2UR UR7, R9 ;  /* 0x00000000090772ca */ /* 0x000fe200000e0000 */
[----:B------:R-:W-:Y:S02]  /*9650*/  IMAD.MOV.U32 R9, RZ, RZ, 0x40000040 ;  /* 0x40000040ff097424 */ /* 0x000fe400078e00ff */
[----:B------:R-:W-:Y:S01]  /*9660*/  VIADD R4, R4, 0x6 ;  /* 0x0000000604047836 */ /* 0x000fe20000000000 */
[----:B------:R-:W-:-:S02]  /*9670*/  WARPGROUP.DEPBAR.LE gsb0, 0x0 ;  /* 0x00008000000079c5 */ /* 0x000fc40000010000 */
[----:B------:R-:W-:-:S07]  /*9680*/  WARPGROUP.ARRIVE ;  /* 0x00000000000079c5 */ /* 0x000fce0000000000 */
[----:B------:R-:W-:Y:S01]  /*9690*/  HGMMA.64x128x16.F32 R24, gdesc[UR4], R24, gsb0 ;  /* 0x01e00000041879f0 */ /* 0x000fe20008000818 */
[----:B------:R-:W-:Y:S02]  /*96a0*/  R2UR UR4, R10 ;  /* 0x000000000a0472ca */ /* 0x000fe400000e0000 */
[----:B------:R-:W-:Y:S02]  /*96b0*/  R2UR UR5, R11 ;  /* 0x000000000b0572ca */ /* 0x000fe400000e0000 */
[----:B------:R-:W-:Y:S01]  /*96c0*/  R2UR UR6, R8 ;  /* 0x00000000080672ca */ /* 0x000fe200000e0000 */
[----:B------:R-:W-:Y:S01]  /*96d0*/  VIADD R8, R6, 0x6 ;  /* 0x0000000606087836 */ /* 0x000fe20000000000 */
[----:B------:R-:W-:Y:S02]  /*96e0*/  R2UR UR7, R9 ;  /* 0x00000000090772ca */ /* 0x000fe400000e0000 */
[----:B------:R-:W-:Y:S01]  /*96f0*/  MOV R9, 0x40000040 ;  /* 0x4000004000097802 */ /* 0x000fe20000000f00 */
[----:B------:R-:W-:-:S02]  /*9700*/  WARPGROUP.DEPBAR.LE gsb0, 0x0 ;  /* 0x00008000000079c5 */ /* 0x000fc40000010000 */
[----:B------:R-:W-:-:S08]  /*9710*/  WARPGROUP.ARRIVE ;  /* 0x00000000000079c5 */ /* 0x000fd00000000000 */
        /* <DEDUP_REMOVED lines=11> */
.L_x_1677:
[----:B------:R-:W2:Y:S01]  /*97d0*/  LDL R4, [R1+0x30] ;  /* 0x0000300001047983 */ /* 0x000ea20000100800 */
[----:B------:R-:W0:Y:S01]  /*97e0*/  LDC R93, c[0x0][0x448] ;  /* 0x00011200ff5d7b82 */ /* 0x000e220000000800 */
[----:B------:R-:W-:Y:S02]  /*97f0*/  ULDC UR4, c[0x0][0x9d8] ;  /* 0x0002760000047ab9 */ /* 0x000fe40000000800 */
[----:B------:R-:W2:Y:S04]  /*9800*/  LDL R92, [R1+0x20] ;  /* 0x00002000015c7983 */ /* 0x000ea80000100800 */
[----:B------:R-:W3:Y:S01]  /*9810*/  LDL R94, [R1] ;  /* 0x00000000015e7983 */ /* 0x000ee20000100800 */
[----:B------:R-:W-:Y:S01]  /*9820*/  VIADD R0, R0, 0x16840 ;  /* 0x0001684000007836 */ /* 0x000fe20000000000 */
[----:B------:R-:W-:Y:S01]  /*9830*/  LOP3.LUT R23, R23, 0xfffffff7, RZ, 0xc0, !PT ;  /* 0xfffffff717177812 */ /* 0x000fe200078ec0ff */
[----:B------:R-:W-:Y:S01]  /*9840*/  ULDC UR31, c[0x0][0x9dc] ;  /* 0x00027700001f7ab9 */ /* 0x000fe20000000800 */
[----:B0-----:R-:W-:Y:S01]  /*9850*/  ISETP.NE.AND P1, PT, R93, 0x1, PT ;  /* 0x000000015d00780c */ /* 0x001fe20003f25270 */
[----:B------:R-:W-:-:S12]  /*9860*/  FMUL.FTZ R13, R24, UR4 ;  /* 0x00000004180d7c20 */ /* 0x000fd80008410000 */
[----:B------:R-:W0:Y:S01]  /*9870*/  @P1 LDC R5, c[0x0][0x44c] ;  /* 0x00011300ff051b82 */ /* 0x000e220000000800 */
[----:B------:R-:W-:-:S07]  /*9880*/  FMUL.FTZ R24, R29, UR4 ;  /* 0x000000041d187c20 */ /* 0x000fce0008410000 */
[----:B------:R-:W1:Y:S01]  /*9890*/  @P1 LDC R11, c[0x0][0x450] ;  /* 0x00011400ff0b1b82 */ /* 0x000e620000000800 */
        /* <DEDUP_REMOVED lines=61> */
[----:B------:R-:W-:Y:S01]  /*9c70*/  @P1 LOP3.LUT R23, R23, 0x8, RZ, 0xfc, !PT ;  /* 0x0000000817171812 */ /* 0x000fe200078efcff */
[----:B------:R-:W4:Y:S01]  /*9c80*/  MUFU.TANH R13, R13 ;  /* 0x0000000d000d7308 */ /* 0x000f220000002400 */
[----:B------:R-:W-:Y:S01]  /*9c90*/  ULOP3.LUT UR31, URZ, UR31, URZ, 0x33, !UPT ;  /* 0x0000001f3f1f7292 */ /* 0x000fe2000f8e333f */
[----:B------:R-:W-:-:S06]  /*9ca0*/  FMUL.FTZ R86, R86, UR4 ;  /* 0x0000000456567c20 */ /* 0x000fcc0008410000 */
        /* <DEDUP_REMOVED lines=19> */
[----:B--2---:R-:W-:-:S04]  /*9de0*/  IMAD.IADD R80, R4, 0x1, R92 ;  /* 0x0000000104507824 */ /* 0x004fc800078e025c */
[----:B0-----:R-:W-:-:S05]  /*9df0*/  @P1 IMAD.HI.U32 R4, R80, R5, RZ ;  /* 0x0000000550041227 */ /* 0x001fca00078e00ff */
[----:B-1----:R-:W-:Y:S02]  /*9e00*/  @P1 SHF.R.U32.HI R80, RZ, R11, R4 ;  /* 0x0000000bff501219 */ /* 0x002fe40000011604 */
[----:B------:R-:W0:Y:S01]  /*9e10*/  LDC.64 R10, c[0x0][0x9e0] ;  /* 0x00027800ff0a7b82 */ /* 0x000e220000000a00 */
[----:B------:R-:W-:Y:S02]  /*9e20*/  IMAD.MOV.U32 R4, RZ, RZ, -0x80 ;  /* 0xffffff80ff047424 */ /* 0x000fe400078e00ff */
[----:B------:R-:W-:Y:S01]  /*9e30*/  IMAD.U32 R5, RZ, RZ, UR38 ;  /* 0x00000026ff057e24 */ /* 0x000fe2000f8e00ff */
[----:B------:R-:W1:Y:S01]  /*9e40*/  SHFL.IDX PT, R91, R80, RZ, 0x1c1f ;  /* 0x001c1fff505b7589 */ /* 0x000e6200000e0000 */
[----:B------:R-:W-:-:S03]  /*9e50*/  IMAD R81, R89, R4, 0x80 ;  /* 0x0000008059517424 */ /* 0x000fc600078e0204 */
[----:B------:R-:W-:Y:S01]  /*9e60*/  PRMT R4, R5, 0x654, R0 ;  /* 0x0000065405047816 */ /* 0x000fe20000000000 */
[----:B------:R-:W-:Y:S01]  /*9e70*/  VIADD R5, R81, 0x1 ;  /* 0x0000000151057836 */ /* 0x000fe20000000000 */
[----:B------:R-:W2:Y:S01]  /*9e80*/  MUFU.TANH R39, R39 ;  /* 0x0000002700277308 */ /* 0x000ea20000002400 */
[----:B------:R-:W-:-:S07]  /*9e90*/  IMAD.IADD R90, R156, 0x1, R81 ;  /* 0x000000019c5a7824 */ /* 0x000fce00078e0251 */
[----:B------:R-:W0:Y:S01]  /*9ea0*/  MUFU.TANH R40, R40 ;  /* 0x0000002800287308 */ /* 0x000e220000002400 */
[----:B---3--:R-:W-:-:S07]  /*9eb0*/  IMAD R5, R94, -0x2, R5 ;  /* 0xfffffffe5e057824 */ /* 0x008fce00078e0205 */
[----:B------:R-:W3:Y:S01]  /*9ec0*/  MUFU.TANH R37, R37 ;  /* 0x0000002500257308 */ /* 0x000ee20000002400 */
[----:B0-----:R-:W-:Y:S01]  /*9ed0*/  ISETP.GE.AND P1, PT, R11, 0x1, PT ;  /* 0x000000010b00780c */ /* 0x001fe20003f26270 */
[----:B------:R0:W-:Y:S01]  /*9ee0*/  SYNCS.ARRIVE.TRANS64.RED.A1T0 RZ, [R4+URZ], RZ ;  /* 0x000000ff04ff79a7 */ /* 0x0001e2000810043f */
[----:B------:R-:W-:-:S05]  /*9ef0*/  IADD3 R5, -R155, R5, R156 ;  /* 0x000000059b057210 */ /* 0x000fca0007ffe19c */
[----:B------:R-:W0:Y:S01]  /*9f00*/  MUFU.TANH R38, R38 ;  /* 0x0000002600267308 */ /* 0x000e220000002400 */
[----:B------:R-:W-:-:S07]  /*9f10*/  IMAD R90, R94, -0x2, R90 ;  /* 0xfffffffe5e5a7824 */ /* 0x000fce00078e025a */
[----:B------:R-:W0:Y:S01]  /*9f20*/  MUFU.TANH R43, R43 ;  /* 0x0000002b002b7308 */ /* 0x000e220000002400 */
[----:B------:R-:W-:-:S07]  /*9f30*/  IMAD.IADD R85, R5, 0x1, R10 ;  /* 0x0000000105557824 */ /* 0x000fce00078e020a */
        /* <DEDUP_REMOVED lines=38> */
[----:B------:R-:W-:-:S07]  /*a1a0*/  LOP3.LUT R23, R23, 0xfffffffb, RZ, 0xc0, !PT ;  /* 0xfffffffb17177812 */ /* 0x000fce00078ec0ff */
[----:B------:R5:W0:Y:S01]  /*a1b0*/  MUFU.TANH R0, R86 ;  /* 0x0000005600007308 */ /* 0x000a220000002400 */
[----:B------:R-:W-:Y:S02]  /*a1c0*/  @P1 LOP3.LUT R23, R23, 0x4, RZ, 0xfc, !PT ;  /* 0x0000000417171812 */ /* 0x000fe400078efcff */
[----:B------:R-:W-:Y:S02]  /*a1d0*/  LEA R78, R89, 0xffffff80, 0x7 ;  /* 0xffffff80594e7811 */ /* 0x000fe400078e38ff */
[----:B-----5:R-:W-:Y:S02]  /*a1e0*/  IADD3 R86, R5, UR31, RZ ;  /* 0x0000001f05567c10 */ /* 0x020fe4000fffe0ff */
[----:B-1----:R-:W-:-:S03]  /*a1f0*/  VIADDMNMX R84, R91, R85, R90, PT ;  /* 0x000000555b547246 */ /* 0x002fc6000380015a */
[----:B------:R-:W-:Y:S01]  /*a200*/  IMAD.IADD R83, R86, 0x1, R91 ;  /* 0x0000000156537824 */ /* 0x000fe200078e025b */
[----:B--234-:R-:W-:Y:S06]  /*a210*/  @!P1 BRA `(.L_x_1678) ;  /* 0x0000000000509947 */ /* 0x01cfec0003800000 */
[----:B------:R-:W-:Y:S01]  /*a220*/  IADD3 R87, -R155, R156, R91 ;  /* 0x0000009c9b577210 */ /* 0x000fe20007ffe15b */
[----:B------:R-:W-:Y:S03]  /*a230*/  BSSY B0, `(.L_x_1679) ;  /* 0x000000e000007945 */ /* 0x000fe60003800000 */
[----:B------:R-:W-:-:S13]  /*a240*/  ISETP.GT.AND P1, PT, R87, -0x1, PT ;  /* 0xffffffff5700780c */ /* 0x000fda0003f24270 */
[----:B------:R-:W-:Y:S05]  /*a250*/  @P1 BRA `(.L_x_1680) ;  /* 0x00000000001c1947 */ /* 0x000fea0003800000 */
[----:B------:R-:W-:Y:S02]  /*a260*/  ISETP.NE.AND P1, PT, R11, 0x1, PT ;  /* 0x000000010b00780c */ /* 0x000fe40003f25270 */
[----:B------:R-:W-:-:S11]  /*a270*/  LOP3.LUT R87, RZ, R87, RZ, 0x33, !PT ;  /* 0x00000057ff577212 */ /* 0x000fd600078e33ff */
[----:B0-----:R-:W0:Y:S02]  /*a280*/  @P1 LDC.64 R4, c[0x0][0x9e8] ;  /* 0x00027a00ff041b82 */ /* 0x001e240000000a00 */
[----:B0-----:R-:W-:-:S05]  /*a290*/  @P1 IMAD.HI.U32 R4, R87, R4, RZ ;  /* 0x0000000457041227 */ /* 0x001fca00078e00ff */
[----:B------:R-:W-:-:S04]  /*a2a0*/  @P1 SHF.R.U32.HI R87, RZ, R5, R4 ;  /* 0x00000005ff571219 */ /* 0x000fc80000011604 */
[----:B------:R-:W-:Y:S01]  /*a2b0*/  LOP3.LUT R87, RZ, R87, RZ, 0x33, !PT ;  /* 0x00000057ff577212 */ /* 0x000fe200078e33ff */
[----:B------:R-:W-:Y:S06]  /*a2c0*/  BRA `(.L_x_1681) ;  /* 0x0000000000107947 */ /* 0x000fec0003800000 */
.L_x_1680:
[----:B------:R-:W-:-:S13]  /*a2d0*/  ISETP.NE.AND P1, PT, R11, 0x1, PT ;  /* 0x000000010b00780c */ /* 0x000fda0003f25270 */
[----:B0-----:R-:W0:Y:S02]  /*a2e0*/  @P1 LDC.64 R4, c[0x0][0x9e8] ;  /* 0x00027a00ff041b82 */ /* 0x001e240000000a00 */
[----:B0-----:R-:W-:-:S05]  /*a2f0*/  @P1 IMAD.HI.U32 R4, R87, R4, RZ ;  /* 0x0000000457041227 */ /* 0x001fca00078e00ff */
[----:B------:R-:W-:-:S07]  /*a300*/  @P1 SHF.R.U32.HI R87, RZ, R5, R4 ;  /* 0x00000005ff571219 */ /* 0x000fce0000011604 */
.L_x_1681:
[----:B------:R-:W-:Y:S05]  /*a310*/  BSYNC B0 ;  /* 0x0000000000007941 */ /* 0x000fea0003800000 */
.L_x_1679:
[----:B------:R-:W-:-:S04]  /*a320*/  IMAD R87, R87, R11, -R78 ;  /* 0x0000000b57577224 */ /* 0x000fc800078e0a4e */
[----:B------:R-:W-:-:S05]  /*a330*/  IMAD R4, R94, -0x2, R87 ;  /* 0xfffffffe5e047824 */ /* 0x000fca00078e0257 */
[----:B------:R-:W-:Y:S02]  /*a340*/  VIMNMX R83, R83, R4, !PT ;  /* 0x0000000453537248 */ /* 0x000fe40007fe0100 */
[----:B------:R-:W-:-:S07]  /*a350*/  VIADDMNMX R84, R4, R11, R84, PT ;  /* 0x0000000b04547246 */ /* 0x000fce0003800154 */
.L_x_1678:
[C---:B------:R-:W-:Y:S02]  /*a360*/  ISETP.GE.AND P1, PT, R81.reuse, 0x2, PT ;  /* 0x000000025100780c */ /* 0x040fe40003f26270 */
[----:B------:R-:W-:Y:S02]  /*a370*/  ISETP.GE.AND P6, PT, R81, 0x9, PT ;  /* 0x000000095100780c */ /* 0x000fe40003fc6270 */
[----:B------:R-:W-:Y:S02]  /*a380*/  ISETP.GT.AND P2, PT, R83, 0x1, !P1 ;  /* 0x000000015300780c */ /* 0x000fe40004f44270 */
[----:B------:R-:W-:Y:S02]  /*a390*/  ISETP.GE.AND P3, PT, R81, 0xa, PT ;  /* 0x0000000a5100780c */ /* 0x000fe40003f66270 */
[----:B------:R-:W-:Y:S02]  /*a3a0*/  ISETP.LT.OR P2, PT, R84, 0x2, P2 ;  /* 0x000000025400780c */ /* 0x000fe40001741670 */
[----:B------:R-:W-:-:S02]  /*a3b0*/  LOP3.LUT R23, R23, 0xfffffffe, RZ, 0xc0, !PT ;  /* 0xfffffffe17177812 */ /* 0x000fc400078ec0ff */
[----:B------:R-:W-:Y:S02]  /*a3c0*/  FSEL R14, R14, -INF , !P2 ;  /* 0xff8000000e0e7808 */ /* 0x000fe40005000000 */
[----:B------:R-:W-:Y:S02]  /*a3d0*/  ISETP.GT.AND P2, PT, R83, 0x8, !P6 ;  /* 0x000000085300780c */ /* 0x000fe40007744270 */
[----:B------:R-:W-:Y:S02]  /*a3e0*/  ISETP.GE.AND P5, PT, R81, 0x1, PT ;  /* 0x000000015100780c */ /* 0x000fe40003fa6270 */
[----:B------:R-:W-:Y:S02]  /*a3f0*/  ISETP.LT.OR P2, PT, R84, 0x9, P2 ;  /* 0x000000095400780c */ /* 0x000fe40001741670 */
[----:B------:R-:W-:Y:S02]  /*a400*/  @P3 LOP3.LUT R23, R23, 0x1, RZ, 0xfc, !PT ;  /* 0x0000000117173812 */ /* 0x000fe400078efcff */
[----:B------:R-:W-:-:S02]  /*a410*/  FSEL R21, R21, -INF , !P2 ;  /* 0xff80000015157808 */ /* 0x000fc40005000000 */
[----:B------:R-:W-:Y:S02]  /*a420*/  ISETP.GT.AND P2, PT, R83, 0x9, !P3 ;  /* 0x000000095300780c */ /* 0x000fe40005f44270 */
        /* <DEDUP_REMOVED lines=57> */
[----:B0-----:R-:W-:Y:S02]  /*a7c0*/  FSEL R43, R43, -INF , !P2 ;  /* 0xff8000002b2b7808 */ /* 0x001fe40005000000 */
        /* <DEDUP_REMOVED lines=103> */
[----:B------:R-:W-:-:S04]  /*ae40*/  ISETP.GT.AND P4, PT, R83, RZ, !P5 ;  /* 0x000000ff5300720c */ /* 0x000fc80006f84270 */
[----:B------:R-:W-:-:S04]  /*ae50*/  ISETP.LT.OR P4, PT, R84, 0x1, P4 ;  /* 0x000000015400780c */ /* 0x000fc80002781670 */
[----:B------:R-:W-:Y:S02]  /*ae60*/  FSEL R13, R13, -INF , !P4 ;  /* 0xff8000000d0d7808 */ /* 0x000fe40006000000 */
[----:B------:R-:W-:Y:S02]  /*ae70*/  ISETP.GE.AND P4, PT, R81, 0x7a, PT ;  /* 0x0000007a5100780c */ /* 0x000fe40003f86270 */
[----:B------:R-:W0:Y:S11]  /*ae80*/  SHFL.IDX PT, R81, R80, 0x1, 0x1c1f ;  /* 0x003c1f0050517f89 */ /* 0x000e3600000e0000 */
[----:B------:R-:W-:-:S02]  /*ae90*/  @P4 LOP3.LUT R23, R23, 0x10000000, RZ, 0xfc, !PT ;  /* 0x1000000017174812 */ /* 0x000fc400078efcff */
[----:B------:R-:W-:-:S04]  /*aea0*/  ISETP.GT.AND P4, PT, R83, 0x79, !P4 ;  /* 0x000000795300780c */ /* 0x000fc80006784270 */
[----:B------:R-:W-:-:S04]  /*aeb0*/  ISETP.LT.OR P4, PT, R84, 0x7a, P4 ;  /* 0x0000007a5400780c */ /* 0x000fc80002781670 */
[----:B------:R-:W-:Y:S02]  /*aec0*/  FSEL R82, R82, -INF , !P4 ;  /* 0xff80000052527808 */ /* 0x000fe40006000000 */
[----:B------:R-:W-:Y:S01]  /*aed0*/  ISETP.GE.AND P4, PT, R11, 0x1, PT ;  /* 0x000000010b00780c */ /* 0x000fe20003f86270 */
[----:B0-----:R-:W-:Y:S01]  /*aee0*/  IMAD.IADD R86, R86, 0x1, R81 ;  /* 0x0000000156567824 */ /* 0x001fe200078e0251 */
[----:B------:R-:W-:-:S11]  /*aef0*/  VIADDMNMX R90, R81, R85, R90, PT ;  /* 0x00000055515a7246 */ /* 0x000fd6000380015a */
[----:B------:R-:W-:Y:S05]  /*af00*/  @!P4 BRA `(.L_x_1682) ;  /* 0x000000000050c947 */ /* 0x000fea0003800000 */
[----:B------:R-:W-:Y:S01]  /*af10*/  IADD3 R81, -R155, R156, R81 ;  /* 0x0000009c9b517210 */ /* 0x000fe20007ffe151 */
[----:B------:R-:W-:Y:S03]  /*af20*/  BSSY B0, `(.L_x_1683) ;  /* 0x000000e000007945 */ /* 0x000fe60003800000 */
[----:B------:R-:W-:-:S13]  /*af30*/  ISETP.GT.AND P4, PT, R81, -0x1, PT ;  /* 0xffffffff5100780c */ /* 0x000fda0003f84270 */
        /* <DEDUP_REMOVED lines=8> */
.L_x_1684:
[----:B------:R-:W-:-:S13]  /*afc0*/  ISETP.NE.AND P4, PT, R11, 0x1, PT ;  /* 0x000000010b00780c */ /* 0x000fda0003f85270 */
[----:B------:R-:W0:Y:S02]  /*afd0*/  @P4 LDC.64 R4, c[0x0][0x9e8] ;  /* 0x00027a00ff044b82 */ /* 0x000e240000000a00 */
[----:B0-----:R-:W-:-:S05]  /*afe0*/  @P4 IMAD.HI.U32 R4, R81, R4, RZ ;  /* 0x0000000451044227 */ /* 0x001fca00078e00ff */
[----:B------:R-:W-:-:S07]  /*aff0*/  @P4 SHF.R.U32.HI R81, RZ, R5, R4 ;  /* 0x00000005ff514219 */ /* 0x000fce0000011604 */
.L_x_1685:
[----:B------:R-:W-:Y:S05]  /*b000*/  BSYNC B0 ;  /* 0x0000000000007941 */ /* 0x000fea0003800000 */
.L_x_1683:
[----:B------:R-:W-:-:S04]  /*b010*/  IMAD R78, R81, R11, -R78 ;  /* 0x0000000b514e7224 */ /* 0x000fc800078e0a4e */
[----:B------:R-:W-:-:S05]  /*b020*/  IMAD R5, R94, -0x2, R78 ;  /* 0xfffffffe5e057824 */ /* 0x000fca00078e024e */
[----:B------:R-:W-:Y:S02]  /*b030*/  VIMNMX R86, R86, R5, !PT ;  /* 0x0000000556567248 */ /* 0x000fe40007fe0100 */
[----:B------:R-:W-:-:S07]  /*b040*/  VIADDMNMX R90, R5, R11, R90, PT ;  /* 0x0000000b055a7246 */ /* 0x000fce000380015a */
.L_x_1682:
[C---:B------:R-:W-:Y:S01]  /*b050*/  ISETP.GT.AND P1, PT, R86.reuse, 0x1, !P1 ;  /* 0x000000015600780c */ /* 0x040fe20004f24270 */
[----:B------:R-:W-:Y:S01]  /*b060*/  ULDC UR30, c[0x0][0x988] ;  /* 0x00026200001e7ab9 */ /* 0x000fe20000000800 */
[----:B------:R-:W-:Y:S02]  /*b070*/  ISETP.GT.AND P6, PT, R86, 0x8, !P6 ;  /* 0x000000085600780c */ /* 0x000fe400077c4270 */
[C---:B------:R-:W-:Y:S02]  /*b080*/  ISETP.LT.OR P1, PT, R90.reuse, 0x2, P1 ;  /* 0x000000025a00780c */ /* 0x040fe40000f21670 */
[----:B------:R-:W-:Y:S02]  /*b090*/  ISETP.LT.OR P6, PT, R90, 0x9, P6 ;  /* 0x000000095a00780c */ /* 0x000fe400037c1670 */
[----:B------:R-:W-:Y:S02]  /*b0a0*/  FSEL R12, R12, -INF , !P1 ;  /* 0xff8000000c0c7808 */ /* 0x000fe40004800000 */
[----:B------:R-:W-:-:S02]  /*b0b0*/  LOP3.LUT P1, RZ, R23, 0x1, RZ, 0xc0, !PT ;  /* 0x0000000117ff7812 */ /* 0x000fc4000782c0ff */
[----:B------:R-:W-:Y:S02]  /*b0c0*/  FSEL R15, R15, -INF , !P6 ;  /* 0xff8000000f0f7808 */ /* 0x000fe40007000000 */
[----:B------:R-:W-:Y:S02]  /*b0d0*/  ISETP.GT.AND P1, PT, R86, 0x9, !P1 ;  /* 0x000000095600780c */ /* 0x000fe40004f24270 */
[C---:B------:R-:W-:Y:S02]  /*b0e0*/  LOP3.LUT P6, RZ, R23.reuse, 0x4000000, RZ, 0xc0, !PT ;  /* 0x0400000017ff7812 */ /* 0x040fe400078cc0ff */
[----:B------:R-:W-:Y:S02]  /*b0f0*/  ISETP.LT.OR P1, PT, R90, 0xa, P1 ;  /* 0x0000000a5a00780c */ /* 0x000fe40000f21670 */
[----:B------:R-:W-:Y:S02]  /*b100*/  LOP3.LUT P4, RZ, R23, 0x2000000, RZ, 0xc0, !PT ;  /* 0x0200000017ff7812 */ /* 0x000fe4000788c0ff */
        /* <DEDUP_REMOVED lines=19> */
[----:B------:R-:W-:Y:S02]  /*b240*/  LOP3.LUT P6, RZ, R23, 0x8000, RZ, 0xc0, !PT ;  /* 0x0000800017ff7812 */ /* 0x000fe400078cc0ff */
[----:B------:R-:W-:Y:S02]  /*b250*/  ISETP.GT.AND P1, PT, R86, 0x19, !P1 ;  /* 0x000000195600780c */ /* 0x000fe40004f24270 */
[----:B------:R-:W-:Y:S02]  /*b260*/  FMNMX.FTZ R5, R35, R4, !PT ;  /* 0x0000000423057209 */ /* 0x000fe40007810000 */
[----:B------:R-:W-:Y:S02]  /*b270*/  ISETP.LT.OR P1, PT, R90, 0x1a, P1 ;  /* 0x0000001a5a00780c */ /* 0x000fe40000f21670 */
[----:B------:R-:W-:Y:S02]  /*b280*/  FMNMX.FTZ R4, R36, R5, !PT ;  /* 0x0000000524047209 */ /* 0x000fe40007810000 */
[----:B------:R-:W-:-:S02]  /*b290*/  FSEL R30, R30, -INF , !P1 ;  /* 0xff8000001e1e7808 */ /* 0x000fc40004800000 */
[C---:B------:R-:W-:Y:S02]  /*b2a0*/  LOP3.LUT P1, RZ, R23.reuse, 0x800000, RZ, 0xc0, !PT ;  /* 0x0080000017ff7812 */ /* 0x040fe4000782c0ff */
[----:B------:R-:W-:Y:S02]  /*b2b0*/  LOP3.LUT P4, RZ, R23, 0x4000, RZ, 0xc0, !PT ;  /* 0x0000400017ff7812 */ /* 0x000fe4000788c0ff */
[----:B------:R-:W-:Y:S02]  /*b2c0*/  ISETP.GT.AND P1, PT, R86, 0x20, !P1 ;  /* 0x000000205600780c */ /* 0x000fe40004f24270 */
[----:B------:R-:W-:Y:S02]  /*b2d0*/  FMNMX.FTZ R5, R39, R4, !PT ;  /* 0x0000000427057209 */ /* 0x000fe40007810000 */
[----:B------:R-:W-:Y:S02]  /*b2e0*/  ISETP.LT.OR P1, PT, R90, 0x21, P1 ;  /* 0x000000215a00780c */ /* 0x000fe40000f21670 */
[----:B------:R-:W-:-:S02]  /*b2f0*/  FMNMX.FTZ R4, R40, R5, !PT ;  /* 0x0000000528047209 */ /* 0x000fc40007810000 */
[----:B------:R-:W-:Y:S02]  /*b300*/  FSEL R33, R33, -INF , !P1 ;  /* 0xff80000021217808 */ /* 0x000fe40004800000 */
[----:B------:R-:W-:Y:S02]  /*b310*/  LOP3.LUT P1, RZ, R23, 0x400000, RZ, 0xc0, !PT ;  /* 0x0040000017ff7812 */ /* 0x000fe4000782c0ff */
[----:B------:R-:W-:Y:S02]  /*b320*/  FMNMX.FTZ R5, R43, R4, !PT ;  /* 0x000000042b057209 */ /* 0x000fe40007810000 */
[----:B------:R-:W-:Y:S02]  /*b330*/  ISETP.GT.AND P1, PT, R86, 0x21, !P1 ;  /* 0x000000215600780c */ /* 0x000fe40004f24270 */
[----:B------:R-:W-:Y:S02]  /*b340*/  FMNMX.FTZ R4, R44, R5, !PT ;  /* 0x000000052c047209 */ /* 0x000fe40007810000 */
[----:B------:R-:W-:-:S02]  /*b350*/  ISETP.LT.OR P1, PT, R90, 0x22, P1 ;  /* 0x000000225a00780c */ /* 0x000fc40000f21670 */
[----:B------:R-:W-:Y:S02]  /*b360*/  FMNMX.FTZ R5, R47, R4, !PT ;  /* 0x000000042f057209 */ /* 0x000fe40007810000 */
[----:B------:R-:W-:Y:S02]  /*b370*/  FSEL R34, R34, -INF , !P1 ;  /* 0xff80000022227808 */ /* 0x000fe40004800000 */
[----:B------:R-:W-:Y:S02]  /*b380*/  LOP3.LUT P1, RZ, R23, 0x200000, RZ, 0xc0, !PT ;  /* 0x0020000017ff7812 */ /* 0x000fe4000782c0ff */
        /* <DEDUP_REMOVED lines=39> */
[----:B------:R-:W-:Y:S01]  /*b600*/  ISETP.GT.AND P5, PT, R86, RZ, !P5 ;  /* 0x000000ff5600720c */ /* 0x000fe20006fa4270 */
[----:B------:R-:W0:Y:S01]  /*b610*/  SHFL.BFLY PT, R5, R78, 0x2, 0x1f ;  /* 0x0c401f004e057f89 */ /* 0x000e2200000e0000 */
[----:B------:R-:W-:Y:S02]  /*b620*/  FSEL R46, R46, -INF , !P1 ;  /* 0xff8000002e2e7808 */ /* 0x000fe40004800000 */
[----:B------:R-:W-:Y:S02]  /*b630*/  ISETP.GT.AND P1, PT, R86, 0x40, !P6 ;  /* 0x000000405600780c */ /* 0x000fe40007724270 */
[----:B------:R-:W-:Y:S02]  /*b640*/  LOP3.LUT P6, RZ, R23, 0x10, RZ, 0xc0, !PT ;  /* 0x0000001017ff7812 */ /* 0x000fe400078cc0ff */
[C---:B------:R-:W-:Y:S02]  /*b650*/  ISETP.LT.OR P1, PT, R90.reuse, 0x41, P1 ;  /* 0x000000415a00780c */ /* 0x040fe40000f21670 */
[----:B------:R-:W-:-:S02]  /*b660*/  ISETP.LT.OR P5, PT, R90, 0x1, P5 ;  /* 0x000000015a00780c */ /* 0x000fc40002fa1670 */
[----:B------:R-:W-:Y:S02]  /*b670*/  FSEL R49, R49, -INF , !P1 ;  /* 0xff80000031317808 */ /* 0x000fe40004800000 */
[----:B------:R-:W-:Y:S02]  /*b680*/  ISETP.GT.AND P1, PT, R86, 0x41, !P4 ;  /* 0x000000415600780c */ /* 0x000fe40006724270 */
[----:B------:R-:W-:Y:S02]  /*b690*/  LOP3.LUT P4, RZ, R23, 0x2, RZ, 0xc0, !PT ;  /* 0x0000000217ff7812 */ /* 0x000fe4000788c0ff */
[----:B------:R-:W-:Y:S02]  /*b6a0*/  ISETP.LT.OR P1, PT, R90, 0x42, P1 ;  /* 0x000000425a00780c */ /* 0x000fe40000f21670 */
[----:B------:R-:W-:Y:S02]  /*b6b0*/  FSEL R3, R3, -INF , !P5 ;  /* 0xff80000003037808 */ /* 0x000fe40006800000 */
[----:B------:R-:W-:-:S02]  /*b6c0*/  FSEL R50, R50, -INF , !P1 ;  /* 0xff80000032327808 */ /* 0x000fc40004800000 */
[----:B------:R-:W-:Y:S02]  /*b6d0*/  LOP3.LUT P1, RZ, R23, 0x2000, RZ, 0xc0, !PT ;  /* 0x0000200017ff7812 */ /* 0x000fe4000782c0ff */
[----:B0-----:R-:W-:Y:S02]  /*b6e0*/  FMNMX.FTZ R80, R78, R5, !PT ;  /* 0x000000054e507209 */ /* 0x001fe40007810000 */
[C---:B------:R-:W-:Y:S02]  /*b6f0*/  ISETP.GT.AND P1, PT, R86.reuse, 0x48, !P1 ;  /* 0x000000485600780c */ /* 0x040fe40004f24270 */
[----:B------:R-:W-:Y:S01]  /*b700*/  ISETP.GT.AND P2, PT, R86, 0x71, !P2 ;  /* 0x000000715600780c */ /* 0x000fe20005744270 */
[----:B------:R-:W0:Y:S01]  /*b710*/  SHFL.BFLY PT, R5, R80, 0x1, 0x1f ;  /* 0x0c201f0050057f89 */ /* 0x000e2200000e0000 */
[----:B------:R-:W-:Y:S02]  /*b720*/  ISETP.LT.OR P1, PT, R90, 0x49, P1 ;  /* 0x000000495a00780c */ /* 0x000fe40000f21670 */
[----:B------:R-:W-:-:S02]  /*b730*/  ISETP.GT.AND P3, PT, R86, 0x78, !P3 ;  /* 0x000000785600780c */ /* 0x000fc40005f64270 */
[----:B------:R-:W-:Y:S02]  /*b740*/  FSEL R53, R53, -INF , !P1 ;  /* 0xff80000035357808 */ /* 0x000fe40004800000 */
[----:B------:R-:W-:Y:S02]  /*b750*/  LOP3.LUT P1, RZ, R23, 0x1000, RZ, 0xc0, !PT ;  /* 0x0000100017ff7812 */ /* 0x000fe4000782c0ff */
[----:B------:R-:W-:Y:S02]  /*b760*/  ISETP.LT.OR P2, PT, R90, 0x72, P2 ;  /* 0x000000725a00780c */ /* 0x000fe40001741670 */
[----:B------:R-:W-:Y:S02]  /*b770*/  ISETP.GT.AND P1, PT, R86, 0x49, !P1 ;  /* 0x000000495600780c */ /* 0x000fe40004f24270 */
[C---:B------:R-:W-:Y:S02]  /*b780*/  ISETP.LT.OR P3, PT, R90.reuse, 0x79, P3 ;  /* 0x000000795a00780c */ /* 0x040fe40001f61670 */
[----:B------:R-:W-:-:S02]  /*b790*/  ISETP.LT.OR P1, PT, R90, 0x4a, P1 ;  /* 0x0000004a5a00780c */ /* 0x000fc40000f21670 */
[----:B------:R-:W-:Y:S02]  /*b7a0*/  FSEL R73, R73, -INF , !P2 ;  /* 0xff80000049497808 */ /* 0x000fe40005000000 */
[----:B------:R-:W-:Y:S02]  /*b7b0*/  FSEL R54, R54, -INF , !P1 ;  /* 0xff80000036367808 */ /* 0x000fe40004800000 */
[----:B------:R-:W-:Y:S02]  /*b7c0*/  LOP3.LUT P1, RZ, R23, 0x800, RZ, 0xc0, !PT ;  /* 0x0000080017ff7812 */ /* 0x000fe4000782c0ff */
[----:B------:R-:W-:Y:S02]  /*b7d0*/  FSEL R0, R0, -INF , !P3 ;  /* 0xff80000000007808 */ /* 0x000fe40005800000 */
[----:B------:R-:W-:Y:S02]  /*b7e0*/  ISETP.GT.AND P1, PT, R86, 0x50, !P1 ;  /* 0x000000505600780c */ /* 0x000fe40004f24270 */
[----:B0-----:R-:W-:-:S02]  /*b7f0*/  FMNMX.FTZ R5, R80, R5, !PT ;  /* 0x0000000550057209 */ /* 0x001fc40007810000 */
[----:B------:R-:W-:-:S03]  /*b800*/  ISETP.LT.OR P1, PT, R90, 0x51, P1 ;  /* 0x000000515a00780c */ /* 0x000fc60000f21670 */
[----:B------:R-:W-:Y:S01]  /*b810*/  FMUL.FTZ R4, R5, UR30 ;  /* 0x0000001e05047c20 */ /* 0x000fe20008410000 */
        /* <DEDUP_REMOVED lines=25> */
[----:B------:R-:W-:-:S04]  /*b9b0*/  ISETP.GT.AND P1, PT, R86, 0x69, !P6 ;  /* 0x000000695600780c */ /* 0x000fc80007724270 */
[----:B------:R-:W-:-:S04]  /*b9c0*/  ISETP.LT.OR P1, PT, R90, 0x6a, P1 ;  /* 0x0000006a5a00780c */ /* 0x000fc80000f21670 */
[----:B------:R-:W-:Y:S02]  /*b9d0*/  FSEL R70, R70, -INF , !P1 ;  /* 0xff80000046467808 */ /* 0x000fe40004800000 */
[----:B------:R-:W-:Y:S02]  /*b9e0*/  ISETP.GT.AND P1, PT, R86, 0x70, !P4 ;  /* 0x000000705600780c */ /* 0x000fe40006724270 */
[----:B------:R-:W-:Y:S02]  /*b9f0*/  LOP3.LUT P4, RZ, R23, 0x10000000, RZ, 0xc0, !PT ;  /* 0x1000000017ff7812 */ /* 0x000fe4000788c0ff */
[----:B------:R-:W-:-:S04]  /*ba00*/  ISETP.LT.OR P1, PT, R90, 0x71, P1 ;  /* 0x000000715a00780c */ /* 0x000fc80000f21670 */
[----:B------:R-:W-:Y:S02]  /*ba10*/  FSEL R74, R74, -INF , !P1 ;  /* 0xff8000004a4a7808 */ /* 0x000fe40004800000 */
[----:B------:R-:W-:-:S04]  /*ba20*/  FSETP.NEU.FTZ.AND P1, PT, R5, -INF , PT ;  /* 0xff8000000500780b */ /* 0x000fc80003f3d000 */
[----:B------:R-:W-:Y:S02]  /*ba30*/  FSEL R4, R4, RZ, P1 ;  /* 0x000000ff04047208 */ /* 0x000fe40000800000 */
[----:B------:R-:W-:Y:S02]  /*ba40*/  ISETP.GT.AND P1, PT, R86, 0x79, !P4 ;  /* 0x000000795600780c */ /* 0x000fe40006724270 */
[----:B------:R-:W-:Y:S01]  /*ba50*/  ISETP.NE.AND P4, PT, R93, 0x1, PT ;  /* 0x000000015d00780c */ /* 0x000fe20003f85270 */
        /* <DEDUP_REMOVED lines=12> */
[----:B------:R-:W-:Y:S01]  /*bb20*/  ISETP.LT.OR P1, PT, R90, 0x7a, P1 ;  /* 0x0000007a5a00780c */ /* 0x000fe20000f21670 */
[--C-:B------:R-:W-:Y:S01]  /*bb30*/  FFMA.FTZ R150, R21, UR30, -R4.reuse ;  /* 0x0000001e15967c23 */ /* 0x100fe20008010804 */
[----:B------:R-:W-:Y:S01]  /*bb40*/  FMNMX.FTZ R81, R25, R14, !PT ;  /* 0x0000000e19517209 */ /* 0x000fe20007810000 */
[--C-:B------:R-:W-:Y:S01]  /*bb50*/  FFMA.FTZ R21, R24, UR30, -R4.reuse ;  /* 0x0000001e18157c23 */ /* 0x100fe20008010804 */
[----:B------:R-:W-:Y:S01]  /*bb60*/  FSEL R24, R77, -INF , !P1 ;  /* 0xff8000004d187808 */ /* 0x000fe20004800000 */
[--C-:B------:R-:W-:Y:S01]  /*bb70*/  FFMA.FTZ R27, R28, UR30, -R4.reuse ;  /* 0x0000001e1c1b7c23 */ /* 0x100fe20008010804 */
[----:B------:R-:W-:Y:S01]  /*bb80*/  FMNMX.FTZ R14, R26, R81, !PT ;  /* 0x000000511a0e7209 */ /* 0x000fe20007810000 */
[----:B------:R-:W-:Y:S01]  /*bb90*/  MUFU.EX2 R148, R148 ;  /* 0x0000009400947308 */ /* 0x000fe20000000800 */
[--C-:B------:R-:W-:Y:S01]  /*bba0*/  FFMA.FTZ R122, R79, UR30, -R4.reuse ;  /* 0x0000001e4f7a7c23 */ /* 0x100fe20008010804 */
[--C-:B------:R-:W-:Y:S01]  /*bbb0*/  FFMA.FTZ R134, R55, UR30, -R4.reuse ;  /* 0x0000001e37867c23 */ /* 0x100fe20008010804 */
[----:B------:R-:W-:Y:S01]  /*bbc0*/  FMNMX.FTZ R31, R29, R14, !PT ;  /* 0x0000000e1d1f7209 */ /* 0x000fe20007810000 */
[--C-:B------:R-:W-:Y:S01]  /*bbd0*/  FFMA.FTZ R128, R59, UR30, -R4.reuse ;  /* 0x0000001e3b807c23 */ /* 0x100fe20008010804 */
[--C-:B------:R-:W-:Y:S01]  /*bbe0*/  FFMA.FTZ R130, R63, UR30, -R4.reuse ;  /* 0x0000001e3f827c23 */ /* 0x100fe20008010804 */
[--C-:B------:R-:W-:Y:S01]  /*bbf0*/  FFMA.FTZ R124, R67, UR30, -R4.reuse ;  /* 0x0000001e437c7c23 */ /* 0x100fe20008010804 */
[----:B------:R-:W-:Y:S01]  /*bc00*/  FMNMX.FTZ R14, R30, R31, !PT ;  /* 0x0000001f1e0e7209 */ /* 0x000fe20007810000 */
[----:B------:R-:W0:Y:S01]  /*bc10*/  MUFU.EX2 R13, R13 ;  /* 0x0000000d000d7308 */ /* 0x000e220000000800 */
[--C-:B------:R-:W-:Y:S01]  /*bc20*/  FFMA.FTZ R31, R32, UR30, -R4.reuse ;  /* 0x0000001e201f7c23 */ /* 0x100fe20008010804 */
[--C-:B------:R-:W-:Y:S01]  /*bc30*/  FFMA.FTZ R126, R71, UR30, -R4.reuse ;  /* 0x0000001e477e7c23 */ /* 0x100fe20008010804 */
[----:B------:R-:W-:Y:S01]  /*bc40*/  FMNMX.FTZ R81, R33, R14, !PT ;  /* 0x0000000e21517209 */ /* 0x000fe20007810000 */
[--C-:B------:R-:W-:Y:S01]  /*bc50*/  FFMA.FTZ R120, R75, UR30, -R4.reuse ;  /* 0x0000001e4b787c23 */ /* 0x100fe20008010804 */
[--C-:B------:R-:W-:Y:S01]  /*bc60*/  FFMA.FTZ R52, R52, UR30, -R4.reuse ;  /* 0x0000001e34347c23 */ /* 0x100fe20008010804 */
[--C-:B------:R-:W-:Y:S01]  /*bc70*/  FFMA.FTZ R55, R56, UR30, -R4.reuse ;  /* 0x0000001e38377c23 */ /* 0x100fe20008010804 */
[----:B------:R-:W-:Y:S01]  /*bc80*/  FMNMX.FTZ R14, R34, R81, !PT ;  /* 0x00000051220e7209 */ /* 0x000fe20007810000 */
[----:B------:R-:W1:Y:S01]  /*bc90*/  MUFU.EX2 R150, R150 ;  /* 0x0000009600967308 */ /* 0x000e620000000800 */
[--C-:B------:R-:W-:Y:S01]  /*bca0*/  FFMA.FTZ R59, R60, UR30, -R4.reuse ;  /* 0x0000001e3c3b7c23 */ /* 0x100fe20008010804 */
[--C-:B------:R-:W-:Y:S01]  /*bcb0*/  FFMA.FTZ R63, R64, UR30, -R4.reuse ;  /* 0x0000001e403f7c23 */ /* 0x100fe20008010804 */
[----:B------:R-:W-:Y:S01]  /*bcc0*/  FMNMX.FTZ R35, R37, R14, !PT ;  /* 0x0000000e25237209 */ /* 0x000fe20007810000 */
[--C-:B------:R-:W-:Y:S01]  /*bcd0*/  FFMA.FTZ R67, R68, UR30, -R4.reuse ;  /* 0x0000001e44437c23 */ /* 0x100fe20008010804 */
[--C-:B------:R-:W-:Y:S01]  /*bce0*/  FFMA.FTZ R71, R72, UR30, -R4.reuse ;  /* 0x0000001e48477c23 */ /* 0x100fe20008010804 */
[--C-:B------:R-:W-:Y:S01]  /*bcf0*/  FFMA.FTZ R75, R76, UR30, -R4.reuse ;  /* 0x0000001e4c4b7c23 */ /* 0x100fe20008010804 */
[----:B------:R-:W-:Y:S01]  /*bd00*/  FMNMX.FTZ R14, R38, R35, !PT ;  /* 0x00000023260e7209 */ /* 0x000fe20007810000 */
[----:B------:R-:W2:Y:S01]  /*bd10*/  MUFU.EX2 R21, R21 ;  /* 0x0000001500157308 */ /* 0x000ea20000000800 */
[----:B------:R-:W-:-:S02]  /*bd20*/  FFMA.FTZ R35, R36, UR30, -R4 ;  /* 0x0000001e24237c23 */ /* 0x000fc40008010804 */
[----:B------:R-:W-:-:S04]  /*bd30*/  FMNMX.FTZ R81, R41, R14, !PT ;  /* 0x0000000e29517209 */ /* 0x000fc80007810000 */
[----:B------:R-:W-:Y:S01]  /*bd40*/  FMNMX.FTZ R14, R42, R81, !PT ;  /* 0x000000512a0e7209 */ /* 0x000fe20007810000 */
[----:B------:R-:W3:Y:S03]  /*bd50*/  MUFU.EX2 R144, R144 ;  /* 0x0000009000907308 */ /* 0x000ee60000000800 */
[----:B------:R-:W-:-:S04]  /*bd60*/  FMNMX.FTZ R39, R45, R14, !PT ;  /* 0x0000000e2d277209 */ /* 0x000fc80007810000 */
[----:B------:R-:W-:Y:S01]  /*bd70*/  FMNMX.FTZ R14, R46, R39, !PT ;  /* 0x000000272e0e7209 */ /* 0x000fe20007810000 */
[----:B------:R-:W4:Y:S01]  /*bd80*/  MUFU.EX2 R27, R27 ;  /* 0x0000001b001b7308 */ /* 0x000f220000000800 */
[----:B------:R-:W-:Y:S02]  /*bd90*/  FFMA.FTZ R39, R40, UR30, -R4 ;  /* 0x0000001e28277c23 */ /* 0x000fe40008010804 */
[----:B------:R-:W-:-:S04]  /*bda0*/  FMNMX.FTZ R81, R49, R14, !PT ;  /* 0x0000000e31517209 */ /* 0x000fc80007810000 */
[----:B------:R-:W-:Y:S01]  /*bdb0*/  FMNMX.FTZ R14, R50, R81, !PT ;  /* 0x00000051320e7209 */ /* 0x000fe20007810000 */
[----:B------:R-:W5:Y:S03]  /*bdc0*/  MUFU.EX2 R146, R146 ;  /* 0x0000009200927308 */ /* 0x000f660000000800 */
[----:B------:R-:W-:-:S04]  /*bdd0*/  FMNMX.FTZ R43, R53, R14, !PT ;  /* 0x0000000e352b7209 */ /* 0x000fc80007810000 */
[----:B------:R-:W-:Y:S01]  /*bde0*/  FMNMX.FTZ R14, R54, R43, !PT ;  /* 0x0000002b360e7209 */ /* 0x000fe20007810000 */
[----:B------:R-:W-:Y:S01]  /*bdf0*/  FFMA.FTZ R43, R44, UR30, -R4 ;  /* 0x0000001e2c2b7c23 */ /* 0x000fe20008010804 */
[----:B------:R-:W5:Y:S02]  /*be00*/  MUFU.EX2 R31, R31 ;  /* 0x0000001f001f7308 */ /* 0x000f640000000800 */
[----:B------:R-:W-:-:S04]  /*be10*/  FMNMX.FTZ R81, R57, R14, !PT ;  /* 0x0000000e39517209 */ /* 0x000fc80007810000 */
[----:B------:R-:W-:Y:S02]  /*be20*/  FMNMX.FTZ R14, R58, R81, !PT ;  /* 0x000000513a0e7209 */ /* 0x000fe40007810000 */
[----:B------:R-:W-:Y:S02]  /*be30*/  MUFU.EX2 R140, R140 ;  /* 0x0000008c008c7308 */ /* 0x000fe40000000800 */
[----:B------:R-:W-:-:S04]  /*be40*/  FMNMX.FTZ R47, R61, R14, !PT ;  /* 0x0000000e3d2f7209 */ /* 0x000fc80007810000 */
[----:B------:R-:W-:Y:S01]  /*be50*/  FMNMX.FTZ R14, R62, R47, !PT ;  /* 0x0000002f3e0e7209 */ /* 0x000fe20007810000 */
[----:B------:R-:W-:Y:S01]  /*be60*/  FFMA.FTZ R47, R48, UR30, -R4 ;  /* 0x0000001e302f7c23 */ /* 0x000fe20008010804 */
[----:B------:R-:W-:Y:S02]  /*be70*/  MUFU.EX2 R35, R35 ;  /* 0x0000002300237308 */ /* 0x000fe40000000800 */
[----:B------:R-:W-:-:S04]  /*be80*/  FMNMX.FTZ R81, R65, R14, !PT ;  /* 0x0000000e41517209 */ /* 0x000fc80007810000 */
[----:B------:R-:W-:Y:S02]  /*be90*/  FMNMX.FTZ R14, R66, R81, !PT ;  /* 0x00000051420e7209 */ /* 0x000fe40007810000 */
        /* <DEDUP_REMOVED lines=9> */
[----:B------:R-:W-:Y:S03]  /*bf30*/  MUFU.EX2 R43, R43 ;  /* 0x0000002b002b7308 */ /* 0x000fe60000000800 */
[----:B------:R-:W0:Y:S05]  /*bf40*/  SHFL.BFLY PT, R14, R81, 0x2, 0x1f ;  /* 0x0c401f00510e7f89 */ /* 0x000e2a00000e0000 */
[----:B------:R-:W-:Y:S08]  /*bf50*/  MUFU.EX2 R138, R138 ;  /* 0x0000008a008a7308 */ /* 0x000ff00000000800 */
[----:B------:R-:W-:Y:S08]  /*bf60*/  MUFU.EX2 R47, R47 ;  /* 0x0000002f002f7308 */ /* 0x000ff00000000800 */
[----:B------:R-:W-:Y:S01]  /*bf70*/  MUFU.EX2 R132, R132 ;  /* 0x0000008400847308 */ /* 0x000fe20000000800 */
[----:B0-----:R-:W-:-:S05]  /*bf80*/  FMNMX.FTZ R28, R81, R14, !PT ;  /* 0x0000000e511c7209 */ /* 0x001fca0007810000 */
[----:B------:R-:W0:Y:S02]  /*bf90*/  SHFL.BFLY PT, R77, R28, 0x1, 0x1f ;  /* 0x0c201f001c4d7f89 */ /* 0x000e2400000e0000 */
[----:B------:R-:W-:Y:S08]  /*bfa0*/  MUFU.EX2 R51, R52 ;  /* 0x0000003400337308 */ /* 0x000ff00000000800 */
[----:B------:R-:W-:Y:S08]  /*bfb0*/  MUFU.EX2 R134, R134 ;  /* 0x0000008600867308 */ /* 0x000ff00000000800 */
[----:B------:R-:W-:Y:S01]  /*bfc0*/  MUFU.EX2 R55, R55 ;  /* 0x0000003700377308 */ /* 0x000fe20000000800 */
[----:B0-----:R-:W-:Y:S01]  /*bfd0*/  FMNMX.FTZ R14, R28, R77, !PT ;  /* 0x0000004d1c0e7209 */ /* 0x001fe20007810000 */
[----:B------:R-:W-:-:S06]  /*bfe0*/  FFMA.FTZ R77, R82, UR30, -R4 ;  /* 0x0000001e524d7c23 */ /* 0x000fcc0008010804 */
[----:B------:R-:W-:Y:S01]  /*bff0*/  MUFU.EX2 R128, R128 ;  /* 0x0000008000807308 */ /* 0x000fe20000000800 */
[C---:B------:R-:W-:Y:S01]  /*c000*/  FSETP.NEU.FTZ.AND P1, PT, R14.reuse, -INF , PT ;  /* 0xff8000000e00780b */ /* 0x040fe20003f3d000 */
[----:B------:R-:W-:-:S05]  /*c010*/  FMUL.FTZ R79, R14, UR30 ;  /* 0x0000001e0e4f7c20 */ /* 0x000fca0008410000 */
[----:B------:R-:W-:Y:S01]  /*c020*/  FSEL R79, R79, RZ, P1 ;  /* 0x000000ff4f4f7208 */ /* 0x000fe20000800000 */
[----:B------:R-:W-:Y:S04]  /*c030*/  MUFU.EX2 R59, R59 ;  /* 0x0000003b003b7308 */ /* 0x000fe80000000800 */
[--C-:B------:R-:W-:Y:S01]  /*c040*/  FFMA.FTZ R149, R3, UR30, -R79.reuse ;  /* 0x0000001e03957c23 */ /* 0x100fe2000801084f */
[--C-:B------:R-:W-:Y:S01]  /*c050*/  FFMA.FTZ R12, R12, UR30, -R79.reuse ;  /* 0x0000001e0c0c7c23 */ /* 0x100fe2000801084f */
[----:B------:R-:W-:Y:S01]  /*c060*/  FFMA.FTZ R151, R15, UR30, -R79 ;  /* 0x0000001e0f977c23 */ /* 0x000fe2000801084f */
[----:B------:R-:W-:Y:S01]  /*c070*/  FADD.FTZ R3, R148, R13 ;  /* 0x0000000d94037221 */ /* 0x000fe20000010000 */
[--C-:B------:R-:W-:Y:S01]  /*c080*/  FFMA.FTZ R20, R20, UR30, -R79.reuse ;  /* 0x0000001e14147c23 */ /* 0x100fe2000801084f */
[----:B------:R-:W-:Y:S01]  /*c090*/  FFMA.FTZ R145, R25, UR30, -R79 ;  /* 0x0000001e19917c23 */ /* 0x000fe2000801084f */
[----:B------:R-:W-:Y:S01]  /*c0a0*/  MUFU.EX2 R149, R149 ;  /* 0x0000009500957308 */ /* 0x000fe20000000800 */
[----:B-1----:R-:W-:Y:S01]  /*c0b0*/  FADD.FTZ R4, R150, R3 ;  /* 0x0000000396047221 */ /* 0x002fe20000010000 */
[--C-:B------:R-:W-:Y:S01]  /*c0c0*/  FFMA.FTZ R26, R26, UR30, -R79.reuse ;  /* 0x0000001e1a1a7c23 */ /* 0x100fe2000801084f */
[--C-:B------:R-:W-:Y:S01]  /*c0d0*/  FFMA.FTZ R147, R29, UR30, -R79.reuse ;  /* 0x0000001e1d937c23 */ /* 0x100fe2000801084f */
[--C-:B------:R-:W-:Y:S01]  /*c0e0*/  FFMA.FTZ R28, R30, UR30, -R79.reuse ;  /* 0x0000001e1e1c7c23 */ /* 0x100fe2000801084f */
[----:B--2---:R-:W-:Y:S01]  /*c0f0*/  FADD.FTZ R3, R21, R4 ;  /* 0x0000000415037221 */ /* 0x004fe20000010000 */
[----:B------:R-:W-:Y:S01]  /*c100*/  FFMA.FTZ R141, R33, UR30, -R79 ;  /* 0x0000001e218d7c23 */ /* 0x000fe2000801084f */
[----:B------:R-:W0:Y:S01]  /*c110*/  @P4 LDC R25, c[0x0][0x44c] ;  /* 0x00011300ff194b82 */ /* 0x000e220000000800 */
[----:B------:R-:W1:Y:S01]  /*c120*/  MUFU.EX2 R12, R12 ;  /* 0x0000000c000c7308 */ /* 0x000e620000000800 */
[----:B---3--:R-:W-:Y:S01]  /*c130*/  FADD.FTZ R4, R144, R3 ;  /* 0x0000000390047221 */ /* 0x008fe20000010000 */
[--C-:B------:R-:W-:Y:S01]  /*c140*/  FFMA.FTZ R30, R34, UR30, -R79.reuse ;  /* 0x0000001e221e7c23 */ /* 0x100fe2000801084f */
[--C-:B------:R-:W-:Y:S01]  /*c150*/  FFMA.FTZ R36, R46, UR30, -R79.reuse ;  /* 0x0000001e2e247c23 */ /* 0x100fe2000801084f */
[--C-:B------:R-:W-:Y:S01]  /*c160*/  FFMA.FTZ R34, R42, UR30, -R79.reuse ;  /* 0x0000001e2a227c23 */ /* 0x100fe2000801084f */
[----:B----4-:R-:W-:Y:S01]  /*c170*/  FADD.FTZ R3, R27, R4 ;  /* 0x000000041b037221 */ /* 0x010fe20000010000 */
[----:B------:R-:W-:Y:S01]  /*c180*/  FFMA.FTZ R143, R37, UR30, -R79 ;  /* 0x0000001e258f7c23 */ /* 0x000fe2000801084f */
[----:B------:R-:W2:Y:S01]  /*c190*/  @P4 LDC R46, c[0x0][0x450] ;  /* 0x00011400ff2e4b82 */ /* 0x000ea20000000800 */
[----:B------:R-:W3:Y:S01]  /*c1a0*/  MUFU.EX2 R151, R151 ;  /* 0x0000009700977308 */ /* 0x000ee20000000800 */
[----:B-----5:R-:W-:Y:S01]  /*c1b0*/  FADD.FTZ R40, R146, R3 ;  /* 0x0000000392287221 */ /* 0x020fe20000010000 */
[--C-:B------:R-:W-:Y:S01]  /*c1c0*/  FFMA.FTZ R32, R38, UR30, -R79.reuse ;  /* 0x0000001e26207c23 */ /* 0x100fe2000801084f */
[--C-:B------:R-:W-:Y:S01]  /*c1d0*/  FFMA.FTZ R137, R41, UR30, -R79.reuse ;  /* 0x0000001e29897c23 */ /* 0x100fe2000801084f */
[--C-:B------:R-:W-:Y:S01]  /*c1e0*/  FFMA.FTZ R139, R45, UR30, -R79.reuse ;  /* 0x0000001e2d8b7c23 */ /* 0x100fe2000801084f */
[----:B------:R-:W-:Y:S01]  /*c1f0*/  FADD.FTZ R15, R31, R40 ;  /* 0x000000281f0f7221 */ /* 0x000fe20000010000 */
[--C-:B------:R-:W-:Y:S01]  /*c200*/  FFMA.FTZ R133, R49, UR30, -R79.reuse ;  /* 0x0000001e31857c23 */ /* 0x100fe2000801084f */
[----:B------:R-:W-:Y:S01]  /*c210*/  FFMA.FTZ R38, R50, UR30, -R79 ;  /* 0x0000001e32267c23 */ /* 0x000fe2000801084f */
[----:B------:R-:W4:Y:S01]  /*c220*/  MUFU.EX2 R20, R20 ;  /* 0x0000001400147308 */ /* 0x000f220000000800 */
[----:B-1----:R-:W-:Y:S01]  /*c230*/  FADD.FTZ R4, R149, R12 ;  /* 0x0000000c95047221 */ /* 0x002fe20000010000 */
[----:B------:R-:W-:Y:S01]  /*c240*/  FADD.FTZ R42, R140, R15 ;  /* 0x0000000f8c2a7221 */ /* 0x000fe20000010000 */
[--C-:B------:R-:W-:Y:S01]  /*c250*/  FFMA.FTZ R135, R53, UR30, -R79.reuse ;  /* 0x0000001e35877c23 */ /* 0x100fe2000801084f */
[--C-:B------:R-:W-:Y:S01]  /*c260*/  FFMA.FTZ R40, R54, UR30, -R79.reuse ;  /* 0x0000001e36287c23 */ /* 0x100fe2000801084f */
[----:B------:R-:W-:Y:S01]  /*c270*/  FFMA.FTZ R129, R57, UR30, -R79 ;  /* 0x0000001e39817c23 */ /* 0x000fe2000801084f */
[----:B------:R-:W-:Y:S01]  /*c280*/  FADD.FTZ R15, R35, R42 ;  /* 0x0000002a230f7221 */ /* 0x000fe20000010000 */
[----:B0-----:R-:W-:Y:S01]  /*c290*/  @P4 IMAD.HI.U32 R29, R92, R25, RZ ;  /* 0x000000195c1d4227 */ /* 0x001fe200078e00ff */
[----:B------:R-:W0:Y:S03]  /*c2a0*/  MUFU.EX2 R145, R145 ;  /* 0x0000009100917308 */ /* 0x000e260000000800 */
[----:B---3--:R-:W-:Y:S01]  /*c2b0*/  FADD.FTZ R3, R151, R4 ;  /* 0x0000000497037221 */ /* 0x008fe20000010000 */
[----:B------:R-:W-:Y:S01]  /*c2c0*/  FADD.FTZ R42, R142, R15 ;  /* 0x0000000f8e2a7221 */ /* 0x000fe20000010000 */
[----:B------:R-:W-:Y:S01]  /*c2d0*/  F2FP.F16.F32.PACK_AB R148, R13, R148 ;  /* 0x000000940d94723e */ /* 0x000fe200000000ff */
[--C-:B------:R-:W-:Y:S01]  /*c2e0*/  FFMA.FTZ R131, R61, UR30, -R79.reuse ;  /* 0x0000001e3d837c23 */ /* 0x100fe2000801084f */
[--C-:B------:R-:W-:Y:S01]  /*c2f0*/  FFMA.FTZ R125, R65, UR30, -R79.reuse ;  /* 0x0000001e417d7c23 */ /* 0x100fe2000801084f */
[----:B------:R-:W-:Y:S01]  /*c300*/  FADD.FTZ R15, R39, R42 ;  /* 0x0000002a270f7221 */ /* 0x000fe20000010000 */
[----:B------:R-:W-:Y:S01]  /*c310*/  FFMA.FTZ R42, R58, UR30, -R79 ;  /* 0x0000001e3a2a7c23 */ /* 0x000fe2000801084f */
[----:B------:R-:W1:Y:S01]  /*c320*/  MUFU.EX2 R26, R26 ;  /* 0x0000001a001a7308 */ /* 0x000e620000000800 */
[----:B----4-:R-:W-:Y:S01]  /*c330*/  FADD.FTZ R4, R20, R3 ;  /* 0x0000000314047221 */ /* 0x010fe20000010000 */
[----:B------:R-:W-:Y:S01]  /*c340*/  FADD.FTZ R44, R136, R15 ;  /* 0x0000000f882c7221 */ /* 0x000fe20000010000 */
[----:B------:R-:W-:Y:S01]  /*c350*/  IMAD.MOV.U32 R15, RZ, RZ, R92 ;  /* 0x000000ffff0f7224 */ /* 0x000fe200078e005c */
[----:B--2---:R-:W-:Y:S01]  /*c360*/  @P4 SHF.R.U32.HI R15, RZ, R46, R29 ;  /* 0x0000002eff0f4219 */ /* 0x004fe2000001161d */
[--C-:B------:R-:W-:Y:S01]  /*c370*/  FFMA.FTZ R66, R66, UR30, -R79.reuse ;  /* 0x0000001e42427c23 */ /* 0x100fe2000801084f */
[----:B------:R-:W-:Y:S01]  /*c380*/  FADD.FTZ R25, R43, R44 ;  /* 0x0000002c2b197221 */ /* 0x000fe20000010000 */
[----:B------:R-:W-:Y:S01]  /*c390*/  FFMA.FTZ R44, R62, UR30, -R79 ;  /* 0x0000001e3e2c7c23 */ /* 0x000fe2000801084f */
[----:B------:R-:W2:Y:S01]  /*c3a0*/  MUFU.EX2 R147, R147 ;  /* 0x0000009300937308 */ /* 0x000ea20000000800 */
[----:B0-----:R-:W-:Y:S01]  /*c3b0*/  FADD.FTZ R3, R145, R4 ;  /* 0x0000000491037221 */ /* 0x001fe20000010000 */
[----:B------:R-:W-:Y:S01]  /*c3c0*/  FADD.FTZ R46, R138, R25 ;  /* 0x000000198a2e7221 */ /* 0x000fe20000010000 */
[----:B------:R-:W-:Y:S01]  /*c3d0*/  F2FP.F16.F32.PACK_AB R150, R21, R150 ;  /* 0x000000961596723e */ /* 0x000fe200000000ff */
[--C-:B------:R-:W-:Y:S01]  /*c3e0*/  FFMA.FTZ R127, R69, UR30, -R79.reuse ;  /* 0x0000001e457f7c23 */ /* 0x100fe2000801084f */
[--C-:B------:R-:W-:Y:S01]  /*c3f0*/  FFMA.FTZ R74, R74, UR30, -R79.reuse ;  /* 0x0000001e4a4a7c23 */ /* 0x100fe2000801084f */
[----:B------:R-:W-:Y:S01]  /*c400*/  FADD.FTZ R25, R47, R46 ;  /* 0x0000002e2f197221 */ /* 0x000fe20000010000 */
[----:B------:R-:W-:Y:S01]  /*c410*/  FFMA.FTZ R73, R73, UR30, -R79 ;  /* 0x0000001e49497c23 */ /* 0x000fe2000801084f */
[----:B------:R-:W0:Y:S01]  /*c420*/  MUFU.EX2 R28, R28 ;  /* 0x0000001c001c7308 */ /* 0x000e220000000800 */
[----:B-1----:R-:W-:Y:S01]  /*c430*/  FADD.FTZ R4, R26, R3 ;  /* 0x000000031a047221 */ /* 0x002fe20000010000 */
[----:B------:R-:W-:Y:S01]  /*c440*/  FADD.FTZ R46, R132, R25 ;  /* 0x00000019842e7221 */ /* 0x000fe20000010000 */
[----:B------:R-:W-:Y:S01]  /*c450*/  FFMA.FTZ R24, R24, UR30, -R79 ;  /* 0x0000001e18187c23 */ /* 0x000fe2000801084f */
[----:B------:R-:W-:Y:S01]  /*c460*/  ISETP.GE.AND P4, PT, R11, 0x1, PT ;  /* 0x000000010b00780c */ /* 0x000fe20003f86270 */
[----:B------:R-:W-:-:S02]  /*c470*/  IMAD.IADD R15, R88, 0x1, R15 ;  /* 0x00000001580f7824 */ /* 0x000fc400078e020f */
[----:B------:R-:W-:Y:S01]  /*c480*/  FADD.FTZ R25, R51, R46 ;  /* 0x0000002e33197221 */ /* 0x000fe20000010000 */
[----:B------:R-:W-:Y:S01]  /*c490*/  FFMA.FTZ R46, R70, UR30, -R79 ;  /* 0x0000001e462e7c23 */ /* 0x000fe2000801084f */
[----:B------:R-:W1:Y:S01]  /*c4a0*/  MUFU.EX2 R141, R141 ;  /* 0x0000008d008d7308 */ /* 0x000e620000000800 */
[----:B--2---:R-:W-:Y:S01]  /*c4b0*/  FADD.FTZ R3, R147, R4 ;  /* 0x0000000493037221 */ /* 0x004fe20000010000 */
[----:B------:R-:W-:Y:S01]  /*c4c0*/  FADD.FTZ R48, R134, R25 ;  /* 0x0000001986307221 */ /* 0x000fe20000010000 */
[----:B------:R-:W-:Y:S01]  /*c4d0*/  F2FP.F16.F32.PACK_AB R149, R12, R149 ;  /* 0x000000950c95723e */ /* 0x000fe200000000ff */
[----:B------:R-:W-:Y:S01]  /*c4e0*/  IMAD.IADD R10, R15, 0x1, R10 ;  /* 0x000000010f0a7824 */ /* 0x000fe200078e020a */
[----:B------:R-:W-:Y:S01]  /*c4f0*/  F2FP.F16.F32.PACK_AB R144, R27, R144 ;  /* 0x000000901b90723e */ /* 0x000fe200000000ff */
[----:B------:R-:W-:Y:S01]  /*c500*/  FADD.FTZ R29, R55, R48 ;  /* 0x00000030371d7221 */ /* 0x000fe20000010000 */
[----:B------:R-:W-:Y:S01]  /*c510*/  F2FP.F16.F32.PACK_AB R146, R31, R146 ;  /* 0x000000921f92723e */ /* 0x000fe200000000ff */
[----:B------:R-:W2:Y:S01]  /*c520*/  MUFU.EX2 R30, R30 ;  /* 0x0000001e001e7308 */ /* 0x000ea20000000800 */
[----:B0-----:R-:W-:Y:S01]  /*c530*/  FADD.FTZ R4, R28, R3 ;  /* 0x000000031c047221 */ /* 0x001fe20000010000 */
[----:B------:R-:W-:Y:S01]  /*c540*/  FADD.FTZ R48, R128, R29 ;  /* 0x0000001d80307221 */ /* 0x000fe20000010000 */
[----:B------:R-:W-:-:S02]  /*c550*/  F2FP.F16.F32.PACK_AB R140, R35, R140 ;  /* 0x0000008c238c723e */ /* 0x000fc400000000ff */
[----:B------:R-:W-:Y:S02]  /*c560*/  F2FP.F16.F32.PACK_AB R142, R39, R142 ;  /* 0x0000008e278e723e */ /* 0x000fe400000000ff */
[----:B------:R-:W-:Y:S01]  /*c570*/  F2FP.F16.F32.PACK_AB R136, R43, R136 ;  /* 0x000000882b88723e */ /* 0x000fe200000000ff */
        /* <DEDUP_REMOVED lines=13> */
[----:B------:R-:W-:-:S04]  /*c650*/  F2FP.F16.F32.PACK_AB R141, R30, R141 ;  /* 0x0000008d1e8d723e */ /* 0x000fc800000000ff */
[----:B------:R-:W0:Y:S01]  /*c660*/  MUFU.EX2 R34, R34 ;  /* 0x0000002200227308 */ /* 0x000e220000000800 */
[C---:B-1----:R-:W-:Y:S01]  /*c670*/  FADD.FTZ R4, R32.reuse, R3 ;  /* 0x0000000320047221 */ /* 0x042fe20000010000 */
[----:B------:R-:W-:-:S06]  /*c680*/  F2FP.F16.F32.PACK_AB R143, R32, R143 ;  /* 0x0000008f208f723e */ /* 0x000fcc00000000ff */
[----:B------:R-:W1:Y:S01]  /*c690*/  MUFU.EX2 R139, R139 ;  /* 0x0000008b008b7308 */ /* 0x000e620000000800 */
[----:B--2---:R-:W-:-:S07]  /*c6a0*/  FADD.FTZ R3, R137, R4 ;  /* 0x0000000489037221 */ /* 0x004fce0000010000 */
[----:B------:R-:W2:Y:S01]  /*c6b0*/  MUFU.EX2 R36, R36 ;  /* 0x0000002400247308 */ /* 0x000ea20000000800 */
[----:B0-----:R-:W-:Y:S01]  /*c6c0*/  FADD.FTZ R4, R34, R3 ;  /* 0x0000000322047221 */ /* 0x001fe20000010000 */
[----:B------:R-:W-:Y:S01]  /*c6d0*/  FFMA.FTZ R3, R0, UR30, -R79 ;  /* 0x0000001e00037c23 */ /* 0x000fe2000801084f */
[----:B------:R-:W-:-:S05]  /*c6e0*/  F2FP.F16.F32.PACK_AB R137, R34, R137 ;  /* 0x000000892289723e */ /* 0x000fca00000000ff */
[----:B------:R-:W0:Y:S01]  /*c6f0*/  MUFU.EX2 R133, R133 ;  /* 0x0000008500857308 */ /* 0x000e220000000800 */
[----:B-1----:R-:W-:-:S07]  /*c700*/  FADD.FTZ R25, R139, R4 ;  /* 0x000000048b197221 */ /* 0x002fce0000010000 */
[----:B------:R-:W1:Y:S01]  /*c710*/  MUFU.EX2 R38, R38 ;  /* 0x0000002600267308 */ /* 0x000e620000000800 */
[C---:B--2---:R-:W-:Y:S01]  /*c720*/  FADD.FTZ R4, R36.reuse, R25 ;  /* 0x0000001924047221 */ /* 0x044fe20000010000 */
[----:B------:R-:W-:Y:S01]  /*c730*/  FADD.FTZ R25, R59, R48 ;  /* 0x000000303b197221 */ /* 0x000fe20000010000 */
[----:B------:R-:W-:-:S05]  /*c740*/  F2FP.F16.F32.PACK_AB R139, R36, R139 ;  /* 0x0000008b248b723e */ /* 0x000fca00000000ff */
        /* <DEDUP_REMOVED lines=44> */
[----:B------:R-:W-:Y:S01]  /*ca10*/  F2FP.F16.F32.PACK_AB R125, R0, R125 ;  /* 0x0000007d007d723e */ /* 0x000fe200000000ff */
[----:B------:R-:W-:-:S05]  /*ca20*/  VIADD R0, R89, 0xfffffffe ;  /* 0xfffffffe59007836 */ /* 0x000fca0000000000 */
        /* <DEDUP_REMOVED lines=19> */
[C---:B------:R-:W-:Y:S01]  /*cb60*/  ISETP.GT.AND P1, PT, R15.reuse, RZ, PT ;  /* 0x000000ff0f00720c */ /* 0x040fe20003f24270 */
[----:B------:R-:W-:Y:S01]  /*cb70*/  BSSY B0, `(.L_x_1687) ;  /* 0x000000e000007945 */ /* 0x000fe20003800000 */
[----:B------:R-:W-:-:S11]  /*cb80*/  IADD3 R12, R15, -0x1, RZ ;  /* 0xffffffff0f0c7810 */ /* 0x000fd60007ffe0ff */
        /* <DEDUP_REMOVED lines=8> */
.L_x_1688:
[----:B------:R-:W-:-:S13]  /*cc10*/  ISETP.NE.AND P1, PT, R11, 0x1, PT ;  /* 0x000000010b00780c */ /* 0x000fda0003f25270 */
[----:B------:R-:W0:Y:S02]  /*cc20*/  @P1 LDC.64 R20, c[0x0][0x9e8] ;  /* 0x00027a00ff141b82 */ /* 0x000e240000000a00 */
[----:B0-----:R-:W-:-:S05]  /*cc30*/  @P1 IMAD.HI.U32 R20, R12, R20, RZ ;  /* 0x000000140c141227 */ /* 0x001fca00078e00ff */
[----:B------:R-:W-:-:S07]  /*cc40*/  @P1 SHF.R.U32.HI R12, RZ, R21, R20 ;  /* 0x00000015ff0c1219 */ /* 0x000fce0000011614 */
.L_x_1689:
[----:B------:R-:W-:Y:S05]  /*cc50*/  BSYNC B0 ;  /* 0x0000000000007941 */ /* 0x000fea0003800000 */
.L_x_1687:
[----:B------:R-:W-:-:S05]  /*cc60*/  IMAD R11, R12, R11, R11 ;  /* 0x0000000b0c0b7224 */ /* 0x000fca00078e020b */
[----:B------:R-:W-:-:S07]  /*cc70*/  VIMNMX R10, R10, R11, PT ;  /* 0x0000000b0a0a7248 */ /* 0x000fce0003fe0100 */
.L_x_1686:
[----:B------:R-:W2:Y:S01]  /*cc80*/  LDL R12, [R1+0x38] ;  /* 0x00003800010c7983 */ /* 0x000ea20000100800 */
[----:B------:R-:W-:Y:S01]  /*cc90*/  SHF.R.S32.HI R11, RZ, 0x1f, R10 ;  /* 0x0000001fff0b7819 */ /* 0x000fe2000001140a */
[----:B------:R-:W-:Y:S01]  /*cca0*/  ULDC UR8, c[0x0][0x9e4] ;  /* 0x0002790000087ab9 */ /* 0x000fe20000000800 */
[----:B------:R-:W-:Y:S01]  /*ccb0*/  ULDC UR7, c[0x0][0x9e4] ;  /* 0x0002790000077ab9 */ /* 0x000fe20000000800 */
[----:B------:R-:W-:Y:S01]  /*ccc0*/  ULDC UR10, c[0x0][0x9d8] ;  /* 0x00027600000a7ab9 */ /* 0x000fe20000000800 */
[----:B------:R-:W-:Y:S01]  /*ccd0*/  LEA.HI R11, R11, R10, RZ, 0x7 ;  /* 0x0000000a0b0b7211 */ /* 0x000fe200078f38ff */
[----:B------:R-:W-:Y:S01]  /*cce0*/  ULDC UR29, c[0x0][0x9d8] ;  /* 0x00027600001d7ab9 */ /* 0x000fe20000000800 */
[----:B------:R-:W-:Y:S01]  /*ccf0*/  ULDC UR11, c[0x0][0x9d8] ;  /* 0x00027600000b7ab9 */ /* 0x000fe20000000800 */
[----:B------:R-:W-:Y:S01]  /*cd00*/  ULDC UR6, c[0x0][0x988] ;  /* 0x0002620000067ab9 */ /* 0x000fe20000000800 */
[----:B------:R-:W-:Y:S01]  /*cd10*/  SHF.R.S32.HI R11, RZ, 0x7, R11 ;  /* 0x00000007ff0b7819 */ /* 0x000fe2000001140b */
[----:B------:R-:W-:Y:S01]  /*cd20*/  ULDC UR5, c[0x0][0x988] ;  /* 0x0002620000057ab9 */ /* 0x000fe20000000800 */
[----:B------:R-:W-:Y:S01]  /*cd30*/  ULDC UR4, c[0x0][0x988] ;  /* 0x0002620000047ab9 */ /* 0x000fe20000000800 */
[----:B------:R-:W-:Y:S01]  /*cd40*/  ULDC UR28, c[0x0][0x9e0] ;  /* 0x00027800001c7ab9 */ /* 0x000fe20000000800 */
[----:B------:R-:W-:Y:S01]  /*cd50*/  ULDC UR9, c[0x0][0x9e0] ;  /* 0x0002780000097ab9 */ /* 0x000fe20000000800 */
        /* <DEDUP_REMOVED lines=16> */
[----:B--2---:R-:W-:-:S04]  /*ce60*/  VIMNMX R12, R12, R11, !PT ;  /* 0x0000000b0c0c7248 */ /* 0x004fc80007fe0100 */
[----:B------:R-:W-:Y:S01]  /*ce70*/  ISETP.GE.AND P1, PT, R0, R12, PT ;  /* 0x0000000c0000720c */ /* 0x000fe20003f26270 */
[----:B------:R0:W-:-:S12]  /*ce80*/  STL [R1+0x24], R12 ;  /* 0x0000240c01007387 */ /* 0x0001d80000100800 */
[----:B0-----:R-:W-:Y:S05]  /*ce90*/  @!P1 BRA `(.L_x_1690) ;  /* 0x00000038002c9947 */ /* 0x001fea0003800000 */
[----:B------:R-:W-:-:S07]  /*cea0*/  IMAD.MOV.U32 R119, RZ, RZ, RZ ;  /* 0x000000ffff777224 */ /* 0x000fce00078e00ff */
.L_x_1710:
[----:B------:R-:W2:Y:S01]  /*ceb0*/  LDL R10, [R1+0x28] ;  /* 0x00002800010a7983 */ /* 0x000ea20000100800 */
[----:B------:R-:W-:Y:S01]  /*cec0*/  VIADD R15, R19, 0x1 ;  /* 0x00000001130f7836 */ /* 0x000fe20000000000 */
[----:B------:R-:W-:Y:S05]  /*ced0*/  YIELD ;  /* 0x0000000000007946 */ /* 0x000fea0003800000 */
[----:B------:R-:W-:-:S04]  /*cee0*/  ISETP.NE.AND P2, PT, R15, 0x2, PT ;  /* 0x000000020f00780c */ /* 0x000fc80003f45270 */
[----:B------:R-:W-:Y:S02]  /*cef0*/  SEL R11, RZ, 0x1, P2 ;  /* 0x00000001ff0b7807 */ /* 0x000fe40001000000 */
[----:B------:R-:W-:Y:S02]  /*cf00*/  SEL R15, R15, RZ, P2 ;  /* 0x000000ff0f0f7207 */ /* 0x000fe40001000000 */
[----:B------:R-:W-:Y:S02]  /*cf10*/  LOP3.LUT R20, R154, R11, RZ, 0x3c, !PT ;  /* 0x0000000b9a147212 */ /* 0x000fe400078e3cff */
[----:B--2---:R-:W-:-:S13]  /*cf20*/  ISETP.NE.AND P1, PT, R10, RZ, PT ;  /* 0x000000ff0a00720c */ /* 0x004fda0003f25270 */
[----:B------:R-:W-:Y:S05]  /*cf30*/  @P1 BRA `(.L_x_1691) ;  /* 0x0000000000301947 */ /* 0x000fea0003800000 */
[----:B------:R-:W-:Y:S05]  /*cf40*/  @!P0 BRA `(.L_x_1692) ;  /* 0x0000000000048947 */ /* 0x000fea0003800000 */
[----:B------:R-:W-:Y:S01]  /*cf50*/  BPT.TRAP 0x1 ;  /* 0x000000040000795c */ /* 0x000fe20000300000 */
.L_x_1692:
[----:B------:R-:W-:Y:S01]  /*cf60*/  IMAD R11, R15, 0x8, R2 ;  /* 0x000000080f0b7824 */ /* 0x000fe200078e0202 */
[----:B------:R-:W-:-:S04]  /*cf70*/  SHF.L.U32 R10, R20, 0x1f, RZ ;  /* 0x0000001f140a7819 */ /* 0x000fc800000006ff */
[----:B------:R0:W1:Y:S01]  /*cf80*/  SYNCS.PHASECHK.TRANS64.TRYWAIT P2, [R11+URZ+0x16830], R10 ;  /* 0x0168300a0b0075a7 */ /* 0x000062000804017f */
[----:B------:R-:W-:Y:S05]  /*cf90*/  @!P0 BRA `(.L_x_1693) ;  /* 0x0000000000048947 */ /* 0x000fea0003800000 */
[----:B------:R-:W-:Y:S01]  /*cfa0*/  BPT.TRAP 0x1 ;  /* 0x000000040000795c */ /* 0x000fe20000300000 */
.L_x_1693:
[----:B------:R-:W-:Y:S04]  /*cfb0*/  BSSY B0, `(.L_x_1691) ;  /* 0x0000004000007945 */ /* 0x000fe80003800000 */
[----:B-1----:R-:W-:Y:S05]  /*cfc0*/  @P2 BRA `(.L_x_1694) ;  /* 0x0000000000082947 */ /* 0x002fea0003800000 */
[----:B------:R-:W1:Y:S02]  /*cfd0*/  SYNCS.PHASECHK.TRANS64.TRYWAIT P2, [R11+URZ+0x16830], R10 ;  /* 0x0168300a0b0075a7 */ /* 0x000e64000804017f */
[----:B-1----:R-:W-:Y:S05]  /*cfe0*/  @!P2 BRA `(.L_x_1695) ;  /* 0x0000014000c8a947 */ /* 0x002fea0003800000 */
.L_x_1694:
[----:B------:R-:W-:Y:S05]  /*cff0*/  BSYNC B0 ;  /* 0x0000000000007941 */ /* 0x000fea0003800000 */
.L_x_1691:
[----:B------:R-:W2:Y:S01]  /*d000*/  LDL R12, [R1+0x2c] ;  /* 0x00002c00010c7983 */ /* 0x000ea20000100800 */
[----:B01----:R-:W0:Y:S01]  /*d010*/  S2R R10, SR_TID.X ;  /* 0x00000000000a7919 */ /* 0x003e220000002100 */
[----:B------:R-:W-:Y:S01]  /*d020*/  IMAD.MOV.U32 R11, RZ, RZ, 0x40000040 ;  /* 0x40000040ff0b7424 */ /* 0x000fe200078e00ff */
[----:B------:R-:W-:Y:S05]  /*d030*/  WARPSYNC.ALL ;  /* 0x0000000000007948 */ /* 0x000fea0003800000 */
[----:B------:R-:W-:Y:S02]  /*d040*/  R2UR UR23, R11 ;  /* 0x000000000b1772ca */ /* 0x000fe400000e0000 */
[----:B0-----:R-:W-:-:S05]  /*d050*/  SHF.R.U32.HI R10, RZ, 0x7, R10 ;  /* 0x00000007ff0a7819 */ /* 0x001fca000001160a */
[----:B------:R-:W-:Y:S02]  /*d060*/  VIADD R21, R10, 0x8 ;  /* 0x000000080a157836 */ /* 0x000fe40000000000 */
[----:B------:R-:W-:-:S05]  /*d070*/  IMAD.MOV.U32 R13, RZ, RZ, 0x40000040 ;  /* 0x40000040ff0d7424 */ /* 0x000fca00078e00ff */
[----:B------:R-:W-:Y:S01]  /*d080*/  R2UR UR19, R13 ;  /* 0x000000000d1372ca */ /* 0x000fe200000e0000 */
[----:B------:R-:W-:Y:S01]  /*d090*/  IMAD.MOV.U32 R25, RZ, RZ, 0x40000040 ;  /* 0x40000040ff197424 */ /* 0x000fe200078e00ff */
[----:B------:R-:W-:Y:S02]  /*d0a0*/  R2UR UR12, R6 ;  /* 0x00000000060c72ca */ /* 0x000fe400000e0000 */
[----:B------:R-:W-:Y:S02]  /*d0b0*/  R2UR UR13, R7 ;  /* 0x00000000070d72ca */ /* 0x000fe400000e0000 */
[C---:B------:R-:W-:Y:S02]  /*d0c0*/  R2UR UR15, R25.reuse ;  /* 0x00000000190f72ca */ /* 0x040fe400000e0000 */
[----:B------:R-:W-:Y:S01]  /*d0d0*/  R2UR UR27, R25 ;  /* 0x00000000191b72ca */ /* 0x000fe200000e0000 */
[----:B------:R0:W-:Y:S01]  /*d0e0*/  BAR.SYNC.DEFER_BLOCKING R21, 0x100 ;  /* 0x000400150000751d */ /* 0x0001e20000010000 */
[----:B--2---:R-:W-:-:S04]  /*d0f0*/  IMAD R24, R15, 0x400, R12 ;  /* 0x000004000f187824 */ /* 0x004fc800078e020c */
[----:B------:R-:W-:-:S05]  /*d100*/  VIADD R10, R24, 0x4 ;  /* 0x00000004180a7836 */ /* 0x000fca0000000000 */
[----:B------:R-:W-:Y:S02]  /*d110*/  R2UR UR22, R10 ;  /* 0x000000000a1672ca */ /* 0x000fe400000e0000 */
[----:B------:R-:W2:Y:S01]  /*d120*/  LDL.64 R10, [R1+0x18] ;  /* 0x00001800010a7983 */ /* 0x000ea20000100a00 */
[----:B------:R-:W-:-:S04]  /*d130*/  IADD3 R12, R24, 0x2, RZ ;  /* 0x00000002180c7810 */ /* 0x000fc80007ffe0ff */
[----:B------:R-:W-:Y:S02]  /*d140*/  R2UR UR18, R12 ;  /* 0x000000000c1272ca */ /* 0x000fe400000e0000 */
[----:B------:R-:W3:Y:S01]  /*d150*/  LDL.64 R12, [R1+0x10] ;  /* 0x00001000010c7983 */ /* 0x000ee20000100a00 */
[C---:B------:R-:W-:Y:S01]  /*d160*/  R2UR UR14, R24.reuse ;  /* 0x00000000180e72ca */ /* 0x040fe200000e0000 */
[----:B------:R-:W-:-:S05]  /*d170*/  VIADD R24, R24, 0x6 ;  /* 0x0000000618187836 */ /* 0x000fca0000000000 */
[----:B------:R-:W-:Y:S02]  /*d180*/  R2UR UR26, R24 ;  /* 0x00000000181a72ca */ /* 0x000fe400000e0000 */
[----:B------:R-:W-:-:S06]  /*d190*/  WARPGROUP.ARRIVE ;  /* 0x00000000000079c5 */ /* 0x000fcc0000000000 */
[----:B------:R-:W-:Y:S03]  /*d1a0*/  HGMMA.64x128x16.F32 R24, gdesc[UR12], RZ, !UPT, gsb0 ;  /* 0x01e000000c1879f0 */ /* 0x000fe6000c0008ff */
[----:B------:R-:W-:Y:S02]  /*d1b0*/  WARPGROUP.DEPBAR.LE gsb0, 0x0 ;  /* 0x00008000000079c5 */ /* 0x000fe40000010000 */
[----:B------:R-:W-:Y:S01]  /*d1c0*/  WARPGROUP.ARRIVE ;  /* 0x00000000000079c5 */ /* 0x000fe20000000000 */
[----:B--2---:R-:W-:Y:S02]  /*d1d0*/  R2UR UR16, R10 ;  /* 0x000000000a1072ca */ /* 0x004fe400000e0000 */
[----:B------:R-:W-:-:S13]  /*d1e0*/  R2UR UR17, R11 ;  /* 0x000000000b1172ca */ /* 0x000fda00000e0000 */
[----:B------:R-:W-:Y:S01]  /*d1f0*/  HGMMA.64x128x16.F32 R24, gdesc[UR16], R24, gsb0 ;  /* 0x01e00000101879f0 */ /* 0x000fe20008000818 */
[----:B---3--:R-:W-:Y:S02]  /*d200*/  R2UR UR20, R12 ;  /* 0x000000000c1472ca */ /* 0x008fe400000e0000 */
[----:B------:R-:W-:Y:S02]  /*d210*/  R2UR UR21, R13 ;  /* 0x000000000d1572ca */ /* 0x000fe400000e0000 */
        /* <DEDUP_REMOVED lines=12> */
.L_x_1697:
[----:B------:R-:W-:Y:S01]  /*d2e0*/  SHF.L.U32 R10, R154, 0x1f, RZ ;  /* 0x0000001f9a0a7819 */ /* 0x000fe200000006ff */
[----:B------:R-:W-:-:S04]  /*d2f0*/  IMAD R11, R19, 0x8, R2 ;  /* 0x00000008130b7824 */ /* 0x000fc800078e0202 */
[----:B------:R0:W1:Y:S01]  /*d300*/  SYNCS.PHASECHK.TRANS64.TRYWAIT P1, [R11+URZ+0x16850], R10 ;  /* 0x0168500a0b0075a7 */ /* 0x000062000802017f */
[----:B------:R-:W-:Y:S05]  /*d310*/  @!P0 BRA `(.L_x_1698) ;  /* 0x0000000000048947 */ /* 0x000fea0003800000 */
[----:B------:R-:W-:Y:S01]  /*d320*/  BPT.TRAP 0x1 ;  /* 0x000000040000795c */ /* 0x000fe20000300000 */
.L_x_1698:
[----:B-1----:R-:W-:Y:S05]  /*d330*/  @P1 BRA `(.L_x_1696) ;  /* 0x0000000000081947 */ /* 0x002fea0003800000 */
[----:B------:R-:W1:Y:S02]  /*d340*/  SYNCS.PHASECHK.TRANS64.TRYWAIT P1, [R11+URZ+0x16850], R10 ;  /* 0x0168500a0b0075a7 */ /* 0x000e64000802017f */
[----:B-1----:R-:W-:Y:S05]  /*d350*/  @!P1 BRA `(.L_x_1699) ;  /* 0x0000014000009947 */ /* 0x002fea0003800000 */
.L_x_1696:
[----:B01----:R-:W-:Y:S01]  /*d360*/  VIADD R10, R2, 0x400 ;  /* 0x00000400020a7836 */ /* 0x003fe20000000000 */
[----:B------:R-:W-:Y:S01]  /*d370*/  MOV R11, 0x40000040 ;  /* 0x40000040000b7802 */ /* 0x000fe20000000f00 */
[----:B------:R-:W-:Y:S05]  /*d380*/  WARPSYNC.ALL ;  /* 0x0000000000007948 */ /* 0x000fea0003800000 */
[----:B------:R-:W-:Y:S01]  /*d390*/  SHF.R.U32.HI R10, RZ, 0x4, R10 ;  /* 0x00000004ff0a7819 */ /* 0x000fe2000001160a */
[----:B------:R-:W-:Y:S01]  /*d3a0*/  WARPGROUP.ARRIVE ;  /* 0x00000000000079c5 */ /* 0x000fe20000000000 */
[----:B------:R-:W-:Y:S01]  /*d3b0*/  R2UR UR15, R11 ;  /* 0x000000000b0f72ca */ /* 0x000fe200000e0000 */
[----:B------:R-:W-:Y:S01]  /*d3c0*/  IMAD.MOV.U32 R13, RZ, RZ, 0x40000040 ;  /* 0x40000040ff0d7424 */ /* 0x000fe200078e00ff */
[----:B------:R-:W-:Y:S01]  /*d3d0*/  LOP3.LUT R10, R10, 0x3fff, RZ, 0xc0, !PT ;  /* 0x00003fff0a0a7812 */ /* 0x000fe200078ec0ff */
[----:B------:R-:W-:-:S02]  /*d3e0*/  IMAD.MOV.U32 R11, RZ, RZ, 0x40000040 ;  /* 0x40000040ff0b7424 */ /* 0x000fc400078e00ff */
[----:B------:R-:W0:Y:S02]  /*d3f0*/  S2R R154, SR_TID.X ;  /* 0x00000000009a7919 */ /* 0x000e240000002100 */
[----:B------:R-:W-:-:S04]  /*d400*/  IMAD R10, R19, 0x400, R10 ;  /* 0x00000400130a7824 */ /* 0x000fc800078e020a */
[C---:B------:R-:W-:Y:S01]  /*d410*/  VIADD R12, R10.reuse, 0x80 ;  /* 0x000000800a0c7836 */ /* 0x040fe20000000000 */
[----:B------:R-:W-:-:S13]  /*d420*/  R2UR UR14, R10 ;  /* 0x000000000a0e72ca */ /* 0x000fda00000e0000 */
[----:B------:R-:W-:Y:S01]  /*d430*/  HGMMA.64x64x16.F32 R88, R148, gdesc[UR12].tnspB, R88, gsb0 ;  /* 0x40e0000c94587df0 */ /* 0x000fe20008000858 */
[----:B------:R-:W-:Y:S01]  /*d440*/  R2UR UR14, R12 ;  /* 0x000000000c0e72ca */ /* 0x000fe200000e0000 */
[----:B------:R-:W-:Y:S01]  /*d450*/  VIADD R12, R10, 0x100 ;  /* 0x000001000a0c7836 */ /* 0x000fe20000000000 */
[----:B------:R-:W-:Y:S01]  /*d460*/  R2UR UR15, R13 ;  /* 0x000000000d0f72ca */ /* 0x000fe200000e0000 */
[----:B------:R-:W-:Y:S01]  /*d470*/  IMAD.MOV.U32 R13, RZ, RZ, 0x40000040 ;  /* 0x40000040ff0d7424 */ /* 0x000fe200078e00ff */
[----:B0-----:R-:W-:Y:S02]  /*d480*/  SHF.R.U32.HI R21, RZ, 0x7, R154 ;  /* 0x00000007ff157819 */ /* 0x001fe4000001169a */
[----:B------:R-:W-:Y:S01]  /*d490*/  ISETP.GE.U32.AND P1, PT, R154, 0x180, PT ;  /* 0x000001809a00780c */ /* 0x000fe20003f26070 */
[----:B------:R-:W-:Y:S02]  /*d4a0*/  WARPGROUP.DEPBAR.LE gsb0, 0x0 ;  /* 0x00008000000079c5 */ /* 0x000fe40000010000 */
[----:B------:R-:W-:-:S06]  /*d4b0*/  WARPGROUP.ARRIVE ;  /* 0x00000000000079c5 */ /* 0x000fcc0000000000 */
        /* <DEDUP_REMOVED lines=8> */
[----:B------:R-:W-:Y:S01]  /*d540*/  R2UR UR14, R12 ;  /* 0x000000000c0e72ca */ /* 0x000fe200000e0000 */
[----:B------:R-:W-:Y:S01]  /*d550*/  VIADD R12, R10, 0x200 ;  /* 0x000002000a0c7836 */ /* 0x000fe20000000000 */
[----:B------:R-:W-:Y:S02]  /*d560*/  R2UR UR15, R13 ;  /* 0x000000000d0f72ca */ /* 0x000fe400000e0000 */
[----:B------:R-:W-:Y:S01]  /*d570*/  MOV R13, 0x40000040 ;  /* 0x40000040000d7802 */ /* 0x000fe20000000f00 */
        /* <DEDUP_REMOVED lines=11> */
[C---:B------:R-:W-:Y:S01]  /*d630*/  VIADD R12, R10.reuse, 0x300 ;  /* 0x000003000a0c7836 */ /* 0x040fe20000000000 */
[----:B------:R-:W-:Y:S01]  /*d640*/  R2UR UR15, R13 ;  /* 0x000000000d0f72ca */ /* 0x000fe200000e0000 */
[----:B------:R-:W-:Y:S02]  /*d650*/  IMAD.MOV.U32 R13, RZ, RZ, 0x40000040 ;  /* 0x40000040ff0d7424 */ /* 0x000fe400078e00ff */
        /* <DEDUP_REMOVED lines=9> */
[----:B------:R-:W-:Y:S01]  /*d6f0*/  R2UR UR14, R10 ;  /* 0x000000000a0e72ca */ /* 0x000fe200000e0000 */
[----:B------:R-:W-:Y:S01]  /*d700*/  VIADD R10, R21, 0x9 ;  /* 0x00000009150a7836 */ /* 0x000fe20000000000 */
[----:B------:R-:W-:-:S04]  /*d710*/  R2UR UR15, R11 ;  /* 0x000000000b0f72ca */ /* 0x000fc800000e0000 */
        /* <DEDUP_REMOVED lines=8> */
.L_x_1700:
[----:B------:R-:W2:Y:S01]  /*d7a0*/  LDL R13, [R1+0x20] ;  /* 0x00002000010d7983 */ /* 0x000ea20000100800 */
[----:B------:R-:W1:Y:S03]  /*d7b0*/  LDC R11, c[0x0][0x448] ;  /* 0x00011200ff0b7b82 */ /* 0x000e660000000800 */
[----:B0-----:R-:W2:Y:S04]  /*d7c0*/  LDL R10, [R1+0x30] ;  /* 0x00003000010a7983 */ /* 0x001ea80000100800 */
[----:B------:R-:W3:Y:S01]  /*d7d0*/  LDL R125, [R1] ;  /* 0x00000000017d7983 */ /* 0x000ee20000100800 */
[----:B-1----:R-:W-:-:S13]  /*d7e0*/  ISETP.NE.AND P1, PT, R11, 0x1, PT ;  /* 0x000000010b00780c */ /* 0x002fda0003f25270 */
[----:B------:R-:W0:Y:S08]  /*d7f0*/  @P1 LDC R12, c[0x0][0x44c] ;  /* 0x00011300ff0c1b82 */ /* 0x000e300000000800 */
        /* <DEDUP_REMOVED lines=10> */
[----:B------:R-:W-:Y:S01]  /*d8a0*/  IMAD.U32 R59, RZ, RZ, UR38 ;  /* 0x00000026ff3b7e24 */ /* 0x000fe2000f8e00ff */
[----:B------:R-:W-:Y:S01]  /*d8b0*/  LOP3.LUT P3, RZ, R23, 0x4, RZ, 0xc0, !PT ;  /* 0x0000000417ff7812 */ /* 0x000fe2000786c0ff */
        /* <DEDUP_REMOVED lines=9> */
[----:B--2---:R-:W-:-:S05]  /*d950*/  IADD3 R10, R10, R13, RZ ;  /* 0x0000000d0a0a7210 */ /* 0x004fca0007ffe0ff */
[----:B0-----:R-:W-:-:S05]  /*d960*/  @P1 IMAD.HI.U32 R12, R10, R12, RZ ;  /* 0x0000000c0a0c1227 */ /* 0x001fca00078e00ff */
[----:B-1----:R-:W-:Y:S01]  /*d970*/  @P1 SHF.R.U32.HI R10, RZ, R11, R12 ;  /* 0x0000000bff0a1219 */ /* 0x002fe2000001160c */
        /* <DEDUP_REMOVED lines=31> */
[----:B------:R-:W-:-:S02]  /*db70*/  IMAD R58, R15, 0x8, R2 ;  /* 0x000000080f3a7824 */ /* 0x000fc400078e0202 */
        /* <DEDUP_REMOVED lines=8> */
[----:B------:R-:W-:Y:S02]  /*dc00*/  VIADD R58, R58, 0x16840 ;  /* 0x000168403a3a7836 */ /* 0x000fe40000000000 */
        /* <DEDUP_REMOVED lines=9> */
[----:B------:R-:W-:Y:S01]  /*dca0*/  PRMT R58, R59, 0x654, R58 ;  /* 0x000006543b3a7816 */ /* 0x000fe2000000003a */
[----:B------:R-:W-:-:S02]  /*dcb0*/  IMAD.SHL.U32 R85, R0, 0x80, RZ ;  /* 0x0000008000557824 */ /* 0x000fc400078e00ff */
[----:B------:R-:W-:Y:S01]  /*dcc0*/  FMUL.FTZ R74, R76, UR29 ;  /* 0x0000001d4c4a7c20 */ /* 0x000fe20008410000 */
[----:B------:R-:W0:Y:S01]  /*dcd0*/  SHFL.IDX PT, R123, R10, RZ, 0x1c1f ;  /* 0x001c1fff0a7b7589 */ /* 0x000e2200000e0000 */
[----:B------:R-:W-:Y:S01]  /*dce0*/  FMUL.FTZ R76, R78, UR29 ;  /* 0x0000001d4e4c7c20 */ /* 0x000fe20008410000 */
[----:B------:R-:W-:Y:S01]  /*dcf0*/  FMUL.FTZ R78, R80, UR29 ;  /* 0x0000001d504e7c20 */ /* 0x000fe20008410000 */
[----:B------:R-:W-:Y:S01]  /*dd00*/  FMUL.FTZ R80, R82, UR29 ;  /* 0x0000001d52507c20 */ /* 0x000fe20008410000 */
[----:B------:R1:W-:Y:S01]  /*dd10*/  SYNCS.ARRIVE.TRANS64.RED.A1T0 RZ, [R58+URZ], RZ ;  /* 0x000000ff3aff79a7 */ /* 0x0003e2000810043f */
[----:B------:R-:W-:Y:S01]  /*dd20*/  FMUL.FTZ R82, R84, UR29 ;  /* 0x0000001d54527c20 */ /* 0x000fe20008410000 */
[----:B------:R-:W-:Y:S01]  /*dd30*/  FMUL.FTZ R84, R86, UR29 ;  /* 0x0000001d56547c20 */ /* 0x000fe20008410000 */
[----:B------:R-:W-:Y:S01]  /*dd40*/  FMUL.FTZ R86, R87, UR29 ;  /* 0x0000001d57567c20 */ /* 0x000fe20008410000 */
[----:B-1----:R-:W-:Y:S01]  /*dd50*/  IADD3 R58, -R85, 0x1, RZ ;  /* 0x00000001553a7810 */ /* 0x002fe20007ffe1ff */
[----:B------:R-:W1:Y:S04]  /*dd60*/  MUFU.TANH R11, R11 ;  /* 0x0000000b000b7308 */ /* 0x000e680000002400 */
[----:B---3--:R-:W-:-:S04]  /*dd70*/  IMAD R58, R125, -0x2, R58 ;  /* 0xfffffffe7d3a7824 */ /* 0x008fc800078e023a */
[----:B------:R-:W2:Y:S01]  /*dd80*/  MUFU.TANH R12, R12 ;  /* 0x0000000c000c7308 */ /* 0x000ea20000002400 */
[----:B------:R-:W-:-:S07]  /*dd90*/  IADD3 R58, -R155, R58, R156 ;  /* 0x0000003a9b3a7210 */ /* 0x000fce0007ffe19c */
[----:B------:R-:W3:Y:S01]  /*dda0*/  MUFU.TANH R13, R13 ;  /* 0x0000000d000d7308 */ /* 0x000ee20000002400 */
[----:B------:R-:W-:-:S07]  /*ddb0*/  VIADD R121, R58, UR31 ;  /* 0x0000001f3a797c36 */ /* 0x000fce0008000000 */
        /* <DEDUP_REMOVED lines=50> */
[----:B------:R-:W1:Y:S08]  /*e0e0*/  MUFU.TANH R84, R84 ;  /* 0x0000005400547308 */ /* 0x000e700000002400 */
[----:B------:R-:W1:Y:S01]  /*e0f0*/  MUFU.TANH R86, R86 ;  /* 0x0000005600567308 */ /* 0x000e620000002400 */
[----:B------:R-:W-:Y:S01]  /*e100*/  VIADD R122, R58, UR28 ;  /* 0x0000001c3a7a7c36 */ /* 0x000fe20008000000 */
[----:B0-----:R-:W-:-:S03]  /*e110*/  IADD3 R87, R121, R123, RZ ;  /* 0x0000007b79577210 */ /* 0x001fc60007ffe0ff */
[----:B------:R-:W-:Y:S01]  /*e120*/  IMAD.IADD R120, R122, 0x1, R123 ;  /* 0x000000017a787824 */ /* 0x000fe200078e027b */
[----:B--234-:R-:W-:Y:S06]  /*e130*/  @!P3 BRA `(.L_x_1701) ;  /* 0x000000000058b947 */ /* 0x01cfec0003800000 */
[----:B------:R-:W-:Y:S01]  /*e140*/  IADD3 R123, -R155, R156, R123 ;  /* 0x0000009c9b7b7210 */ /* 0x000fe20007ffe17b */
[----:B------:R-:W-:Y:S03]  /*e150*/  BSSY B0, `(.L_x_1702) ;  /* 0x0000010000007945 */ /* 0x000fe60003800000 */
        /* <DEDUP_REMOVED lines=10> */
.L_x_1703:
[----:B------:R-:W-:-:S05]  /*e200*/  IMAD.U32 R124, RZ, RZ, UR8 ;  /* 0x00000008ff7c7e24 */ /* 0x000fca000f8e00ff */
[----:B------:R-:W-:-:S13]  /*e210*/  ISETP.NE.AND P1, PT, R124, 0x1, PT ;  /* 0x000000017c00780c */ /* 0x000fda0003f25270 */
[----:B------:R-:W0:Y:S02]  /*e220*/  @P1 LDC.64 R58, c[0x0][0x9e8] ;  /* 0x00027a00ff3a1b82 */ /* 0x000e240000000a00 */
[----:B0-----:R-:W-:-:S05]  /*e230*/  @P1 IMAD.HI.U32 R58, R123, R58, RZ ;  /* 0x0000003a7b3a1227 */ /* 0x001fca00078e00ff */
[----:B------:R-:W-:-:S07]  /*e240*/  @P1 SHF.R.U32.HI R123, RZ, R59, R58 ;  /* 0x0000003bff7b1219 */ /* 0x000fce000001163a */
.L_x_1704:
[----:B------:R-:W-:Y:S05]  /*e250*/  BSYNC B0 ;  /* 0x0000000000007941 */ /* 0x000fea0003800000 */
.L_x_1702:
[----:B------:R-:W-:-:S04]  /*e260*/  IMAD R123, R123, R124, -R85 ;  /* 0x0000007c7b7b7224 */ /* 0x000fc800078e0a55 */
[----:B------:R-:W-:-:S05]  /*e270*/  IMAD R123, R125, -0x2, R123 ;  /* 0xfffffffe7d7b7824 */ /* 0x000fca00078e027b */
[----:B------:R-:W-:Y:S02]  /*e280*/  VIMNMX R87, R87, R123, !PT ;  /* 0x0000007b57577248 */ /* 0x000fe40007fe0100 */
[----:B------:R-:W-:-:S07]  /*e290*/  VIADDMNMX R120, R123, R124, R120, PT ;  /* 0x0000007c7b787246 */ /* 0x000fce0003800178 */
.L_x_1701:
[----:B------:R-:W-:Y:S01]  /*e2a0*/  ISETP.GT.AND P5, PT, R0, -0x1, PT ;  /* 0xffffffff0000780c */ /* 0x000fe20003fa4270 */
[----:B------:R-:W0:Y:S03]  /*e2b0*/  SHFL.IDX PT, R10, R10, 0x1, 0x1c1f ;  /* 0x003c1f000a0a7f89 */ /* 0x000e2600000e0000 */
[C---:B------:R-:W-:Y:S02]  /*e2c0*/  ISETP.GT.AND P2, PT, R87.reuse, RZ, P5 ;  /* 0x000000ff5700720c */ /* 0x040fe40002f44270 */
[----:B------:R-:W-:Y:S02]  /*e2d0*/  ISETP.GT.AND P1, PT, R87, 0x1, P5 ;  /* 0x000000015700780c */ /* 0x000fe40002f24270 */
[C---:B------:R-:W-:Y:S02]  /*e2e0*/  ISETP.LT.OR P2, PT, R120.reuse, 0x1, P2 ;  /* 0x000000017800780c */ /* 0x040fe40001741670 */
[----:B------:R-:W-:-:S02]  /*e2f0*/  ISETP.LT.OR P1, PT, R120, 0x2, P1 ;  /* 0x000000027800780c */ /* 0x000fc40000f21670 */
[----:B-1----:R-:W-:Y:S02]  /*e300*/  FSEL R11, R11, -INF , !P2 ;  /* 0xff8000000b0b7808 */ /* 0x002fe40005000000 */
[----:B------:R-:W-:Y:S02]  /*e310*/  FSEL R12, R12, -INF , !P1 ;  /* 0xff8000000c0c7808 */ /* 0x000fe40004800000 */
[C---:B------:R-:W-:Y:S02]  /*e320*/  ISETP.GT.AND P2, PT, R87.reuse, 0x8, P5 ;  /* 0x000000085700780c */ /* 0x040fe40002f44270 */
[----:B------:R-:W-:Y:S02]  /*e330*/  ISETP.GT.AND P1, PT, R87, 0x9, P5 ;  /* 0x000000095700780c */ /* 0x000fe40002f24270 */
[C---:B------:R-:W-:Y:S02]  /*e340*/  ISETP.LT.OR P2, PT, R120.reuse, 0x9, P2 ;  /* 0x000000097800780c */ /* 0x040fe40001741670 */
[----:B------:R-:W-:-:S02]  /*e350*/  ISETP.LT.OR P1, PT, R120, 0xa, P1 ;  /* 0x0000000a7800780c */ /* 0x000fc40000f21670 */
[----:B------:R-:W-:Y:S01]  /*e360*/  FSEL R24, R24, -INF , !P2 ;  /* 0xff80000018187808 */ /* 0x000fe20005000000 */
[--C-:B0-----:R-:W-:Y:S01]  /*e370*/  IMAD.IADD R122, R122, 0x1, R10.reuse ;  /* 0x000000017a7a7824 */ /* 0x101fe200078e020a */
[----:B------:R-:W-:Y:S01]  /*e380*/  FSEL R25, R25, -INF , !P1 ;  /* 0xff80000019197808 */ /* 0x000fe20004800000 */
[----:B------:R-:W-:Y:S01]  /*e390*/  IMAD.IADD R121, R121, 0x1, R10 ;  /* 0x0000000179797824 */ /* 0x000fe200078e020a */
[C---:B------:R-:W-:Y:S02]  /*e3a0*/  ISETP.GT.AND P2, PT, R87.reuse, 0x10, P5 ;  /* 0x000000105700780c */ /* 0x040fe40002f44270 */
[----:B------:R-:W-:Y:S02]  /*e3b0*/  ISETP.GT.AND P1, PT, R87, 0x11, P5 ;  /* 0x000000115700780c */ /* 0x000fe40002f24270 */
[C---:B------:R-:W-:Y:S02]  /*e3c0*/  ISETP.LT.OR P2, PT, R120.reuse, 0x11, P2 ;  /* 0x000000117800780c */ /* 0x040fe40001741670 */
[----:B------:R-:W-:-:S02]  /*e3d0*/  ISETP.LT.OR P1, PT, R120, 0x12, P1 ;  /* 0x000000127800780c */ /* 0x000fc40000f21670 */
[----:B------:R-:W-:Y:S02]  /*e3e0*/  FSEL R28, R28, -INF , !P2 ;  /* 0xff8000001c1c7808 */ /* 0x000fe40005000000 */
[----:B------:R-:W-:Y:S02]  /*e3f0*/  FSEL R29, R29, -INF , !P1 ;  /* 0xff8000001d1d7808 */ /* 0x000fe40004800000 */
        /* <DEDUP_REMOVED lines=77> */
[----:B------:R-:W-:Y:S01]  /*e8d0*/  FSEL R83, R83, -INF , !P1 ;  /* 0xff80000053537808 */ /* 0x000fe20004800000 */
[----:B------:R-:W-:Y:S08]  /*e8e0*/  @!P3 BRA `(.L_x_1705) ;  /* 0x000000000058b947 */ /* 0x000ff00003800000 */
        /* <DEDUP_REMOVED lines=12> */
.L_x_1707:
[----:B------:R-:W-:-:S05]  /*e9b0*/  IMAD.U32 R87, RZ, RZ, UR8 ;  /* 0x00000008ff577e24 */ /* 0x000fca000f8e00ff */
[----:B------:R-:W-:-:S13]  /*e9c0*/  ISETP.NE.AND P1, PT, R87, 0x1, PT ;  /* 0x000000015700780c */ /* 0x000fda0003f25270 */
[----:B------:R-:W0:Y:S02]  /*e9d0*/  @P1 LDC.64 R32, c[0x0][0x9e8] ;  /* 0x00027a00ff201b82 */ /* 0x000e240000000a00 */
[----:B0-----:R-:W-:-:S05]  /*e9e0*/  @P1 IMAD.HI.U32 R32, R10, R32, RZ ;  /* 0x000000200a201227 */ /* 0x001fca00078e00ff */
[----:B------:R-:W-:-:S07]  /*e9f0*/  @P1 SHF.R.U32.HI R10, RZ, R33, R32 ;  /* 0x00000021ff0a1219 */ /* 0x000fce0000011620 */
.L_x_1708:
[----:B------:R-:W-:Y:S05]  /*ea00*/  BSYNC B0 ;  /* 0x0000000000007941 */ /* 0x000fea0003800000 */
.L_x_1706:
[----:B------:R-:W-:-:S04]  /*ea10*/  IMAD R10, R10, R87, -R85 ;  /* 0x000000570a0a7224 */ /* 0x000fc800078e0a55 */
[----:B------:R-:W-:-:S05]  /*ea20*/  IMAD R10, R125, -0x2, R10 ;  /* 0xfffffffe7d0a7824 */ /* 0x000fca00078e020a */
[----:B------:R-:W-:Y:S02]  /*ea30*/  VIMNMX R121, R121, R10, !PT ;  /* 0x0000000a79797248 */ /* 0x000fe40007fe0100 */
[----:B------:R-:W-:-:S07]  /*ea40*/  VIADDMNMX R122, R10, R87, R122, PT ;  /* 0x000000570a7a7246 */ /* 0x000fce000380017a */
.L_x_1705:
[----:B------:R-:W-:Y:S01]  /*ea50*/  FMNMX.FTZ R33, R11, R5, !PT ;  /* 0x000000050b217209 */ /* 0x000fe20007810000 */
[----:B------:R-:W-:Y:S01]  /*ea60*/  UMOV UR30, UR5 ;  /* 0x00000005001e7c82 */ /* 0x000fe20008000000 */
[----:B------:R-:W-:Y:S02]  /*ea70*/  ISETP.GT.AND P1, PT, R121, 0x1, P5 ;  /* 0x000000017900780c */ /* 0x000fe40002f24270 */
[----:B------:R-:W-:Y:S02]  /*ea80*/  FMNMX.FTZ R33, R12, R33, !PT ;  /* 0x000000210c217209 */ /* 0x000fe40007810000 */
[----:B------:R-:W-:Y:S02]  /*ea90*/  LOP3.LUT R23, R23, 0xbfffffff, RZ, 0xc0, !PT ;  /* 0xbfffffff17177812 */ /* 0x000fe400078ec0ff */
[----:B------:R-:W-:Y:S02]  /*eaa0*/  FMNMX.FTZ R10, R24, R33, !PT ;  /* 0x00000021180a7209 */ /* 0x000fe40007810000 */
[----:B------:R-:W-:-:S02]  /*eab0*/  ISETP.LT.OR P1, PT, R122, 0x2, P1 ;  /* 0x000000027a00780c */ /* 0x000fc40000f21670 */
[----:B------:R-:W-:Y:S02]  /*eac0*/  FMNMX.FTZ R33, R25, R10, !PT ;  /* 0x0000000a19217209 */ /* 0x000fe40007810000 */
[----:B------:R-:W-:Y:S02]  /*ead0*/  ISETP.GT.AND P2, PT, R121, 0x8, P5 ;  /* 0x000000087900780c */ /* 0x000fe40002f44270 */
[----:B------:R-:W-:Y:S02]  /*eae0*/  FMNMX.FTZ R10, R28, R33, !PT ;  /* 0x000000211c0a7209 */ /* 0x000fe40007810000 */
[----:B------:R-:W-:Y:S02]  /*eaf0*/  @P0 LOP3.LUT R23, R23, 0x40000000, RZ, 0xfc, !PT ;  /* 0x4000000017170812 */ /* 0x000fe400078efcff */
[----:B------:R-:W-:Y:S02]  /*eb00*/  FMNMX.FTZ R33, R29, R10, !PT ;  /* 0x0000000a1d217209 */ /* 0x000fe40007810000 */
[----:B------:R-:W-:-:S02]  /*eb10*/  FSEL R21, R21, -INF , !P1 ;  /* 0xff80000015157808 */ /* 0x000fc40004800000 */
[----:B------:R-:W-:Y:S02]  /*eb20*/  FMNMX.FTZ R10, R58, R33, !PT ;  /* 0x000000213a0a7209 */ /* 0x000fe40007810000 */
[----:B------:R-:W-:Y:S02]  /*eb30*/  ISETP.GT.AND P0, PT, R121, RZ, P5 ;  /* 0x000000ff7900720c */ /* 0x000fe40002f04270 */
[----:B------:R-:W-:Y:S02]  /*eb40*/  FMNMX.FTZ R33, R59, R10, !PT ;  /* 0x0000000a3b217209 */ /* 0x000fe40007810000 */
[----:B------:R-:W-:Y:S02]  /*eb50*/  ISETP.GT.AND P1, PT, R121, 0x9, P5 ;  /* 0x000000097900780c */ /* 0x000fe40002f24270 */
[----:B------:R-:W-:Y:S02]  /*eb60*/  FMNMX.FTZ R10, R36, R33, !PT ;  /* 0x00000021240a7209 */ /* 0x000fe40007810000 */
[----:B------:R-:W-:-:S02]  /*eb70*/  ISETP.LT.OR P2, PT, R122, 0x9, P2 ;  /* 0x000000097a00780c */ /* 0x000fc40001741670 */
        /* <DEDUP_REMOVED lines=11> */
[----:B------:R-:W-:-:S02]  /*ec30*/  FSEL R27, R27, -INF , !P1 ;  /* 0xff8000001b1b7808 */ /* 0x000fc40004800000 */
[----:B------:R-:W-:Y:S02]  /*ec40*/  FMNMX.FTZ R33, R49, R10, !PT ;  /* 0x0000000a31217209 */ /* 0x000fe40007810000 */
[----:B------:R-:W-:Y:S02]  /*ec50*/  ISETP.GT.AND P1, PT, R121, 0x11, P5 ;  /* 0x000000117900780c */ /* 0x000fe40002f24270 */
[----:B------:R-:W-:Y:S02]  /*ec60*/  FMNMX.FTZ R10, R52, R33, !PT ;  /* 0x00000021340a7209 */ /* 0x000fe40007810000 */
[----:B------:R-:W-:Y:S02]  /*ec70*/  ISETP.LT.OR P2, PT, R122, 0x11, P2 ;  /* 0x000000117a00780c */ /* 0x000fe40001741670 */
[----:B------:R-:W-:Y:S02]  /*ec80*/  FMNMX.FTZ R33, R53, R10, !PT ;  /* 0x0000000a35217209 */ /* 0x000fe40007810000 */
[----:B------:R-:W-:-:S02]  /*ec90*/  FMNMX.FTZ R120, R13, R14, !PT ;  /* 0x0000000e0d787209 */ /* 0x000fc40007810000 */
[----:B------:R-:W-:Y:S02]  /*eca0*/  FMNMX.FTZ R10, R56, R33, !PT ;  /* 0x00000021380a7209 */ /* 0x000fe40007810000 */
[----:B------:R-:W-:Y:S02]  /*ecb0*/  ISETP.LT.OR P1, PT, R122, 0x12, P1 ;  /* 0x000000127a00780c */ /* 0x000fe40000f21670 */
[----:B------:R-:W-:Y:S02]  /*ecc0*/  FMNMX.FTZ R33, R57, R10, !PT ;  /* 0x0000000a39217209 */ /* 0x000fe40007810000 */
[----:B------:R-:W-:Y:S02]  /*ecd0*/  FSEL R30, R30, -INF , !P2 ;  /* 0xff8000001e1e7808 */ /* 0x000fe40005000000 */
        /* <DEDUP_REMOVED lines=24> */
[----:B------:R-:W-:Y:S01]  /*ee60*/  ISETP.GT.AND P2, PT, R121, 0x28, P5 ;  /* 0x000000287900780c */ /* 0x000fe20002f44270 */
[----:B------:R-:W0:Y:S01]  /*ee70*/  SHFL.BFLY PT, R10, R33, 0x2, 0x1f ;  /* 0x0c401f00210a7f89 */ /* 0x000e2200000e0000 */
[----:B------:R-:W-:-:S02]  /*ee80*/  FSEL R39, R39, -INF , !P1 ;  /* 0xff80000027277808 */ /* 0x000fc40004800000 */
[C---:B------:R-:W-:Y:S02]  /*ee90*/  ISETP.GT.AND P1, PT, R121.reuse, 0x29, P5 ;  /* 0x000000297900780c */ /* 0x040fe40002f24270 */
[C---:B------:R-:W-:Y:S02]  /*eea0*/  ISETP.LT.OR P2, PT, R122.reuse, 0x29, P2 ;  /* 0x000000297a00780c */ /* 0x040fe40001741670 */
[----:B------:R-:W-:Y:S02]  /*eeb0*/  ISETP.LT.OR P1, PT, R122, 0x2a, P1 ;  /* 0x0000002a7a00780c */ /* 0x000fe40000f21670 */
[----:B------:R-:W-:Y:S02]  /*eec0*/  FSEL R42, R42, -INF , !P2 ;  /* 0xff8000002a2a7808 */ /* 0x000fe40005000000 */
[----:B------:R-:W-:Y:S02]  /*eed0*/  ISETP.GT.AND P2, PT, R121, 0x30, P5 ;  /* 0x000000307900780c */ /* 0x000fe40002f44270 */
[----:B------:R-:W-:-:S02]  /*eee0*/  FSEL R43, R43, -INF , !P1 ;  /* 0xff8000002b2b7808 */ /* 0x000fc40004800000 */
[C---:B------:R-:W-:Y:S02]  /*eef0*/  ISETP.GT.AND P1, PT, R121.reuse, 0x31, P5 ;  /* 0x000000317900780c */ /* 0x040fe40002f24270 */
[C---:B------:R-:W-:Y:S02]  /*ef00*/  ISETP.LT.OR P2, PT, R122.reuse, 0x31, P2 ;  /* 0x000000317a00780c */ /* 0x040fe40001741670 */
[----:B------:R-:W-:Y:S02]  /*ef10*/  ISETP.LT.OR P1, PT, R122, 0x32, P1 ;  /* 0x000000327a00780c */ /* 0x000fe40000f21670 */
[----:B------:R-:W-:Y:S02]  /*ef20*/  FSEL R46, R46, -INF , !P2 ;  /* 0xff8000002e2e7808 */ /* 0x000fe40005000000 */
[----:B------:R-:W-:Y:S02]  /*ef30*/  ISETP.GT.AND P2, PT, R121, 0x38, P5 ;  /* 0x000000387900780c */ /* 0x000fe40002f44270 */
[----:B0-----:R-:W-:-:S02]  /*ef40*/  FMNMX.FTZ R85, R33, R10, !PT ;  /* 0x0000000a21557209 */ /* 0x001fc40007810000 */
[----:B------:R-:W-:Y:S02]  /*ef50*/  FMNMX.FTZ R33, R21, R120, !PT ;  /* 0x0000007815217209 */ /* 0x000fe40007810000 */
[----:B------:R-:W-:Y:S01]  /*ef60*/  FSEL R47, R47, -INF , !P1 ;  /* 0xff8000002f2f7808 */ /* 0x000fe20004800000 */
[----:B------:R-:W0:Y:S01]  /*ef70*/  SHFL.BFLY PT, R10, R85, 0x1, 0x1f ;  /* 0x0c201f00550a7f89 */ /* 0x000e2200000e0000 */
        /* <DEDUP_REMOVED lines=28> */
[C---:B------:R-:W-:Y:S02]  /*f140*/  ISETP.GT.AND P4, PT, R121.reuse, 0x68, P5 ;  /* 0x000000687900780c */ /* 0x040fe40002f84270 */
[----:B------:R-:W-:Y:S02]  /*f150*/  FMNMX.FTZ R120, R54, R33, !PT ;  /* 0x0000002136787209 */ /* 0x000fe40007810000 */
[----:B------:R-:W-:Y:S02]  /*f160*/  ISETP.LT.OR P1, PT, R122, 0x4a, P1 ;  /* 0x0000004a7a00780c */ /* 0x000fe40000f21670 */
[----:B------:R-:W-:Y:S02]  /*f170*/  FSEL R60, R60, -INF , !P2 ;  /* 0xff8000003c3c7808 */ /* 0x000fe40005000000 */
[----:B------:R-:W-:Y:S02]  /*f180*/  ISETP.LT.OR P4, PT, R122, 0x69, P4 ;  /* 0x000000697a00780c */ /* 0x000fe40002781670 */
[----:B------:R-:W-:-:S02]  /*f190*/  ISETP.GT.AND P2, PT, R121, 0x50, P5 ;  /* 0x000000507900780c */ /* 0x000fc40002f44270 */
[----:B------:R-:W-:Y:S02]  /*f1a0*/  FMNMX.FTZ R33, R55, R120, !PT ;  /* 0x0000007837217209 */ /* 0x000fe40007810000 */
[----:B------:R-:W-:Y:S02]  /*f1b0*/  FSEL R61, R61, -INF , !P1 ;  /* 0xff8000003d3d7808 */ /* 0x000fe40004800000 */
[----:B------:R-:W-:Y:S02]  /*f1c0*/  ISETP.GT.AND P1, PT, R121, 0x51, P5 ;  /* 0x000000517900780c */ /* 0x000fe40002f24270 */
[----:B------:R-:W-:Y:S02]  /*f1d0*/  ISETP.LT.OR P2, PT, R122, 0x51, P2 ;  /* 0x000000517a00780c */ /* 0x000fe40001741670 */
[----:B------:R-:W-:Y:S02]  /*f1e0*/  FMNMX.FTZ R120, R60, R33, !PT ;  /* 0x000000213c787209 */ /* 0x000fe40007810000 */
[----:B------:R-:W-:-:S02]  /*f1f0*/  ISETP.LT.OR P1, PT, R122, 0x52, P1 ;  /* 0x000000527a00780c */ /* 0x000fc40000f21670 */
[----:B------:R-:W-:Y:S02]  /*f200*/  FSEL R64, R64, -INF , !P2 ;  /* 0xff80000040407808 */ /* 0x000fe40005000000 */
[----:B------:R-:W-:Y:S02]  /*f210*/  LOP3.LUT R23, R23, 0xfffffffd, RZ, 0xc0, !PT ;  /* 0xfffffffd17177812 */ /* 0x000fe400078ec0ff */
[C---:B------:R-:W-:Y:S02]  /*f220*/  ISETP.GT.AND P2, PT, R121.reuse, 0x58, P5 ;  /* 0x000000587900780c */ /* 0x040fe40002f44270 */
[----:B------:R-:W-:Y:S02]  /*f230*/  ISETP.GT.AND P6, PT, R121, 0x69, P5 ;  /* 0x000000697900780c */ /* 0x000fe40002fc4270 */
[----:B0-----:R-:W-:Y:S02]  /*f240*/  FMNMX.FTZ R10, R85, R10, !PT ;  /* 0x0000000a550a7209 */ /* 0x001fe40007810000 */
[----:B------:R-:W-:-:S02]  /*f250*/  FMNMX.FTZ R33, R61, R120, !PT ;  /* 0x000000783d217209 */ /* 0x000fc40007810000 */
[----:B------:R-:W-:Y:S02]  /*f260*/  FSEL R65, R65, -INF , !P1 ;  /* 0xff80000041417808 */ /* 0x000fe40004800000 */
[----:B------:R-:W-:Y:S02]  /*f270*/  @P4 LOP3.LUT R23, R23, 0x2, RZ, 0xfc, !PT ;  /* 0x0000000217174812 */ /* 0x000fe400078efcff */
[----:B------:R-:W-:Y:S02]  /*f280*/  ISETP.GT.AND P1, PT, R121, 0x59, P5 ;  /* 0x000000597900780c */ /* 0x000fe40002f24270 */
[C---:B------:R-:W-:Y:S02]  /*f290*/  ISETP.LT.OR P2, PT, R122.reuse, 0x59, P2 ;  /* 0x000000597a00780c */ /* 0x040fe40001741670 */
[----:B------:R-:W-:Y:S02]  /*f2a0*/  ISETP.LT.OR P4, PT, R122, 0x6a, P6 ;  /* 0x0000006a7a00780c */ /* 0x000fe40003781670 */
[----:B------:R-:W-:-:S02]  /*f2b0*/  FSETP.NEU.FTZ.AND P6, PT, R10, -INF , PT ;  /* 0xff8000000a00780b */ /* 0x000fc40003fdd000 */
[----:B------:R-:W-:Y:S02]  /*f2c0*/  FMNMX.FTZ R120, R64, R33, !PT ;  /* 0x0000002140787209 */ /* 0x000fe40007810000 */
[----:B------:R-:W-:Y:S02]  /*f2d0*/  ISETP.LT.OR P1, PT, R122, 0x5a, P1 ;  /* 0x0000005a7a00780c */ /* 0x000fe40000f21670 */
[----:B------:R-:W-:Y:S02]  /*f2e0*/  FSEL R68, R68, -INF , !P2 ;  /* 0xff80000044447808 */ /* 0x000fe40005000000 */
[----:B------:R-:W-:Y:S02]  /*f2f0*/  ISETP.GT.AND P2, PT, R121, 0x60, P5 ;  /* 0x000000607900780c */ /* 0x000fe40002f44270 */
[----:B------:R-:W-:Y:S02]  /*f300*/  FSEL R32, R10, RZ, P6 ;  /* 0x000000ff0a207208 */ /* 0x000fe40003000000 */
[----:B------:R-:W-:-:S02]  /*f310*/  FMNMX.FTZ R33, R65, R120, !PT ;  /* 0x0000007841217209 */ /* 0x000fc40007810000 */
[----:B------:R-:W-:Y:S01]  /*f320*/  FSEL R69, R69, -INF , !P1 ;  /* 0xff80000045457808 */ /* 0x000fe20004800000 */
[----:B------:R-:W-:Y:S01]  /*f330*/  FADD.FTZ R5, -R32, R5 ;  /* 0x0000000520057221 */ /* 0x000fe20000010100 */
[----:B------:R-:W-:Y:S01]  /*f340*/  ISETP.GT.AND P1, PT, R121, 0x61, P5 ;  /* 0x000000617900780c */ /* 0x000fe20002f24270 */
[----:B------:R-:W-:Y:S01]  /*f350*/  FMUL.FTZ R32, R10, UR30 ;  /* 0x0000001e0a207c20 */ /* 0x000fe20008410000 */
[----:B------:R-:W-:Y:S01]  /*f360*/  ISETP.LT.OR P2, PT, R122, 0x61, P2 ;  /* 0x000000617a00780c */ /* 0x000fe20001741670 */
[----:B------:R-:W-:Y:S01]  /*f370*/  FMUL.FTZ R5, R5, UR30 ;  /* 0x0000001e05057c20 */ /* 0x000fe20008410000 */
[----:B------:R-:W-:Y:S02]  /*f380*/  FMNMX.FTZ R120, R68, R33, !PT ;  /* 0x0000002144787209 */ /* 0x000fe40007810000 */
[----:B------:R-:W-:Y:S02]  /*f390*/  ISETP.LT.OR P1, PT, R122, 0x62, P1 ;  /* 0x000000627a00780c */ /* 0x000fe40000f21670 */
[----:B------:R-:W-:Y:S01]  /*f3a0*/  FSEL R72, R72, -INF , !P2 ;  /* 0xff80000048487808 */ /* 0x000fe20005000000 */
[----:B------:R-:W-:Y:S01]  /*f3b0*/  MUFU.EX2 R5, R5 ;  /* 0x0000000500057308 */ /* 0x000fe20000000800 */
[----:B------:R-:W-:-:S02]  /*f3c0*/  FMNMX.FTZ R33, R69, R120, !PT ;  /* 0x0000007845217209 */ /* 0x000fc40007810000 */
[----:B------:R-:W-:Y:S02]  /*f3d0*/  FSEL R32, R32, RZ, P6 ;  /* 0x000000ff20207208 */ /* 0x000fe40003000000 */
[----:B------:R-:W-:Y:S02]  /*f3e0*/  FSEL R73, R73, -INF , !P1 ;  /* 0xff80000049497808 */ /* 0x000fe40004800000 */
[----:B------:R-:W-:Y:S01]  /*f3f0*/  LOP3.LUT P6, RZ, R23, 0x2, RZ, 0xc0, !PT ;  /* 0x0000000217ff7812 */ /* 0x000fe200078cc0ff */
[--C-:B------:R-:W-:Y:S01]  /*f400*/  FFMA.FTZ R11, R11, UR30, -R32.reuse ;  /* 0x0000001e0b0b7c23 */ /* 0x100fe20008010820 */
[----:B------:R-:W-:Y:S01]  /*f410*/  FMNMX.FTZ R120, R72, R33, !PT ;  /* 0x0000002148787209 */ /* 0x000fe20007810000 */
[--C-:B------:R-:W-:Y:S01]  /*f420*/  FFMA.FTZ R12, R12, UR30, -R32.reuse ;  /* 0x0000001e0c0c7c23 */ /* 0x100fe20008010820 */
[----:B------:R-:W-:Y:S01]  /*f430*/  ISETP.GT.AND P3, PT, R121, 0x70, P5 ;  /* 0x000000707900780c */ /* 0x000fe20002f64270 */
[--C-:B------:R-:W-:Y:S01]  /*f440*/  FFMA.FTZ R24, R24, UR30, -R32.reuse ;  /* 0x0000001e18187c23 */ /* 0x100fe20008010820 */
[----:B------:R-:W-:Y:S01]  /*f450*/  FSEL R76, R76, -INF , !P6 ;  /* 0xff8000004c4c7808 */ /* 0x000fe20007000000 */
[--C-:B------:R-:W-:Y:S01]  /*f460*/  FFMA.FTZ R25, R25, UR30, -R32.reuse ;  /* 0x0000001e19197c23 */ /* 0x100fe20008010820 */
[----:B------:R-:W-:Y:S01]  /*f470*/  FMNMX.FTZ R33, R73, R120, !PT ;  /* 0x0000007849217209 */ /* 0x000fe20007810000 */
[--C-:B------:R-:W-:Y:S01]  /*f480*/  FFMA.FTZ R28, R28, UR30, -R32.reuse ;  /* 0x0000001e1c1c7c23 */ /* 0x100fe20008010820 */
[----:B------:R-:W-:Y:S01]  /*f490*/  ISETP.GT.AND P2, PT, R121, 0x71, P5 ;  /* 0x000000717900780c */ /* 0x000fe20002f44270 */
[--C-:B------:R-:W-:Y:S01]  /*f4a0*/  FFMA.FTZ R29, R29, UR30, -R32.reuse ;  /* 0x0000001e1d1d7c23 */ /* 0x100fe20008010820 */
[----:B------:R-:W-:Y:S01]  /*f4b0*/  ISETP.LT.OR P3, PT, R122, 0x71, P3 ;  /* 0x000000717a00780c */ /* 0x000fe20001f61670 */
        /* <DEDUP_REMOVED lines=21> */
[----:B------:R-:W-:Y:S01]  /*f610*/  ISETP.LT.OR P5, PT, R122, 0x7a, P5 ;  /* 0x0000007a7a00780c */ /* 0x000fe20002fa1670 */
[--C-:B------:R-:W-:Y:S01]  /*f620*/  FFMA.FTZ R53, R53, UR30, -R32.reuse ;  /* 0x0000001e35357c23 */ /* 0x100fe20008010820 */
[----:B------:R-:W-:Y:S01]  /*f630*/  FSEL R84, R84, -INF , !P1 ;  /* 0xff80000054547808 */ /* 0x000fe20004800000 */
[--C-:B------:R-:W-:Y:S01]  /*f640*/  FFMA.FTZ R56, R56, UR30, -R32.reuse ;  /* 0x0000001e38387c23 */ /* 0x100fe20008010820 */
[----:B------:R-:W-:Y:S01]  /*f650*/  FMNMX.FTZ R33, R81, R33, !PT ;  /* 0x0000002151217209 */ /* 0x000fe20007810000 */
[--C-:B------:R-:W-:Y:S01]  /*f660*/  FFMA.FTZ R57, R57, UR30, -R32.reuse ;  /* 0x0000001e39397c23 */ /* 0x100fe20008010820 */
[----:B------:R-:W-:Y:S01]  /*f670*/  FSEL R86, R86, -INF , !P5 ;  /* 0xff80000056567808 */ /* 0x000fe20006800000 */
        /* <DEDUP_REMOVED lines=14> */
[----:B------:R-:W0:Y:S01]  /*f760*/  MUFU.EX2 R148, R11 ;  /* 0x0000000b00947308 */ /* 0x000e220000000800 */
[----:B------:R-:W1:Y:S01]  /*f770*/  SHFL.BFLY PT, R83, R33, 0x2, 0x1f ;  /* 0x0c401f0021537f89 */ /* 0x000e6200000e0000 */
[----:B------:R-:W-:-:S06]  /*f780*/  LOP3.LUT P0, RZ, R23, 0x40000000, RZ, 0xc0, !PT ;  /* 0x4000000017ff7812 */ /* 0x000fcc000780c0ff */
[----:B------:R-:W2:Y:S08]  /*f790*/  MUFU.EX2 R12, R12 ;  /* 0x0000000c000c7308 */ /* 0x000eb00000000800 */
[----:B------:R-:W-:Y:S01]  /*f7a0*/  MUFU.EX2 R24, R24 ;  /* 0x0000001800187308 */ /* 0x000fe20000000800 */
[----:B0-----:R-:W-:-:S07]  /*f7b0*/  FFMA.FTZ R4, R5, R4, R148 ;  /* 0x0000000405047223 */ /* 0x001fce0000010094 */
[----:B------:R-:W-:Y:S01]  /*f7c0*/  MUFU.EX2 R25, R25 ;  /* 0x0000001900197308 */ /* 0x000fe20000000800 */
[----:B-1----:R-:W-:Y:S01]  /*f7d0*/  FMNMX.FTZ R11, R33, R83, !PT ;  /* 0x00000053210b7209 */ /* 0x002fe20007810000 */
[----:B--2---:R-:W-:-:S04]  /*f7e0*/  FADD.FTZ R4, R12, R4 ;  /* 0x000000040c047221 */ /* 0x004fc80000010000 */
[----:B------:R-:W0:Y:S02]  /*f7f0*/  SHFL.BFLY PT, R33, R11, 0x1, 0x1f ;  /* 0x0c201f000b217f89 */ /* 0x000e2400000e0000 */
[----:B------:R-:W-:Y:S08]  /*f800*/  MUFU.EX2 R28, R28 ;  /* 0x0000001c001c7308 */ /* 0x000ff00000000800 */
[----:B------:R-:W-:Y:S08]  /*f810*/  MUFU.EX2 R29, R29 ;  /* 0x0000001d001d7308 */ /* 0x000ff00000000800 */
[----:B------:R-:W-:Y:S01]  /*f820*/  MUFU.EX2 R58, R58 ;  /* 0x0000003a003a7308 */ /* 0x000fe20000000800 */
[----:B0-----:R-:W-:-:S07]  /*f830*/  FMNMX.FTZ R11, R11, R33, !PT ;  /* 0x000000210b0b7209 */ /* 0x001fce0007810000 */
[----:B------:R-:W-:Y:S01]  /*f840*/  MUFU.EX2 R59, R59 ;  /* 0x0000003b003b7308 */ /* 0x000fe20000000800 */
[----:B------:R-:W-:-:S04]  /*f850*/  FSETP.NEU.FTZ.AND P1, PT, R11, -INF , PT ;  /* 0xff8000000b00780b */ /* 0x000fc80003f3d000 */
[----:B------:R-:W-:-:S03]  /*f860*/  FSEL R33, R11, RZ, P1 ;  /* 0x000000ff0b217208 */ /* 0x000fc60000800000 */
[----:B------:R-:W-:Y:S02]  /*f870*/  MUFU.EX2 R36, R36 ;  /* 0x0000002400247308 */ /* 0x000fe40000000800 */
[----:B------:R-:W-:Y:S01]  /*f880*/  FADD.FTZ R14, -R33, R14 ;  /* 0x0000000e210e7221 */ /* 0x000fe20000010100 */
[----:B------:R-:W-:-:S03]  /*f890*/  FMUL.FTZ R33, R11, UR30 ;  /* 0x0000001e0b217c20 */ /* 0x000fc60008410000 */
[----:B------:R-:W-:Y:S02]  /*f8a0*/  FMUL.FTZ R14, R14, UR30 ;  /* 0x0000001e0e0e7c20 */ /* 0x000fe40008410000 */
[----:B------:R-:W-:Y:S01]  /*f8b0*/  MUFU.EX2 R37, R37 ;  /* 0x0000002500257308 */ /* 0x000fe20000000800 */
[----:B------:R-:W-:-:S05]  /*f8c0*/  FSEL R33, R33, RZ, P1 ;  /* 0x000000ff21217208 */ /* 0x000fca0000800000 */
        /* <DEDUP_REMOVED lines=37> */
[----:B-1----:R-:W-:Y:S01]  /*fb20*/  FADD.FTZ R14, R21, R3 ;  /* 0x00000003150e7221 */ /* 0x002fe20000010000 */
[----:B------:R-:W-:Y:S01]  /*fb30*/  FADD.FTZ R3, R24, R4 ;  /* 0x0000000418037221 */ /* 0x000fe20000010000 */
[----:B------:R-:W-:-:S03]  /*fb40*/  FFMA.FTZ R33, R86, UR30, -R33 ;  /* 0x0000001e56217c23 */ /* 0x000fc60008010821 */
        /* <DEDUP_REMOVED lines=111> */
.L_x_1709:
[----:B------:R-:W2:Y:S01]  /*10240*/  LDL R83, [R1+0x24] ;  /* 0x0000240001537983 */ /* 0x000ea20000100800 */
[----:B------:R-:W-:Y:S02]  /*10250*/  IMAD R14, R19, 0x8, R2 ;  /* 0x00000008130e7824 */ /* 0x000fe400078e0202 */
[-C--:B------:R-:W-:Y:S01]  /*10260*/  FMUL.FTZ R88, R88, R5.reuse ;  /* 0x0000000558587220 */ /* 0x080fe20000410000 */
[----:B------:R-:W-:Y:S02]  /*10270*/  IMAD.U32 R19, RZ, RZ, UR38 ;  /* 0x00000026ff137e24 */ /* 0x000fe4000f8e00ff */
[-C--:B------:R-:W-:Y:S01]  /*10280*/  FMUL.FTZ R89, R89, R5.reuse ;  /* 0x0000000559597220 */ /* 0x080fe20000410000 */
[-C--:B------:R-:W-:Y:S01]  /*10290*/  FMUL.FTZ R92, R92, R5.reuse ;  /* 0x000000055c5c7220 */ /* 0x080fe20000410000 */
[----:B------:R-:W-:Y:S01]  /*102a0*/  IADD3 R14, R14, 0x16860, RZ ;  /* 0x000168600e0e7810 */ /* 0x000fe20007ffe0ff */
        /* <DEDUP_REMOVED lines=48> */
[----:B0-----:R-:W-:Y:S01]  /*105b0*/  IMAD.MOV.U32 R14, RZ, RZ, R11 ;  /* 0x000000ffff0e7224 */ /* 0x001fe200078e000b */
[----:B------:R-:W-:Y:S01]  /*105c0*/  F2FP.F16.F32.PACK_AB R133, R55, R54 ;  /* 0x000000363785723e */ /* 0x000fe200000000ff */
[----:B------:R-:W-:Y:S01]  /*105d0*/  IMAD.MOV.U32 R5, RZ, RZ, R10 ;  /* 0x000000ffff057224 */ /* 0x000fe200078e000a */
        /* <DEDUP_REMOVED lines=16> */
[C---:B--2---:R-:W-:Y:S01]  /*106e0*/  ISETP.GT.AND P1, PT, R0.reuse, R83, PT ;  /* 0x000000530000720c */ /* 0x044fe20003f24270 */
[----:B------:R-:W-:-:S12]  /*106f0*/  VIADD R0, R0, 0xffffffff ;  /* 0xffffffff00007836 */ /* 0x000fd80000000000 */
[----:B------:R-:W-:Y:S05]  /*10700*/  @P1 BRA `(.L_x_1710) ;  /* 0xffffffc400e81947 */ /* 0x000fea000383ffff */
[----:B------:R-:W-:Y:S01]  /*10710*/  IMAD.MOV.U32 R14, RZ, RZ, R11 ;  /* 0x000000ffff0e7224 */ /* 0x000fe200078e000b */
[----:B------:R-:W-:Y:S01]  /*10720*/  MOV R5, R10 ;  /* 0x0000000a00057202 */ /* 0x000fe20000000f00 */
[----:B------:R-:W-:Y:S02]  /*10730*/  IMAD.MOV.U32 R19, RZ, RZ, R15 ;  /* 0x000000ffff137224 */ /* 0x000fe400078e000f */
[----:B------:R-:W-:-:S07]  /*10740*/  IMAD.MOV.U32 R154, RZ, RZ, R20 ;  /* 0x000000ffff9a7224 */ /* 0x000fce00078e0014 */
.L_x_1690:
[----:B------:R-:W2:Y:S01]  /*10750*/  LDL R13, [R1+0x20] ;  /* 0x00002000010d7983 */ /* 0x000ea20000100800 */
[----:B------:R-:W0:Y:S01]  /*10760*/  LDC R10, c[0x0][0x448] ;  /* 0x00011200ff0a7b82 */ /* 0x000e220000000800 */
[----:B------:R-:W-:-:S07]  /*10770*/  ULDC UR12, c[0x0][0x9dc] ;  /* 0x00027700000c7ab9 */ /* 0x000fce0000000800 */
[----:B------:R-:W1:Y:S01]  /*10780*/  LDC R20, c[0x0][0x9e4] ;  /* 0x00027900ff147b82 */ /* 0x000e620000000800 */
[----:B0-----:R-:W-:Y:S02]  /*10790*/  ISETP.NE.AND P4, PT, R10, 0x1, PT ;  /* 0x000000010a00780c */ /* 0x001fe40003f85270 */
[----:B-1----:R-:W-:-:S11]  /*107a0*/  ISETP.GE.AND P5, PT, R20, 0x1, PT ;  /* 0x000000011400780c */ /* 0x002fd60003fa6270 */
[----:B------:R-:W0:Y:S08]  /*107b0*/  @P4 LDC R11, c[0x0][0x44c] ;  /* 0x00011300ff0b4b82 */ /* 0x000e300000000800 */
[----:B------:R-:W1:Y:S01]  /*107c0*/  @P4 LDC R12, c[0x0][0x450] ;  /* 0x00011400ff0c4b82 */ /* 0x000e620000000800 */
[----:B--2---:R-:W-:Y:S01]  /*107d0*/  VIADD R10, R13, 0xbf ;  /* 0x000000bf0d0a7836 */ /* 0x004fe20000000000 */
[----:B------:R-:W-:-:S03]  /*107e0*/  IADD3 R13, R156, 0x1, -R155 ;  /* 0x000000019c0d7810 */ /* 0x000fc60007ffe89b */
[----:B0-----:R-:W-:-:S05]  /*107f0*/  @P4 IMAD.HI.U32 R11, R10, R11, RZ ;  /* 0x0000000b0a0b4227 */ /* 0x001fca00078e00ff */
[----:B-1----:R-:W-:-:S05]  /*10800*/  @P4 SHF.R.U32.HI R10, RZ, R12, R11 ;  /* 0x0000000cff0a4219 */ /* 0x002fca000001160b */
[----:B------:R-:W-:-:S04]  /*10810*/  IMAD.IADD R10, R13, 0x1, R10 ;  /* 0x000000010d0a7824 */ /* 0x000fc800078e020a */
[----:B------:R-:W-:Y:S01]  /*10820*/  VIADD R12, R10, -UR12 ;  /* 0x8000000c0a0c7c36 */ /* 0x000fe20008000000 */
[----:B------:R-:W-:Y:S06]  /*10830*/  @!P5 BRA `(.L_x_1711) ;  /* 0x000000000048d947 */ /* 0x000fec0003800000 */
[----:B------:R-:W-:Y:S01]  /*10840*/  IMAD.MOV.U32 R13, RZ, RZ, R10 ;  /* 0x000000ffff0d7224 */ /* 0x000fe200078e000a */
[----:B------:R-:W-:Y:S04]  /*10850*/  BSSY B0, `(.L_x_1712) ;  /* 0x000000e000007945 */ /* 0x000fe80003800000 */
        /* <DEDUP_REMOVED lines=9> */
.L_x_1713:
[----:B------:R-:W-:-:S13]  /*108f0*/  ISETP.NE.AND P1, PT, R20, 0x1, PT ;  /* 0x000000011400780c */ /* 0x000fda0003f25270 */
[----:B------:R-:W0:Y:S02]  /*10900*/  @P1 LDC.64 R10, c[0x0][0x9e8] ;  /* 0x00027a00ff0a1b82 */ /* 0x000e240000000a00 */
[----:B0-----:R-:W-:-:S05]  /*10910*/  @P1 IMAD.HI.U32 R10, R13, R10, RZ ;  /* 0x0000000a0d0a1227 */ /* 0x001fca00078e00ff */
[----:B------:R-:W-:-:S07]  /*10920*/  @P1 SHF.R.U32.HI R13, RZ, R11, R10 ;  /* 0x0000000bff0d1219 */ /* 0x000fce000001160a */
.L_x_1714:
[----:B------:R-:W-:Y:S05]  /*10930*/  BSYNC B0 ;  /* 0x0000000000007941 */ /* 0x000fea0003800000 */
.L_x_1712:
[----:B------:R-:W-:-:S05]  /*10940*/  IMAD R13, R13, R20, RZ ;  /* 0x000000140d0d7224 */ /* 0x000fca00078e02ff */
[----:B------:R-:W-:-:S07]  /*10950*/  VIMNMX R12, R12, R13, !PT ;  /* 0x0000000d0c0c7248 */ /* 0x000fce0007fe0100 */
.L_x_1711:
[----:B------:R-:W2:Y:S01]  /*10960*/  LDL R10, [R1+0x38] ;  /* 0x00003800010a7983 */ /* 0x000ea20000100800 */
[----:B------:R-:W-:-:S05]  /*10970*/  VIADD R12, R12, 0x7f ;  /* 0x0000007f0c0c7836 */ /* 0x000fca0000000000 */
[----:B------:R-:W-:-:S04]  /*10980*/  SHF.R.S32.HI R11, RZ, 0x1f, R12 ;  /* 0x0000001fff0b7819 */ /* 0x000fc8000001140c */
[----:B------:R-:W-:-:S04]  /*10990*/  LEA.HI R11, R11, R12, RZ, 0x7 ;  /* 0x0000000c0b0b7211 */ /* 0x000fc800078f38ff */
[----:B------:R-:W-:-:S04]  /*109a0*/  SHF.R.S32.HI R11, RZ, 0x7, R11 ;  /* 0x00000007ff0b7819 */ /* 0x000fc8000001140b */
[----:B--2---:R-:W-:-:S04]  /*109b0*/  VIMNMX R10, R10, R11, !PT ;  /* 0x0000000b0a0a7248 */ /* 0x004fc80007fe0100 */
[----:B------:R-:W-:Y:S01]  /*109c0*/  ISETP.GE.AND P1, PT, R0, R10, PT ;  /* 0x0000000a0000720c */ /* 0x000fe20003f26270 */
[----:B------:R0:W-:-:S12]  /*109d0*/  STL [R1+0x24], R10 ;  /* 0x0000240a01007387 */ /* 0x0001d80000100800 */
[----:B0-----:R-:W-:Y:S05]  /*109e0*/  @!P1 BRA `(.L_x_1715) ;  /* 0x0000002400f89947 */ /* 0x001fea0003800000 */
[----:B------:R-:W-:Y:S01]  /*109f0*/  MOV R12, R14 ;  /* 0x0000000e000c7202 */ /* 0x000fe20000000f00 */
[----:B------:R-:W-:Y:S02]  /*10a00*/  IMAD.MOV.U32 R13, RZ, RZ, R5 ;  /* 0x000000ffff0d7224 */ /* 0x000fe400078e0005 */
[----:B------:R-:W-:Y:S02]  /*10a10*/  IMAD.MOV.U32 R10, RZ, RZ, R154 ;  /* 0x000000ffff0a7224 */ /* 0x000fe400078e009a */
[----:B------:R-:W-:-:S07]  /*10a20*/  IMAD.MOV.U32 R20, RZ, RZ, R19 ;  /* 0x000000ffff147224 */ /* 0x000fce00078e0013 */
.L_x_1727:
        /* <DEDUP_REMOVED lines=9> */
.L_x_1717:
[----:B------:R-:W-:Y:S01]  /*10ac0*/  VIADD R5, R20, 0x1 ;  /* 0x0000000114057836 */ /* 0x000fe20000000000 */
[----:B------:R-:W-:-:S04]  /*10ad0*/  SHF.L.U32 R14, R154, 0x1f, RZ ;  /* 0x0000001f9a0e7819 */ /* 0x000fc800000006ff */
[----:B------:R-:W-:-:S04]  /*10ae0*/  ISETP.NE.AND P2, PT, R5, 0x2, PT ;  /* 0x000000020500780c */ /* 0x000fc80003f45270 */
[----:B------:R-:W-:-:S05]  /*10af0*/  SEL R5, R5, RZ, P2 ;  /* 0x000000ff05057207 */ /* 0x000fca0001000000 */
[----:B------:R-:W-:-:S04]  /*10b00*/  IMAD R5, R5, 0x8, R2 ;  /* 0x0000000805057824 */ /* 0x000fc800078e0202 */
[----:B------:R0:W1:Y:S01]  /*10b10*/  SYNCS.PHASECHK.TRANS64.TRYWAIT P2, [R5+URZ+0x16830], R14 ;  /* 0x0168300e050075a7 */ /* 0x000062000804017f */
[----:B------:R-:W-:Y:S05]  /*10b20*/  @!P0 BRA `(.L_x_1718) ;  /* 0x0000000000048947 */ /* 0x000fea0003800000 */
[----:B------:R-:W-:Y:S01]  /*10b30*/  BPT.TRAP 0x1 ;  /* 0x000000040000795c */ /* 0x000fe20000300000 */
.L_x_1718:
[----:B------:R-:W-:Y:S04]  /*10b40*/  BSSY B0, `(.L_x_1716) ;  /* 0x0000004000007945 */ /* 0x000fe80003800000 */
[----:B-1----:R-:W-:Y:S05]  /*10b50*/  @P2 BRA `(.L_x_1719) ;  /* 0x0000000000082947 */ /* 0x002fea0003800000 */
[----:B------:R-:W1:Y:S02]  /*10b60*/  SYNCS.PHASECHK.TRANS64.TRYWAIT P2, [R5+URZ+0x16830], R14 ;  /* 0x0168300e050075a7 */ /* 0x000e64000804017f */
[----:B-1----:R-:W-:Y:S05]  /*10b70*/  @!P2 BRA `(.L_x_1720) ;  /* 0x00000108000ca947 */ /* 0x002fea0003800000 */
.L_x_1719:
[----:B------:R-:W-:Y:S05]  /*10b80*/  BSYNC B0 ;  /* 0x0000000000007941 */ /* 0x000fea0003800000 */
.L_x_1716:
[----:B------:R-:W2:Y:S04]  /*10b90*/  LDL R11, [R1+0x2c] ;  /* 0x00002c00010b7983 */ /* 0x000ea80000100800 */
[----:B------:R3:W-:Y:S01]  /*10ba0*/  STL.64 [R1+0x68], R2 ;  /* 0x0000680201007387 */ /* 0x0007e20000100a00 */
[----:B01----:R-:W0:Y:S03]  /*10bb0*/  S2R R5, SR_TID.X ;  /* 0x0000000000057919 */ /* 0x003e260000002100 */
[----:B---3--:R-:W3:Y:S01]  /*10bc0*/  LDL.64 R2, [R1+0x18] ;  /* 0x0000180001027983 */ /* 0x008ee20000100a00 */
[----:B------:R-:W-:Y:S01]  /*10bd0*/  VIADD R19, R20, 0x1 ;  /* 0x0000000114137836 */ /* 0x000fe20000000000 */
[----:B------:R-:W-:Y:S05]  /*10be0*/  WARPSYNC.ALL ;  /* 0x0000000000007948 */ /* 0x000fea0003800000 */
[C---:B------:R-:W-:Y:S01]  /*10bf0*/  ISETP.NE.AND P2, PT, R19.reuse, 0x2, PT ;  /* 0x000000021300780c */ /* 0x040fe20003f45270 */
[----:B------:R-:W-:Y:S01]  /*10c00*/  IMAD.MOV.U32 R15, RZ, RZ, 0x40000040 ;  /* 0x40000040ff0f7424 */ /* 0x000fe200078e00ff */
[----:B------:R-:W-:Y:S01]  /*10c10*/  R2UR UR12, R6 ;  /* 0x00000000060c72ca */ /* 0x000fe200000e0000 */
[----:B------:R-:W-:Y:S01]  /*10c20*/  IMAD.MOV.U32 R27, RZ, RZ, 0x40000040 ;  /* 0x40000040ff1b7424 */ /* 0x000fe200078e00ff */
[----:B------:R-:W-:Y:S01]  /*10c30*/  SEL R19, R19, RZ, P2 ;  /* 0x000000ff13137207 */ /* 0x000fe20001000000 */
[----:B------:R-:W-:Y:S01]  /*10c40*/  IMAD.MOV.U32 R25, RZ, RZ, 0x40000040 ;  /* 0x40000040ff197424 */ /* 0x000fe200078e00ff */
[----:B------:R-:W-:-:S02]  /*10c50*/  R2UR UR23, R15 ;  /* 0x000000000f1772ca */ /* 0x000fc400000e0000 */
[----:B------:R-:W-:Y:S02]  /*10c60*/  R2UR UR13, R7 ;  /* 0x00000000070d72ca */ /* 0x000fe400000e0000 */
[----:B------:R-:W-:Y:S02]  /*10c70*/  R2UR UR15, R27 ;  /* 0x000000001b0f72ca */ /* 0x000fe400000e0000 */
[----:B------:R-:W-:Y:S02]  /*10c80*/  R2UR UR19, R25 ;  /* 0x00000000191372ca */ /* 0x000fe400000e0000 */
[----:B0-----:R-:W-:-:S04]  /*10c90*/  SHF.R.U32.HI R5, RZ, 0x7, R5 ;  /* 0x00000007ff057819 */ /* 0x001fc80000011605 */
[----:B------:R-:W-:Y:S02]  /*10ca0*/  IADD3 R5, R5, 0x8, RZ ;  /* 0x0000000805057810 */ /* 0x000fe40007ffe0ff */
[----:B------:R-:W-:-:S03]  /*10cb0*/  R2UR UR27, R27 ;  /* 0x000000001b1b72ca */ /* 0x000fc600000e0000 */
[----:B------:R0:W-:Y:S01]  /*10cc0*/  BAR.SYNC.DEFER_BLOCKING R5, 0x100 ;  /* 0x000400050000751d */ /* 0x0001e20000010000 */
[----:B--2---:R-:W-:-:S04]  /*10cd0*/  IMAD R26, R19, 0x400, R11 ;  /* 0x00000400131a7824 */ /* 0x004fc800078e020b */
[C---:B------:R-:W-:Y:S01]  /*10ce0*/  VIADD R14, R26.reuse, 0x4 ;  /* 0x000000041a0e7836 */ /* 0x040fe20000000000 */
[C---:B------:R-:W-:Y:S01]  /*10cf0*/  R2UR UR14, R26.reuse ;  /* 0x000000001a0e72ca */ /* 0x040fe200000e0000 */
[C---:B------:R-:W-:Y:S02]  /*10d00*/  VIADD R24, R26.reuse, 0x2 ;  /* 0x000000021a187836 */ /* 0x040fe40000000000 */
[----:B------:R-:W-:Y:S01]  /*10d10*/  VIADD R26, R26, 0x6 ;  /* 0x000000061a1a7836 */ /* 0x000fe20000000000 */
[----:B------:R-:W-:Y:S02]  /*10d20*/  R2UR UR22, R14 ;  /* 0x000000000e1672ca */ /* 0x000fe400000e0000 */
[----:B------:R-:W2:Y:S01]  /*10d30*/  LDL.64 R14, [R1+0x10] ;  /* 0x00001000010e7983 */ /* 0x000ea20000100a00 */
[----:B------:R-:W-:Y:S02]  /*10d40*/  R2UR UR18, R24 ;  /* 0x00000000181272ca */ /* 0x000fe400000e0000 */
[----:B------:R-:W-:-:S02]  /*10d50*/  R2UR UR26, R26 ;  /* 0x000000001a1a72ca */ /* 0x000fc400000e0000 */
[----:B------:R-:W-:-:S06]  /*10d60*/  WARPGROUP.ARRIVE ;  /* 0x00000000000079c5 */ /* 0x000fcc0000000000 */
[----:B------:R-:W-:Y:S01]  /*10d70*/  HGMMA.64x128x16.F32 R24, gdesc[UR12], RZ, !UPT, gsb0 ;  /* 0x01e000000c1879f0 */ /* 0x000fe2000c0008ff */
[----:B---3--:R-:W-:Y:S02]  /*10d80*/  R2UR UR16, R2 ;  /* 0x00000000021072ca */ /* 0x008fe400000e0000 */
[----:B------:R-:W-:Y:S02]  /*10d90*/  R2UR UR17, R3 ;  /* 0x00000000031172ca */ /* 0x000fe400000e0000 */
[----:B------:R0:W5:Y:S01]  /*10da0*/  LDL.LU.64 R2, [R1+0x68] ;  /* 0x0000680001027983 */ /* 0x0001620000300a00 */
[----:B------:R-:W-:Y:S02]  /*10db0*/  WARPGROUP.DEPBAR.LE gsb0, 0x0 ;  /* 0x00008000000079c5 */ /* 0x000fe40000010000 */
[----:B------:R-:W-:-:S08]  /*10dc0*/  WARPGROUP.ARRIVE ;  /* 0x00000000000079c5 */ /* 0x000fd00000000000 */
[----:B------:R-:W-:Y:S01]  /*10dd0*/  HGMMA.64x128x16.F32 R24, gdesc[UR16], R24, gsb0 ;  /* 0x01e00000101879f0 */ /* 0x000fe20008000818 */
[----:B------:R-:W-:Y:S02]  /*10de0*/  R2UR UR24, R8 ;  /* 0x00000000081872ca */ /* 0x000fe400000e0000 */
[----:B------:R-:W-:Y:S01]  /*10df0*/  R2UR UR25, R9 ;  /* 0x00000000091972ca */ /* 0x000fe200000e0000 */
[----:B------:R-:W-:Y:S02]  /*10e00*/  WARPGROUP.DEPBAR.LE gsb0, 0x0 ;  /* 0x00008000000079c5 */ /* 0x000fe40000010000 */
[----:B------:R-:W-:Y:S01]  /*10e10*/  WARPGROUP.ARRIVE ;  /* 0x00000000000079c5 */ /* 0x000fe20000000000 */
[----:B--2---:R-:W-:Y:S02]  /*10e20*/  R2UR UR20, R14 ;  /* 0x000000000e1472ca */ /* 0x004fe400000e0000 */
[----:B------:R-:W-:-:S13]  /*10e30*/  R2UR UR21, R15 ;  /* 0x000000000f1572ca */ /* 0x000fda00000e0000 */
        /* <DEDUP_REMOVED lines=8> */
.L_x_1722:
[----:B------:R-:W-:Y:S01]  /*10ec0*/  SHF.L.U32 R5, R10, 0x1f, RZ ;  /* 0x0000001f0a057819 */ /* 0x000fe200000006ff */
[----:B-----5:R-:W-:-:S04]  /*10ed0*/  IMAD R10, R20, 0x8, R2 ;  /* 0x00000008140a7824 */ /* 0x020fc800078e0202 */
[----:B------:R0:W1:Y:S01]  /*10ee0*/  SYNCS.PHASECHK.TRANS64.TRYWAIT P1, [R10+URZ+0x16850], R5 ;  /* 0x016850050a0075a7 */ /* 0x000062000802017f */
[----:B------:R-:W-:Y:S05]  /*10ef0*/  @!P0 BRA `(.L_x_1723) ;  /* 0x0000000000048947 */ /* 0x000fea0003800000 */
[----:B------:R-:W-:Y:S01]  /*10f00*/  BPT.TRAP 0x1 ;  /* 0x000000040000795c */ /* 0x000fe20000300000 */
.L_x_1723:
[----:B-1----:R-:W-:Y:S05]  /*10f10*/  @P1 BRA `(.L_x_1721) ;  /* 0x0000000000081947 */ /* 0x002fea0003800000 */
[----:B------:R-:W1:Y:S02]  /*10f20*/  SYNCS.PHASECHK.TRANS64.TRYWAIT P1, [R10+URZ+0x16850], R5 ;  /* 0x016850050a0075a7 */ /* 0x000e64000802017f */
[----:B-1----:R-:W-:Y:S05]  /*10f30*/  @!P1 BRA `(.L_x_1724) ;  /* 0x0000010400309947 */ /* 0x002fea0003800000 */
.L_x_1721:
[----:B01---5:R-:W-:Y:S01]  /*10f40*/  IADD3 R5, R2, 0x400, RZ ;  /* 0x0000040002057810 */ /* 0x023fe20007ffe0ff */
[----:B------:R-:W-:Y:S01]  /*10f50*/  IMAD.MOV.U32 R11, RZ, RZ, 0x40000040 ;  /* 0x40000040ff0b7424 */ /* 0x000fe200078e00ff */
[----:B------:R-:W-:Y:S05]  /*10f60*/  WARPSYNC.ALL ;  /* 0x0000000000007948 */ /* 0x000fea0003800000 */
[----:B------:R-:W-:Y:S01]  /*10f70*/  SHF.R.U32.HI R5, RZ, 0x4, R5 ;  /* 0x00000004ff057819 */ /* 0x000fe20000011605 */
[----:B------:R-:W-:Y:S01]  /*10f80*/  WARPGROUP.ARRIVE ;  /* 0x00000000000079c5 */ /* 0x000fe20000000000 */
[----:B------:R-:W-:Y:S01]  /*10f90*/  R2UR UR15, R11 ;  /* 0x000000000b0f72ca */ /* 0x000fe200000e0000 */
[----:B------:R-:W-:Y:S01]  /*10fa0*/  IMAD.MOV.U32 R15, RZ, RZ, 0x40000040 ;  /* 0x40000040ff0f7424 */ /* 0x000fe200078e00ff */
[----:B------:R-:W-:-:S02]  /*10fb0*/  LOP3.LUT R5, R5, 0x3fff, RZ, 0xc0, !PT ;  /* 0x00003fff05057812 */ /* 0x000fc400078ec0ff */
[----:B------:R-:W-:-:S03]  /*10fc0*/  MOV R11, 0x40000040 ;  /* 0x40000040000b7802 */ /* 0x000fc60000000f00 */
[----:B------:R-:W-:Y:S02]  /*10fd0*/  IMAD R10, R20, 0x400, R5 ;  /* 0x00000400140a7824 */ /* 0x000fe400078e0205 */
[----:B------:R-:W0:Y:S02]  /*10fe0*/  S2R R5, SR_TID.X ;  /* 0x0000000000057919 */ /* 0x000e240000002100 */
        /* <DEDUP_REMOVED lines=8> */
[----:B------:R-:W-:-:S03]  /*11070*/  ISETP.GE.U32.AND P1, PT, R5, 0x180, PT ;  /* 0x000001800500780c */ /* 0x000fc60003f26070 */
[----:B------:R-:W-:-:S05]  /*11080*/  VIADD R5, R21, 0x9 ;  /* 0x0000000915057836 */ /* 0x000fca0000000000 */
[----:B------:R-:W-:Y:S01]  /*11090*/  SEL R5, R5, 0x9, !P1 ;  /* 0x0000000905057807 */ /* 0x000fe20004800000 */
[----:B------:R-:W-:Y:S02]  /*110a0*/  WARPGROUP.DEPBAR.LE gsb0, 0x0 ;  /* 0x00008000000079c5 */ /* 0x000fe40000010000 */
[----:B------:R-:W-:-:S06]  /*110b0*/  WARPGROUP.ARRIVE ;  /* 0x00000000000079c5 */ /* 0x000fcc0000000000 */
        /* <DEDUP_REMOVED lines=36> */
[----:B------:R-:W-:Y:S01]  /*11300*/  R2UR UR15, R11 ;  /* 0x000000000b0f72ca */ /* 0x000fe200000e0000 */
[----:B------:R-:W-:Y:S02]  /*11310*/  WARPGROUP.DEPBAR.LE gsb0, 0x0 ;  /* 0x00008000000079c5 */ /* 0x000fe40000010000 */
[----:B------:R-:W-:-:S10]  /*11320*/  WARPGROUP.ARRIVE ;  /* 0x00000000000079c5 */ /* 0x000fd40000000000 */
[----:B------:R-:W-:Y:S03]  /*11330*/  HGMMA.64x64x16.F32 R88, R120, gdesc[UR12].tnspB, R88, gsb0 ;  /* 0x40e0000c78587df0 */ /* 0x000fe60008000858 */
[----:B------:R-:W-:Y:S02]  /*11340*/  WARPGROUP.DEPBAR.LE gsb0, 0x0 ;  /* 0x00008000000079c5 */ /* 0x000fe40000010000 */
[----:B------:R0:W-:Y:S06]  /*11350*/  BAR.ARV R5, 0x100 ;  /* 0x000400050000751d */ /* 0x0001ec0000002000 */
[----:B------:R-:W-:Y:S05]  /*11360*/  @!P0 BRA `(.L_x_1725) ;  /* 0x0000000000048947 */ /* 0x000fea0003800000 */
[----:B------:R-:W-:Y:S01]  /*11370*/  BPT.TRAP 0x1 ;  /* 0x000000040000795c */ /* 0x000fe20000300000 */
.L_x_1725:
[----:B------:R-:W-:Y:S01]  /*11380*/  FMUL.FTZ R10, R24, UR11 ;  /* 0x0000000b180a7c20 */ /* 0x000fe20008410000 */
[----:B------:R-:W-:Y:S01]  /*11390*/  FMUL.FTZ R11, R25, UR11 ;  /* 0x0000000b190b7c20 */ /* 0x000fe20008410000 */
[----:B------:R-:W-:Y:S01]  /*113a0*/  FMUL.FTZ R24, R28, UR11 ;  /* 0x0000000b1c187c20 */ /* 0x000fe20008410000 */
[----:B------:R-:W-:Y:S01]  /*113b0*/  FMUL.FTZ R25, R29, UR11 ;  /* 0x0000000b1d197c20 */ /* 0x000fe20008410000 */
[----:B0-----:R-:W-:Y:S02]  /*113c0*/  IMAD R5, R19, 0x8, R2 ;  /* 0x0000000813057824 */ /* 0x001fe400078e0202 */
[----:B------:R-:W-:Y:S01]  /*113d0*/  FMUL.FTZ R28, R32, UR11 ;  /* 0x0000000b201c7c20 */ /* 0x000fe20008410000 */
[----:B------:R-:W0:Y:S01]  /*113e0*/  MUFU.TANH R10, R10 ;  /* 0x0000000a000a7308 */ /* 0x000e220000002400 */
[----:B------:R-:W-:Y:S02]  /*113f0*/  IMAD.U32 R14, RZ, RZ, UR38 ;  /* 0x00000026ff0e7e24 */ /* 0x000fe4000f8e00ff */
[----:B------:R-:W-:Y:S01]  /*11400*/  FMUL.FTZ R29, R33, UR11 ;  /* 0x0000000b211d7c20 */ /* 0x000fe20008410000 */
[----:B------:R-:W-:-:S02]  /*11410*/  VIADD R5, R5, 0x16840 ;  /* 0x0001684005057836 */ /* 0x000fc40000000000 */
[----:B------:R-:W-:Y:S01]  /*11420*/  FMUL.FTZ R21, R27, UR11 ;  /* 0x0000000b1b157c20 */ /* 0x000fe20008410000 */
[----:B------:R-:W-:Y:S01]  /*11430*/  FMUL.FTZ R27, R31, UR11 ;  /* 0x0000000b1f1b7c20 */ /* 0x000fe20008410000 */
[----:B------:R-:W-:Y:S01]  /*11440*/  FMUL.FTZ R31, R35, UR11 ;  /* 0x0000000b231f7c20 */ /* 0x000fe20008410000 */
[----:B------:R-:W-:Y:S01]  /*11450*/  FMUL.FTZ R32, R36, UR11 ;  /* 0x0000000b24207c20 */ /* 0x000fe20008410000 */
[----:B------:R-:W1:Y:S01]  /*11460*/  MUFU.TANH R11, R11 ;  /* 0x0000000b000b7308 */ /* 0x000e620000002400 */
[----:B------:R-:W-:Y:S01]  /*11470*/  PRMT R5, R14, 0x654, R5 ;  /* 0x000006540e057816 */ /* 0x000fe20000000005 */
        /* <DEDUP_REMOVED lines=28> */
[----:B------:R2:W-:Y:S01]  /*11640*/  SYNCS.ARRIVE.TRANS64.RED.A1T0 RZ, [R5+URZ], RZ ;  /* 0x000000ff05ff79a7 */ /* 0x0005e2000810043f */
[----:B------:R-:W-:Y:S01]  /*11650*/  FMUL.FTZ R38, R38, UR11 ;  /* 0x0000000b26267c20 */ /* 0x000fe20008410000 */
[----:B------:R-:W3:Y:S01]  /*11660*/  MUFU.TANH R29, R29 ;  /* 0x0000001d001d7308 */ /* 0x000ee20000002400 */
        /* <DEDUP_REMOVED lines=33> */
[----:B------:R-:W-:-:S06]  /*11880*/  UMOV UR30, UR4 ;  /* 0x00000004001e7c82 */ /* 0x000fcc0008000000 */
[----:B------:R-:W1:Y:S01]  /*11890*/  MUFU.TANH R36, R36 ;  /* 0x0000002400247308 */ /* 0x000e620000002400 */
[----:B---3--:R-:W-:Y:S01]  /*118a0*/  FMNMX.FTZ R14, R34, R61, !PT ;  /* 0x0000003d220e7209 */ /* 0x008fe20007810000 */
[----:B------:R-:W-:-:S06]  /*118b0*/  FMUL.FTZ R61, R69, UR11 ;  /* 0x0000000b453d7c20 */ /* 0x000fcc0008410000 */
[----:B------:R-:W3:Y:S01]  /*118c0*/  MUFU.TANH R37, R37 ;  /* 0x0000002500257308 */ /* 0x000ee20000002400 */
[----:B0-----:R-:W-:-:S07]  /*118d0*/  FMNMX.FTZ R65, R35, R14, !PT ;  /* 0x0000000e23417209 */ /* 0x001fce0007810000 */
[----:B------:R-:W0:Y:S01]  /*118e0*/  MUFU.TANH R40, R40 ;  /* 0x0000002800287308 */ /* 0x000e220000002400 */
[----:B-1----:R-:W-:-:S07]  /*118f0*/  FMNMX.FTZ R14, R36, R65, !PT ;  /* 0x00000041240e7209 */ /* 0x002fce0007810000 */
[----:B------:R-:W1:Y:S01]  /*11900*/  MUFU.TANH R41, R41 ;  /* 0x0000002900297308 */ /* 0x000e620000002400 */
[----:B---3--:R-:W-:-:S07]  /*11910*/  FMNMX.FTZ R65, R37, R14, !PT ;  /* 0x0000000e25417209 */ /* 0x008fce0007810000 */
[----:B------:R-:W3:Y:S01]  /*11920*/  MUFU.TANH R44, R44 ;  /* 0x0000002c002c7308 */ /* 0x000ee20000002400 */
[----:B0-----:R-:W-:Y:S01]  /*11930*/  FMNMX.FTZ R14, R40, R65, !PT ;  /* 0x00000041280e7209 */ /* 0x001fe20007810000 */
[----:B------:R-:W-:-:S06]  /*11940*/  FMUL.FTZ R65, R73, UR11 ;  /* 0x0000000b49417c20 */ /* 0x000fcc0008410000 */
[----:B------:R-:W0:Y:S01]  /*11950*/  MUFU.TANH R45, R45 ;  /* 0x0000002d002d7308 */ /* 0x000e220000002400 */
[----:B-1----:R-:W-:-:S07]  /*11960*/  FMNMX.FTZ R69, R41, R14, !PT ;  /* 0x0000000e29457209 */ /* 0x002fce0007810000 */
[----:B------:R-:W1:Y:S01]  /*11970*/  MUFU.TANH R48, R48 ;  /* 0x0000003000307308 */ /* 0x000e620000002400 */
[----:B---3--:R-:W-:-:S07]  /*11980*/  FMNMX.FTZ R14, R44, R69, !PT ;  /* 0x000000452c0e7209 */ /* 0x008fce0007810000 */
[----:B------:R-:W3:Y:S01]  /*11990*/  MUFU.TANH R49, R49 ;  /* 0x0000003100317308 */ /* 0x000ee20000002400 */
[----:B0-----:R-:W-:-:S07]  /*119a0*/  FMNMX.FTZ R69, R45, R14, !PT ;  /* 0x0000000e2d457209 */ /* 0x001fce0007810000 */
[----:B------:R-:W0:Y:S01]  /*119b0*/  MUFU.TANH R52, R52 ;  /* 0x0000003400347308 */ /* 0x000e220000002400 */
[----:B-1----:R-:W-:Y:S01]  /*119c0*/  FMNMX.FTZ R14, R48, R69, !PT ;  /* 0x00000045300e7209 */ /* 0x002fe20007810000 */
[----:B------:R-:W-:-:S06]  /*119d0*/  FMUL.FTZ R69, R77, UR11 ;  /* 0x0000000b4d457c20 */ /* 0x000fcc0008410000 */
[----:B------:R-:W1:Y:S01]  /*119e0*/  MUFU.TANH R53, R53 ;  /* 0x0000003500357308 */ /* 0x000e620000002400 */
[----:B---3--:R-:W-:-:S07]  /*119f0*/  FMNMX.FTZ R73, R49, R14, !PT ;  /* 0x0000000e31497209 */ /* 0x008fce0007810000 */
[----:B------:R-:W3:Y:S01]  /*11a00*/  MUFU.TANH R56, R56 ;  /* 0x0000003800387308 */ /* 0x000ee20000002400 */
[----:B0-----:R-:W-:-:S07]  /*11a10*/  FMNMX.FTZ R14, R52, R73, !PT ;  /* 0x00000049340e7209 */ /* 0x001fce0007810000 */
[----:B------:R-:W0:Y:S01]  /*11a20*/  MUFU.TANH R57, R57 ;  /* 0x0000003900397308 */ /* 0x000e220000002400 */
[----:B-1----:R-:W-:-:S07]  /*11a30*/  FMNMX.FTZ R73, R53, R14, !PT ;  /* 0x0000000e35497209 */ /* 0x002fce0007810000 */
        /* <DEDUP_REMOVED lines=19> */
[----:B-1----:R-:W-:-:S07]  /*11b70*/  FMNMX.FTZ R14, R72, R81, !PT ;  /* 0x00000051480e7209 */ /* 0x002fce0007810000 */
[----:B------:R-:W1:Y:S01]  /*11b80*/  MUFU.TANH R77, R77 ;  /* 0x0000004d004d7308 */ /* 0x000e620000002400 */
[----:B---3--:R-:W-:-:S07]  /*11b90*/  FMNMX.FTZ R81, R73, R14, !PT ;  /* 0x0000000e49517209 */ /* 0x008fce0007810000 */
[----:B------:R-:W3:Y:S01]  /*11ba0*/  MUFU.TANH R15, R15 ;  /* 0x0000000f000f7308 */ /* 0x000ee20000002400 */
[----:B0-----:R-:W-:-:S07]  /*11bb0*/  FMNMX.FTZ R14, R76, R81, !PT ;  /* 0x000000514c0e7209 */ /* 0x001fce0007810000 */
[----:B------:R-:W0:Y:S01]  /*11bc0*/  MUFU.TANH R21, R21 ;  /* 0x0000001500157308 */ /* 0x000e220000002400 */
[----:B-1----:R-:W-:-:S05]  /*11bd0*/  FMNMX.FTZ R14, R77, R14, !PT ;  /* 0x0000000e4d0e7209 */ /* 0x002fca0007810000 */
[----:B--2---:R-:W1:Y:S02]  /*11be0*/  SHFL.BFLY PT, R5, R14, 0x2, 0x1f ;  /* 0x0c401f000e057f89 */ /* 0x004e6400000e0000 */
[----:B------:R-:W2:Y:S08]  /*11bf0*/  MUFU.TANH R26, R26 ;  /* 0x0000001a001a7308 */ /* 0x000eb00000002400 */
[----:B------:R-:W4:Y:S08]  /*11c00*/  MUFU.TANH R27, R27 ;  /* 0x0000001b001b7308 */ /* 0x000f300000002400 */
[----:B------:R-:W5:Y:S01]  /*11c10*/  MUFU.TANH R30, R30 ;  /* 0x0000001e001e7308 */ /* 0x000f620000002400 */
[----:B-1----:R-:W-:-:S07]  /*11c20*/  FMNMX.FTZ R5, R14, R5, !PT ;  /* 0x000000050e057209 */ /* 0x002fce0007810000 */
[----:B------:R-:W1:Y:S01]  /*11c30*/  MUFU.TANH R31, R31 ;  /* 0x0000001f001f7308 */ /* 0x000e620000002400 */
[----:B------:R-:W3:Y:S07]  /*11c40*/  SHFL.BFLY PT, R14, R5, 0x1, 0x1f ;  /* 0x0c201f00050e7f89 */ /* 0x000eee00000e0000 */
[----:B------:R-:W1:Y:S08]  /*11c50*/  MUFU.TANH R38, R38 ;  /* 0x0000002600267308 */ /* 0x000e700000002400 */
[----:B------:R-:W1:Y:S08]  /*11c60*/  MUFU.TANH R39, R39 ;  /* 0x0000002700277308 */ /* 0x000e700000002400 */
[----:B------:R-:W1:Y:S01]  /*11c70*/  MUFU.TANH R42, R42 ;  /* 0x0000002a002a7308 */ /* 0x000e620000002400 */
[----:B---3--:R-:W-:-:S02]  /*11c80*/  FMNMX.FTZ R5, R5, R14, !PT ;  /* 0x0000000e05057209 */ /* 0x008fc40007810000 */
[----:B------:R-:W-:-:S05]  /*11c90*/  FMNMX.FTZ R14, R15, R12, !PT ;  /* 0x0000000c0f0e7209 */ /* 0x000fca0007810000 */
[----:B------:R-:W3:Y:S01]  /*11ca0*/  MUFU.TANH R43, R43 ;  /* 0x0000002b002b7308 */ /* 0x000ee20000002400 */
[----:B0-----:R-:W-:Y:S01]  /*11cb0*/  FMNMX.FTZ R81, R21, R14, !PT ;  /* 0x0000000e15517209 */ /* 0x001fe20007810000 */
[----:B------:R-:W-:-:S03]  /*11cc0*/  FADD.FTZ R86, -R5, R13 ;  /* 0x0000000d05567221 */ /* 0x000fc60000010100 */
[----:B--2---:R-:W-:Y:S01]  /*11cd0*/  FMNMX.FTZ R14, R26, R81, !PT ;  /* 0x000000511a0e7209 */ /* 0x004fe20007810000 */
[----:B------:R-:W-:Y:S02]  /*11ce0*/  FMUL.FTZ R86, R86, UR30 ;  /* 0x0000001e56567c20 */ /* 0x000fe40008410000 */
[----:B------:R-:W0:Y:S01]  /*11cf0*/  MUFU.TANH R46, R46 ;  /* 0x0000002e002e7308 */ /* 0x000e220000002400 */
[----:B----4-:R-:W-:-:S04]  /*11d00*/  FMNMX.FTZ R81, R27, R14, !PT ;  /* 0x0000000e1b517209 */ /* 0x010fc80007810000 */
[----:B-----5:R-:W-:-:S03]  /*11d10*/  FMNMX.FTZ R14, R30, R81, !PT ;  /* 0x000000511e0e7209 */ /* 0x020fc60007810000 */
[----:B------:R-:W2:Y:S01]  /*11d20*/  MUFU.TANH R47, R47 ;  /* 0x0000002f002f7308 */ /* 0x000ea20000002400 */
[----:B-1----:R-:W-:-:S04]  /*11d30*/  FMNMX.FTZ R81, R31, R14, !PT ;  /* 0x0000000e1f517209 */ /* 0x002fc80007810000 */
[----:B------:R-:W-:-:S03]  /*11d40*/  FMNMX.FTZ R14, R38, R81, !PT ;  /* 0x00000051260e7209 */ /* 0x000fc60007810000 */
[----:B------:R-:W1:Y:S01]  /*11d50*/  MUFU.TANH R50, R50 ;  /* 0x0000003200327308 */ /* 0x000e620000002400 */
[----:B------:R-:W-:-:S04]  /*11d60*/  FMNMX.FTZ R81, R39, R14, !PT ;  /* 0x0000000e27517209 */ /* 0x000fc80007810000 */
[----:B------:R-:W-:-:S03]  /*11d70*/  FMNMX.FTZ R14, R42, R81, !PT ;  /* 0x000000512a0e7209 */ /* 0x000fc60007810000 */
[----:B------:R-:W4:Y:S01]  /*11d80*/  MUFU.TANH R51, R51 ;  /* 0x0000003300337308 */ /* 0x000f220000002400 */
[----:B---3--:R-:W-:-:S04]  /*11d90*/  FMNMX.FTZ R81, R43, R14, !PT ;  /* 0x0000000e2b517209 */ /* 0x008fc80007810000 */
[----:B0-----:R-:W-:-:S03]  /*11da0*/  FMNMX.FTZ R14, R46, R81, !PT ;  /* 0x000000512e0e7209 */ /* 0x001fc60007810000 */
[----:B------:R-:W0:Y:S01]  /*11db0*/  MUFU.TANH R54, R54 ;  /* 0x0000003600367308 */ /* 0x000e220000002400 */
[----:B--2---:R-:W-:-:S04]  /*11dc0*/  FMNMX.FTZ R81, R47, R14, !PT ;  /* 0x0000000e2f517209 */ /* 0x004fc80007810000 */
        /* <DEDUP_REMOVED lines=48> */
[----:B------:R0:W-:Y:S01]  /*120d0*/  MUFU.EX2 R10, R86 ;  /* 0x00000056000a7308 */ /* 0x0001e20000000800 */
        /* <DEDUP_REMOVED lines=8> */
[----:B0-----:R-:W-:Y:S01]  /*12160*/  FMUL.FTZ R86, R14, UR30 ;  /* 0x0000001e0e567c20 */ /* 0x001fe20008410000 */
[--C-:B------:R-:W-:Y:S01]  /*12170*/  FFMA.FTZ R35, R35, UR30, -R12.reuse ;  /* 0x0000001e23237c23 */ /* 0x100fe2000801080c */
[--C-:B------:R-:W-:Y:S01]  /*12180*/  FFMA.FTZ R36, R36, UR30, -R12.reuse ;  /* 0x0000001e24247c23 */ /* 0x100fe2000801080c */
[----:B------:R-:W-:Y:S01]  /*12190*/  FFMA.FTZ R37, R37, UR30, -R12 ;  /* 0x0000001e25257c23 */ /* 0x000fe2000801080c */
        /* <DEDUP_REMOVED lines=11> */
[----:B------:R1:W0:Y:S01]  /*12250*/  MUFU.EX2 R149, R15 ;  /* 0x0000000f00957308 */ /* 0x0002220000000800 */
[--C-:B------:R-:W-:Y:S01]  /*12260*/  FFMA.FTZ R43, R43, UR30, -R86.reuse ;  /* 0x0000001e2b2b7c23 */ /* 0x100fe20008010856 */
[--C-:B------:R-:W-:Y:S01]  /*12270*/  FFMA.FTZ R46, R46, UR30, -R86.reuse ;  /* 0x0000001e2e2e7c23 */ /* 0x100fe20008010856 */
[----:B------:R-:W-:Y:S01]  /*12280*/  FFMA.FTZ R47, R47, UR30, -R86 ;  /* 0x0000001e2f2f7c23 */ /* 0x000fe20008010856 */
[----:B------:R-:W-:Y:S01]  /*12290*/  FFMA.FTZ R40, R40, UR30, -R12 ;  /* 0x0000001e28287c23 */ /* 0x000fe2000801080c */
[----:B------:R-:W-:Y:S01]  /*122a0*/  FFMA.FTZ R50, R50, UR30, -R86 ;  /* 0x0000001e32327c23 */ /* 0x000fe20008010856 */
[----:B------:R-:W-:Y:S01]  /*122b0*/  FFMA.FTZ R41, R41, UR30, -R12 ;  /* 0x0000001e29297c23 */ /* 0x000fe2000801080c */
[----:B------:R-:W-:Y:S01]  /*122c0*/  FFMA.FTZ R51, R51, UR30, -R86 ;  /* 0x0000001e33337c23 */ /* 0x000fe20008010856 */
[----:B------:R-:W2:Y:S01]  /*122d0*/  MUFU.EX2 R84, R84 ;  /* 0x0000005400547308 */ /* 0x000ea20000000800 */
[----:B-1----:R-:W-:Y:S01]  /*122e0*/  FFMA.FTZ R15, R10, R4, R13 ;  /* 0x000000040a0f7223 */ /* 0x002fe2000001000d */
[----:B------:R-:W-:Y:S01]  /*122f0*/  FFMA.FTZ R44, R44, UR30, -R12 ;  /* 0x0000001e2c2c7c23 */ /* 0x000fe2000801080c */
[----:B------:R-:W-:Y:S01]  /*12300*/  FFMA.FTZ R54, R54, UR30, -R86 ;  /* 0x0000001e36367c23 */ /* 0x000fe20008010856 */
[----:B------:R-:W-:Y:S01]  /*12310*/  FFMA.FTZ R45, R45, UR30, -R12 ;  /* 0x0000001e2d2d7c23 */ /* 0x000fe2000801080c */
[----:B------:R-:W-:Y:S01]  /*12320*/  FFMA.FTZ R55, R55, UR30, -R86 ;  /* 0x0000001e37377c23 */ /* 0x000fe20008010856 */
[----:B------:R-:W-:Y:S01]  /*12330*/  FFMA.FTZ R48, R48, UR30, -R12 ;  /* 0x0000001e30307c23 */ /* 0x000fe2000801080c */
[----:B------:R-:W-:Y:S01]  /*12340*/  FFMA.FTZ R58, R58, UR30, -R86 ;  /* 0x0000001e3a3a7c23 */ /* 0x000fe20008010856 */
[----:B------:R-:W1:Y:S01]  /*12350*/  MUFU.EX2 R21, R21 ;  /* 0x0000001500157308 */ /* 0x000e620000000800 */
[----:B0-----:R-:W-:Y:S01]  /*12360*/  FFMA.FTZ R4, R11, R3, R149 ;  /* 0x000000030b047223 */ /* 0x001fe20000010095 */
[----:B------:R-:W-:Y:S01]  /*12370*/  FFMA.FTZ R49, R49, UR30, -R12 ;  /* 0x0000001e31317c23 */ /* 0x000fe2000801080c */
[----:B------:R-:W-:Y:S01]  /*12380*/  FFMA.FTZ R59, R59, UR30, -R86 ;  /* 0x0000001e3b3b7c23 */ /* 0x000fe20008010856 */
[----:B------:R-:W-:Y:S01]  /*12390*/  FFMA.FTZ R52, R52, UR30, -R12 ;  /* 0x0000001e34347c23 */ /* 0x000fe2000801080c */
[----:B------:R-:W-:Y:S01]  /*123a0*/  FFMA.FTZ R62, R62, UR30, -R86 ;  /* 0x0000001e3e3e7c23 */ /* 0x000fe20008010856 */
[----:B------:R-:W-:Y:S01]  /*123b0*/  FFMA.FTZ R53, R53, UR30, -R12 ;  /* 0x0000001e35357c23 */ /* 0x000fe2000801080c */
[----:B------:R-:W-:Y:S01]  /*123c0*/  FFMA.FTZ R63, R63, UR30, -R86 ;  /* 0x0000001e3f3f7c23 */ /* 0x000fe20008010856 */
[----:B------:R-:W0:Y:S01]  /*123d0*/  MUFU.EX2 R24, R24 ;  /* 0x0000001800187308 */ /* 0x000e220000000800 */
[----:B--2---:R-:W-:Y:S01]  /*123e0*/  FADD.FTZ R15, R84, R15 ;  /* 0x0000000f540f7221 */ /* 0x004fe20000010000 */
[----:B------:R-:W-:Y:S01]  /*123f0*/  FFMA.FTZ R56, R56, UR30, -R12 ;  /* 0x0000001e38387c23 */ /* 0x000fe2000801080c */
[----:B------:R-:W-:Y:S01]  /*12400*/  FFMA.FTZ R66, R66, UR30, -R86 ;  /* 0x0000001e42427c23 */ /* 0x000fe20008010856 */
[----:B------:R-:W-:Y:S01]  /*12410*/  FFMA.FTZ R57, R57, UR30, -R12 ;  /* 0x0000001e39397c23 */ /* 0x000fe2000801080c */
[----:B------:R-:W-:Y:S01]  /*12420*/  FFMA.FTZ R67, R67, UR30, -R86 ;  /* 0x0000001e43437c23 */ /* 0x000fe20008010856 */
[----:B------:R-:W-:Y:S01]  /*12430*/  FFMA.FTZ R60, R60, UR30, -R12 ;  /* 0x0000001e3c3c7c23 */ /* 0x000fe2000801080c */
[----:B------:R-:W-:Y:S01]  /*12440*/  FFMA.FTZ R70, R70, UR30, -R86 ;  /* 0x0000001e46467c23 */ /* 0x000fe20008010856 */
[----:B------:R-:W2:Y:S01]  /*12450*/  MUFU.EX2 R26, R26 ;  /* 0x0000001a001a7308 */ /* 0x000ea20000000800 */
[----:B-1----:R-:W-:Y:S01]  /*12460*/  FADD.FTZ R3, R21, R4 ;  /* 0x0000000415037221 */ /* 0x002fe20000010000 */
[----:B------:R-:W-:Y:S01]  /*12470*/  FFMA.FTZ R61, R61, UR30, -R12 ;  /* 0x0000001e3d3d7c23 */ /* 0x000fe2000801080c */
[----:B------:R-:W-:Y:S01]  /*12480*/  FFMA.FTZ R71, R71, UR30, -R86 ;  /* 0x0000001e47477c23 */ /* 0x000fe20008010856 */
[----:B------:R-:W-:Y:S01]  /*12490*/  FFMA.FTZ R64, R64, UR30, -R12 ;  /* 0x0000001e40407c23 */ /* 0x000fe2000801080c */
[----:B------:R-:W-:Y:S01]  /*124a0*/  FFMA.FTZ R74, R74, UR30, -R86 ;  /* 0x0000001e4a4a7c23 */ /* 0x000fe20008010856 */
[----:B------:R-:W-:Y:S01]  /*124b0*/  FFMA.FTZ R65, R65, UR30, -R12 ;  /* 0x0000001e41417c23 */ /* 0x000fe2000801080c */
[----:B------:R-:W-:Y:S01]  /*124c0*/  FFMA.FTZ R75, R75, UR30, -R86 ;  /* 0x0000001e4b4b7c23 */ /* 0x000fe20008010856 */
[----:B------:R-:W1:Y:S01]  /*124d0*/  MUFU.EX2 R25, R25 ;  /* 0x0000001900197308 */ /* 0x000e620000000800 */
[----:B0-----:R-:W-:Y:S01]  /*124e0*/  FADD.FTZ R4, R24, R15 ;  /* 0x0000000f18047221 */ /* 0x001fe20000010000 */
        /* <DEDUP_REMOVED lines=10> */
[--C-:B------:R-:W-:Y:S01]  /*12590*/  FFMA.FTZ R76, R76, UR30, -R12.reuse ;  /* 0x0000001e4c4c7c23 */ /* 0x100fe2000801080c */
[----:B------:R-:W-:Y:S01]  /*125a0*/  FFMA.FTZ R12, R77, UR30, -R12 ;  /* 0x0000001e4d0c7c23 */ /* 0x000fe2000801080c */
[----:B------:R-:W-:-:S02]  /*125b0*/  FFMA.FTZ R83, R83, UR30, -R86 ;  /* 0x0000001e53537c23 */ /* 0x000fc40008010856 */
        /* <DEDUP_REMOVED lines=112> */
[----:B--2---:R-:W-:-:S03]  /*12cc0*/  FADD.FTZ R4, R12, R3 ;  /* 0x000000030c047221 */ /* 0x004fc60000010000 */
[----:B-1----:R-:W-:Y:S01]  /*12cd0*/  FADD.FTZ R3, R15, R82 ;  /* 0x000000520f037221 */ /* 0x002fe20000010000 */
[----:B------:R-:W-:Y:S06]  /*12ce0*/  @!P0 BRA `(.L_x_1726) ;  /* 0x0000000000048947 */ /* 0x000fec0003800000 */
[----:B------:R-:W-:Y:S01]  /*12cf0*/  BPT.TRAP 0x1 ;  /* 0x000000040000795c */ /* 0x000fe20000300000 */
.L_x_1726:
[----:B------:R-:W2:Y:S01]  /*12d00*/  LDL R82, [R1+0x24] ;  /* 0x0000240001527983 */ /* 0x000ea20000100800 */
[----:B------:R-:W-:Y:S01]  /*12d10*/  IMAD R20, R20, 0x8, R2 ;  /* 0x0000000814147824 */ /* 0x000fe200078e0202 */
[----:B------:R-:W-:Y:S01]  /*12d20*/  F2FP.F16.F32.PACK_AB R148, R84, R13 ;  /* 0x0000000d5494723e */ /* 0x000fe200000000ff */
[----:B------:R-:W-:Y:S01]  /*12d30*/  IMAD.U32 R77, RZ, RZ, UR38 ;  /* 0x00000026ff4d7e24 */ /* 0x000fe2000f8e00ff */
[----:B------:R-:W-:Y:S01]  /*12d40*/  F2FP.F16.F32.PACK_AB R122, R12, R76 ;  /* 0x0000004c0c7a723e */ /* 0x000fe200000000ff */
[----:B------:R-:W-:Y:S02]  /*12d50*/  VIADD R20, R20, 0x16860 ;  /* 0x0001686014147836 */ /* 0x000fe40000000000 */
[-C--:B------:R-:W-:Y:S01]  /*12d60*/  FMUL.FTZ R88, R88, R10.reuse ;  /* 0x0000000a58587220 */ /* 0x080fe20000410000 */
        /* <DEDUP_REMOVED lines=50> */
[----:B------:R-:W-:Y:S01]  /*13090*/  IMAD.MOV.U32 R12, RZ, RZ, R14 ;  /* 0x000000ffff0c7224 */ /* 0x000fe200078e000e */
        /* <DEDUP_REMOVED lines=16> */
[C---:B--2---:R-:W-:Y:S02]  /*131a0*/  ISETP.GT.AND P1, PT, R0.reuse, R82, PT ;  /* 0x000000520000720c */ /* 0x044fe40003f24270 */
[----:B------:R-:W-:-:S11]  /*131b0*/  IADD3 R0, R0, -0x1, RZ ;  /* 0xffffffff00007810 */ /* 0x000fd60007ffe0ff */
[----:B------:R-:W-:Y:S05]  /*131c0*/  @P1 BRA `(.L_x_1727) ;  /* 0xffffffd800181947 */ /* 0x000fea000383ffff */
.L_x_1715:
[----:B------:R-:W2:Y:S02]  /*131d0*/  LDL R10, [R1+0x38] ;  /* 0x00003800010a7983 */ /* 0x000ea40000100800 */
[----:B--2---:R-:W-:-:S13]  /*131e0*/  ISETP.GE.AND P1, PT, R0, R10, PT ;  /* 0x0000000a0000720c */ /* 0x004fda0003f26270 */
[----:B------:R-:W-:Y:S05]  /*131f0*/  @!P1 BRA `(.L_x_1728) ;  /* 0x00000038001c9947 */ /* 0x000fea0003800000 */
[----:B------:R-:W-:Y:S01]  /*13200*/  IMAD.MOV.U32 R15, RZ, RZ, R14 ;  /* 0x000000ffff0f7224 */ /* 0x000fe200078e000e */
[----:B------:R-:W-:Y:S01]  /*13210*/  MOV R21, R19 ;  /* 0x0000001300157202 */ /* 0x000fe20000000f00 */
[----:B------:R-:W-:Y:S02]  /*13220*/  IMAD.MOV.U32 R20, RZ, RZ, R5 ;  /* 0x000000ffff147224 */ /* 0x000fe400078e0005 */
[----:B------:R-:W-:-:S07]  /*13230*/  IMAD.MOV.U32 R10, RZ, RZ, R154 ;  /* 0x000000ffff0a7224 */ /* 0x000fce00078e009a */
.L_x_1748:
        /* <DEDUP_REMOVED lines=9> */
.L_x_1730:
        /* <DEDUP_REMOVED lines=8> */
.L_x_1731:
[----:B------:R-:W-:Y:S04]  /*13350*/  BSSY B0, `(.L_x_1729) ;  /* 0x0000004000007945 */ /* 0x000fe80003800000 */
[----:B-1----:R-:W-:Y:S05]  /*13360*/  @P2 BRA `(.L_x_1732) ;  /* 0x0000000000082947 */ /* 0x002fea0003800000 */
[----:B------:R-:W1:Y:S02]  /*13370*/  SYNCS.PHASECHK.TRANS64.TRYWAIT P2, [R5+URZ+0x16830], R12 ;  /* 0x0168300c050075a7 */ /* 0x000e64000804017f */
[----:B-1----:R-:W-:Y:S05]  /*13380*/  @!P2 BRA `(.L_x_1733) ;  /* 0x000000e00030a947 */ /* 0x002fea0003800000 */
.L_x_1732:
[----:B------:R-:W-:Y:S05]  /*13390*/  BSYNC B0 ;  /* 0x0000000000007941 */ /* 0x000fea0003800000 */
.L_x_1729:
        /* <DEDUP_REMOVED lines=16> */
[----:B0-----:R-:W-:-:S05]  /*134a0*/  SHF.R.U32.HI R5, RZ, 0x7, R5 ;  /* 0x00000007ff057819 */ /* 0x001fca0000011605 */
[----:B------:R-:W-:Y:S01]  /*134b0*/  VIADD R5, R5, 0x8 ;  /* 0x0000000805057836 */ /* 0x000fe20000000000 */
[----:B------:R-:W-:-:S04]  /*134c0*/  R2UR UR27, R27 ;  /* 0x000000001b1b72ca */ /* 0x000fc800000e0000 */
[----:B------:R0:W-:Y:S01]  /*134d0*/  BAR.SYNC.DEFER_BLOCKING R5, 0x100 ;  /* 0x000400050000751d */ /* 0x0001e20000010000 */
[----:B--2---:R-:W-:-:S04]  /*134e0*/  IMAD R26, R19, 0x400, R11 ;  /* 0x00000400131a7824 */ /* 0x004fc800078e020b */
[C---:B------:R-:W-:Y:S01]  /*134f0*/  VIADD R24, R26.reuse, 0x2 ;  /* 0x000000021a187836 */ /* 0x040fe20000000000 */
[C---:B------:R-:W-:Y:S02]  /*13500*/  IADD3 R12, R26.reuse, 0x4, RZ ;  /* 0x000000041a0c7810 */ /* 0x040fe40007ffe0ff */
[C---:B------:R-:W-:Y:S01]  /*13510*/  R2UR UR14, R26.reuse ;  /* 0x000000001a0e72ca */ /* 0x040fe200000e0000 */
        /* <DEDUP_REMOVED lines=27> */
.L_x_1735:
[----:B------:R-:W-:Y:S01]  /*136d0*/  SHF.L.U32 R5, R10, 0x1f, RZ ;  /* 0x0000001f0a057819 */ /* 0x000fe200000006ff */
[----:B-----5:R-:W-:-:S04]  /*136e0*/  IMAD R10, R21, 0x8, R2 ;  /* 0x00000008150a7824 */ /* 0x020fc800078e0202 */
[----:B------:R0:W1:Y:S01]  /*136f0*/  SYNCS.PHASECHK.TRANS64.TRYWAIT P1, [R10+URZ+0x16850], R5 ;  /* 0x016850050a0075a7 */ /* 0x000062000802017f */
[----:B------:R-:W-:Y:S05]  /*13700*/  @!P0 BRA `(.L_x_1736) ;  /* 0x0000000000048947 */ /* 0x000fea0003800000 */
[----:B------:R-:W-:Y:S01]  /*13710*/  BPT.TRAP 0x1 ;  /* 0x000000040000795c */ /* 0x000fe20000300000 */
.L_x_1736:
[----:B-1----:R-:W-:Y:S05]  /*13720*/  @P1 BRA `(.L_x_1734) ;  /* 0x0000000000081947 */ /* 0x002fea0003800000 */
[----:B------:R-:W1:Y:S02]  /*13730*/  SYNCS.PHASECHK.TRANS64.TRYWAIT P1, [R10+URZ+0x16850], R5 ;  /* 0x016850050a0075a7 */ /* 0x000e64000802017f */
[----:B-1----:R-:W-:Y:S05]  /*13740*/  @!P1 BRA `(.L_x_1737) ;  /* 0x000000dc00549947 */ /* 0x002fea0003800000 */
.L_x_1734:
[----:B01---5:R-:W-:Y:S01]  /*13750*/  VIADD R5, R2, 0x400 ;  /* 0x0000040002057836 */ /* 0x023fe20000000000 */
[----:B------:R-:W-:Y:S05]  /*13760*/  WARPSYNC.ALL ;  /* 0x0000000000007948 */ /* 0x000fea0003800000 */
[----:B------:R-:W-:Y:S01]  /*13770*/  SHF.R.U32.HI R5, RZ, 0x4, R5 ;  /* 0x00000004ff057819 */ /* 0x000fe20000011605 */
[----:B------:R-:W-:Y:S01]  /*13780*/  IMAD.MOV.U32 R11, RZ, RZ, 0x40000040 ;  /* 0x40000040ff0b7424 */ /* 0x000fe200078e00ff */
[----:B------:R-:W-:Y:S01]  /*13790*/  WARPGROUP.ARRIVE ;  /* 0x00000000000079c5 */ /* 0x000fe20000000000 */
[----:B------:R-:W-:Y:S01]  /*137a0*/  IMAD.MOV.U32 R13, RZ, RZ, 0x40000040 ;  /* 0x40000040ff0d7424 */ /* 0x000fe200078e00ff */
[----:B------:R-:W-:-:S02]  /*137b0*/  LOP3.LUT R5, R5, 0x3fff, RZ, 0xc0, !PT ;  /* 0x00003fff05057812 */ /* 0x000fc400078ec0ff */
[----:B------:R-:W-:Y:S01]  /*137c0*/  R2UR UR15, R11 ;  /* 0x000000000b0f72ca */ /* 0x000fe200000e0000 */
[----:B------:R-:W-:Y:S02]  /*137d0*/  IMAD.MOV.U32 R11, RZ, RZ, 0x40000040 ;  /* 0x40000040ff0b7424 */ /* 0x000fe400078e00ff */
[----:B------:R-:W-:Y:S02]  /*137e0*/  IMAD R10, R21, 0x400, R5 ;  /* 0x00000400150a7824 */ /* 0x000fe400078e0205 */
[----:B------:R-:W0:Y:S03]  /*137f0*/  S2R R5, SR_TID.X ;  /* 0x0000000000057919 */ /* 0x000e260000002100 */
[C---:B------:R-:W-:Y:S02]  /*13800*/  R2UR UR14, R10.reuse ;  /* 0x000000000a0e72ca */ /* 0x040fe400000e0000 */
[----:B------:R-:W-:-:S11]  /*13810*/  IADD3 R12, R10, 0x80, RZ ;  /* 0x000000800a0c7810 */ /* 0x000fd60007ffe0ff */
        /* <DEDUP_REMOVED lines=55> */
.L_x_1738:
[----:B------:R-:W2:Y:S01]  /*13b90*/  LDL R11, [R1+0x20] ;  /* 0x00002000010b7983 */ /* 0x000ea20000100800 */
[----:B------:R-:W1:Y:S03]  /*13ba0*/  @P4 LDC R12, c[0x0][0x44c] ;  /* 0x00011300ff0c4b82 */ /* 0x000e660000000800 */
[----:B0-----:R-:W2:Y:S04]  /*13bb0*/  LDL R5, [R1+0x30] ;  /* 0x0000300001057983 */ /* 0x001ea80000100800 */
[----:B------:R-:W3:Y:S01]  /*13bc0*/  LDL R124, [R1] ;  /* 0x00000000017c7983 */ /* 0x000ee20000100800 */
[----:B------:R-:W0:Y:S01]  /*13bd0*/  @P4 LDC R10, c[0x0][0x450] ;  /* 0x00011400ff0a4b82 */ /* 0x000e220000000800 */
        /* <DEDUP_REMOVED lines=19> */
[----:B------:R-:W-:-:S02]  /*13d10*/  IMAD.U32 R57, RZ, RZ, UR38 ;  /* 0x00000026ff397e24 */ /* 0x000fc4000f8e00ff */
[----:B------:R-:W-:Y:S01]  /*13d20*/  FMUL.FTZ R73, R76, UR10 ;  /* 0x0000000a4c497c20 */ /* 0x000fe20008410000 */
[----:B------:R-:W-:Y:S01]  /*13d30*/  FMUL.FTZ R76, R79, UR10 ;  /* 0x0000000a4f4c7c20 */ /* 0x000fe20008410000 */
[----:B------:R-:W-:Y:S01]  /*13d40*/  FMUL.FTZ R79, R83, UR10 ;  /* 0x0000000a534f7c20 */ /* 0x000fe20008410000 */
[----:B------:R-:W-:Y:S01]  /*13d50*/  FMUL.FTZ R83, R85, UR10 ;  /* 0x0000000a55537c20 */ /* 0x000fe20008410000 */
[----:B------:R-:W-:Y:S01]  /*13d60*/  IMAD.SHL.U32 R85, R0, 0x80, RZ ;  /* 0x0000008000557824 */ /* 0x000fe200078e00ff */
        /* <DEDUP_REMOVED lines=24> */
[----:B-1----:R-:W-:-:S04]  /*13ef0*/  @P4 IMAD.HI.U32 R11, R5, R12, RZ ;  /* 0x0000000c050b4227 */ /* 0x002fc800078e00ff */
[----:B------:R-:W-:Y:S01]  /*13f00*/  FMUL.FTZ R12, R26, UR10 ;  /* 0x0000000a1a0c7c20 */ /* 0x000fe20008410000 */
[----:B------:R-:W-:Y:S01]  /*13f10*/  FMUL.FTZ R26, R31, UR10 ;  /* 0x0000000a1f1a7c20 */ /* 0x000fe20008410000 */
[----:B------:R-:W-:Y:S01]  /*13f20*/  FMUL.FTZ R31, R36, UR10 ;  /* 0x0000000a241f7c20 */ /* 0x000fe20008410000 */
[----:B------:R-:W-:Y:S01]  /*13f30*/  FMUL.FTZ R36, R41, UR10 ;  /* 0x0000000a29247c20 */ /* 0x000fe20008410000 */
[----:B------:R-:W-:Y:S01]  /*13f40*/  FMUL.FTZ R41, R46, UR10 ;  /* 0x0000000a2e297c20 */ /* 0x000fe20008410000 */
[----:B------:R-:W-:Y:S01]  /*13f50*/  FMUL.FTZ R46, R51, UR10 ;  /* 0x0000000a332e7c20 */ /* 0x000fe20008410000 */
[----:B0-----:R-:W-:Y:S01]  /*13f60*/  @P4 SHF.R.U32.HI R5, RZ, R10, R11 ;  /* 0x0000000aff054219 */ /* 0x001fe2000001160b */
[----:B------:R-:W-:Y:S01]  /*13f70*/  FMUL.FTZ R51, R56, UR10 ;  /* 0x0000000a38337c20 */ /* 0x000fe20008410000 */
[----:B------:R-:W-:Y:S01]  /*13f80*/  FMUL.FTZ R10, R24, UR10 ;  /* 0x0000000a180a7c20 */ /* 0x000fe20008410000 */
[----:B------:R-:W-:Y:S01]  /*13f90*/  FMUL.FTZ R11, R25, UR10 ;  /* 0x0000000a190b7c20 */ /* 0x000fe20008410000 */
[----:B------:R-:W-:Y:S01]  /*13fa0*/  LEA R56, R19, R2, 0x3 ;  /* 0x0000000213387211 */ /* 0x000fe200078e18ff */
        /* <DEDUP_REMOVED lines=31> */
[----:B------:R1:W-:Y:S01]  /*141a0*/  SYNCS.ARRIVE.TRANS64.RED.A1T0 RZ, [R56+URZ], RZ ;  /* 0x000000ff38ff79a7 */ /* 0x0003e2000810043f */
[----:B------:R-:W-:Y:S01]  /*141b0*/  FMUL.FTZ R80, R82, UR10 ;  /* 0x0000000a52507c20 */ /* 0x000fe20008410000 */
        /* <DEDUP_REMOVED lines=8> */
[----:B------:R-:W3:Y:S08]  /*14240*/  MUFU.TANH R12, R12 ;  /* 0x0000000c000c7308 */ /* 0x000ef00000002400 */
        /* <DEDUP_REMOVED lines=38> */
[----:B------:R-:W-:-:S02]  /*144b0*/  VIADD R121, R56, UR9 ;  /* 0x0000000938797c36 */ /* 0x000fc40008000000 */
[----:B------:R-:W-:Y:S02]  /*144c0*/  VIADD R120, R56, UR31 ;  /* 0x0000001f38787c36 */ /* 0x000fe40008000000 */
[--C-:B0-----:R-:W-:Y:S02]  /*144d0*/  IMAD.IADD R87, R121, 0x1, R122.reuse ;  /* 0x0000000179577824 */ /* 0x101fe400078e027a */
[----:B------:R-:W-:Y:S01]  /*144e0*/  IMAD.IADD R86, R120, 0x1, R122 ;  /* 0x0000000178567824 */ /* 0x000fe200078e027a */
[----:B--234-:R-:W-:Y:S06]  /*144f0*/  @!P5 BRA `(.L_x_1739) ;  /* 0x000000000058d947 */ /* 0x01cfec0003800000 */
[----:B------:R-:W-:Y:S01]  /*14500*/  IADD3 R122, -R155, R156, R122 ;  /* 0x0000009c9b7a7210 */ /* 0x000fe20007ffe17a */
[----:B------:R-:W-:Y:S03]  /*14510*/  BSSY B0, `(.L_x_1740) ;  /* 0x0000010000007945 */ /* 0x000fe60003800000 */
[----:B------:R-:W-:-:S13]  /*14520*/  ISETP.GT.AND P1, PT, R122, -0x1, PT ;  /* 0xffffffff7a00780c */ /* 0x000fda0003f24270 */
[----:B------:R-:W-:Y:S05]  /*14530*/  @P1 BRA `(.L_x_1741) ;  /* 0x0000000000201947 */ /* 0x000fea0003800000 */
[----:B------:R-:W-:Y:S02]  /*14540*/  MOV R123, UR7 ;  /* 0x00000007007b7c02 */ /* 0x000fe40008000f00 */
[----:B------:R-:W-:Y:S02]  /*14550*/  LOP3.LUT R122, RZ, R122, RZ, 0x33, !PT ;  /* 0x0000007aff7a7212 */ /* 0x000fe400078e33ff */
[----:B------:R-:W-:-:S13]  /*14560*/  ISETP.NE.AND P1, PT, R123, 0x1, PT ;  /* 0x000000017b00780c */ /* 0x000fda0003f25270 */
[----:B------:R-:W0:Y:S02]  /*14570*/  @P1 LDC.64 R56, c[0x0][0x9e8] ;  /* 0x00027a00ff381b82 */ /* 0x000e240000000a00 */
[----:B0-----:R-:W-:-:S05]  /*14580*/  @P1 IMAD.HI.U32 R56, R122, R56, RZ ;  /* 0x000000387a381227 */ /* 0x001fca00078e00ff */
[----:B------:R-:W-:-:S04]  /*14590*/  @P1 SHF.R.U32.HI R122, RZ, R57, R56 ;  /* 0x00000039ff7a1219 */ /* 0x000fc80000011638 */
[----:B------:R-:W-:Y:S01]  /*145a0*/  LOP3.LUT R122, RZ, R122, RZ, 0x33, !PT ;  /* 0x0000007aff7a7212 */ /* 0x000fe200078e33ff */
[----:B------:R-:W-:Y:S06]  /*145b0*/  BRA `(.L_x_1742) ;  /* 0x0000000000147947 */ /* 0x000fec0003800000 */
.L_x_1741:
[----:B------:R-:W-:-:S05]  /*145c0*/  IMAD.U32 R123, RZ, RZ, UR7 ;  /* 0x00000007ff7b7e24 */ /* 0x000fca000f8e00ff */
[----:B------:R-:W-:-:S13]  /*145d0*/  ISETP.NE.AND P1, PT, R123, 0x1, PT ;  /* 0x000000017b00780c */ /* 0x000fda0003f25270 */
[----:B------:R-:W0:Y:S02]  /*145e0*/  @P1 LDC.64 R56, c[0x0][0x9e8] ;  /* 0x00027a00ff381b82 */ /* 0x000e240000000a00 */
[----:B0-----:R-:W-:-:S05]  /*145f0*/  @P1 IMAD.HI.U32 R56, R122, R56, RZ ;  /* 0x000000387a381227 */ /* 0x001fca00078e00ff */
[----:B------:R-:W-:-:S07]  /*14600*/  @P1 SHF.R.U32.HI R122, RZ, R57, R56 ;  /* 0x00000039ff7a1219 */ /* 0x000fce0000011638 */
.L_x_1742:
[----:B------:R-:W-:Y:S05]  /*14610*/  BSYNC B0 ;  /* 0x0000000000007941 */ /* 0x000fea0003800000 */
.L_x_1740:
[----:B------:R-:W-:-:S04]  /*14620*/  IMAD R122, R122, R123, -R85 ;  /* 0x0000007b7a7a7224 */ /* 0x000fc800078e0a55 */
[----:B------:R-:W-:-:S05]  /*14630*/  IMAD R122, R124, -0x2, R122 ;  /* 0xfffffffe7c7a7824 */ /* 0x000fca00078e027a */
[----:B------:R-:W-:Y:S02]  /*14640*/  VIMNMX R86, R86, R122, !PT ;  /* 0x0000007a56567248 */ /* 0x000fe40007fe0100 */
[----:B------:R-:W-:-:S07]  /*14650*/  VIADDMNMX R87, R122, R123, R87, PT ;  /* 0x0000007b7a577246 */ /* 0x000fce0003800157 */
.L_x_1739:
        /* <DEDUP_REMOVED lines=113> */
.L_x_1745:
[----:B------:R-:W-:-:S05]  /*14d70*/  IMAD.U32 R86, RZ, RZ, UR7 ;  /* 0x00000007ff567e24 */ /* 0x000fca000f8e00ff */
[----:B------:R-:W-:-:S13]  /*14d80*/  ISETP.NE.AND P2, PT, R86, 0x1, PT ;  /* 0x000000015600780c */ /* 0x000fda0003f45270 */
[----:B------:R-:W0:Y:S02]  /*14d90*/  @P2 LDC.64 R56, c[0x0][0x9e8] ;  /* 0x00027a00ff382b82 */ /* 0x000e240000000a00 */
[----:B0-----:R-:W-:-:S05]  /*14da0*/  @P2 IMAD.HI.U32 R56, R5, R56, RZ ;  /* 0x0000003805382227 */ /* 0x001fca00078e00ff */
[----:B------:R-:W-:-:S07]  /*14db0*/  @P2 SHF.R.U32.HI R5, RZ, R57, R56 ;  /* 0x00000039ff052219 */ /* 0x000fce0000011638 */
.L_x_1746:
[----:B------:R-:W-:Y:S05]  /*14dc0*/  BSYNC B0 ;  /* 0x0000000000007941 */ /* 0x000fea0003800000 */
.L_x_1744:
[----:B------:R-:W-:-:S04]  /*14dd0*/  IMAD R5, R5, R86, -R85 ;  /* 0x0000005605057224 */ /* 0x000fc800078e0a55 */
[----:B------:R-:W-:-:S05]  /*14de0*/  IMAD R5, R124, -0x2, R5 ;  /* 0xfffffffe7c057824 */ /* 0x000fca00078e0205 */
[----:B------:R-:W-:Y:S02]  /*14df0*/  VIADDMNMX R121, R5, R86, R121, PT ;  /* 0x0000005605797246 */ /* 0x000fe40003800179 */
[----:B------:R-:W-:-:S07]  /*14e00*/  VIMNMX R120, R120, R5, !PT ;  /* 0x0000000578787248 */ /* 0x000fce0007fe0100 */
.L_x_1743:
[----:B------:R-:W-:Y:S01]  /*14e10*/  ISETP.GT.AND P2, PT, R120, 0x1, P1 ;  /* 0x000000017800780c */ /* 0x000fe20000f44270 */
[----:B------:R-:W-:Y:S01]  /*14e20*/  UMOV UR30, UR6 ;  /* 0x00000006001e7c82 */ /* 0x000fe20008000000 */
[----:B------:R-:W-:Y:S02]  /*14e30*/  FMNMX.FTZ R56, R10, R20, !PT ;  /* 0x000000140a387209 */ /* 0x000fe40007810000 */
[----:B------:R-:W-:Y:S02]  /*14e40*/  ISETP.LT.OR P3, PT, R121, 0x2, P2 ;  /* 0x000000027900780c */ /* 0x000fe40001761670 */
[----:B------:R-:W-:Y:S02]  /*14e50*/  FMNMX.FTZ R5, R11, R56, !PT ;  /* 0x000000380b057209 */ /* 0x000fe40007810000 */
[----:B------:R-:W-:Y:S02]  /*14e60*/  FSEL R13, R13, -INF , !P3 ;  /* 0xff8000000d0d7808 */ /* 0x000fe40005800000 */
[----:B------:R-:W-:-:S02]  /*14e70*/  ISETP.GT.AND P3, PT, R120, 0x9, P1 ;  /* 0x000000097800780c */ /* 0x000fc40000f64270 */
[----:B------:R-:W-:Y:S02]  /*14e80*/  FMNMX.FTZ R5, R14, R5, !PT ;  /* 0x000000050e057209 */ /* 0x000fe40007810000 */
[----:B------:R-:W-:Y:S02]  /*14e90*/  ISETP.LT.OR P3, PT, R121, 0xa, P3 ;  /* 0x0000000a7900780c */ /* 0x000fe40001f61670 */
[----:B------:R-:W-:Y:S02]  /*14ea0*/  FMNMX.FTZ R56, R24, R5, !PT ;  /* 0x0000000518387209 */ /* 0x000fe40007810000 */
[----:B------:R-:W-:Y:S02]  /*14eb0*/  FSEL R26, R26, -INF , !P3 ;  /* 0xff8000001a1a7808 */ /* 0x000fe40005800000 */
[----:B------:R-:W-:Y:S02]  /*14ec0*/  ISETP.GT.AND P3, PT, R120, 0x11, P1 ;  /* 0x000000117800780c */ /* 0x000fe40000f64270 */
[----:B------:R-:W-:-:S02]  /*14ed0*/  FMNMX.FTZ R5, R27, R56, !PT ;  /* 0x000000381b057209 */ /* 0x000fc40007810000 */
[----:B------:R-:W-:Y:S02]  /*14ee0*/  ISETP.LT.OR P3, PT, R121, 0x12, P3 ;  /* 0x000000127900780c */ /* 0x000fe40001f61670 */
[----:B------:R-:W-:Y:S02]  /*14ef0*/  FMNMX.FTZ R5, R28, R5, !PT ;  /* 0x000000051c057209 */ /* 0x000fe40007810000 */
[----:B------:R-:W-:Y:S02]  /*14f00*/  FSEL R30, R30, -INF , !P3 ;  /* 0xff8000001e1e7808 */ /* 0x000fe40005800000 */
[----:B------:R-:W-:Y:S02]  /*14f10*/  ISETP.GT.AND P3, PT, R120, 0x19, P1 ;  /* 0x000000197800780c */ /* 0x000fe40000f64270 */
[----:B------:R-:W-:Y:S02]  /*14f20*/  FMNMX.FTZ R5, R31, R5, !PT ;  /* 0x000000051f057209 */ /* 0x000fe40007810000 */
[----:B------:R-:W-:-:S02]  /*14f30*/  ISETP.LT.OR P3, PT, R121, 0x1a, P3 ;  /* 0x0000001a7900780c */ /* 0x000fc40001f61670 */
[----:B------:R-:W-:Y:S02]  /*14f40*/  FMNMX.FTZ R56, R32, R5, !PT ;  /* 0x0000000520387209 */ /* 0x000fe40007810000 */
[----:B------:R-:W-:Y:S02]  /*14f50*/  FSEL R34, R34, -INF , !P3 ;  /* 0xff80000022227808 */ /* 0x000fe40005800000 */
[----:B------:R-:W-:Y:S02]  /*14f60*/  ISETP.GT.AND P3, PT, R120, 0x21, P1 ;  /* 0x000000217800780c */ /* 0x000fe40000f64270 */
[----:B------:R-:W-:Y:S02]  /*14f70*/  FMNMX.FTZ R5, R35, R56, !PT ;  /* 0x0000003823057209 */ /* 0x000fe40007810000 */
[----:B------:R-:W-:Y:S02]  /*14f80*/  ISETP.LT.OR P3, PT, R121, 0x22, P3 ;  /* 0x000000227900780c */ /* 0x000fe40001f61670 */
[----:B------:R-:W-:-:S02]  /*14f90*/  FMNMX.FTZ R56, R36, R5, !PT ;  /* 0x0000000524387209 */ /* 0x000fc40007810000 */
[----:B------:R-:W-:Y:S02]  /*14fa0*/  FSEL R38, R38, -INF , !P3 ;  /* 0xff80000026267808 */ /* 0x000fe40005800000 */
[----:B------:R-:W-:Y:S02]  /*14fb0*/  ISETP.GT.AND P3, PT, R120, 0x29, P1 ;  /* 0x000000297800780c */ /* 0x000fe40000f64270 */
[----:B------:R-:W-:Y:S02]  /*14fc0*/  FMNMX.FTZ R5, R39, R56, !PT ;  /* 0x0000003827057209 */ /* 0x000fe40007810000 */
[----:B------:R-:W-:Y:S02]  /*14fd0*/  ISETP.LT.OR P3, PT, R121, 0x2a, P3 ;  /* 0x0000002a7900780c */ /* 0x000fe40001f61670 */
[----:B------:R-:W-:Y:S02]  /*14fe0*/  FMNMX.FTZ R56, R40, R5, !PT ;  /* 0x0000000528387209 */ /* 0x000fe40007810000 */
[----:B------:R-:W-:-:S02]  /*14ff0*/  FSEL R42, R42, -INF , !P3 ;  /* 0xff8000002a2a7808 */ /* 0x000fc40005800000 */
[----:B------:R-:W-:Y:S02]  /*15000*/  ISETP.GT.AND P3, PT, R120, 0x31, P1 ;  /* 0x000000317800780c */ /* 0x000fe40000f64270 */
        /* <DEDUP_REMOVED lines=29> */
[C---:B------:R-:W-:Y:S02]  /*151e0*/  ISETP.GT.AND P3, PT, R120.reuse, 0x61, P1 ;  /* 0x000000617800780c */ /* 0x040fe40000f64270 */
[----:B------:R-:W-:Y:S02]  /*151f0*/  ISETP.GT.AND P2, PT, R120, 0x8, P1 ;  /* 0x000000087800780c */ /* 0x000fe40000f44270 */
[----:B------:R-:W-:Y:S02]  /*15200*/  ISETP.LT.OR P3, PT, R121, 0x62, P3 ;  /* 0x000000627900780c */ /* 0x000fe40001f61670 */
[----:B------:R-:W-:Y:S02]  /*15210*/  FMNMX.FTZ R5, R69, R56, !PT ;  /* 0x0000003845057209 */ /* 0x000fe40007810000 */
[----:B------:R-:W-:Y:S02]  /*15220*/  FSEL R72, R72, -INF , !P3 ;  /* 0xff80000048487808 */ /* 0x000fe40005800000 */
[----:B------:R-:W-:-:S02]  /*15230*/  ISETP.GT.AND P3, PT, R120, 0x69, P1 ;  /* 0x000000697800780c */ /* 0x000fc40000f64270 */
[C---:B------:R-:W-:Y:S02]  /*15240*/  ISETP.LT.OR P2, PT, R121.reuse, 0x9, P2 ;  /* 0x000000097900780c */ /* 0x040fe40001741670 */
[----:B------:R-:W-:Y:S02]  /*15250*/  ISETP.LT.OR P3, PT, R121, 0x6a, P3 ;  /* 0x0000006a7900780c */ /* 0x000fe40001f61670 */
[----:B------:R-:W-:Y:S02]  /*15260*/  FMNMX.FTZ R56, R70, R5, !PT ;  /* 0x0000000546387209 */ /* 0x000fe40007810000 */
[----:B------:R-:W-:Y:S02]  /*15270*/  FSEL R76, R76, -INF , !P3 ;  /* 0xff8000004c4c7808 */ /* 0x000fe40005800000 */
[----:B------:R-:W-:Y:S02]  /*15280*/  ISETP.GT.AND P3, PT, R120, RZ, P1 ;  /* 0x000000ff7800720c */ /* 0x000fe40000f64270 */
[----:B------:R-:W-:-:S02]  /*15290*/  FSEL R25, R25, -INF , !P2 ;  /* 0xff80000019197808 */ /* 0x000fc40005000000 */
[----:B------:R-:W-:Y:S02]  /*152a0*/  ISETP.GT.AND P2, PT, R120, 0x10, P1 ;  /* 0x000000107800780c */ /* 0x000fe40000f44270 */
[----:B------:R-:W-:Y:S02]  /*152b0*/  FMNMX.FTZ R5, R73, R56, !PT ;  /* 0x0000003849057209 */ /* 0x000fe40007810000 */
[C---:B------:R-:W-:Y:S02]  /*152c0*/  ISETP.LT.OR P3, PT, R121.reuse, 0x1, P3 ;  /* 0x000000017900780c */ /* 0x040fe40001f61670 */
[----:B------:R-:W-:Y:S02]  /*152d0*/  ISETP.LT.OR P2, PT, R121, 0x11, P2 ;  /* 0x000000117900780c */ /* 0x000fe40001741670 */
[----:B------:R-:W-:Y:S02]  /*152e0*/  FMNMX.FTZ R56, R74, R5, !PT ;  /* 0x000000054a387209 */ /* 0x000fe40007810000 */
[----:B------:R-:W-:-:S02]  /*152f0*/  FSEL R12, R12, -INF , !P3 ;  /* 0xff8000000c0c7808 */ /* 0x000fc40005800000 */
[----:B------:R-:W-:Y:S02]  /*15300*/  FSEL R29, R29, -INF , !P2 ;  /* 0xff8000001d1d7808 */ /* 0x000fe40005000000 */
[----:B------:R-:W-:Y:S02]  /*15310*/  FMNMX.FTZ R5, R77, R56, !PT ;  /* 0x000000384d057209 */ /* 0x000fe40007810000 */
[----:B------:R-:W-:Y:S02]  /*15320*/  ISETP.GT.AND P2, PT, R120, 0x18, P1 ;  /* 0x000000187800780c */ /* 0x000fe40000f44270 */
[----:B------:R-:W-:Y:S02]  /*15330*/  FMNMX.FTZ R86, R12, R15, !PT ;  /* 0x0000000f0c567209 */ /* 0x000fe40007810000 */
[----:B------:R-:W-:Y:S02]  /*15340*/  FMNMX.FTZ R56, R78, R5, !PT ;  /* 0x000000054e387209 */ /* 0x000fe40007810000 */
[----:B------:R-:W-:-:S02]  /*15350*/  ISETP.LT.OR P2, PT, R121, 0x19, P2 ;  /* 0x000000197900780c */ /* 0x000fc40001741670 */
[----:B------:R-:W-:Y:S02]  /*15360*/  FMNMX.FTZ R86, R13, R86, !PT ;  /* 0x000000560d567209 */ /* 0x000fe40007810000 */
[----:B------:R-:W-:Y:S02]  /*15370*/  FMNMX.FTZ R56, R81, R56, !PT ;  /* 0x0000003851387209 */ /* 0x000fe40007810000 */
[----:B------:R-:W-:Y:S02]  /*15380*/  FSEL R33, R33, -INF , !P2 ;  /* 0xff80000021217808 */ /* 0x000fe40005000000 */
[----:B------:R-:W-:Y:S02]  /*15390*/  ISETP.GT.AND P2, PT, R120, 0x20, P1 ;  /* 0x000000207800780c */ /* 0x000fe40000f44270 */
[----:B------:R-:W-:Y:S02]  /*153a0*/  FMNMX.FTZ R57, R25, R86, !PT ;  /* 0x0000005619397209 */ /* 0x000fe40007810000 */
[----:B------:R-:W-:-:S02]  /*153b0*/  FMNMX.FTZ R5, R83, R56, !PT ;  /* 0x0000003853057209 */ /* 0x000fc40007810000 */
[----:B------:R-:W-:Y:S02]  /*153c0*/  ISETP.LT.OR P2, PT, R121, 0x21, P2 ;  /* 0x000000217900780c */ /* 0x000fe40001741670 */
[----:B------:R-:W-:Y:S01]  /*153d0*/  FMNMX.FTZ R86, R26, R57, !PT ;  /* 0x000000391a567209 */ /* 0x000fe20007810000 */
[----:B------:R-:W0:Y:S01]  /*153e0*/  SHFL.BFLY PT, R56, R5, 0x2, 0x1f ;  /* 0x0c401f0005387f89 */ /* 0x000e2200000e0000 */
[----:B------:R-:W-:Y:S02]  /*153f0*/  FSEL R37, R37, -INF , !P2 ;  /* 0xff80000025257808 */ /* 0x000fe40005000000 */
[----:B------:R-:W-:Y:S02]  /*15400*/  FMNMX.FTZ R57, R29, R86, !PT ;  /* 0x000000561d397209 */ /* 0x000fe40007810000 */
        /* <DEDUP_REMOVED lines=13> */
[----:B0-----:R-:W-:-:S02]  /*154e0*/  FMNMX.FTZ R56, R5, R56, !PT ;  /* 0x0000003805387209 */ /* 0x001fc40007810000 */
[----:B------:R-:W-:Y:S02]  /*154f0*/  FMNMX.FTZ R5, R41, R86, !PT ;  /* 0x0000005629057209 */ /* 0x000fe40007810000 */
[----:B------:R-:W-:Y:S02]  /*15500*/  FSEL R49, R49, -INF , !P2 ;  /* 0xff80000031317808 */ /* 0x000fe40005000000 */
[----:B------:R-:W-:Y:S02]  /*15510*/  ISETP.GT.AND P2, PT, R120, 0x40, P1 ;  /* 0x000000407800780c */ /* 0x000fe40000f44270 */
[----:B------:R-:W-:Y:S02]  /*15520*/  FMNMX.FTZ R86, R42, R5, !PT ;  /* 0x000000052a567209 */ /* 0x000fe40007810000 */
[----:B------:R-:W-:Y:S02]  /*15530*/  ISETP.LT.OR P2, PT, R121, 0x41, P2 ;  /* 0x000000417900780c */ /* 0x000fe40001741670 */
[----:B------:R-:W-:-:S02]  /*15540*/  FMNMX.FTZ R5, R45, R86, !PT ;  /* 0x000000562d057209 */ /* 0x000fc40007810000 */
[----:B------:R-:W-:Y:S02]  /*15550*/  FSEL R53, R53, -INF , !P2 ;  /* 0xff80000035357808 */ /* 0x000fe40005000000 */
[----:B------:R-:W-:Y:S02]  /*15560*/  FMNMX.FTZ R86, R46, R5, !PT ;  /* 0x000000052e567209 */ /* 0x000fe40007810000 */
        /* <DEDUP_REMOVED lines=19> */
[----:B------:R-:W0:Y:S01]  /*156a0*/  SHFL.BFLY PT, R5, R56, 0x1, 0x1f ;  /* 0x0c201f0038057f89 */ /* 0x000e2200000e0000 */
        /* <DEDUP_REMOVED lines=13> */
[----:B0-----:R-:W-:Y:S02]  /*15780*/  FMNMX.FTZ R5, R56, R5, !PT ;  /* 0x0000000538057209 */ /* 0x001fe40007810000 */
[----:B------:R-:W-:-:S02]  /*15790*/  ISETP.LT.OR P2, PT, R121, 0x72, P2 ;  /* 0x000000727900780c */ /* 0x000fc40001741670 */
[----:B------:R-:W-:Y:S01]  /*157a0*/  ISETP.GT.AND P3, PT, R120, 0x78, P1 ;  /* 0x000000787800780c */ /* 0x000fe20000f64270 */
[----:B------:R-:W-:Y:S01]  /*157b0*/  FMUL.FTZ R56, R5, UR30 ;  /* 0x0000001e05387c20 */ /* 0x000fe20008410000 */
[----:B------:R-:W-:Y:S02]  /*157c0*/  FMNMX.FTZ R57, R76, R57, !PT ;  /* 0x000000394c397209 */ /* 0x000fe40007810000 */
[----:B------:R-:W-:Y:S02]  /*157d0*/  FSEL R79, R79, -INF , !P2 ;  /* 0xff8000004f4f7808 */ /* 0x000fe40005000000 */
[----:B------:R-:W-:Y:S02]  /*157e0*/  ISETP.GT.AND P1, PT, R120, 0x79, P1 ;  /* 0x000000797800780c */ /* 0x000fe40000f24270 */
[----:B------:R-:W-:Y:S02]  /*157f0*/  ISETP.LT.OR P3, PT, R121, 0x79, P3 ;  /* 0x000000797900780c */ /* 0x000fe40001f61670 */
[----:B------:R-:W-:-:S02]  /*15800*/  FMNMX.FTZ R86, R80, R57, !PT ;  /* 0x0000003950567209 */ /* 0x000fc40007810000 */
[----:B------:R-:W-:Y:S02]  /*15810*/  FSETP.NEU.FTZ.AND P2, PT, R5, -INF , PT ;  /* 0xff8000000500780b */ /* 0x000fe40003f5d000 */
[----:B------:R-:W-:Y:S02]  /*15820*/  ISETP.LT.OR P1, PT, R121, 0x7a, P1 ;  /* 0x0000007a7900780c */ /* 0x000fe40000f21670 */
[----:B------:R-:W-:Y:S02]  /*15830*/  FSEL R82, R82, -INF , !P3 ;  /* 0xff80000052527808 */ /* 0x000fe40005800000 */
[----:B------:R-:W-:Y:S02]  /*15840*/  FMNMX.FTZ R57, R79, R86, !PT ;  /* 0x000000564f397209 */ /* 0x000fe40007810000 */
[----:B------:R-:W-:Y:S02]  /*15850*/  FSEL R56, R56, RZ, P2 ;  /* 0x000000ff38387208 */ /* 0x000fe40001000000 */
[----:B------:R-:W-:-:S02]  /*15860*/  FSEL R84, R84, -INF , !P1 ;  /* 0xff80000054547808 */ /* 0x000fc40004800000 */
        /* <DEDUP_REMOVED lines=33> */
[----:B------:R-:W-:Y:S01]  /*15a80*/  FSEL R83, R5, RZ, P2 ;  /* 0x000000ff05537208 */ /* 0x000fe20001000000 */
[----:B------:R0:W-:Y:S01]  /*15a90*/  MUFU.EX2 R150, R14 ;  /* 0x0000000e00967308 */ /* 0x0001e20000000800 */
[----:B------:R-:W-:-:S03]  /*15aa0*/  FMNMX.FTZ R57, R84, R57, !PT ;  /* 0x0000003954397209 */ /* 0x000fc60007810000 */
[----:B------:R-:W-:Y:S02]  /*15ab0*/  FADD.FTZ R20, -R83, R20 ;  /* 0x0000001453147221 */ /* 0x000fe40000010100 */
[----:B------:R-:W0:Y:S02]  /*15ac0*/  SHFL.BFLY PT, R83, R57, 0x2, 0x1f ;  /* 0x0c401f0039537f89 */ /* 0x000e2400000e0000 */
        /* <DEDUP_REMOVED lines=11> */
[C---:B------:R-:W-:Y:S02]  /*15b80*/  FMUL.FTZ R85, R14.reuse, UR30 ;  /* 0x0000001e0e557c20 */ /* 0x040fe40008410000 */
[----:B------:R-:W-:Y:S01]  /*15b90*/  MUFU.EX2 R35, R35 ;  /* 0x0000002300237308 */ /* 0x000fe20000000800 */
[----:B------:R-:W-:Y:S02]  /*15ba0*/  FSEL R86, R14, RZ, P1 ;  /* 0x000000ff0e567208 */ /* 0x000fe40000800000 */
[----:B------:R-:W-:-:S03]  /*15bb0*/  FSEL R85, R85, RZ, P1 ;  /* 0x000000ff55557208 */ /* 0x000fc60000800000 */
[----:B------:R-:W-:Y:S01]  /*15bc0*/  FADD.FTZ R86, -R86, R15 ;  /* 0x0000000f56567221 */ /* 0x000fe20000010100 */
[----:B------:R-:W-:Y:S01]  /*15bd0*/  FMUL.FTZ R15, R20, UR30 ;  /* 0x0000001e140f7c20 */ /* 0x000fe20008410000 */
[--C-:B------:R-:W-:Y:S01]  /*15be0*/  FFMA.FTZ R149, R12, UR30, -R85.reuse ;  /* 0x0000001e0c957c23 */ /* 0x100fe20008010855 */
[--C-:B------:R-:W-:Y:S01]  /*15bf0*/  FFMA.FTZ R83, R13, UR30, -R85.reuse ;  /* 0x0000001e0d537c23 */ /* 0x100fe20008010855 */
[----:B------:R-:W-:Y:S01]  /*15c00*/  FMUL.FTZ R12, R86, UR30 ;  /* 0x0000001e560c7c20 */ /* 0x000fe20008410000 */
        /* <DEDUP_REMOVED lines=19> */
[----:B0-----:R-:W-:Y:S01]  /*15d40*/  FFMA.FTZ R4, R15, R4, R10 ;  /* 0x000000040f047223 */ /* 0x001fe2000001000a */
        /* <DEDUP_REMOVED lines=15> */
[----:B-1----:R-:W-:Y:S01]  /*15e40*/  FFMA.FTZ R50, R12, R3, R149 ;  /* 0x000000030c327223 */ /* 0x002fe20000010095 */
[----:B------:R-:W-:Y:S01]  /*15e50*/  FADD.FTZ R3, R11, R4 ;  /* 0x000000040b037221 */ /* 0x000fe20000010000 */
[----:B------:R-:W-:-:S03]  /*15e60*/  FFMA.FTZ R33, R84, UR30, -R85 ;  /* 0x0000001e54217c23 */ /* 0x000fc60008010855 */
[----:B------:R-:W-:Y:S02]  /*15e70*/  FADD.FTZ R3, R150, R3 ;  /* 0x0000000396037221 */ /* 0x000fe40000010000 */
[----:B------:R-:W1:Y:S01]  /*15e80*/  MUFU.EX2 R57, R57 ;  /* 0x0000003900397308 */ /* 0x000e620000000800 */
[----:B0-----:R-:W-:Y:S01]  /*15e90*/  FADD.FTZ R50, R83, R50 ;  /* 0x0000003253327221 */ /* 0x001fe20000010000 */
[----:B------:R-:W-:-:S04]  /*15ea0*/  FADD.FTZ R4, R24, R3 ;  /* 0x0000000318047221 */ /* 0x000fc80000010000 */
[----:B------:R-:W-:Y:S02]  /*15eb0*/  FADD.FTZ R3, R27, R4 ;  /* 0x000000041b037221 */ /* 0x000fe40000010000 */
[----:B------:R-:W0:Y:S01]  /*15ec0*/  MUFU.EX2 R145, R145 ;  /* 0x0000009100917308 */ /* 0x000e220000000800 */
[----:B--2---:R-:W-:Y:S01]  /*15ed0*/  FADD.FTZ R50, R151, R50 ;  /* 0x0000003297327221 */ /* 0x004fe20000010000 */
[----:B------:R-:W-:-:S04]  /*15ee0*/  FADD.FTZ R4, R28, R3 ;  /* 0x000000031c047221 */ /* 0x000fc80000010000 */
[----:B------:R-:W-:Y:S02]  /*15ef0*/  FADD.FTZ R3, R31, R4 ;  /* 0x000000041f037221 */ /* 0x000fe40000010000 */
[----:B------:R-:W2:Y:S01]  /*15f00*/  MUFU.EX2 R30, R30 ;  /* 0x0000001e001e7308 */ /* 0x000ea20000000800 */
[----:B-1----:R-:W-:Y:S01]  /*15f10*/  FADD.FTZ R50, R57, R50 ;  /* 0x0000003239327221 */ /* 0x002fe20000010000 */
[----:B------:R-:W-:-:S04]  /*15f20*/  FADD.FTZ R4, R32, R3 ;  /* 0x0000000320047221 */ /* 0x000fc80000010000 */
[----:B------:R-:W-:Y:S02]  /*15f30*/  FADD.FTZ R3, R35, R4 ;  /* 0x0000000423037221 */ /* 0x000fe40000010000 */
        /* <DEDUP_REMOVED lines=102> */
.L_x_1747:
[----:B------:R-:W2:Y:S01]  /*165a0*/  LDL R49, [R1+0x38] ;  /* 0x0000380001317983 */ /* 0x000ea20000100800 */
[----:B------:R-:W-:Y:S01]  /*165b0*/  IMAD R21, R21, 0x8, R2 ;  /* 0x0000000815157824 */ /* 0x000fe200078e0202 */
[----:B------:R-:W-:Y:S01]  /*165c0*/  MOV R50, UR38 ;  /* 0x0000002600327c02 */ /* 0x000fe20008000f00 */
        /* <DEDUP_REMOVED lines=71> */
[C---:B--2---:R-:W-:Y:S01]  /*16a40*/  ISETP.GT.AND P1, PT, R0.reuse, R49, PT ;  /* 0x000000310000720c */ /* 0x044fe20003f24270 */
[----:B------:R-:W-:-:S12]  /*16a50*/  VIADD R0, R0, 0xffffffff ;  /* 0xffffffff00007836 */ /* 0x000fd80000000000 */
[----:B------:R-:W-:Y:S05]  /*16a60*/  @P1 BRA `(.L_x_1748) ;  /* 0xffffffc400f41947 */ /* 0x000fea000383ffff */
.L_x_1728:
[----:B------:R-:W-:Y:S05]  /*16a70*/  WARPSYNC.ALL ;  /* 0x0000000000007948 */ /* 0x000fea0003800000 */
[----:B------:R-:W-:Y:S06]  /*16a80*/  BAR.ARV 0x8, 0x200 ;  /* 0x0208000000007b1d */ /* 0x000fec0000002000 */
[----:B------:R-:W-:Y:S05]  /*16a90*/  @!P0 BRA `(.L_x_1749) ;  /* 0x0000000000048947 */ /* 0x000fea0003800000 */
[----:B------:R-:W-:Y:S01]  /*16aa0*/  BPT.TRAP 0x1 ;  /* 0x000000040000795c */ /* 0x000fe20000300000 */
.L_x_1749:
[----:B------:R-:W-:Y:S01]  /*16ab0*/  IMAD R11, R19, 0x8, R2 ;  /* 0x00000008130b7824 */ /* 0x000fe200078e0202 */
[----:B------:R-:W-:-:S04]  /*16ac0*/  SHF.L.U32 R0, R154, 0x1f, RZ ;  /* 0x0000001f9a007819 */ /* 0x000fc800000006ff */
[----:B------:R0:W1:Y:S01]  /*16ad0*/  SYNCS.PHASECHK.TRANS64.TRYWAIT P1, [R11+URZ+0x16850], R0 ;  /* 0x016850000b0075a7 */ /* 0x000062000802017f */
[----:B------:R-:W-:Y:S05]  /*16ae0*/  @!P0 BRA `(.L_x_1750) ;  /* 0x0000000000048947 */ /* 0x000fea0003800000 */
[----:B------:R-:W-:Y:S01]  /*16af0*/  BPT.TRAP 0x1 ;  /* 0x000000040000795c */ /* 0x000fe20000300000 */
.L_x_1750:
[----:B------:R-:W-:-:S05]  /*16b00*/  VIADD R2, R2, 0x400 ;  /* 0x0000040002027836 */ /* 0x000fca0000000000 */
[----:B------:R-:W-:-:S04]  /*16b10*/  SHF.R.U32.HI R2, RZ, 0x4, R2 ;  /* 0x00000004ff027819 */ /* 0x000fc80000011602 */
[----:B------:R-:W-:Y:S01]  /*16b20*/  LOP3.LUT R2, R2, 0x3fff, RZ, 0xc0, !PT ;  /* 0x00003fff02027812 */ /* 0x000fe200078ec0ff */
[----:B-1----:R-:W-:Y:S06]  /*16b30*/  @P1 BRA `(.L_x_1751) ;  /* 0x0000000000081947 */ /* 0x002fec0003800000 */
[----:B------:R-:W1:Y:S02]  /*16b40*/  SYNCS.PHASECHK.TRANS64.TRYWAIT P1, [R11+URZ+0x16850], R0 ;  /* 0x016850000b0075a7 */ /* 0x000e64000802017f */
[----:B-1----:R-:W-:Y:S05]  /*16b50*/  @!P1 BRA `(.L_x_1752) ;  /* 0x000000a800649947 */ /* 0x002fea0003800000 */
.L_x_1751:
[----:B------:R-:W-:Y:S01]  /*16b60*/  IMAD.MOV.U32 R7, RZ, RZ, 0x40000040 ;  /* 0x40000040ff077424 */ /* 0x000fe200078e00ff */
[----:B------:R-:W-:Y:S01]  /*16b70*/  LEA R6, R19, R2, 0xa ;  /* 0x0000000213067211 */ /* 0x000fe200078e50ff */
[----:B------:R-:W-:Y:S05]  /*16b80*/  WARPSYNC.ALL ;  /* 0x0000000000007948 */ /* 0x000fea0003800000 */
[C---:B------:R-:W-:Y:S01]  /*16b90*/  R2UR UR6, R6.reuse ;  /* 0x00000000060672ca */ /* 0x040fe200000e0000 */
[----:B------:R-:W-:Y:S01]  /*16ba0*/  WARPGROUP.ARRIVE ;  /* 0x00000000000079c5 */ /* 0x000fe20000000000 */
[----:B------:R-:W-:Y:S01]  /*16bb0*/  R2UR UR7, R7 ;  /* 0x00000000070772ca */ /* 0x000fe200000e0000 */
[----:B------:R-:W-:Y:S01]  /*16bc0*/  VIADD R8, R6, 0x80 ;  /* 0x0000008006087836 */ /* 0x000fe20000000000 */
[----:B01----:R-:W0:Y:S01]  /*16bd0*/  SHFL.BFLY PT, R0, R3, 0x2, 0x1f ;  /* 0x0c401f0003007f89 */ /* 0x003e2200000e0000 */
[----:B------:R-:W-:-:S02]  /*16be0*/  IMAD.MOV.U32 R9, RZ, RZ, 0x40000040 ;  /* 0x40000040ff097424 */ /* 0x000fc400078e00ff */
[----:B------:R-:W-:Y:S02]  /*16bf0*/  IMAD.MOV.U32 R7, RZ, RZ, 0x40000040 ;  /* 0x40000040ff077424 */ /* 0x000fe400078e00ff */
[----:B------:R-:W-:Y:S02]  /*16c00*/  IMAD.MOV.U32 R15, RZ, RZ, RZ ;  /* 0x000000ffff0f7224 */ /* 0x000fe400078e00ff */
[----:B------:R-:W-:-:S04]  /*16c10*/  IMAD.U32 R20, RZ, RZ, UR30 ;  /* 0x0000001eff147e24 */ /* 0x000fc8000f8e00ff */
[----:B------:R-:W-:Y:S01]  /*16c20*/  HGMMA.64x64x16.F32 R88, R148, gdesc[UR4].tnspB, R88, gsb0 ;  /* 0x40e0000494587df0 */ /* 0x000fe20008000858 */
[----:B------:R-:W-:Y:S01]  /*16c30*/  R2UR UR6, R8 ;  /* 0x00000000080672ca */ /* 0x000fe200000e0000 */
[----:B------:R-:W-:Y:S01]  /*16c40*/  VIADD R8, R6, 0x100 ;  /* 0x0000010006087836 */ /* 0x000fe20000000000 */
[----:B------:R-:W-:Y:S01]  /*16c50*/  R2UR UR7, R9 ;  /* 0x00000000090772ca */ /* 0x000fe200000e0000 */
[----:B------:R-:W-:Y:S02]  /*16c60*/  IMAD.MOV.U32 R9, RZ, RZ, 0x40000040 ;  /* 0x40000040ff097424 */ /* 0x000fe400078e00ff */
[----:B0-----:R-:W-:Y:S01]  /*16c70*/  FADD.FTZ R2, R0, R3 ;  /* 0x0000000300027221 */ /* 0x001fe20000010000 */
[----:B------:R-:W-:Y:S01]  /*16c80*/  IMAD.MOV.U32 R3, RZ, RZ, -0x800000 ;  /* 0xff800000ff037424 */ /* 0x000fe200078e00ff */
        /* <DEDUP_REMOVED lines=33> */
[----:B------:R-:W-:Y:S02]  /*16ea0*/  R2UR UR7, R9 ;  /* 0x00000000090772ca */ /* 0x000fe400000e0000 */
[----:B------:R-:W0:Y:S02]  /*16eb0*/  SHFL.BFLY PT, R9, R4, 0x2, 0x1f ;  /* 0x0c401f0004097f89 */ /* 0x000e2400000e0000 */
[----:B0-----:R-:W-:Y:S01]  /*16ec0*/  FADD.FTZ R9, R9, R4 ;  /* 0x0000000409097221 */ /* 0x001fe20000010000 */
[----:B------:R-:W-:-:S04]  /*16ed0*/  MOV R4, RZ ;  /* 0x000000ff00047202 */ /* 0x000fc80000000f00 */
[----:B------:R-:W0:Y:S02]  /*16ee0*/  SHFL.BFLY PT, R0, R9, 0x1, 0x1f ;  /* 0x0c201f0009007f89 */ /* 0x000e2400000e0000 */
[----:B0-----:R-:W-:Y:S01]  /*16ef0*/  FADD.FTZ R10, R9, R0 ;  /* 0x00000000090a7221 */ /* 0x001fe20000010000 */
[----:B------:R-:W-:-:S04]  /*16f00*/  IMAD.MOV.U32 R0, RZ, RZ, -0x800000 ;  /* 0xff800000ff007424 */ /* 0x000fc800078e00ff */
[----:B------:R-:W-:-:S13]  /*16f10*/  FSETP.NE.FTZ.AND P1, PT, R10, RZ, PT ;  /* 0x000000ff0a00720b */ /* 0x000fda0003f35000 */
[----:B------:R-:W-:Y:S01]  /*16f20*/  @P1 MUFU.RCP R4, R10 ;  /* 0x0000000a00041308 */ /* 0x000fe20000001000 */
[----:B------:R-:W-:Y:S02]  /*16f30*/  WARPGROUP.DEPBAR.LE gsb0, 0x0 ;  /* 0x00008000000079c5 */ /* 0x000fe40000010000 */
[----:B------:R-:W-:-:S06]  /*16f40*/  WARPGROUP.ARRIVE ;  /* 0x00000000000079c5 */ /* 0x000fcc0000000000 */
[----:B------:R-:W-:Y:S01]  /*16f50*/  HGMMA.64x64x16.F32 R88, R124, gdesc[UR4].tnspB, R88, gsb0 ;  /* 0x40e000047c587df0 */ /* 0x000fe20008000858 */
[----:B------:R-:W-:Y:S02]  /*16f60*/  R2UR UR6, R6 ;  /* 0x00000000060672ca */ /* 0x000fe400000e0000 */
[----:B------:R-:W-:Y:S01]  /*16f70*/  R2UR UR7, R7 ;  /* 0x00000000070772ca */ /* 0x000fe200000e0000 */
[----:B------:R-:W0:Y:S01]  /*16f80*/  @P1 MUFU.LG2 R6, R10 ;  /* 0x0000000a00061308 */ /* 0x000e220000000c00 */
[----:B------:R-:W1:Y:S02]  /*16f90*/  SHFL.BFLY PT, R7, R2, 0x1, 0x1f ;  /* 0x0c201f0002077f89 */ /* 0x000e6400000e0000 */
[----:B-1----:R-:W-:Y:S01]  /*16fa0*/  FADD.FTZ R12, R2, R7 ;  /* 0x00000007020c7221 */ /* 0x002fe20000010000 */
[----:B------:R-:W-:Y:S02]  /*16fb0*/  IMAD.U32 R2, RZ, RZ, UR30 ;  /* 0x0000001eff027e24 */ /* 0x000fe4000f8e00ff */
[----:B0-----:R-:W-:-:S02]  /*16fc0*/  @P1 FMUL.FTZ R7, R6, 0.69314718246459960938 ;  /* 0x3f31721806071820 */ /* 0x001fc40000410000 */
[----:B------:R-:W-:Y:S01]  /*16fd0*/  FSETP.NE.FTZ.AND P2, PT, R12, RZ, PT ;  /* 0x000000ff0c00720b */ /* 0x000fe20003f55000 */
[----:B------:R-:W-:-:S04]  /*16fe0*/  @P1 FMUL.FTZ R2, R2, 0.69314718246459960938 ;  /* 0x3f31721802021820 */ /* 0x000fc80000410000 */
[----:B------:R-:W-:-:S08]  /*16ff0*/  @P1 FFMA.FTZ R3, R2, R5, R7 ;  /* 0x0000000502031223 */ /* 0x000fd00000010007 */
[----:B------:R-:W0:Y:S01]  /*17000*/  @P2 MUFU.LG2 R8, R12 ;  /* 0x0000000c00082308 */ /* 0x000e220000000c00 */
[----:B------:R-:W-:-:S07]  /*17010*/  @P2 FMUL.FTZ R20, R20, 0.69314718246459960938 ;  /* 0x3f31721814142820 */ /* 0x000fce0000410000 */
[----:B------:R1:W2:Y:S01]  /*17020*/  @P2 MUFU.RCP R15, R12 ;  /* 0x0000000c000f2308 */ /* 0x0002a20000001000 */
[----:B0-----:R-:W-:-:S04]  /*17030*/  @P2 FMUL.FTZ R9, R8, 0.69314718246459960938 ;  /* 0x3f31721808092820 */ /* 0x001fc80000410000 */
[----:B------:R-:W-:Y:S01]  /*17040*/  @P2 FFMA.FTZ R0, R20, R14, R9 ;  /* 0x0000000e14002223 */ /* 0x000fe20000010009 */
[----:B------:R-:W-:Y:S02]  /*17050*/  WARPGROUP.DEPBAR.LE gsb0, 0x0 ;  /* 0x00008000000079c5 */ /* 0x000fe40000010000 */
[----:B------:R-:W-:-:S06]  /*17060*/  WARPGROUP.ARRIVE ;  /* 0x00000000000079c5 */ /* 0x000fcc0000000000 */
[----:B------:R-:W-:Y:S03]  /*17070*/  HGMMA.64x64x16.F32 R88, R120, gdesc[UR4].tnspB, R88, gsb0 ;  /* 0x40e0000478587df0 */ /* 0x000fe60008000858 */
[----:B------:R-:W-:Y:S02]  /*17080*/  WARPGROUP.DEPBAR.LE gsb0, 0x0 ;  /* 0x00008000000079c5 */ /* 0x000fe40000010000 */
[----:B-12---:R-:W-:Y:S05]  /*17090*/  @!P0 BRA `(.L_x_1753) ;  /* 0x0000000000048947 */ /* 0x006fea0003800000 */
[----:B------:R-:W-:Y:S01]  /*170a0*/  BPT.TRAP 0x1 ;  /* 0x000000040000795c */ /* 0x000fe20000300000 */
.L_x_1753:
[----:B------:R-:W-:Y:S01]  /*170b0*/  VIADD R2, R11, 0x16860 ;  /* 0x000168600b027836 */ /* 0x000fe20000000000 */
[----:B------:R-:W-:Y:S01]  /*170c0*/  IADD3 R19, R19, 0x1, RZ ;  /* 0x0000000113137810 */ /* 0x000fe20007ffe0ff */
[----:B------:R-:W-:Y:S02]  /*170d0*/  IMAD.U32 R5, RZ, RZ, UR38 ;  /* 0x00000026ff057e24 */ /* 0x000fe4000f8e00ff */
[-C--:B------:R-:W-:Y:S01]  /*170e0*/  FMUL.FTZ R90, R90, R15.reuse ;  /* 0x0000000f5a5a7220 */ /* 0x080fe20000410000 */
[-C--:B------:R-:W-:Y:S01]  /*170f0*/  FMUL.FTZ R91, R91, R15.reuse ;  /* 0x0000000f5b5b7220 */ /* 0x080fe20000410000 */
[----:B------:R-:W-:Y:S01]  /*17100*/  ISETP.NE.AND P1, PT, R19, 0x2, PT ;  /* 0x000000021300780c */ /* 0x000fe20003f25270 */
[-C--:B------:R-:W-:Y:S01]  /*17110*/  FMUL.FTZ R94, R94, R15.reuse ;  /* 0x0000000f5e5e7220 */ /* 0x080fe20000410000 */
[----:B------:R-:W-:Y:S01]  /*17120*/  PRMT R2, R5, 0x654, R2 ;  /* 0x0000065405027816 */ /* 0x000fe20000000002 */
[-C--:B------:R-:W-:Y:S01]  /*17130*/  FMUL.FTZ R11, R95, R15.reuse ;  /* 0x0000000f5f0b7220 */ /* 0x080fe20000410000 */
[----:B------:R-:W-:Y:S01]  /*17140*/  SEL R5, RZ, 0x1, P1 ;  /* 0x00000001ff057807 */ /* 0x000fe20000800000 */
        /* <DEDUP_REMOVED lines=30> */
[----:B------:R-:W-:Y:S01]  /*17330*/  LOP3.LUT R154, R154, R5, RZ, 0x3c, !PT ;  /* 0x000000059a9a7212 */ /* 0x000fe200078e3cff */
[----:B------:R-:W-:Y:S01]  /*17340*/  UIADD3 UR36, UR36, 0x1, URZ ;  /* 0x0000000124247890 */ /* 0x000fe2000fffe03f */
[----:B0-----:R-:W-:-:S11]  /*17350*/  SEL R19, R19, RZ, P1 ;  /* 0x000000ff13137207 */ /* 0x001fd60000800000 */
.L_x_1638:
[----:B------:R-:W4:Y:S01]  /*17360*/  LDL R43, [R1+0x50] ;  /* 0x00005000012b7983 */ /* 0x000f220000100800 */
[----:B------:R-:W-:Y:S05]  /*17370*/  WARPSYNC.ALL ;  /* 0x0000000000007948 */ /* 0x000fea0003800000 */
[----:B----4-:R-:W-:Y:S01]  /*17380*/  SHF.R.S32.HI R33, RZ, 0x1f, R43 ;  /* 0x0000001fff217819 */ /* 0x010fe2000001142b */
        /* <DEDUP_REMOVED lines=9> */
[----:B------:R-:W3:Y:S04]  /*17420*/  LDL R4, [R1+0x60] ;  /* 0x0000600001047983 */ /* 0x000ee80000100800 */
[----:B------:R-:W4:Y:S01]  /*17430*/  LDL R39, [R1+0x4c] ;  /* 0x00004c0001277983 */ /* 0x000f220000100800 */
[----:B------:R-:W2:Y:S01]  /*17440*/  S2R R5, SR_SWINHI ;  /* 0x0000000000057919 */ /* 0x000ea20000002f00 */
[----:B------:R-:W-:Y:S05]  /*17450*/  WARPSYNC.ALL ;  /* 0x0000000000007948 */ /* 0x000fea0003800000 */
[----:B------:R-:W-:Y:S01]  /*17460*/  F2FP.F16.F32.PACK_AB R10, R10, R25 ;  /* 0x000000190a0a723e */ /* 0x000fe200000000ff */
[----:B------:R-:W-:Y:S01]  /*17470*/  ULDC.64 UR4, c[0x0][0xc00] ;  /* 0x0003000000047ab9 */ /* 0x000fe20000000a00 */
[----:B-----5:R-:W4:Y:S01]  /*17480*/  LDC.64 R24, c[0x0][0xc00] ;  /* 0x00030000ff187b82 */ /* 0x020f220000000a00 */
[----:B------:R-:W4:Y:S04]  /*17490*/  LDL R38, [R1+0x30] ;  /* 0x0000300001267983 */ /* 0x000f280000100800 */
[----:B------:R-:W4:Y:S01]  /*174a0*/  LDL R42, [R1+0x20] ;  /* 0x00002000012a7983 */ /* 0x000f220000100800 */
[----:B------:R-:W-:-:S02]  /*174b0*/  MOV R20, R2 ;  /* 0x0000000200147202 */ /* 0x000fc40000000f00 */
[----:B--2---:R-:W-:Y:S02]  /*174c0*/  MOV R21, R5 ;  /* 0x0000000500157202 */ /* 0x004fe40000000f00 */
[----:B------:R-:W-:Y:S02]  /*174d0*/  F2FP.F16.F32.PACK_AB R11, R11, R94 ;  /* 0x0000005e0b0b723e */ /* 0x000fe400000000ff */
[----:B------:R-:W-:Y:S02]  /*174e0*/  F2FP.F16.F32.PACK_AB R14, R14, R27 ;  /* 0x0000001b0e0e723e */ /* 0x000fe400000000ff */
[----:B------:R-:W-:Y:S01]  /*174f0*/  F2FP.F16.F32.PACK_AB R15, R15, R118 ;  /* 0x000000760f0f723e */ /* 0x000fe200000000ff */
[----:B------:R-:W-:Y:S01]  /*17500*/  IMAD.MOV.U32 R34, RZ, RZ, RZ ;  /* 0x000000ffff227224 */ /* 0x000fe200078e00ff */
[----:B------:R-:W-:Y:S01]  /*17510*/  BAR.SYNC.DEFER_BLOCKING 0x1, 0x180 ;  /* 0x0046000000007b1d */ /* 0x000fe20000010000 */
[----:B---3--:R-:W-:-:S03]  /*17520*/  IMAD.WIDE R8, R4, 0x2, R20 ;  /* 0x0000000204087825 */ /* 0x008fc600078e0214 */
[C---:B------:R-:W-:Y:S02]  /*17530*/  LOP3.LUT R5, R8.reuse, 0x380, RZ, 0xc0, !PT ;  /* 0x0000038008057812 */ /* 0x040fe400078ec0ff */
[C---:B------:R-:W-:Y:S02]  /*17540*/  IADD3 R7, P1, R8.reuse, 0x40, RZ ;  /* 0x0000004008077810 */ /* 0x040fe40007f3e0ff */
[C---:B------:R-:W-:Y:S02]  /*17550*/  IADD3 R37, P0, R8.reuse, 0x60, RZ ;  /* 0x0000006008257810 */ /* 0x040fe40007f1e0ff */
[----:B------:R-:W-:Y:S02]  /*17560*/  SHF.R.U64 R5, R5, 0x3, RZ ;  /* 0x0000000305057819 */ /* 0x000fe400000012ff */
[----:B------:R-:W-:Y:S02]  /*17570*/  IADD3 R13, P2, R8, 0x20, RZ ;  /* 0x00000020080d7810 */ /* 0x000fe40007f5e0ff */
[----:B------:R-:W-:-:S02]  /*17580*/  LOP3.LUT R6, R7, 0x380, RZ, 0xc0, !PT ;  /* 0x0000038007067812 */ /* 0x000fc400078ec0ff */
[----:B------:R-:W-:Y:S01]  /*17590*/  LOP3.LUT R8, R5, R8, RZ, 0x3c, !PT ;  /* 0x0000000805087212 */ /* 0x000fe200078e3cff */
[--C-:B------:R-:W-:Y:S01]  /*175a0*/  IMAD.X R5, RZ, RZ, R9.reuse, P0 ;  /* 0x000000ffff057224 */ /* 0x100fe200000e0609 */
[----:B------:R-:W-:Y:S02]  /*175b0*/  ISETP.NE.U32.AND P0, PT, RZ, UR4, PT ;  /* 0x00000004ff007c0c */ /* 0x000fe4000bf05070 */
[----:B------:R-:W-:Y:S02]  /*175c0*/  SHF.R.U64 R6, R6, 0x3, RZ ;  /* 0x0000000306067819 */ /* 0x000fe400000012ff */
[----:B------:R-:W-:Y:S01]  /*175d0*/  ISETP.NE.AND.EX P0, PT, RZ, UR5, PT, P0 ;  /* 0x00000005ff007c0c */ /* 0x000fe2000bf05300 */
[----:B------:R-:W-:Y:S01]  /*175e0*/  ULDC.64 UR4, c[0x0][0xc08] ;  /* 0x0003020000047ab9 */ /* 0x000fe20000000a00 */
[----:B------:R-:W-:Y:S01]  /*175f0*/  LOP3.LUT R6, R6, R7, RZ, 0x3c, !PT ;  /* 0x0000000706067212 */ /* 0x000fe200078e3cff */
[----:B------:R-:W-:Y:S01]  /*17600*/  IMAD.X R7, RZ, RZ, R9, P1 ;  /* 0x000000ffff077224 */ /* 0x000fe200008e0609 */
[----:B------:R-:W-:-:S02]  /*17610*/  LOP3.LUT R12, R13, 0x380, RZ, 0xc0, !PT ;  /* 0x000003800d0c7812 */ /* 0x000fc400078ec0ff */
[----:B------:R-:W-:Y:S02]  /*17620*/  ISETP.NE.U32.AND P1, PT, RZ, UR4, PT ;  /* 0x00000004ff007c0c */ /* 0x000fe4000bf25070 */
[----:B------:R-:W-:Y:S02]  /*17630*/  LOP3.LUT R4, R37, 0x380, RZ, 0xc0, !PT ;  /* 0x0000038025047812 */ /* 0x000fe400078ec0ff */
[----:B------:R-:W-:Y:S02]  /*17640*/  SHF.R.U64 R12, R12, 0x3, RZ ;  /* 0x000000030c0c7819 */ /* 0x000fe400000012ff */
[----:B------:R-:W-:Y:S02]  /*17650*/  ISETP.NE.AND.EX P1, PT, RZ, UR5, PT, P1 ;  /* 0x00000005ff007c0c */ /* 0x000fe4000bf25310 */
[----:B------:R-:W-:Y:S02]  /*17660*/  SHF.R.U64 R4, R4, 0x3, RZ ;  /* 0x0000000304047819 */ /* 0x000fe400000012ff */
[----:B------:R-:W-:Y:S01]  /*17670*/  LOP3.LUT R12, R12, R13, RZ, 0x3c, !PT ;  /* 0x0000000d0c0c7212 */ /* 0x000fe200078e3cff */
[----:B------:R-:W-:Y:S01]  /*17680*/  IMAD.X R13, RZ, RZ, R9, P2 ;  /* 0x000000ffff0d7224 */ /* 0x000fe200010e0609 */
[----:B-1----:R-:W-:-:S02]  /*17690*/  MOV R28, R8 ;  /* 0x00000008001c7202 */ /* 0x002fc40000000f00 */
[----:B------:R-:W-:Y:S02]  /*176a0*/  LOP3.LUT R4, R4, R37, RZ, 0x3c, !PT ;  /* 0x0000002504047212 */ /* 0x000fe400078e3cff */
[----:B------:R-:W-:Y:S02]  /*176b0*/  F2FP.F16.F32.PACK_AB R8, R26, R35 ;  /* 0x000000231a08723e */ /* 0x000fe400000000ff */
[----:B------:R-:W-:Y:S02]  /*176c0*/  F2FP.F16.F32.PACK_AB R9, R91, R90 ;  /* 0x0000005a5b09723e */ /* 0x000fe400000000ff */
[----:B------:R-:W-:Y:S02]  /*176d0*/  MOV R32, R4 ;  /* 0x0000000400207202 */ /* 0x000fe40000000f00 */
[----:B------:R-:W-:Y:S01]  /*176e0*/  MOV R35, R6 ;  /* 0x0000000600237202 */ /* 0x000fe20000000f00 */
[----:B------:R1:W-:Y:S01]  /*176f0*/  STSM.16.M88.4 [R28], R8 ;  /* 0x000000081c007844 */ /* 0x0003e20000000200 */
[----:B------:R-:W-:-:S02]  /*17700*/  MOV R36, R12 ;  /* 0x0000000c00247202 */ /* 0x000fc40000000f00 */
[----:B------:R-:W-:Y:S02]  /*17710*/  F2FP.F16.F32.PACK_AB R4, R97, R96 ;  /* 0x000000606104723e */ /* 0x000fe400000000ff */
[----:B------:R-:W-:Y:S02]  /*17720*/  F2FP.F16.F32.PACK_AB R5, R99, R98 ;  /* 0x000000626305723e */ /* 0x000fe400000000ff */
[----:B------:R-:W-:Y:S02]  /*17730*/  F2FP.F16.F32.PACK_AB R6, R101, R100 ;  /* 0x000000646506723e */ /* 0x000fe400000000ff */
[----:B------:R-:W-:Y:S01]  /*17740*/  F2FP.F16.F32.PACK_AB R7, R103, R102 ;  /* 0x000000666707723e */ /* 0x000fe200000000ff */
[----:B----4-:R-:W-:Y:S01]  /*17750*/  IMAD.WIDE R26, R39, 0x4, R24 ;  /* 0x00000004271a7825 */ /* 0x010fe200078e0218 */
[----:B------:R-:W-:Y:S01]  /*17760*/  F2FP.F16.F32.PACK_AB R12, R113, R112 ;  /* 0x00000070710c723e */ /* 0x000fe200000000ff */
[----:B------:R-:W2:Y:S01]  /*17770*/  @P1 LDC.64 R24, c[0x0][0xc08] ;  /* 0x00030200ff181b82 */ /* 0x000ea20000000a00 */
[----:B------:R-:W-:-:S02]  /*17780*/  F2FP.F16.F32.PACK_AB R13, R115, R114 ;  /* 0x00000072730d723e */ /* 0x000fc400000000ff */
[----:B-1----:R-:W-:Y:S02]  /*17790*/  F2FP.F16.F32.PACK_AB R8, R105, R104 ;  /* 0x000000686908723e */ /* 0x002fe400000000ff */
[----:B------:R-:W-:Y:S02]  /*177a0*/  F2FP.F16.F32.PACK_AB R9, R107, R106 ;  /* 0x0000006a6b09723e */ /* 0x000fe400000000ff */
[----:B------:R-:W-:Y:S02]  /*177b0*/  F2FP.F16.F32.PACK_AB R10, R109, R108 ;  /* 0x0000006c6d0a723e */ /* 0x000fe400000000ff */
[----:B------:R-:W-:Y:S01]  /*177c0*/  F2FP.F16.F32.PACK_AB R11, R111, R110 ;  /* 0x0000006e6f0b723e */ /* 0x000fe200000000ff */
[----:B------:R2:W-:Y:S01]  /*177d0*/  STSM.16.M88.4 [R36], R4 ;  /* 0x0000000424007844 */ /* 0x0005e20000000200 */
[----:B------:R-:W-:Y:S01]  /*177e0*/  ULDC UR4, c[0x0][0xa88] ;  /* 0x0002a20000047ab9 */ /* 0x000fe20000000800 */
[----:B------:R-:W1:Y:S02]  /*177f0*/  LDC R28, c[0x0][0xbe8] ;  /* 0x0002fa00ff1c7b82 */ /* 0x000e640000000800 */
[----:B------:R3:W-:Y:S04]  /*17800*/  STSM.16.M88.4 [R35], R8 ;  /* 0x0000000823007844 */ /* 0x0007e80000000200 */
[----:B------:R4:W-:Y:S02]  /*17810*/  STSM.16.M88.4 [R32], R12 ;  /* 0x0000000c20007844 */ /* 0x0009e40000000200 */
[----:B------:R-:W-:Y:S01]  /*17820*/  BAR.SYNC.DEFER_BLOCKING 0x1, 0x180 ;  /* 0x0046000000007b1d */ /* 0x000fe20000010000 */
[----:B--2---:R-:W-:-:S04]  /*17830*/  @P1 IMAD.WIDE R4, R39, 0x4, R24 ;  /* 0x0000000427041825 */ /* 0x004fc800078e0218 */
[----:B---3--:R-:W-:Y:S01]  /*17840*/  IMAD.U32 R9, RZ, RZ, UR4 ;  /* 0x00000004ff097e24 */ /* 0x008fe2000f8e00ff */
[----:B------:R2:W5:Y:S05]  /*17850*/  @P0 LDG.E R34, desc[UR42][R26.64] ;  /* 0x0000002a1a220981 */ /* 0x00056a000c1e1900 */
[----:B------:R2:W5:Y:S01]  /*17860*/  @P1 LDG.E R9, desc[UR42][R4.64] ;  /* 0x0000002a04091981 */ /* 0x000562000c1e1900 */
[----:B-1----:R-:W-:-:S13]  /*17870*/  ISETP.NE.AND P2, PT, R28, 0x1, PT ;  /* 0x000000011c00780c */ /* 0x002fda0003f45270 */
[----:B------:R-:W1:Y:S08]  /*17880*/  @P2 LDC R6, c[0x0][0xbec] ;  /* 0x0002fb00ff062b82 */ /* 0x000e700000000800 */
[----:B------:R-:W3:Y:S01]  /*17890*/  @P2 LDC R11, c[0x0][0xbf0] ;  /* 0x0002fc00ff0b2b82 */ /* 0x000ee20000000800 */
[----:B----4-:R-:W-:Y:S01]  /*178a0*/  IMAD.IADD R15, R38, 0x1, R42 ;  /* 0x00000001260f7824 */ /* 0x010fe200078e022a */
[----:B--2---:R-:W-:Y:S06]  /*178b0*/  @P1 BRA `(.L_x_1756) ;  /* 0x0000000000101947 */ /* 0x004fec0003800000 */
[----:B------:R-:W-:Y:S05]  /*178c0*/  @!P0 BRA `(.L_x_1756) ;  /* 0x00000000000c8947 */ /* 0x000fea0003800000 */
[----:B------:R-:W2:Y:S04]  /*178d0*/  LDG.E R4, desc[UR42][R26.64] ;  /* 0x0000002a1a047981 */ /* 0x000ea8000c1e1900 */
[----:B-----5:R-:W2:Y:S02]  /*178e0*/  LDG.E R9, desc[UR42][R26.64+0x4] ;  /* 0x0000042a1a097981 */ /* 0x020ea4000c1e1900 */
[----:B--2---:R-:W-:-:S07]  /*178f0*/  IADD3 R9, -R4, R9, RZ ;  /* 0x0000000904097210 */ /* 0x004fce0007ffe1ff */
.L_x_1756:
[----:B------:R-:W2:Y:S01]  /*17900*/  LDL.LU R44, [R1+0x48] ;  /* 0x00004800012c7983 */ /* 0x000ea20000300800 */
[----:B-1----:R-:W-:Y:S01]  /*17910*/  @P2 IMAD.HI.U32 R4, R15, R6, RZ ;  /* 0x000000060f042227 */ /* 0x002fe200078e00ff */
[----:B------:R-:W-:Y:S01]  /*17920*/  ULDC.64 UR4, c[0x0][0xb90] ;  /* 0x0002e40000047ab9 */ /* 0x000fe20000000a00 */
[----:B-----5:R-:W-:Y:S01]  /*17930*/  SHF.R.S32.HI R35, RZ, 0x1f, R34 ;  /* 0x0000001fff237819 */ /* 0x020fe20000011422 */
[----:B------:R-:W4:Y:S01]  /*17940*/  LDL R12, [R1+0x5c] ;  /* 0x00005c00010c7983 */ /* 0x000f220000100800 */
[----:B------:R-:W-:Y:S01]  /*17950*/  IMAD.MOV.U32 R7, RZ, RZ, R15 ;  /* 0x000000ffff077224 */ /* 0x000fe200078e000f */
[----:B---3--:R-:W-:Y:S01]  /*17960*/  @P2 SHF.R.U32.HI R7, RZ, R11, R4 ;  /* 0x0000000bff072219 */ /* 0x008fe20000011604 */
[----:B------:R-:W1:Y:S01]  /*17970*/  @P2 LDC R41, c[0x0][0xbec] ;  /* 0x0002fb00ff292b82 */ /* 0x000e620000000800 */
[----:B------:R-:W3:Y:S01]  /*17980*/  S2R R24, SR_TID.X ;  /* 0x0000000000187919 */ /* 0x000ee20000002100 */
[----:B------:R-:W-:Y:S02]  /*17990*/  SEL R37, R39, RZ, !P0 ;  /* 0x000000ff27257207 */ /* 0x000fe40004000000 */
[----:B------:R-:W-:-:S02]  /*179a0*/  IMAD.MOV R13, RZ, RZ, -R7 ;  /* 0x000000ffff0d7224 */ /* 0x000fc400078e0a07 */
[C---:B---3--:R-:W-:Y:S02]  /*179b0*/  VIADD R46, R24.reuse, 0xffffff80 ;  /* 0xffffff80182e7836 */ /* 0x048fe40000000000 */
[----:B------:R-:W-:-:S03]  /*179c0*/  VIADD R25, R24, 0xffffff80 ;  /* 0xffffff8018197836 */ /* 0x000fc60000000000 */
[----:B------:R-:W-:Y:S02]  /*179d0*/  SHF.R.S32.HI R40, RZ, 0x1f, R46 ;  /* 0x0000001fff287819 */ /* 0x000fe4000001142e */
[----:B------:R-:W-:Y:S02]  /*179e0*/  SHF.R.S32.HI R24, RZ, 0x1f, R25 ;  /* 0x0000001fff187819 */ /* 0x000fe40000011419 */
[----:B------:R-:W-:Y:S02]  /*179f0*/  LEA.HI R40, R40, R46, RZ, 0x3 ;  /* 0x0000002e28287211 */ /* 0x000fe400078f18ff */
[----:B------:R-:W-:Y:S02]  /*17a00*/  LEA.HI R24, R24, R25, RZ, 0x7 ;  /* 0x0000001918187211 */ /* 0x000fe400078f38ff */
[----:B------:R-:W-:Y:S02]  /*17a10*/  SHF.R.S32.HI R40, RZ, 0x3, R40 ;  /* 0x00000003ff287819 */ /* 0x000fe40000011428 */
[----:B------:R-:W-:-:S04]  /*17a20*/  LOP3.LUT R24, R24, 0xffffff80, RZ, 0xc0, !PT ;  /* 0xffffff8018187812 */ /* 0x000fc800078ec0ff */
[----:B------:R-:W-:Y:S02]  /*17a30*/  IADD3 R24, R25, -R24, RZ ;  /* 0x8000001819187210 */ /* 0x000fe40007ffe0ff */
[----:B--2---:R-:W-:Y:S01]  /*17a40*/  SHF.R.S32.HI R38, RZ, 0x1f, R44 ;  /* 0x0000001fff267819 */ /* 0x004fe2000001142c */
[----:B------:R-:W-:-:S04]  /*17a50*/  IMAD.WIDE.U32 R4, R44, UR4, R34 ;  /* 0x000000042c047c25 */ /* 0x000fc8000f8e0022 */
[----:B------:R-:W-:-:S04]  /*17a60*/  IMAD R6, R38, UR4, RZ ;  /* 0x0000000426067c24 */ /* 0x000fc8000f8e02ff */
[----:B------:R-:W-:Y:S01]  /*17a70*/  IMAD R11, R44, UR5, R6 ;  /* 0x000000052c0b7c24 */ /* 0x000fe2000f8e0206 */
[----:B------:R-:W-:Y:S01]  /*17a80*/  SHF.R.S32.HI R6, RZ, 0x1f, R39 ;  /* 0x0000001fff067819 */ /* 0x000fe20000011427 */
[----:B------:R-:W-:Y:S02]  /*17a90*/  ULDC.64 UR4, c[0x0][0xb98] ;  /* 0x0002e60000047ab9 */ /* 0x000fe40000000a00 */
[----:B------:R-:W-:Y:S01]  /*17aa0*/  IMAD.IADD R5, R5, 0x1, R11 ;  /* 0x0000000105057824 */ /* 0x000fe200078e020b */
[----:B------:R-:W-:Y:S01]  /*17ab0*/  SEL R36, R6, RZ, !P0 ;  /* 0x000000ff06247207 */ /* 0x000fe20004000000 */
[----:B------:R-:W-:Y:S02]  /*17ac0*/  IMAD R11, R28, R13, R15 ;  /* 0x0000000d1c0b7224 */ /* 0x000fe400078e020f */
[----:B------:R-:W-:-:S04]  /*17ad0*/  IMAD.WIDE.U32 R4, R37, UR4, R4 ;  /* 0x0000000425047c25 */ /* 0x000fc8000f8e0004 */
[----:B------:R-:W-:Y:S01]  /*17ae0*/  IMAD R8, R36, UR4, RZ ;  /* 0x0000000424087c24 */ /* 0x000fe2000f8e02ff */
[----:B------:R-:W-:Y:S02]  /*17af0*/  SHF.R.S32.HI R6, RZ, 0x1f, R11 ;  /* 0x0000001fff067819 */ /* 0x000fe4000001140b */
[----:B------:R-:W-:Y:S01]  /*17b00*/  SHF.R.S32.HI R13, RZ, 0x1f, R7 ;  /* 0x0000001fff0d7819 */ /* 0x000fe20000011407 */
[----:B------:R-:W-:Y:S01]  /*17b10*/  IMAD R8, R37, UR5, R8 ;  /* 0x0000000525087c24 */ /* 0x000fe2000f8e0208 */
[----:B------:R-:W-:Y:S01]  /*17b20*/  IADD3 R4, P0, R7, R4, RZ ;  /* 0x0000000407047210 */ /* 0x000fe20007f1e0ff */
[----:B------:R-:W-:Y:S02]  /*17b30*/  ULDC.64 UR4, c[0x0][0xb88] ;  /* 0x0002e20000047ab9 */ /* 0x000fe40000000a00 */
        /* <DEDUP_REMOVED lines=8> */
[----:B------:R-:W-:Y:S01]  /*17bc0*/  IMAD R11, R40, 0x40, R43 ;  /* 0x00000040280b7824 */ /* 0x000fe200078e022b */
[----:B------:R-:W-:Y:S01]  /*17bd0*/  SHFL.IDX PT, R4, R10, RZ, 0x1c1f ;  /* 0x001c1fff0a047589 */ /* 0x000fe200000e0000 */
[----:B----4-:R-:W-:Y:S01]  /*17be0*/  IMAD.IADD R12, R12, 0x1, R42 ;  /* 0x000000010c0c7824 */ /* 0x010fe200078e022a */
[----:B------:R-:W-:Y:S01]  /*17bf0*/  SHF.R.S32.HI R45, RZ, 0x1f, R46 ;  /* 0x0000001fff2d7819 */ /* 0x000fe2000001142e */
[----:B------:R-:W-:Y:S01]  /*17c00*/  IMAD R39, R9, R28, RZ ;  /* 0x0000001c09277224 */ /* 0x000fe200078e02ff */
[----:B------:R-:W2:Y:S01]  /*17c10*/  SHFL.IDX PT, R5, R14, RZ, 0x1c1f ;  /* 0x001c1fff0e057589 */ /* 0x000ea200000e0000 */
[----:B------:R-:W-:Y:S01]  /*17c20*/  IMAD.WIDE R20, R11, 0x2, R20 ;  /* 0x000000020b147825 */ /* 0x000fe200078e0214 */
[----:B------:R-:W-:Y:S02]  /*17c30*/  ULDC.64 UR4, c[0x0][0xaa0] ;  /* 0x0002a80000047ab9 */ /* 0x000fe40000000a00 */
[----:B------:R-:W-:Y:S04]  /*17c40*/  SHFL.IDX PT, R6, R10, 0x1, 0x1c1f ;  /* 0x003c1f000a067f89 */ /* 0x000fe800000e0000 */
[----:B------:R-:W3:Y:S01]  /*17c50*/  SHFL.IDX PT, R7, R14, 0x1, 0x1c1f ;  /* 0x003c1f000e077f89 */ /* 0x000ee200000e0000 */
[----:B------:R-:W-:Y:S01]  /*17c60*/  LOP3.LUT P0, RZ, R24, 0x3, RZ, 0xc0, !PT ;  /* 0x0000000318ff7812 */ /* 0x000fe2000780c0ff */
[----:B------:R-:W-:Y:S01]  /*17c70*/  VIADD R8, R12, 0x8 ;  /* 0x000000080c087836 */ /* 0x000fe20000000000 */
[----:B------:R-:W-:-:S02]  /*17c80*/  IADD3 R13, P3, R20, 0x1800, RZ ;  /* 0x00001800140d7810 */ /* 0x000fc40007f7e0ff */
[----:B------:R-:W-:Y:S02]  /*17c90*/  IADD3 R25, P4, R20, 0x3000, RZ ;  /* 0x0000300014197810 */ /* 0x000fe40007f9e0ff */
[-C--:B------:R-:W-:Y:S02]  /*17ca0*/  ISETP.GE.OR P1, PT, R12, R39.reuse, P0 ;  /* 0x000000270c00720c */ /* 0x080fe40000726670 */
[----:B------:R-:W-:Y:S02]  /*17cb0*/  LOP3.LUT R9, R20, 0x380, RZ, 0xc0, !PT ;  /* 0x0000038014097812 */ /* 0x000fe400078ec0ff */
[----:B------:R-:W-:Y:S02]  /*17cc0*/  LOP3.LUT R12, R13, 0x380, RZ, 0xc0, !PT ;  /* 0x000003800d0c7812 */ /* 0x000fe400078ec0ff */
[----:B------:R-:W-:Y:S02]  /*17cd0*/  ISETP.GE.OR P0, PT, R8, R39, P0 ;  /* 0x000000270800720c */ /* 0x000fe40000706670 */
[----:B------:R-:W-:-:S02]  /*17ce0*/  LOP3.LUT R24, R25, 0x380, RZ, 0xc0, !PT ;  /* 0x0000038019187812 */ /* 0x000fc400078ec0ff */
[----:B------:R-:W-:Y:S02]  /*17cf0*/  SHF.R.U64 R9, R9, 0x3, RZ ;  /* 0x0000000309097819 */ /* 0x000fe400000012ff */
[----:B------:R-:W-:Y:S02]  /*17d00*/  SHF.R.U64 R12, R12, 0x3, RZ ;  /* 0x000000030c0c7819 */ /* 0x000fe400000012ff */
[----:B------:R-:W-:Y:S02]  /*17d10*/  SHF.R.U64 R24, R24, 0x3, RZ ;  /* 0x0000000318187819 */ /* 0x000fe400000012ff */
[----:B------:R-:W-:Y:S01]  /*17d20*/  LOP3.LUT R8, R9, R20, RZ, 0x3c, !PT ;  /* 0x0000001409087212 */ /* 0x000fe200078e3cff */
[--C-:B------:R-:W-:Y:S01]  /*17d30*/  IMAD.MOV.U32 R9, RZ, RZ, R21.reuse ;  /* 0x000000ffff097224 */ /* 0x100fe200078e0015 */
[----:B------:R-:W-:Y:S01]  /*17d40*/  LOP3.LUT R12, R12, R13, RZ, 0x3c, !PT ;  /* 0x0000000d0c0c7212 */ /* 0x000fe200078e3cff */
[--C-:B------:R-:W-:Y:S01]  /*17d50*/  IMAD.X R13, RZ, RZ, R21.reuse, P3 ;  /* 0x000000ffff0d7224 */ /* 0x100fe200018e0615 */
[----:B------:R-:W-:Y:S01]  /*17d60*/  LOP3.LUT R24, R24, R25, RZ, 0x3c, !PT ;  /* 0x0000001918187212 */ /* 0x000fe200078e3cff */
[----:B------:R-:W-:Y:S01]  /*17d70*/  IMAD.X R25, RZ, RZ, R21, P4 ;  /* 0x000000ffff197224 */ /* 0x000fe200020e0615 */
[----:B--2---:R2:W-:Y:S04]  /*17d80*/  @!P1 ST.E desc[UR42][R4.64], R3 ;  /* 0x0000000304009985 */ /* 0x0045e8000c10192a */
[----:B---3--:R3:W-:Y:S04]  /*17d90*/  @!P0 ST.E desc[UR42][R6.64], R0 ;  /* 0x0000000006008985 */ /* 0x0087e8000c10192a */
[----:B------:R-:W4:Y:S04]  /*17da0*/  LD.E.128 R8, desc[UR42][R8.64] ;  /* 0x0000002a08087980 */ /* 0x000f28000c101d00 */
[----:B------:R-:W4:Y:S04]  /*17db0*/  LD.E.128 R12, desc[UR42][R12.64] ;  /* 0x0000002a0c0c7980 */ /* 0x000f28000c101d00 */
[----:B------:R-:W4:Y:S01]  /*17dc0*/  LD.E.128 R24, desc[UR42][R24.64] ;  /* 0x0000002a18187980 */ /* 0x000f22000c101d00 */
[----:B------:R-:W-:-:S04]  /*17dd0*/  IADD3 R32, P0, R20, 0x4800, RZ ;  /* 0x0000480014207810 */ /* 0x000fc80007f1e0ff */
[----:B------:R-:W-:-:S04]  /*17de0*/  LOP3.LUT R20, R32, 0x380, RZ, 0xc0, !PT ;  /* 0x0000038020147812 */ /* 0x000fc800078ec0ff */
[----:B--2---:R-:W-:Y:S02]  /*17df0*/  SHF.R.U64 R3, R20, 0x3, RZ ;  /* 0x0000000314037819 */ /* 0x004fe400000012ff */
[----:B------:R-:W-:Y:S02]  /*17e00*/  LEA.HI R45, R45, R46, RZ, 0x3 ;  /* 0x0000002e2d2d7211 */ /* 0x000fe400078f18ff */
[----:B------:R-:W-:Y:S01]  /*17e10*/  LOP3.LUT R4, R3, R32, RZ, 0x3c, !PT ;  /* 0x0000002003047212 */ /* 0x000fe200078e3cff */
[----:B------:R-:W-:Y:S02]  /*17e20*/  IMAD R3, R35, UR4, RZ ;  /* 0x0000000423037c24 */ /* 0x000fe4000f8e02ff */
[----:B------:R-:W2:Y:S01]  /*17e30*/  @P2 LDC R35, c[0x0][0xbf0] ;  /* 0x0002fc00ff232b82 */ /* 0x000ea20000000800 */
[----:B------:R-:W-:Y:S01]  /*17e40*/  LOP3.LUT R45, R45, 0xfffffff8, RZ, 0xc0, !PT ;  /* 0xfffffff82d2d7812 */ /* 0x000fe200078ec0ff */
[----:B------:R-:W-:Y:S02]  /*17e50*/  IMAD.X R5, RZ, RZ, R21, P0 ;  /* 0x000000ffff057224 */ /* 0x000fe400000e0615 */
[----:B------:R-:W-:-:S02]  /*17e60*/  IMAD R3, R34, UR5, R3 ;  /* 0x0000000522037c24 */ /* 0x000fc4000f8e0203 */
[----:B------:R-:W-:Y:S02]  /*17e70*/  IMAD.IADD R45, R46, 0x1, -R45 ;  /* 0x000000012e2d7824 */ /* 0x000fe400078e0a2d */
[----:B------:R-:W-:Y:S01]  /*17e80*/  IMAD.WIDE.U32 R20, R34, UR4, RZ ;  /* 0x0000000422147c25 */ /* 0x000fe2000f8e00ff */
[----:B------:R-:W-:Y:S01]  /*17e90*/  ULDC.64 UR4, c[0x0][0xae8] ;  /* 0x0002ba0000047ab9 */ /* 0x000fe20000000a00 */
[----:B---3--:R-:W5:Y:S02]  /*17ea0*/  LD.E.128 R4, desc[UR42][R4.64] ;  /* 0x0000002a04047980 */ /* 0x008f64000c101d00 */
[----:B------:R-:W-:Y:S01]  /*17eb0*/  IMAD R0, R45, 0x30, R40 ;  /* 0x000000302d007824 */ /* 0x000fe200078e0228 */
[----:B------:R-:W-:Y:S01]  /*17ec0*/  IADD3 R21, R21, R3, RZ ;  /* 0x0000000315157210 */ /* 0x000fe20007ffe0ff */
[----:B------:R-:W-:Y:S01]  /*17ed0*/  IMAD R3, R38, UR4, RZ ;  /* 0x0000000426037c24 */ /* 0x000fe2000f8e02ff */
[----:B------:R-:W-:Y:S01]  /*17ee0*/  @!PT LDS RZ, [RZ] ;  /* 0x00000000fffff984 */ /* 0x000fe20000000800 */
[----:B------:R-:W-:Y:S01]  /*17ef0*/  @!PT LDS RZ, [RZ] ;  /* 0x00000000fffff984 */ /* 0x000fe20000000800 */
[----:B------:R-:W-:Y:S01]  /*17f00*/  @!PT LDS RZ, [RZ] ;  /* 0x00000000fffff984 */ /* 0x000fe20000000800 */
[----:B------:R-:W-:Y:S01]  /*17f10*/  @!PT LDS RZ, [RZ] ;  /* 0x00000000fffff984 */ /* 0x000fe20000000800 */
[----:B------:R3:W-:Y:S06]  /*17f20*/  MEMBAR.ALL.CTA ;  /* 0x0000000000007992 */ /* 0x0007ec0000008000 */
[----:B---3--:R-:W3:Y:S01]  /*17f30*/  FENCE.VIEW.ASYNC.S ;  /* 0x00000000000073c6 */ /* 0x008ee20000000000 */
[----:B------:R-:W-:-:S02]  /*17f40*/  IMAD.IADD R34, R42, 0x1, R0 ;  /* 0x000000012a227824 */ /* 0x000fc400078e0200 */
[C---:B------:R-:W-:Y:S02]  /*17f50*/  IMAD R3, R44.reuse, UR5, R3 ;  /* 0x000000052c037c24 */ /* 0x040fe4000f8e0203 */
[----:B------:R-:W-:Y:S01]  /*17f60*/  IMAD.WIDE.U32 R20, R44, UR4, R20 ;  /* 0x000000042c147c25 */ /* 0x000fe2000f8e0014 */
[----:B------:R-:W-:-:S03]  /*17f70*/  ULDC.64 UR4, c[0x0][0xaf0] ;  /* 0x0002bc0000047ab9 */ /* 0x000fc60000000a00 */
[----:B-1----:R-:W-:-:S04]  /*17f80*/  @P2 IMAD.HI.U32 R0, R34, R41, RZ ;  /* 0x0000002922002227 */ /* 0x002fc800078e00ff */
[----:B------:R-:W-:Y:S02]  /*17f90*/  IMAD.IADD R21, R21, 0x1, R3 ;  /* 0x0000000115157824 */ /* 0x000fe400078e0203 */
[----:B------:R-:W-:Y:S01]  /*17fa0*/  IMAD.MOV.U32 R3, RZ, RZ, R34 ;  /* 0x000000ffff037224 */ /* 0x000fe200078e0022 */
[----:B--2---:R-:W-:Y:S01]  /*17fb0*/  @P2 SHF.R.U32.HI R3, RZ, R35, R0 ;  /* 0x00000023ff032219 */ /* 0x004fe20000011600 */
[----:B------:R-:W-:Y:S02]  /*17fc0*/  IMAD R32, R36, UR4, RZ ;  /* 0x0000000424207c24 */ /* 0x000fe4000f8e02ff */
[----:B------:R-:W-:Y:S01]  /*17fd0*/  IMAD.WIDE.U32 R20, R37, UR4, R20 ;  /* 0x0000000425147c25 */ /* 0x000fe2000f8e0014 */
[----:B------:R-:W-:-:S03]  /*17fe0*/  SHF.R.S32.HI R0, RZ, 0x1f, R3 ;  /* 0x0000001fff007819 */ /* 0x000fc60000011403 */
[----:B------:R-:W-:Y:S01]  /*17ff0*/  IMAD R35, R37, UR5, R32 ;  /* 0x0000000525237c24 */ /* 0x000fe2000f8e0220 */
[----:B------:R-:W-:Y:S01]  /*18000*/  ULDC.64 UR4, c[0x0][0xae0] ;  /* 0x0002b80000047ab9 */ /* 0x000fe20000000a00 */
[----:B------:R-:W-:Y:S02]  /*18010*/  IMAD.MOV R37, RZ, RZ, -R3 ;  /* 0x000000ffff257224 */ /* 0x000fe400078e0a03 */
[----:B------:R-:W-:Y:S02]  /*18020*/  IMAD.IADD R21, R21, 0x1, R35 ;  /* 0x0000000115157824 */ /* 0x000fe400078e0223 */
[----:B------:R-:W-:Y:S02]  /*18030*/  IMAD R0, R0, UR4, RZ ;  /* 0x0000000400007c24 */ /* 0x000fe4000f8e02ff */
[----:B------:R-:W-:Y:S02]  /*18040*/  IMAD R35, R28, R37, R34 ;  /* 0x000000251c237224 */ /* 0x000fe400078e0222 */
[----:B------:R-:W-:-:S02]  /*18050*/  IMAD R37, R3, UR5, R0 ;  /* 0x0000000503257c24 */ /* 0x000fc4000f8e0200 */
[----:B------:R-:W-:Y:S01]  /*18060*/  IMAD.WIDE.U32 R20, R3, UR4, R20 ;  /* 0x0000000403147c25 */ /* 0x000fe2000f8e0014 */
[----:B------:R-:W-:Y:S01]  /*18070*/  SHF.R.S32.HI R0, RZ, 0x1f, R35 ;  /* 0x0000001fff007819 */ /* 0x000fe20000011423 */
[----:B------:R-:W-:Y:S02]  /*18080*/  ULDC.64 UR4, c[0x0][0xad8] ;  /* 0x0002b60000047ab9 */ /* 0x000fe40000000a00 */
        /* <DEDUP_REMOVED lines=9> */
[----:B---3--:R-:W1:Y:S01]  /*18120*/  SHFL.IDX PT, R20, R28, RZ, 0x181f ;  /* 0x00181fff1c147589 */ /* 0x008e6200000e0000 */
[----:B------:R-:W-:-:S03]  /*18130*/  IADD3 R38, R40, R42, RZ ;  /* 0x0000002a28267210 */ /* 0x000fc60007ffe0ff */
[----:B------:R-:W2:Y:S01]  /*18140*/  SHFL.IDX PT, R34, R28, 0x1, 0x181f ;  /* 0x00381f001c227f89 */ /* 0x000ea200000e0000 */
[----:B------:R-:W-:-:S03]  /*18150*/  ISETP.GE.AND P0, PT, R43, UR4, PT ;  /* 0x000000042b007c0c */ /* 0x000fc6000bf06270 */
[----:B------:R-:W3:Y:S04]  /*18160*/  SHFL.IDX PT, R36, R32, RZ, 0x181f ;  /* 0x00181fff20247589 */ /* 0x000ee800000e0000 */
[----:B------:R-:W0:Y:S01]  /*18170*/  SHFL.IDX PT, R37, R28, 0x2, 0x181f ;  /* 0x00581f001c257f89 */ /* 0x000e2200000e0000 */
[----:B------:R-:W-:-:S03]  /*18180*/  VIADD R0, R38, 0x30 ;  /* 0x0000003026007836 */ /* 0x000fc60000000000 */
[----:B------:R-:W0:Y:S01]  /*18190*/  SHFL.IDX PT, R40, R32, 0x1, 0x181f ;  /* 0x00381f0020287f89 */ /* 0x000e2200000e0000 */
[CC--:B------:R-:W-:Y:S01]  /*181a0*/  ISETP.GE.OR P3, PT, R38.reuse, R39.reuse, P0 ;  /* 0x000000272600720c */ /* 0x0c0fe20000766670 */
[----:B------:R-:W-:Y:S02]  /*181b0*/  VIADD R3, R38, 0x60 ;  /* 0x0000006026037836 */ /* 0x000fe40000000000 */
[----:B------:R-:W0:Y:S01]  /*181c0*/  SHFL.IDX PT, R42, R32, 0x2, 0x181f ;  /* 0x00581f00202a7f89 */ /* 0x000e2200000e0000 */
[-C--:B------:R-:W-:Y:S02]  /*181d0*/  ISETP.GE.OR P2, PT, R0, R39.reuse, P0 ;  /* 0x000000270000720c */ /* 0x080fe40000746670 */
[----:B------:R-:W-:Y:S01]  /*181e0*/  ISETP.GE.OR P1, PT, R3, R39, P0 ;  /* 0x000000270300720c */ /* 0x000fe20000726670 */
[----:B------:R-:W-:-:S06]  /*181f0*/  VIADD R0, R2, 0x16820 ;  /* 0x0001682002007836 */ /* 0x000fcc0000000000 */
[----:B-1----:R-:W-:-:S04]  /*18200*/  @!P3 LEA R20, P5, R43, R20, 0x1 ;  /* 0x000000142b14b211 */ /* 0x002fc800078a08ff */
[C---:B--2---:R-:W-:Y:S02]  /*18210*/  @!P2 LEA R34, P4, R43.reuse, R34, 0x1 ;  /* 0x000000222b22a211 */ /* 0x044fe400078808ff */
[C-C-:B---3--:R-:W-:Y:S02]  /*18220*/  @!P3 LEA.HI.X R21, R43.reuse, R36, R33.reuse, 0x1, P5 ;  /* 0x000000242b15b211 */ /* 0x148fe400028f0c21 */
[C---:B0-----:R-:W-:Y:S02]  /*18230*/  @!P1 LEA R36, P5, R43.reuse, R37, 0x1 ;  /* 0x000000252b249211 */ /* 0x041fe400078a08ff */
[----:B------:R-:W-:Y:S02]  /*18240*/  PRMT R0, RZ, 0x654, R0 ;  /* 0x00000654ff007816 */ /* 0x000fe40000000000 */
[C-C-:B------:R-:W-:Y:S02]  /*18250*/  @!P2 LEA.HI.X R35, R43.reuse, R40, R33.reuse, 0x1, P4 ;  /* 0x000000282b23a211 */ /* 0x140fe400020f0c21 */
[----:B------:R-:W-:Y:S01]  /*18260*/  @!P1 LEA.HI.X R37, R43, R42, R33, 0x1, P5 ;  /* 0x0000002a2b259211 */ /* 0x000fe200028f0c21 */
[----:B------:R0:W-:Y:S02]  /*18270*/  SYNCS.ARRIVE.TRANS64.RED.A1T0 RZ, [R0+URZ], RZ ;  /* 0x000000ff00ff79a7 */ /* 0x0001e4000810043f */
[----:B0-----:R-:W-:-:S05]  /*18280*/  VIADD R0, R38, 0x90 ;  /* 0x0000009026007836 */ /* 0x001fca0000000000 */
[----:B------:R-:W-:Y:S01]  /*18290*/  ISETP.GE.OR P0, PT, R0, R39, P0 ;  /* 0x000000270000720c */ /* 0x000fe20000706670 */
[----:B------:R-:W2:Y:S04]  /*182a0*/  SHFL.IDX PT, R28, R28, 0x3, 0x181f ;  /* 0x00781f001c1c7f89 */ /* 0x000ea800000e0000 */
[----:B------:R-:W3:Y:S04]  /*182b0*/  SHFL.IDX PT, R32, R32, 0x3, 0x181f ;  /* 0x00781f0020207f89 */ /* 0x000ee800000e0000 */
[----:B----4-:R4:W-:Y:S04]  /*182c0*/  @!P3 ST.E.128 desc[UR42][R20.64], R8 ;  /* 0x000000081400b985 */ /* 0x0109e8000c101d2a */
[----:B------:R4:W-:Y:S04]  /*182d0*/  @!P2 ST.E.128 desc[UR42][R34.64], R12 ;  /* 0x0000000c2200a985 */ /* 0x0009e8000c101d2a */
[----:B------:R4:W-:Y:S01]  /*182e0*/  @!P1 ST.E.128 desc[UR42][R36.64], R24 ;  /* 0x0000001824009985 */ /* 0x0009e2000c101d2a */
[----:B--23--:R-:W-:Y:S05]  /*182f0*/  @P0 BRA `(.L_x_1757) ;  /* 0x00000008007c0947 */ /* 0x00cfea0003800000 */
[----:B----4-:R-:W-:-:S04]  /*18300*/  LEA R8, P0, R43, R28, 0x1 ;  /* 0x0000001c2b087211 */ /* 0x010fc800078008ff */
[----:B------:R-:W-:-:S05]  /*18310*/  LEA.HI.X R9, R43, R32, R33, 0x1, P0 ;  /* 0x000000202b097211 */ /* 0x000fca00000f0c21 */
[----:B-----5:R2:W-:Y:S01]  /*18320*/  ST.E.128 desc[UR42][R8.64], R4 ;  /* 0x0000000408007985 */ /* 0x0205e2000c101d2a */
[----:B------:R-:W-:Y:S05]  /*18330*/  BRA `(.L_x_1757) ;  /* 0x00000008006c7947 */ /* 0x000fea0003800000 */
.L_x_1755:
[----:B------:R-:W3:Y:S01]  /*18340*/  LDL R11, [R1+0x4c] ;  /* 0x00004c00010b7983 */ /* 0x000ee20000100800 */
[----:B------:R-:W-:Y:S01]  /*18350*/  ULDC.64 UR4, c[0x0][0xc00] ;  /* 0x0003000000047ab9 */ /* 0x000fe20000000a00 */
[----:B------:R-:W3:Y:S01]  /*18360*/  LDC.64 R4, c[0x0][0xc00] ;  /* 0x00030000ff047b82 */ /* 0x000ee20000000a00 */
[----:B------:R-:W-:Y:S01]  /*18370*/  ISETP.NE.U32.AND P0, PT, RZ, UR4, PT ;  /* 0x00000004ff007c0c */ /* 0x000fe2000bf05070 */
[----:B------:R-:W-:-:S03]  /*18380*/  IMAD.MOV.U32 R0, RZ, RZ, RZ ;  /* 0x000000ffff007224 */ /* 0x000fc600078e00ff */
[----:B------:R-:W-:Y:S01]  /*18390*/  ISETP.NE.AND.EX P0, PT, RZ, UR5, PT, P0 ;  /* 0x00000005ff007c0c */ /* 0x000fe2000bf05300 */
[----:B------:R-:W-:Y:S02]  /*183a0*/  ULDC.64 UR4, c[0x0][0xc08] ;  /* 0x0003020000047ab9 */ /* 0x000fe40000000a00 */
[----:B------:R-:W-:Y:S01]  /*183b0*/  ISETP.NE.U32.AND P1, PT, RZ, UR4, PT ;  /* 0x00000004ff007c0c */ /* 0x000fe2000bf25070 */
[----:B------:R-:W4:Y:S03]  /*183c0*/  LDC R25, c[0x0][0xbe8] ;  /* 0x0002fa00ff197b82 */ /* 0x000f260000000800 */
[----:B------:R-:W-:-:S13]  /*183d0*/  ISETP.NE.AND.EX P1, PT, RZ, UR5, PT, P1 ;  /* 0x00000005ff007c0c */ /* 0x000fda000bf25310 */
[----:B------:R-:W2:Y:S01]  /*183e0*/  @P1 LDC.64 R6, c[0x0][0xc08] ;  /* 0x00030200ff061b82 */ /* 0x000ea20000000a00 */
[----:B------:R-:W-:Y:S02]  /*183f0*/  ULDC UR4, c[0x0][0xa88] ;  /* 0x0002a20000047ab9 */ /* 0x000fe40000000800 */
[----:B------:R-:W-:Y:S01]  /*18400*/  IMAD.U32 R8, RZ, RZ, UR4 ;  /* 0x00000004ff087e24 */ /* 0x000fe2000f8e00ff */
[----:B------:R-:W0:Y:S01]  /*18410*/  S2R R10, SR_TID.X ;  /* 0x00000000000a7919 */ /* 0x000e220000002100 */
[----:B---3--:R-:W-:-:S04]  /*18420*/  IMAD.WIDE R4, R11, 0x4, R4 ;  /* 0x000000040b047825 */ /* 0x008fc800078e0204 */
[----:B--2---:R-:W-:Y:S01]  /*18430*/  @P1 IMAD.WIDE R6, R11, 0x4, R6 ;  /* 0x000000040b061825 */ /* 0x004fe200078e0206 */
[----:B------:R2:W5:Y:S04]  /*18440*/  @P0 LDG.E R0, desc[UR42][R4.64] ;  /* 0x0000002a04000981 */ /* 0x000568000c1e1900 */
[----:B------:R2:W5:Y:S01]  /*18450*/  @P1 LDG.E R8, desc[UR42][R6.64] ;  /* 0x0000002a06081981 */ /* 0x000562000c1e1900 */
[----:B----4-:R-:W-:Y:S01]  /*18460*/  ISETP.NE.AND P2, PT, R25, 0x1, PT ;  /* 0x000000011900780c */ /* 0x010fe20003f45270 */
[----:B0-----:R-:W-:Y:S01]  /*18470*/  VIADD R32, R10, 0xffffff80 ;  /* 0xffffff800a207836 */ /* 0x001fe20000000000 */
[----:B------:R-:W-:-:S04]  /*18480*/  SHF.R.S32.HI R9, RZ, 0x1f, R11 ;  /* 0x0000001fff097819 */ /* 0x000fc8000001140b */
[----:B------:R-:W-:-:S07]  /*18490*/  ISETP.GE.AND P3, PT, R32, 0xc0, PT ;  /* 0x000000c02000780c */ /* 0x000fce0003f66270 */
[----:B------:R-:W0:Y:S08]  /*184a0*/  @P2 LDC R20, c[0x0][0xbec] ;  /* 0x0002fb00ff142b82 */ /* 0x000e300000000800 */
[----:B------:R-:W3:Y:S01]  /*184b0*/  @P2 LDC R27, c[0x0][0xbf0] ;  /* 0x0002fc00ff1b2b82 */ /* 0x000ee20000000800 */
[----:B--2---:R-:W-:Y:S05]  /*184c0*/  @P1 BRA `(.L_x_1758) ;  /* 0x0000000000101947 */ /* 0x004fea0003800000 */
[----:B------:R-:W-:Y:S05]  /*184d0*/  @!P0 BRA `(.L_x_1758) ;  /* 0x00000000000c8947 */ /* 0x000fea0003800000 */
[----:B------:R-:W2:Y:S04]  /*184e0*/  LDG.E R3, desc[UR42][R4.64] ;  /* 0x0000002a04037981 */ /* 0x000ea8000c1e1900 */
[----:B-----5:R-:W2:Y:S02]  /*184f0*/  LDG.E R8, desc[UR42][R4.64+0x4] ;  /* 0x0000042a04087981 */ /* 0x020ea4000c1e1900 */
[----:B--2---:R-:W-:-:S07]  /*18500*/  IADD3 R8, -R3, R8, RZ ;  /* 0x0000000803087210 */ /* 0x004fce0007ffe1ff */
.L_x_1758:
[----:B-----5:R-:W2:Y:S04]  /*18510*/  LDL R24, [R1+0x48] ;  /* 0x0000480001187983 */ /* 0x020ea80000100800 */
[----:B-1----:R1:W5:Y:S01]  /*18520*/  LDL R28, [R1+0x20] ;  /* 0x00002000011c7983 */ /* 0x0023620000100800 */
[----:B------:R-:W-:Y:S01]  /*18530*/  BSSY B1, `(.L_x_1759) ;  /* 0x000002c000017945 */ /* 0x000fe20003800000 */
[----:B------:R-:W-:Y:S02]  /*18540*/  SEL R13, R11, RZ, !P0 ;  /* 0x000000ff0b0d7207 */ /* 0x000fe40004000000 */
[----:B------:R-:W-:Y:S02]  /*18550*/  SEL R14, R9, RZ, !P0 ;  /* 0x000000ff090e7207 */ /* 0x000fe40004000000 */
[----:B------:R-:W-:-:S02]  /*18560*/  SHF.R.S32.HI R11, RZ, 0x1f, R0 ;  /* 0x0000001fff0b7819 */ /* 0x000fc40000011400 */
[----:B--2---:R-:W-:Y:S01]  /*18570*/  SHF.R.S32.HI R12, RZ, 0x1f, R24 ;  /* 0x0000001fff0c7819 */ /* 0x004fe20000011418 */
[----:B-1----:R-:W-:Y:S06]  /*18580*/  @P3 BRA `(.L_x_1760) ;  /* 0x0000000000983947 */ /* 0x002fec0003800000 */
[----:B------:R-:W1:Y:S01]  /*18590*/  LDC R9, c[0x0][0xbe8] ;  /* 0x0002fa00ff097b82 */ /* 0x000e620000000800 */
[----:B-----5:R-:W-:Y:S01]  /*185a0*/  IADD3 R10, R28, -0x80, R10 ;  /* 0xffffff801c0a7810 */ /* 0x020fe20007ffe00a */
[----:B-1----:R-:W-:-:S05]  /*185b0*/  IMAD R3, R8, R9, RZ ;  /* 0x0000000908037224 */ /* 0x002fca00078e02ff */
[----:B------:R-:W-:-:S13]  /*185c0*/  ISETP.GE.AND P0, PT, R10, R3, PT ;  /* 0x000000030a00720c */ /* 0x000fda0003f06270 */
[----:B------:R-:W-:Y:S05]  /*185d0*/  @P0 BRA `(.L_x_1760) ;  /* 0x0000000000840947 */ /* 0x000fea0003800000 */
[----:B------:R-:W-:Y:S01]  /*185e0*/  ISETP.NE.AND P0, PT, R9, 0x1, PT ;  /* 0x000000010900780c */ /* 0x000fe20003f05270 */
[----:B------:R-:W-:Y:S01]  /*185f0*/  ULDC.64 UR4, c[0x0][0xb90] ;  /* 0x0002e40000047ab9 */ /* 0x000fe20000000a00 */
[----:B------:R-:W-:Y:S02]  /*18600*/  IMAD.MOV.U32 R4, RZ, RZ, R0 ;  /* 0x000000ffff047224 */ /* 0x000fe400078e0000 */
[----:B------:R-:W-:Y:S02]  /*18610*/  IMAD R7, R12, UR4, RZ ;  /* 0x000000040c077c24 */ /* 0x000fe4000f8e02ff */
[----:B------:R-:W-:Y:S02]  /*18620*/  IMAD.MOV.U32 R5, RZ, RZ, R11 ;  /* 0x000000ffff057224 */ /* 0x000fe400078e000b */
[----:B------:R-:W-:Y:S02]  /*18630*/  IMAD.MOV.U32 R3, RZ, RZ, R10 ;  /* 0x000000ffff037224 */ /* 0x000fe400078e000a */
[----:B------:R-:W-:-:S03]  /*18640*/  IMAD.WIDE.U32 R4, R24, UR4, R4 ;  /* 0x0000000418047c25 */ /* 0x000fc6000f8e0004 */
[----:B------:R-:W1:Y:S01]  /*18650*/  @P0 LDC R15, c[0x0][0xbec] ;  /* 0x0002fb00ff0f0b82 */ /* 0x000e620000000800 */
[----:B------:R-:W-:Y:S01]  /*18660*/  IMAD R7, R24, UR5, R7 ;  /* 0x0000000518077c24 */ /* 0x000fe2000f8e0207 */
[----:B------:R-:W-:-:S03]  /*18670*/  ULDC.64 UR4, c[0x0][0xb98] ;  /* 0x0002e60000047ab9 */ /* 0x000fc60000000a00 */
[----:B------:R-:W-:-:S03]  /*18680*/  IMAD.IADD R5, R5, 0x1, R7 ;  /* 0x0000000105057824 */ /* 0x000fc600078e0207 */
[----:B------:R-:W2:Y:S01]  /*18690*/  @P0 LDC R21, c[0x0][0xbf0] ;  /* 0x0002fc00ff150b82 */ /* 0x000ea20000000800 */
[----:B------:R-:W-:-:S04]  /*186a0*/  IMAD.WIDE.U32 R4, R13, UR4, R4 ;  /* 0x000000040d047c25 */ /* 0x000fc8000f8e0004 */
[----:B-1----:R-:W-:-:S05]  /*186b0*/  @P0 IMAD.HI.U32 R6, R10, R15, RZ ;  /* 0x0000000f0a060227 */ /* 0x002fca00078e00ff */
[----:B--2---:R-:W-:Y:S01]  /*186c0*/  @P0 SHF.R.U32.HI R3, RZ, R21, R6 ;  /* 0x00000015ff030219 */ /* 0x004fe20000011606 */
[----:B------:R-:W-:-:S03]  /*186d0*/  IMAD R6, R14, UR4, RZ ;  /* 0x000000040e067c24 */ /* 0x000fc6000f8e02ff */
[----:B------:R-:W-:Y:S01]  /*186e0*/  IADD3 R4, P0, R3, R4, RZ ;  /* 0x0000000403047210 */ /* 0x000fe20007f1e0ff */
[--C-:B------:R-:W-:Y:S02]  /*186f0*/  IMAD.MOV R7, RZ, RZ, -R3.reuse ;  /* 0x000000ffff077224 */ /* 0x100fe400078e0a03 */
[----:B------:R-:W-:Y:S01]  /*18700*/  IMAD R6, R13, UR5, R6 ;  /* 0x000000050d067c24 */ /* 0x000fe2000f8e0206 */
[----:B------:R-:W-:Y:S01]  /*18710*/  ULDC.64 UR4, c[0x0][0xb88] ;  /* 0x0002e20000047ab9 */ /* 0x000fe20000000a00 */
        /* <DEDUP_REMOVED lines=13> */
.L_x_1760:
[----:B------:R-:W-:Y:S05]  /*187f0*/  BSYNC B1 ;  /* 0x0000000000017941 */ /* 0x000fea0003800000 */
.L_x_1759:
[--C-:B-1----:R-:W-:Y:S01]  /*18800*/  SHF.R.S32.HI R6, RZ, 0x1f, R32.reuse ;  /* 0x0000001fff067819 */ /* 0x102fe20000011420 */
[----:B------:R-:W-:Y:S01]  /*18810*/  ULDC.64 UR4, c[0x0][0xaa0] ;  /* 0x0002a80000047ab9 */ /* 0x000fe20000000a00 */
[----:B------:R-:W-:Y:S01]  /*18820*/  SHF.R.S32.HI R26, RZ, 0x1f, R32 ;  /* 0x0000001fff1a7819 */ /* 0x000fe20000011420 */
[----:B------:R-:W-:Y:S01]  /*18830*/  IMAD R3, R11, UR4, RZ ;  /* 0x000000040b037c24 */ /* 0x000fe2000f8e02ff */
[-C--:B------:R-:W-:Y:S01]  /*18840*/  LEA.HI R6, R6, R32.reuse, RZ, 0x3 ;  /* 0x0000002006067211 */ /* 0x080fe200078f18ff */
[----:B------:R-:W-:Y:S01]  /*18850*/  IMAD.WIDE.U32 R4, R0, UR4, RZ ;  /* 0x0000000400047c25 */ /* 0x000fe2000f8e00ff */
[----:B------:R-:W-:Y:S01]  /*18860*/  LEA.HI R26, R26, R32, RZ, 0x3 ;  /* 0x000000201a1a7211 */ /* 0x000fe200078f18ff */
[----:B------:R-:W-:Y:S01]  /*18870*/  ULDC.64 UR6, c[0x0][0xa80] ;  /* 0x0002a00000067ab9 */ /* 0x000fe20000000a00 */
[----:B------:R-:W-:Y:S01]  /*18880*/  LOP3.LUT R6, R6, 0xfffffff8, RZ, 0xc0, !PT ;  /* 0xfffffff806067812 */ /* 0x000fe200078ec0ff */
[----:B------:R-:W-:Y:S01]  /*18890*/  IMAD R3, R0, UR5, R3 ;  /* 0x0000000500037c24 */ /* 0x000fe2000f8e0203 */
[----:B------:R-:W-:Y:S01]  /*188a0*/  SHF.R.S32.HI R26, RZ, 0x3, R26 ;  /* 0x00000003ff1a7819 */ /* 0x000fe2000001141a */
[----:B------:R-:W-:Y:S01]  /*188b0*/  ULDC.64 UR4, c[0x0][0xae8] ;  /* 0x0002ba0000047ab9 */ /* 0x000fe20000000a00 */
[----:B------:R-:W-:Y:S01]  /*188c0*/  IADD3 R6, R32, -R6, RZ ;  /* 0x8000000620067210 */ /* 0x000fe20007ffe0ff */
[----:B------:R-:W-:-:S04]  /*188d0*/  IMAD.IADD R5, R5, 0x1, R3 ;  /* 0x0000000105057824 */ /* 0x000fc800078e0203 */
[----:B------:R-:W-:Y:S02]  /*188e0*/  IMAD R0, R6, 0x30, R26 ;  /* 0x0000003006007824 */ /* 0x000fe400078e021a */
[----:B------:R-:W-:Y:S02]  /*188f0*/  IMAD R6, R12, UR4, RZ ;  /* 0x000000040c067c24 */ /* 0x000fe4000f8e02ff */
[----:B-----5:R-:W-:Y:S02]  /*18900*/  IMAD.IADD R9, R28, 0x1, R0 ;  /* 0x000000011c097824 */ /* 0x020fe400078e0200 */
[----:B------:R-:W-:Y:S02]  /*18910*/  IMAD R7, R24, UR5, R6 ;  /* 0x0000000518077c24 */ /* 0x000fe4000f8e0206 */
[----:B0-----:R-:W-:-:S04]  /*18920*/  @P2 IMAD.HI.U32 R0, R9, R20, RZ ;  /* 0x0000001409002227 */ /* 0x001fc800078e00ff */
[----:B------:R-:W-:Y:S01]  /*18930*/  IMAD.WIDE.U32 R4, R24, UR4, R4 ;  /* 0x0000000418047c25 */ /* 0x000fe2000f8e0004 */
[----:B------:R-:W-:-:S03]  /*18940*/  ULDC.64 UR4, c[0x0][0xaf0] ;  /* 0x0002bc0000047ab9 */ /* 0x000fc60000000a00 */
[----:B------:R-:W-:Y:S01]  /*18950*/  IMAD.MOV.U32 R3, RZ, RZ, R9 ;  /* 0x000000ffff037224 */ /* 0x000fe200078e0009 */
[----:B---3--:R-:W-:Y:S01]  /*18960*/  @P2 SHF.R.U32.HI R3, RZ, R27, R0 ;  /* 0x0000001bff032219 */ /* 0x008fe20000011600 */
[----:B------:R-:W-:Y:S02]  /*18970*/  IMAD R6, R14, UR4, RZ ;  /* 0x000000040e067c24 */ /* 0x000fe4000f8e02ff */
[----:B------:R-:W-:Y:S01]  /*18980*/  IMAD.IADD R5, R5, 0x1, R7 ;  /* 0x0000000105057824 */ /* 0x000fe200078e0207 */
[----:B------:R-:W-:Y:S01]  /*18990*/  SHF.R.S32.HI R0, RZ, 0x1f, R3 ;  /* 0x0000001fff007819 */ /* 0x000fe20000011403 */
[C---:B------:R-:W-:Y:S02]  /*189a0*/  IMAD R7, R13.reuse, UR5, R6 ;  /* 0x000000050d077c24 */ /* 0x040fe4000f8e0206 */
[----:B------:R-:W-:Y:S01]  /*189b0*/  IMAD.WIDE.U32 R4, R13, UR4, R4 ;  /* 0x000000040d047c25 */ /* 0x000fe2000f8e0004 */
[----:B------:R-:W-:-:S03]  /*189c0*/  ULDC.64 UR4, c[0x0][0xae0] ;  /* 0x0002b80000047ab9 */ /* 0x000fc60000000a00 */
[----:B------:R-:W-:Y:S02]  /*189d0*/  IMAD.MOV R6, RZ, RZ, -R3 ;  /* 0x000000ffff067224 */ /* 0x000fe400078e0a03 */
        /* <DEDUP_REMOVED lines=9> */
[----:B------:R-:W-:Y:S01]  /*18a70*/  IMAD.WIDE.U32 R20, R7, UR4, R4 ;  /* 0x0000000407147c25 */ /* 0x000fe2000f8e0004 */
        /* <DEDUP_REMOVED lines=10> */
[----:B------:R-:W-:Y:S01]  /*18b20*/  IMAD.IADD R24, R26, 0x1, R28 ;  /* 0x000000011a187824 */ /* 0x000fe200078e021c */
[----:B------:R-:W1:Y:S03]  /*18b30*/  SHFL.IDX PT, R0, R20, RZ, 0x181f ;  /* 0x00181fff14007589 */ /* 0x000e6600000e0000 */
[C---:B------:R-:W-:Y:S01]  /*18b40*/  VIADD R8, R24.reuse, 0x30 ;  /* 0x0000003018087836 */ /* 0x040fe20000000000 */
[----:B------:R-:W2:Y:S01]  /*18b50*/  SHFL.IDX PT, R5, R7, 0x1, 0x181f ;  /* 0x00381f0007057f89 */ /* 0x000ea200000e0000 */
[C---:B------:R-:W-:Y:S01]  /*18b60*/  ISETP.GE.OR P2, PT, R24.reuse, R21, P0 ;  /* 0x000000151800720c */ /* 0x040fe20000746670 */
[----:B------:R-:W-:-:S02]  /*18b70*/  VIADD R10, R24, 0x60 ;  /* 0x00000060180a7836 */ /* 0x000fc40000000000 */
[----:B------:R-:W3:Y:S01]  /*18b80*/  SHFL.IDX PT, R14, R7, 0x2, 0x181f ;  /* 0x00581f00070e7f89 */ /* 0x000ee200000e0000 */
[-C--:B------:R-:W-:Y:S02]  /*18b90*/  ISETP.GE.OR P3, PT, R8, R21.reuse, P0 ;  /* 0x000000150800720c */ /* 0x080fe40000766670 */
[----:B------:R-:W-:Y:S01]  /*18ba0*/  ISETP.GE.OR P4, PT, R10, R21, P0 ;  /* 0x000000150a00720c */ /* 0x000fe20000786670 */
[----:B------:R-:W4:Y:S04]  /*18bb0*/  SHFL.IDX PT, R4, R20, 0x1, 0x181f ;  /* 0x00381f0014047f89 */ /* 0x000f2800000e0000 */
[----:B------:R-:W5:Y:S02]  /*18bc0*/  SHFL.IDX PT, R6, R20, 0x2, 0x181f ;  /* 0x00581f0014067f89 */ /* 0x000f6400000e0000 */
[----:B0-----:R-:W-:-:S04]  /*18bd0*/  @!P2 LEA R10, P5, R43, R3, 0x1 ;  /* 0x000000032b0aa211 */ /* 0x001fc800078a08ff */
[C---:B-1----:R-:W-:Y:S02]  /*18be0*/  @!P2 LEA.HI.X R3, R43.reuse, R0, R33, 0x1, P5 ;  /* 0x000000002b03a211 */ /* 0x042fe400028f0c21 */
[----:B------:R0:W1:Y:S01]  /*18bf0*/  SHFL.IDX PT, R0, R20, 0x3, 0x181f ;  /* 0x00781f0014007f89 */ /* 0x00006200000e0000 */
[C---:B--2---:R-:W-:Y:S02]  /*18c00*/  @!P3 LEA R8, P1, R43.reuse, R5, 0x1 ;  /* 0x000000052b08b211 */ /* 0x044fe400078208ff */
[----:B------:R-:W-:Y:S01]  /*18c10*/  @!P2 IMAD.MOV.U32 R11, RZ, RZ, R3 ;  /* 0x000000ffff0ba224 */ /* 0x000fe200078e0003 */
[----:B---3--:R-:W-:-:S04]  /*18c20*/  @!P4 LEA R25, P5, R43, R14, 0x1 ;  /* 0x0000000e2b19c211 */ /* 0x008fc800078a08ff */
[----:B------:R0:W-:Y:S01]  /*18c30*/  @!P2 ST.E.128 desc[UR42][R10.64], RZ ;  /* 0x000000ff0a00a985 */ /* 0x0001e2000c101d2a */
[C---:B----4-:R-:W-:Y:S01]  /*18c40*/  @!P3 LEA.HI.X R9, R43.reuse, R4, R33, 0x1, P1 ;  /* 0x000000042b09b211 */ /* 0x050fe200008f0c21 */
[----:B------:R-:W-:Y:S02]  /*18c50*/  @!P4 IMAD.MOV.U32 R4, RZ, RZ, R25 ;  /* 0x000000ffff04c224 */ /* 0x000fe400078e0019 */
[----:B------:R0:W2:Y:S01]  /*18c60*/  SHFL.IDX PT, R14, R7, 0x3, 0x181f ;  /* 0x00781f00070e7f89 */ /* 0x0000a200000e0000 */
[----:B-----5:R-:W-:-:S03]  /*18c70*/  @!P4 LEA.HI.X R5, R43, R6, R33, 0x1, P5 ;  /* 0x000000062b05c211 */ /* 0x020fc600028f0c21 */
[----:B------:R0:W-:Y:S04]  /*18c80*/  @!P3 ST.E.128 desc[UR42][R8.64], RZ ;  /* 0x000000ff0800b985 */ /* 0x0001e8000c101d2a */
[----:B------:R0:W-:Y:S02]  /*18c90*/  @!P4 ST.E.128 desc[UR42][R4.64], RZ ;  /* 0x000000ff0400c985 */ /* 0x0001e4000c101d2a */
.L_x_1956:
[----:B------:R-:W-:-:S05]  /*18ca0*/  VIADD R24, R24, 0x90 ;  /* 0x0000009018187836 */ /* 0x000fca0000000000 */
[----:B------:R-:W-:-:S13]  /*18cb0*/  ISETP.GE.OR P0, PT, R24, R21, P0 ;  /* 0x000000151800720c */ /* 0x000fda0000706670 */
[----:B--2---:R-:W-:-:S04]  /*18cc0*/  @!P0 LEA R14, P1, R43, R14, 0x1 ;  /* 0x0000000e2b0e8211 */ /* 0x004fc800078208ff */
[----:B-1----:R-:W-:-:S05]  /*18cd0*/  @!P0 LEA.HI.X R15, R43, R0, R33, 0x1, P1 ;  /* 0x000000002b0f8211 */ /* 0x002fca00008f0c21 */
[----:B------:R1:W-:Y:S04]  /*18ce0*/  @!P0 ST.E.128 desc[UR42][R14.64], RZ ;  /* 0x000000ff0e008985 */ /* 0x0003e8000c101d2a */
.L_x_1757:
[----:B------:R-:W-:Y:S05]  /*18cf0*/  BSYNC B0 ;  /* 0x0000000000007941 */ /* 0x000fea0003800000 */
.L_x_1754:
[----:B------:R-:W-:Y:S02]  /*18d00*/  ULDC UR4, c[0x0][0xc3c] ;  /* 0x00030f0000047ab9 */ /* 0x000fe40000000800 */
[----:B------:R-:W-:-:S13]  /*18d10*/  ISETP.GE.AND P0, PT, R31, UR4, PT ;  /* 0x000000041f007c0c */ /* 0x000fda000bf06270 */
[----:B------:R-:W-:Y:S05]  /*18d20*/  @!P0 BRA `(.L_x_1762) ;  /* 0xfffffe8000c48947 */ /* 0x000fea000383ffff */
[----:B------:R-:W-:Y:S05]  /*18d30*/  BRA `(.L_x_1556) ;  /* 0x0000007000987947 */ /* 0x000fea0003800000 */
.L_x_1554:
[----:B------:R-:W-:-:S08]  /*18d40*/  NOP ;  /* 0x0000000000007918 */ /* 0x000fd00000000000 */
[----:B------:R-:W0:-:S00]  /*18d50*/  USETMAXREG.DEALLOC.CTAPOOL 0x20 ;  /* 0x00000020000079c8 */ /* 0x000e0000080e0500 */
[----:B0-----:R-:W-:Y:S02]  /*18d60*/  LOP3.LUT R0, R0, 0x3, RZ, 0xc0, !PT ;  /* 0x0000000300007812 */ /* 0x001fe400078ec0ff */
[----:B------:R-:W-:-:S04]  /*18d70*/  LOP3.LUT R23, R23, 0xfffffffb, RZ, 0xc0, !PT ;  /* 0xfffffffb17177812 */ /* 0x000fc800078ec0ff */
[----:B------:R-:W0:Y:S02]  /*18d80*/  SHFL.IDX PT, R0, R0, RZ, 0x1f ;  /* 0x00001fff00007589 */ /* 0x000e2400000e0000 */
[----:B0-----:R-:W-:Y:S01]  /*18d90*/  ISETP.NE.AND P0, PT, R0, RZ, PT ;  /* 0x000000ff0000720c */ /* 0x001fe20003f05270 */
[----:B------:R-:W-:-:S12]  /*18da0*/  IMAD.MOV.U32 R0, RZ, RZ, RZ ;  /* 0x000000ffff007224 */ /* 0x000fd800078e00ff */
[----:B------:R-:W-:Y:S01]  /*18db0*/  @P0 LOP3.LUT R23, R23, 0x4, RZ, 0xfc, !PT ;  /* 0x0000000417170812 */ /* 0x000fe200078efcff */
[----:B------:R-:W-:Y:S06]  /*18dc0*/  @!P0 BRA `(.L_x_1763) ;  /* 0x00000000001c8947 */ /* 0x000fec0003800000 */
[----:B------:R-:W0:Y:S08]  /*18dd0*/  S2UR UR5, SR_CgaCtaId ;  /* 0x00000000000579c3 */ /* 0x000e300000008800 */
[----:B------:R-:W-:Y:S06]  /*18de0*/  BAR.SYNC.DEFER_BLOCKING 0x5, 0x200 ;  /* 0x0148000000007b1d */ /* 0x000fec0000010000 */
[----:B------:R-:W-:-:S02]  /*18df0*/  UMOV UR4, 0x400 ;  /* 0x0000040000047882 */ /* 0x000fc40000000000 */
[----:B0-----:R-:W-:-:S09]  /*18e00*/  ULEA UR4, UR5, UR4, 0x18 ;  /* 0x0000000405047291 */ /* 0x001fd2000f8ec03f */
[----:B------:R-:W1:Y:S01]  /*18e10*/  LDS.128 R16, [UR4+0x168d0] ;  /* 0x0168d004ff107984 */ /* 0x000e620008000c00 */
[----:B------:R-:W-:Y:S06]  /*18e20*/  BAR.ARV 0x4, 0x200 ;  /* 0x0108000000007b1d */ /* 0x000fec0000002000 */
[----:B------:R-:W-:Y:S05]  /*18e30*/  BRA `(.L_x_1764) ;  /* 0x0000000800907947 */ /* 0x000fea0003800000 */
.L_x_1763:
[----:B------:R-:W0:Y:S01]  /*18e40*/  S2R R2, SR_TID.X ;  /* 0x0000000000027919 */ /* 0x000e220000002100 */
        /* <DEDUP_REMOVED lines=41> */
.L_x_1769:
[----:B------:R-:W-:Y:S01]  /*190e0*/  UIADD3 UR4, UR4, 0x1f, URZ ;  /* 0x0000001f04047890 */ /* 0x000fe2000fffe03f */
[----:B------:R-:W-:-:S05]  /*190f0*/  MOV R19, UR7 ;  /* 0x0000000700137c02 */ /* 0x000fca0008000f00 */
        /* <DEDUP_REMOVED lines=10> */
.L_x_1768:
[----:B------:R-:W-:Y:S05]  /*191a0*/  BSYNC B0 ;  /* 0x0000000000007941 */ /* 0x000fea0003800000 */
.L_x_1767:
        /* <DEDUP_REMOVED lines=17> */
[----:B------:R-:W-:-:S04]  /*192c0*/  IADD3 R4, R3, R4, RZ ;  /* 0x0000000403047210 */ /* 0x000fc80007ffe0ff */
[----:B------:R-:W-:-:S13]  /*192d0*/  ISETP.GT.AND P6, PT, R4, UR6, PT ;  /* 0x0000000604007c0c */ /* 0x000fda000bfc4270 */
[----:B------:R-:W-:Y:S05]  /*192e0*/  @!P6 BRA `(.L_x_1769) ;  /* 0xfffffffc007ce947 */ /* 0x000fea000383ffff */
[----:B------:R-:W-:-:S07]  /*192f0*/  IMAD.MOV.U32 R6, RZ, RZ, R9 ;  /* 0x000000ffff067224 */ /* 0x000fce00078e0009 */
.L_x_1765:
        /* <DEDUP_REMOVED lines=16> */
[----:B------:R-:W0:Y:S02]  /*19400*/  F2I.FTZ.U32.TRUNC.NTZ R3, R11 ;  /* 0x0000000b00037305 */ /* 0x000e24000021f000 */
[----:B0-----:R-:W-:Y:S01]  /*19410*/  IMAD.MOV R11, RZ, RZ, -R3 ;  /* 0x000000ffff0b7224 */ /* 0x001fe200078e0a03 */
[----:B------:R-:W-:Y:S06]  /*19420*/  @!P0 BRA `(.L_x_1770) ;  /* 0x0000000000088947 */ /* 0x000fec0003800000 */
[----:B------:R-:W-:-:S05]  /*19430*/  VIADD R9, R15, 0xffffffff ;  /* 0xffffffff0f097836 */ /* 0x000fca0000000000 */
[----:B------:R0:W1:Y:S02]  /*19440*/  SHFL.IDX PT, R16, R6, R9, 0x1f ;  /* 0x00001f0906107589 */ /* 0x00006400000e0000 */
.L_x_1770:
[----:B-1----:R-:W-:Y:S01]  /*19450*/  IMAD R16, R16, UR5, R13 ;  /* 0x0000000510107c24 */ /* 0x002fe2000f8e020d */
[----:B------:R-:W-:Y:S01]  /*19460*/  IABS R10, R4 ;  /* 0x00000004000a7213 */ /* 0x000fe20000000000 */
[----:B------:R-:W-:Y:S02]  /*19470*/  IMAD R11, R11, R8, RZ ;  /* 0x000000080b0b7224 */ /* 0x000fe400078e02ff */
[----:B------:R-:W-:Y:S01]  /*19480*/  IMAD.MOV.U32 R2, RZ, RZ, RZ ;  /* 0x000000ffff027224 */ /* 0x000fe200078e00ff */
[----:B0-----:R-:W-:Y:S02]  /*19490*/  IADD3 R9, -R16, UR6, RZ ;  /* 0x0000000610097c10 */ /* 0x001fe4000fffe1ff */
[----:B------:R-:W-:Y:S01]  /*194a0*/  IADD3 R10, RZ, -R10, RZ ;  /* 0x8000000aff0a7210 */ /* 0x000fe20007ffe0ff */
[----:B------:R-:W-:Y:S01]  /*194b0*/  IMAD.HI.U32 R2, R3, R11, R2 ;  /* 0x0000000b03027227 */ /* 0x000fe200078e0002 */
[----:B------:R-:W-:-:S05]  /*194c0*/  IABS R6, R9 ;  /* 0x0000000900067213 */ /* 0x000fca0000000000 */
        /* <DEDUP_REMOVED lines=24> */
[----:B0-----:R-:W-:-:S06]  /*19650*/  IADD3 R3, R10, 0xffffffe, RZ ;  /* 0x0ffffffe0a037810 */ /* 0x001fcc0007ffe0ff */
[----:B------:R-:W0:Y:S02]  /*19660*/  F2I.FTZ.U32.TRUNC.NTZ R3, R3 ;  /* 0x0000000300037305 */ /* 0x000e24000021f000 */
[----:B0-----:R-:W-:-:S04]  /*19670*/  IMAD.MOV R11, RZ, RZ, -R3 ;  /* 0x000000ffff0b7224 */ /* 0x001fc800078e0a03 */
[----:B------:R-:W-:Y:S01]  /*19680*/  IMAD R9, R11, R8, RZ ;  /* 0x000000080b097224 */ /* 0x000fe200078e02ff */
[----:B------:R-:W-:-:S03]  /*19690*/  IABS R11, R4 ;  /* 0x00000004000b7213 */ /* 0x000fc60000000000 */
[----:B------:R-:W-:-:S04]  /*196a0*/  IMAD.HI.U32 R2, R3, R9, R2 ;  /* 0x0000000903027227 */ /* 0x000fc800078e0002 */
[----:B------:R-:W-:Y:S02]  /*196b0*/  IMAD.MOV.U32 R9, RZ, RZ, R11 ;  /* 0x000000ffff097224 */ /* 0x000fe400078e000b */
        /* <DEDUP_REMOVED lines=11> */
[----:B------:R-:W-:-:S06]  /*19770*/  @P0 IADD3 R2, R2, 0x1, RZ ;  /* 0x0000000102020810 */ /* 0x000fcc0007ffe0ff */
[----:B------:R-:W-:Y:S01]  /*19780*/  @!P2 IMAD.MOV R2, RZ, RZ, -R2 ;  /* 0x000000ffff02a224 */ /* 0x000fe200078e0a02 */
[----:B------:R-:W-:Y:S01]  /*19790*/  @!P1 LOP3.LUT R2, RZ, R7, RZ, 0x33, !PT ;  /* 0x00000007ff029212 */ /* 0x000fe200078e33ff */
[----:B------:R-:W-:-:S03]  /*197a0*/  IMAD.MOV R7, RZ, RZ, -R7 ;  /* 0x000000ffff077224 */ /* 0x000fc600078e0a07 */
[----:B------:R-:W-:Y:S01]  /*197b0*/  LOP3.LUT R17, RZ, R2, RZ, 0x33, !PT ;  /* 0x00000002ff117212 */ /* 0x000fe200078e33ff */
[----:B------:R-:W-:-:S04]  /*197c0*/  IMAD R18, R2, R7, R3 ;  /* 0x0000000702127224 */ /* 0x000fc800078e0203 */
[----:B------:R-:W-:Y:S01]  /*197d0*/  IMAD.IADD R17, R0, 0x1, R17 ;  /* 0x0000000100117824 */ /* 0x000fe200078e0211 */
[----:B------:R-:W-:Y:S06]  /*197e0*/  BRA `(.L_x_1771) ;  /* 0x00000000000c7947 */ /* 0x000fec0003800000 */
.L_x_1766:
[----:B------:R-:W-:Y:S02]  /*197f0*/  IMAD.MOV.U32 R17, RZ, RZ, RZ ;  /* 0x000000ffff117224 */ /* 0x000fe400078e00ff */
[----:B------:R-:W-:Y:S02]  /*19800*/  IMAD.U32 R16, RZ, RZ, UR6 ;  /* 0x00000006ff107e24 */ /* 0x000fe4000f8e00ff */
[----:B------:R-:W-:-:S07]  /*19810*/  IMAD.MOV.U32 R18, RZ, RZ, RZ ;  /* 0x000000ffff127224 */ /* 0x000fce00078e00ff */
.L_x_1771:
[----:B------:R-:W-:-:S13]  /*19820*/  ISETP.NE.AND P0, PT, R5, RZ, PT ;  /* 0x000000ff0500720c */ /* 0x000fda0003f05270 */
[----:B------:R-:W0:Y:S01]  /*19830*/  @!P0 S2R R3, SR_CgaCtaId ;  /* 0x0000000000038919 */ /* 0x000e220000008800 */
[----:B------:R-:W-:-:S04]  /*19840*/  @!P0 MOV R0, 0x400 ;  /* 0x0000040000008802 */ /* 0x000fc80000000f00 */
[----:B0-----:R-:W-:-:S05]  /*19850*/  @!P0 LEA R0, R3, R0, 0x18 ;  /* 0x0000000003008211 */ /* 0x001fca00078ec0ff */
[----:B------:R0:W-:Y:S01]  /*19860*/  @!P0 STS.128 [R0+0x168d0], R16 ;  /* 0x0168d01000008388 */ /* 0x0001e20000000c00 */
[----:B------:R-:W-:Y:S06]  /*19870*/  BAR.ARV 0x5, 0x200 ;  /* 0x0148000000007b1d */ /* 0x000fec0000002000 */
.L_x_1764:
[----:B------:R2:W-:Y:S01]  /*19880*/  STL [R1+0x44], RZ ;  /* 0x000044ff01007387 */ /* 0x0005e20000100800 */
[----:B------:R-:W-:Y:S01]  /*19890*/  ULDC UR4, c[0x0][0xc3c] ;  /* 0x00030f0000047ab9 */ /* 0x000fe20000000800 */
[----:B------:R-:W-:Y:S01]  /*198a0*/  MOV R29, 0x1 ;  /* 0x00000001001d7802 */ /* 0x000fe20000000f00 */
[----:B------:R-:W-:Y:S01]  /*198b0*/  IMAD.MOV.U32 R25, RZ, RZ, RZ ;  /* 0x000000ffff197224 */ /* 0x000fe200078e00ff */
[----:B-1----:R-:W-:-:S13]  /*198c0*/  ISETP.GE.AND P0, PT, R19, UR4, PT ;  /* 0x0000000413007c0c */ /* 0x002fda000bf06270 */
[----:B--2---:R-:W-:Y:S05]  /*198d0*/  @P0 BRA `(.L_x_1772) ;  /* 0x0000006000d40947 */ /* 0x004fea0003800000 */
[----:B------:R-:W0:Y:S01]  /*198e0*/  S2R R6, SR_TID.X ;  /* 0x0000000000067919 */ /* 0x000e220000002100 */
[----:B------:R-:W1:Y:S01]  /*198f0*/  S2UR UR5, SR_CgaCtaId ;  /* 0x00000000000579c3 */ /* 0x000e620000008800 */
[----:B------:R-:W-:Y:S01]  /*19900*/  UMOV UR4, 0x400 ;  /* 0x0000040000047882 */ /* 0x000fe20000000000 */
[----:B------:R-:W-:Y:S01]  /*19910*/  BSSY B8, `(.L_x_1772) ;  /* 0x0000631000087945 */ /* 0x000fe20003800000 */
[----:B------:R-:W-:Y:S01]  /*19920*/  STL [R1+0x44], RZ ;  /* 0x000044ff01007387 */ /* 0x000fe20000100800 */
[----:B------:R-:W-:Y:S01]  /*19930*/  IMAD.MOV.U32 R27, RZ, RZ, RZ ;  /* 0x000000ffff1b7224 */ /* 0x000fe200078e00ff */
[----:B------:R-:W-:Y:S01]  /*19940*/  ULDC.64 UR40, c[0x0][0x198] ;  /* 0x0000660000287ab9 */ /* 0x000fe20000000a00 */
[----:B------:R-:W-:Y:S01]  /*19950*/  IMAD.MOV.U32 R25, RZ, RZ, RZ ;  /* 0x000000ffff197224 */ /* 0x000fe200078e00ff */
[----:B------:R-:W-:Y:S01]  /*19960*/  ULOP3.LUT UR38, UR37, 0x2, URZ, 0xfc, !UPT ;  /* 0x0000000225267892 */ /* 0x000fe2000f8efc3f */
[----:B------:R-:W-:Y:S01]  /*19970*/  IMAD.MOV.U32 R29, RZ, RZ, 0x1 ;  /* 0x00000001ff1d7424 */ /* 0x000fe200078e00ff */
[----:B------:R-:W-:Y:S01]  /*19980*/  ULDC UR36, c[0x0][0xc] ;  /* 0x0000030000247ab9 */ /* 0x000fe20000000800 */
[----:B-1----:R-:W-:-:S06]  /*19990*/  ULEA UR4, UR5, UR4, 0x18 ;  /* 0x0000000405047291 */ /* 0x002fcc000f8ec03f */
[----:B------:R-:W-:Y:S01]  /*199a0*/  MOV R22, UR4 ;  /* 0x0000000400167c02 */ /* 0x000fe20008000f00 */
[C---:B0-----:R-:W-:Y:S01]  /*199b0*/  IMAD.SHL.U32 R0, R6.reuse, 0x8, RZ ;  /* 0x0000000806007824 */ /* 0x041fe200078e00ff */
[----:B------:R-:W-:-:S04]  /*199c0*/  LOP3.LUT R5, R6, 0x7f, RZ, 0xc0, !PT ;  /* 0x0000007f06057812 */ /* 0x000fc800078ec0ff */
[----:B------:R-:W-:Y:S01]  /*199d0*/  LOP3.LUT R2, R0, 0x1f8, RZ, 0xc0, !PT ;  /* 0x000001f800027812 */ /* 0x000fe200078ec0ff */
[----:B------:R-:W-:Y:S02]  /*199e0*/  IMAD.SHL.U32 R3, R5, 0x8, RZ ;  /* 0x0000000805037824 */ /* 0x000fe400078e00ff */
[----:B------:R-:W-:Y:S01]  /*199f0*/  IMAD.MOV.U32 R0, RZ, RZ, 0x1 ;  /* 0x00000001ff007424 */ /* 0x000fe200078e00ff */
[----:B------:R-:W-:-:S04]  /*19a00*/  LOP3.LUT R2, R2, 0x38, R6, 0x78, !PT ;  /* 0x0000003802027812 */ /* 0x000fc800078e7806 */
[----:B------:R-:W-:Y:S01]  /*19a10*/  LOP3.LUT R4, R2, 0x200, R3, 0xf8, !PT ;  /* 0x0000020002047812 */ /* 0x000fe200078ef803 */
[----:B------:R0:W-:Y:S01]  /*19a20*/  STL [R1], R0 ;  /* 0x0000000001007387 */ /* 0x0001e20000100800 */
[----:B------:R-:W-:Y:S01]  /*19a30*/  IMAD.SHL.U32 R2, R6, 0x10, RZ ;  /* 0x0000001006027824 */ /* 0x000fe200078e00ff */
[----:B------:R-:W-:-:S04]  /*19a40*/  SHF.R.U32.HI R3, RZ, 0x3, R5 ;  /* 0x00000003ff037819 */ /* 0x000fc80000011605 */
[----:B------:R-:W-:Y:S01]  /*19a50*/  LOP3.LUT R2, R2, 0x70, RZ, 0xc0, !PT ;  /* 0x0000007002027812 */ /* 0x000fe200078ec0ff */
[----:B0-----:R-:W-:-:S03]  /*19a60*/  IMAD R0, R4, 0x2, R22 ;  /* 0x0000000204007824 */ /* 0x001fc600078e0216 */
[----:B------:R-:W-:Y:S02]  /*19a70*/  LOP3.LUT R2, R3, R2, RZ, 0xfc, !PT ;  /* 0x0000000203027212 */ /* 0x000fe400078efcff */
[----:B------:R0:W-:Y:S05]  /*19a80*/  STL [R1+0x28], R0 ;  /* 0x0000280001007387 */ /* 0x0001ea0000100800 */
.L_x_1881:
[----:B------:R-:W-:Y:S05]  /*19a90*/  YIELD ;  /* 0x0000000000007946 */ /* 0x000fea0003800000 */
[----:B------:R-:W-:Y:S01]  /*19aa0*/  ULDC.64 UR4, c[0x0][0xa28] ;  /* 0x00028a0000047ab9 */ /* 0x000fe20000000a00 */
[----:B------:R-:W-:Y:S01]  /*19ab0*/  IMAD.MOV.U32 R10, RZ, RZ, RZ ;  /* 0x000000ffff0a7224 */ /* 0x000fe200078e00ff */
[----:B------:R-:W-:Y:S01]  /*19ac0*/  ISETP.NE.U32.AND P0, PT, RZ, UR4, PT ;  /* 0x00000004ff007c0c */ /* 0x000fe2000bf05070 */
[----:B-1----:R-:W1:Y:S01]  /*19ad0*/  LDC.64 R4, c[0x0][0xa00] ;  /* 0x00028000ff047b82 */ /* 0x002e620000000a00 */
[----:B------:R-:W-:Y:S01]  /*19ae0*/  IMAD.MOV.U32 R8, RZ, RZ, RZ ;  /* 0x000000ffff087224 */ /* 0x000fe200078e00ff */
[----:B------:R-:W-:Y:S01]  /*19af0*/  ULDC.64 UR6, c[0x0][0xa10] ;  /* 0x0002840000067ab9 */ /* 0x000fe20000000a00 */
[----:B------:R-:W-:Y:S01]  /*19b00*/  ISETP.NE.AND.EX P0, PT, RZ, UR5, PT, P0 ;  /* 0x00000005ff007c0c */ /* 0x000fe2000bf05300 */
[----:B------:R-:W-:-:S12]  /*19b10*/  ULDC.64 UR4, c[0x0][0xa18] ;  /* 0x0002860000047ab9 */ /* 0x000fd80000000a00 */
[----:B--2---:R-:W2:Y:S02]  /*19b20*/  @P0 LDC.64 R2, c[0x0][0xa28] ;  /* 0x00028a00ff020b82 */ /* 0x004ea40000000a00 */
[----:B--2---:R-:W-:-:S05]  /*19b30*/  @P0 IMAD.WIDE R2, R19, 0x4, R2 ;  /* 0x0000000413020825 */ /* 0x004fca00078e0202 */
[----:B---3--:R2:W3:Y:S01]  /*19b40*/  @P0 LDG.E R10, desc[UR42][R2.64] ;  /* 0x0000002a020a0981 */ /* 0x0084e2000c1e1900 */
[----:B------:R-:W-:Y:S01]  /*19b50*/  ISETP.NE.U32.AND P0, PT, RZ, UR4, PT ;  /* 0x00000004ff007c0c */ /* 0x000fe2000bf05070 */
[----:B-1----:R-:W-:Y:S01]  /*19b60*/  IMAD.WIDE R4, R19, 0x4, R4 ;  /* 0x0000000413047825 */ /* 0x002fe200078e0204 */
[----:B------:R-:W-:Y:S02]  /*19b70*/  ISETP.NE.U32.AND P1, PT, RZ, UR6, PT ;  /* 0x00000006ff007c0c */ /* 0x000fe4000bf25070 */
[----:B------:R-:W-:Y:S01]  /*19b80*/  ISETP.NE.AND.EX P2, PT, RZ, UR5, PT, P0 ;  /* 0x00000005ff007c0c */ /* 0x000fe2000bf45300 */
[----:B------:R-:W-:Y:S01]  /*19b90*/  ULDC.64 UR4, c[0x0][0xa00] ;  /* 0x0002800000047ab9 */ /* 0x000fe20000000a00 */
[----:B------:R-:W-:Y:S01]  /*19ba0*/  ISETP.NE.AND.EX P1, PT, RZ, UR7, PT, P1 ;  /* 0x00000007ff007c0c */ /* 0x000fe2000bf25310 */
[----:B0-----:R-:W-:Y:S01]  /*19bb0*/  IMAD.MOV.U32 R0, RZ, RZ, RZ ;  /* 0x000000ffff007224 */ /* 0x001fe200078e00ff */
[----:B------:R-:W-:Y:S01]  /*19bc0*/  ISETP.NE.U32.AND P0, PT, RZ, UR4, PT ;  /* 0x00000004ff007c0c */ /* 0x000fe2000bf05070 */
[----:B--2---:R-:W0:Y:S03]  /*19bd0*/  LDC.64 R2, c[0x0][0xa10] ;  /* 0x00028400ff027b82 */ /* 0x004e260000000a00 */
[----:B------:R-:W-:-:S05]  /*19be0*/  ISETP.NE.AND.EX P0, PT, RZ, UR5, PT, P0 ;  /* 0x00000005ff007c0c */ /* 0x000fca000bf05300 */
[----:B------:R-:W1:Y:S08]  /*19bf0*/  @P2 LDC.64 R6, c[0x0][0xa18] ;  /* 0x00028600ff062b82 */ /* 0x000e700000000a00 */
[----:B------:R-:W2:Y:S01]  /*19c00*/  @P0 LDG.E R8, desc[UR42][R4.64] ;  /* 0x0000002a04080981 */ /* 0x000ea2000c1e1900 */
[----:B------:R-:W-:Y:S01]  /*19c10*/  ULDC UR4, c[0x0][0x288] ;  /* 0x0000a20000047ab9 */ /* 0x000fe20000000800 */
[----:B0-----:R-:W-:-:S05]  /*19c20*/  IMAD.WIDE R2, R19, 0x4, R2 ;  /* 0x0000000413027825 */ /* 0x001fca00078e0202 */
[----:B------:R-:W5:Y:S01]  /*19c30*/  @P1 LDG.E R0, desc[UR42][R2.64] ;  /* 0x0000002a02001981 */ /* 0x000f62000c1e1900 */
[----:B-1----:R-:W-:-:S03]  /*19c40*/  @P2 IMAD.WIDE R6, R19, 0x4, R6 ;  /* 0x0000000413062825 */ /* 0x002fc600078e0206 */
[----:B--2---:R0:W-:Y:S02]  /*19c50*/  STL [R1+0x2c], R8 ;  /* 0x00002c0801007387 */ /* 0x0041e40000100800 */
[----:B0-----:R-:W-:Y:S01]  /*19c60*/  IMAD.U32 R8, RZ, RZ, UR4 ;  /* 0x00000004ff087e24 */ /* 0x001fe2000f8e00ff */
[----:B------:R-:W-:-:S05]  /*19c70*/  ULDC.64 UR4, c[0x0][0x418] ;  /* 0x0001060000047ab9 */ /* 0x000fca0000000a00 */
[----:B------:R0:W2:Y:S01]  /*19c80*/  @P2 LDG.E R8, desc[UR42][R6.64] ;  /* 0x0000002a06082981 */ /* 0x0000a2000c1e1900 */
[----:B------:R-:W-:-:S03]  /*19c90*/  UISETP.NE.U32.AND UP0, UPT, UR4, URZ, UPT ;  /* 0x0000003f0400728c */ /* 0x000fc6000bf05070 */
[----:B------:R-:W-:Y:S01]  /*19ca0*/  ULDC UR4, c[0x0][0x424] ;  /* 0x0001090000047ab9 */ /* 0x000fe20000000800 */
[----:B------:R-:W-:-:S03]  /*19cb0*/  UISETP.NE.AND.EX UP0, UPT, UR5, URZ, UPT, UP0 ;  /* 0x0000003f0500728c */ /* 0x000fc6000bf05300 */
[----:B------:R-:W-:Y:S01]  /*19cc0*/  ULDC UR5, c[0x0][0x2f0] ;  /* 0x0000bc0000057ab9 */ /* 0x000fe20000000800 */
[----:B------:R-:W-:-:S04]  /*19cd0*/  USEL UR4, UR4, 0x1, UP0 ;  /* 0x0000000104047887 */ /* 0x000fc80008000000 */
[----:B------:R-:W-:-:S03]  /*19ce0*/  UIMAD UR4, UR4, UR5, URZ ;  /* 0x00000005040472a4 */ /* 0x000fc6000f8e023f */
[----:B------:R-:W-:Y:S02]  /*19cf0*/  ULDC UR5, c[0x0][0x348] ;  /* 0x0000d20000057ab9 */ /* 0x000fe40000000800 */
[----:B0-----:R-:W-:Y:S01]  /*19d00*/  MOV R6, UR5 ;  /* 0x0000000500067c02 */ /* 0x001fe20008000f00 */
[----:B------:R-:W-:Y:S01]  /*19d10*/  IMAD.U32 R7, RZ, RZ, UR4 ;  /* 0x00000004ff077e24 */ /* 0x000fe2000f8e00ff */
[----:B--2---:R0:W-:Y:S04]  /*19d20*/  STL [R1+0x8], R8 ;  /* 0x0000080801007387 */ /* 0x0041e80000100800 */
[----:B---3--:R0:W-:Y:S01]  /*19d30*/  STL [R1+0x20], R10 ;  /* 0x0000200a01007387 */ /* 0x0081e20000100800 */
[----:B------:R-:W-:Y:S01]  /*19d40*/  IMAD.MOV.U32 R12, RZ, RZ, R8 ;  /* 0x000000ffff0c7224 */ /* 0x000fe200078e0008 */
[----:B------:R-:W-:Y:S06]  /*19d50*/  @P2 BRA `(.L_x_1773) ;  /* 0x0000000000142947 */ /* 0x000fec0003800000 */
[----:B------:R-:W-:Y:S05]  /*19d60*/  @!P0 BRA `(.L_x_1773) ;  /* 0x0000000000108947 */ /* 0x000fea0003800000 */
[----:B0-----:R-:W2:Y:S04]  /*19d70*/  LDG.E R8, desc[UR42][R4.64] ;  /* 0x0000002a04087981 */ /* 0x001ea8000c1e1900 */
[----:B------:R-:W2:Y:S02]  /*19d80*/  LDG.E R9, desc[UR42][R4.64+0x4] ;  /* 0x0000042a04097981 */ /* 0x000ea4000c1e1900 */
[----:B--2---:R-:W-:-:S05]  /*19d90*/  IMAD.IADD R12, R9, 0x1, -R8 ;  /* 0x00000001090c7824 */ /* 0x004fca00078e0a08 */
[----:B------:R1:W-:Y:S02]  /*19da0*/  STL [R1+0x8], R12 ;  /* 0x0000080c01007387 */ /* 0x0003e40000100800 */
.L_x_1773:
[----:B------:R-:W-:Y:S02]  /*19db0*/  ULDC.64 UR4, c[0x0][0xa20] ;  /* 0x0002880000047ab9 */ /* 0x000fe40000000a00 */
[----:B------:R-:W-:-:S04]  /*19dc0*/  ISETP.NE.U32.AND P0, PT, RZ, UR4, PT ;  /* 0x00000004ff007c0c */ /* 0x000fc8000bf05070 */
[----:B------:R-:W-:-:S13]  /*19dd0*/  ISETP.NE.AND.EX P0, PT, RZ, UR5, PT, P0 ;  /* 0x00000005ff007c0c */ /* 0x000fda000bf05300 */
[----:B------:R-:W-:Y:S05]  /*19de0*/  @!P0 BRA `(.L_x_1774) ;  /* 0x0000000000108947 */ /* 0x000fea0003800000 */
[----:B------:R-:W2:Y:S02]  /*19df0*/  LDC.64 R4, c[0x0][0xa20] ;  /* 0x00028800ff047b82 */ /* 0x000ea40000000a00 */
[----:B--2---:R-:W-:-:S05]  /*19e00*/  IMAD.WIDE R4, R19, 0x4, R4 ;  /* 0x0000000413047825 */ /* 0x004fca00078e0204 */
[----:B------:R2:W5:Y:S01]  /*19e10*/  LDG.E R7, desc[UR42][R4.64] ;  /* 0x0000002a04077981 */ /* 0x000562000c1e1900 */
[----:B------:R-:W-:Y:S05]  /*19e20*/  BRA `(.L_x_1775) ;  /* 0x0000000000247947 */ /* 0x000fea0003800000 */
.L_x_1774:
[----:B------:R-:W-:Y:S02]  /*19e30*/  ULDC.64 UR4, c[0x0][0xa08] ;  /* 0x0002820000047ab9 */ /* 0x000fe40000000a00 */
[----:B------:R-:W-:-:S04]  /*19e40*/  ISETP.NE.U32.AND P0, PT, RZ, UR4, PT ;  /* 0x00000004ff007c0c */ /* 0x000fc8000bf05070 */
[----:B------:R-:W-:-:S13]  /*19e50*/  ISETP.NE.AND.EX P0, PT, RZ, UR5, PT, P0 ;  /* 0x00000005ff007c0c */ /* 0x000fda000bf05300 */
[----:B------:R-:W-:Y:S05]  /*19e60*/  @!P0 BRA `(.L_x_1775) ;  /* 0x0000000000148947 */ /* 0x000fea0003800000 */
[----:B------:R-:W2:Y:S02]  /*19e70*/  LDC.64 R4, c[0x0][0xa08] ;  /* 0x00028200ff047b82 */ /* 0x000ea40000000a00 */
[----:B--2---:R-:W-:-:S05]  /*19e80*/  IMAD.WIDE R4, R19, 0x4, R4 ;  /* 0x0000000413047825 */ /* 0x004fca00078e0204 */
[----:B------:R-:W2:Y:S04]  /*19e90*/  LDG.E R7, desc[UR42][R4.64] ;  /* 0x0000002a04077981 */ /* 0x000ea8000c1e1900 */
[----:B0-----:R-:W2:Y:S02]  /*19ea0*/  LDG.E R8, desc[UR42][R4.64+0x4] ;  /* 0x0000042a04087981 */ /* 0x001ea4000c1e1900 */
[----:B--2---:R-:W-:-:S07]  /*19eb0*/  IMAD.IADD R7, R8, 0x1, -R7 ;  /* 0x0000000108077824 */ /* 0x004fce00078e0a07 */
.L_x_1775:
[----:B--2---:R-:W2:Y:S01]  /*19ec0*/  @P1 LDG.E R4, desc[UR42][R2.64] ;  /* 0x0000002a02041981 */ /* 0x004ea2000c1e1900 */
[----:B0-----:R-:W0:Y:S03]  /*19ed0*/  LDC R8, c[0x0][0x448] ;  /* 0x00011200ff087b82 */ /* 0x001e260000000800 */
[----:B------:R3:W2:Y:S01]  /*19ee0*/  @P1 LDG.E R5, desc[UR42][R2.64+0x4] ;  /* 0x0000042a02051981 */ /* 0x0006a2000c1e1900 */
[----:B------:R-:W-:Y:S02]  /*19ef0*/  IMAD R28, R17, 0xc0, RZ ;  /* 0x000000c0111c7824 */ /* 0x000fe400078e02ff */
[----:B-----5:R-:W-:Y:S02]  /*19f00*/  IMAD.IADD R7, R7, 0x1, -R10 ;  /* 0x0000000107077824 */ /* 0x020fe400078e0a0a */
[----:B------:R-:W-:Y:S01]  /*19f10*/  VIADD R9, R28, 0xbf ;  /* 0x000000bf1c097836 */ /* 0x000fe20000000000 */
[----:B0-----:R-:W-:-:S13]  /*19f20*/  ISETP.NE.AND P2, PT, R8, 0x1, PT ;  /* 0x000000010800780c */ /* 0x001fda0003f45270 */
[----:B---3--:R-:W0:Y:S08]  /*19f30*/  @P2 LDC R3, c[0x0][0x44c] ;  /* 0x00011300ff032b82 */ /* 0x008e300000000800 */
[----:B------:R-:W3:Y:S01]  /*19f40*/  @P2 LDC R2, c[0x0][0x450] ;  /* 0x00011400ff022b82 */ /* 0x000ee20000000800 */
[----:B0-----:R-:W-:-:S05]  /*19f50*/  @P2 IMAD.HI.U32 R3, R9, R3, RZ ;  /* 0x0000000309032227 */ /* 0x001fca00078e00ff */
[----:B---3--:R-:W-:Y:S01]  /*19f60*/  @P2 SHF.R.U32.HI R9, RZ, R2, R3 ;  /* 0x00000002ff092219 */ /* 0x008fe20000011603 */
[----:B--2---:R-:W-:-:S04]  /*19f70*/  @P1 IMAD.IADD R6, R5, 0x1, -R4 ;  /* 0x0000000105061824 */ /* 0x004fc800078e0a04 */
[----:B------:R-:W-:-:S05]  /*19f80*/  IMAD.IADD R11, R7, 0x1, R6 ;  /* 0x00000001070b7824 */ /* 0x000fca00078e0206 */
[C---:B------:R-:W-:Y:S01]  /*19f90*/  IADD3 R17, R11.reuse, 0x7f, RZ ;  /* 0x0000007f0b117810 */ /* 0x040fe20007ffe0ff */
[----:B------:R0:W-:Y:S01]  /*19fa0*/  STL [R1+0x18], R11 ;  /* 0x0000180b01007387 */ /* 0x0001e20000100800 */
[----:B------:R-:W-:Y:S02]  /*19fb0*/  IADD3 R8, R11, 0x1, -R12 ;  /* 0x000000010b087810 */ /* 0x000fe40007ffe80c */
[----:B------:R-:W-:-:S03]  /*19fc0*/  SHF.R.S32.HI R2, RZ, 0x1f, R17 ;  /* 0x0000001fff027819 */ /* 0x000fc60000011411 */
[----:B------:R-:W-:Y:S01]  /*19fd0*/  IMAD.IADD R9, R8, 0x1, R9 ;  /* 0x0000000108097824 */ /* 0x000fe200078e0209 */
[----:B------:R-:W-:Y:S02]  /*19fe0*/  LEA.HI R17, R2, R17, RZ, 0x7 ;  /* 0x0000001102117211 */ /* 0x000fe400078f38ff */
[----:B------:R-:W2:Y:S02]  /*19ff0*/  LDC.64 R2, c[0x0][0x9e0] ;  /* 0x00027800ff027b82 */ /* 0x000ea40000000a00 */
[----:B------:R-:W-:Y:S02]  /*1a000*/  SHF.R.S32.HI R17, RZ, 0x7, R17 ;  /* 0x00000007ff117819 */ /* 0x000fe40000011411 */
[----:B--2---:R-:W-:Y:S01]  /*1a010*/  ISETP.GE.AND P3, PT, R3, 0x1, PT ;  /* 0x000000010300780c */ /* 0x004fe20003f66270 */
[----:B------:R-:W-:-:S12]  /*1a020*/  IMAD.IADD R2, R9, 0x1, R2 ;  /* 0x0000000109027824 */ /* 0x000fd800078e0202 */
[----:B0-----:R-:W-:Y:S05]  /*1a030*/  @!P3 BRA `(.L_x_1776) ;  /* 0x000000000048b947 */ /* 0x001fea0003800000 */
        /* <DEDUP_REMOVED lines=11> */
.L_x_1778:
[----:B------:R-:W-:-:S13]  /*1a0f0*/  ISETP.NE.AND P0, PT, R3, 0x1, PT ;  /* 0x000000010300780c */ /* 0x000fda0003f05270 */
[----:B------:R-:W0:Y:S02]  /*1a100*/  @P0 LDC.64 R4, c[0x0][0x9e8] ;  /* 0x00027a00ff040b82 */ /* 0x000e240000000a00 */
[----:B0-----:R-:W-:-:S05]  /*1a110*/  @P0 IMAD.HI.U32 R4, R10, R4, RZ ;  /* 0x000000040a040227 */ /* 0x001fca00078e00ff */
[----:B------:R-:W-:-:S07]  /*1a120*/  @P0 SHF.R.U32.HI R10, RZ, R5, R4 ;  /* 0x00000005ff0a0219 */ /* 0x000fce0000011604 */
.L_x_1779:
[----:B------:R-:W-:Y:S05]  /*1a130*/  BSYNC B0 ;  /* 0x0000000000007941 */ /* 0x000fea0003800000 */
.L_x_1777:
[----:B------:R-:W-:-:S05]  /*1a140*/  IMAD R10, R10, R3, R3 ;  /* 0x000000030a0a7224 */ /* 0x000fca00078e0203 */
[----:B------:R-:W-:-:S07]  /*1a150*/  VIMNMX R2, R2, R10, PT ;  /* 0x0000000a02027248 */ /* 0x000fce0003fe0100 */
.L_x_1776:
[----:B------:R-:W0:Y:S01]  /*1a160*/  @P2 LDC R9, c[0x0][0x44c] ;  /* 0x00011300ff092b82 */ /* 0x000e220000000800 */
[----:B------:R-:W-:Y:S01]  /*1a170*/  IMAD.MOV.U32 R4, RZ, RZ, R28 ;  /* 0x000000ffff047224 */ /* 0x000fe200078e001c */
[----:B------:R-:W-:-:S06]  /*1a180*/  ULDC UR4, c[0x0][0x9dc] ;  /* 0x0002770000047ab9 */ /* 0x000fcc0000000800 */
[----:B------:R-:W2:Y:S01]  /*1a190*/  @P2 LDC R5, c[0x0][0x450] ;  /* 0x00011400ff052b82 */ /* 0x000ea20000000800 */
[----:B0-----:R-:W-:-:S05]  /*1a1a0*/  @P2 IMAD.HI.U32 R9, R28, R9, RZ ;  /* 0x000000091c092227 */ /* 0x001fca00078e00ff */
[----:B--2---:R-:W-:Y:S01]  /*1a1b0*/  @P2 SHF.R.U32.HI R4, RZ, R5, R9 ;  /* 0x00000005ff042219 */ /* 0x004fe20000011609 */
[----:B------:R-:W-:-:S04]  /*1a1c0*/  IMAD.IADD R9, R11, 0x1, -R12 ;  /* 0x000000010b097824 */ /* 0x000fc800078e0a0c */
[----:B------:R-:W-:-:S05]  /*1a1d0*/  IMAD.IADD R11, R9, 0x1, R4 ;  /* 0x00000001090b7824 */ /* 0x000fca00078e0204 */
[----:B------:R-:W-:Y:S01]  /*1a1e0*/  IADD3 R10, R11, -UR4, RZ ;  /* 0x800000040b0a7c10 */ /* 0x000fe2000fffe0ff */
        /* <DEDUP_REMOVED lines=11> */
.L_x_1782:
[----:B------:R-:W-:-:S13]  /*1a2a0*/  ISETP.NE.AND P0, PT, R3, 0x1, PT ;  /* 0x000000010300780c */ /* 0x000fda0003f05270 */
[----:B------:R-:W0:Y:S02]  /*1a2b0*/  @P0 LDC.64 R4, c[0x0][0x9e8] ;  /* 0x00027a00ff040b82 */ /* 0x000e240000000a00 */
[----:B0-----:R-:W-:-:S05]  /*1a2c0*/  @P0 IMAD.HI.U32 R4, R11, R4, RZ ;  /* 0x000000040b040227 */ /* 0x001fca00078e00ff */
[----:B------:R-:W-:-:S07]  /*1a2d0*/  @P0 SHF.R.U32.HI R11, RZ, R5, R4 ;  /* 0x00000005ff0b0219 */ /* 0x000fce0000011604 */
.L_x_1783:
[----:B------:R-:W-:Y:S05]  /*1a2e0*/  BSYNC B0 ;  /* 0x0000000000007941 */ /* 0x000fea0003800000 */
.L_x_1781:
[----:B------:R-:W-:-:S05]  /*1a2f0*/  IMAD R3, R11, R3, RZ ;  /* 0x000000030b037224 */ /* 0x000fca00078e02ff */
[----:B------:R-:W-:-:S07]  /*1a300*/  VIMNMX R10, R10, R3, !PT ;  /* 0x000000030a0a7248 */ /* 0x000fce0007fe0100 */
.L_x_1780:
[----:B------:R-:W-:Y:S01]  /*1a310*/  VIADD R2, R2, 0x7f ;  /* 0x0000007f02027836 */ /* 0x000fe20000000000 */
[----:B------:R-:W-:Y:S04]  /*1a320*/  BSSY B0, `(.L_x_1784) ;  /* 0x00000e3000007945 */ /* 0x000fe80003800000 */
[----:B------:R-:W-:-:S04]  /*1a330*/  SHF.R.S32.HI R3, RZ, 0x1f, R2 ;  /* 0x0000001fff037819 */ /* 0x000fc80000011402 */
[----:B------:R-:W-:Y:S02]  /*1a340*/  LEA.HI R3, R3, R2, RZ, 0x7 ;  /* 0x0000000203037211 */ /* 0x000fe400078f38ff */
[----:B------:R-:W-:Y:S02]  /*1a350*/  SHF.R.S32.HI R2, RZ, 0x1f, R10 ;  /* 0x0000001fff027819 */ /* 0x000fe4000001140a */
[----:B------:R-:W-:Y:S02]  /*1a360*/  SHF.R.S32.HI R3, RZ, 0x7, R3 ;  /* 0x00000007ff037819 */ /* 0x000fe40000011403 */
[----:B------:R-:W-:Y:S02]  /*1a370*/  LEA.HI R2, R2, R10, RZ, 0x7 ;  /* 0x0000000a02027211 */ /* 0x000fe400078f38ff */
[----:B------:R-:W-:Y:S02]  /*1a380*/  VIMNMX R3, R17, R3, PT ;  /* 0x0000000311037248 */ /* 0x000fe40003fe0100 */
[----:B------:R-:W-:-:S03]  /*1a390*/  SHF.R.S32.HI R2, RZ, 0x7, R2 ;  /* 0x00000007ff027819 */ /* 0x000fc60000011402 */
[----:B------:R-:W-:Y:S01]  /*1a3a0*/  IMAD R3, R3, 0x80, -R7 ;  /* 0x0000008003037824 */ /* 0x000fe200078e0a07 */
[----:B------:R-:W-:-:S04]  /*1a3b0*/  VIMNMX R2, RZ, R2, !PT ;  /* 0x00000002ff027248 */ /* 0x000fc80007fe0100 */
[----:B------:R-:W-:Y:S01]  /*1a3c0*/  VIMNMX R3, R3, R6, PT ;  /* 0x0000000603037248 */ /* 0x000fe20003fe0100 */
[----:B------:R-:W-:-:S05]  /*1a3d0*/  IMAD R2, R2, 0x80, -R7 ;  /* 0x0000008002027824 */ /* 0x000fca00078e0a07 */
[----:B------:R-:W-:-:S04]  /*1a3e0*/  VIMNMX R4, RZ, R2, !PT ;  /* 0x00000002ff047248 */ /* 0x000fc80007fe0100 */
[----:B------:R-:W-:-:S13]  /*1a3f0*/  ISETP.GT.AND P0, PT, R3, R4, PT ;  /* 0x000000040300720c */ /* 0x000fda0003f04270 */
[----:B------:R-:W-:Y:S01]  /*1a400*/  @P0 VIADD R2, R3, 0x7f ;  /* 0x0000007f03020836 */ /* 0x000fe20000000000 */
[----:B------:R-:W-:-:S04]  /*1a410*/  SHF.R.U32.HI R3, RZ, 0x7, R4 ;  /* 0x00000007ff037819 */ /* 0x000fc80000011604 */
[----:B------:R-:W-:-:S04]  /*1a420*/  @P0 SHF.R.S32.HI R4, RZ, 0x1f, R2 ;  /* 0x0000001fff040819 */ /* 0x000fc80000011402 */
        /* <DEDUP_REMOVED lines=12> */
[----:B------:R0:W2:Y:S02]  /*1a4f0*/  SHFL.IDX PT, R14, R5, RZ, 0x1f ;  /* 0x00001fff050e7589 */ /* 0x0000a400000e0000 */
.L_x_1959:
[----:B--2---:R-:W-:Y:S02]  /*1a500*/  ISETP.NE.AND P0, PT, R14, RZ, PT ;  /* 0x000000ff0e00720c */ /* 0x004fe40003f05270 */
[----:B------:R-:W-:-:S11]  /*1a510*/  PLOP3.LUT P6, PT, PT, PT, PT, 0x8, 0x0 ;  /* 0x000000000000781c */ /* 0x000fd60003fce170 */
[----:B------:R-:W-:Y:S05]  /*1a520*/  @P0 BRA `(.L_x_1787) ;  /* 0x00000000000c0947 */ /* 0x000fea0003800000 */
[----:B------:R-:W-:-:S03]  /*1a530*/  UMOV UR4, 0xffffffff ;  /* 0xffffffff00047882 */ /* 0x000fc60000000000 */
[----:B------:R-:W-:Y:S05]  /*1a540*/  BRA.DIV UR4, `(.L_x_1788) ;  /* 0x0000007604307947 */ /* 0x000fea000b800000 */
[----:B------:R-:W-:-:S13]  /*1a550*/  ELECT P6, URZ, PT ;  /* 0x00000000003f782f */ /* 0x000fda00038c0000 */
.L_x_1787:
[----:B0-----:R-:W2:Y:S01]  /*1a560*/  LDL R5, [R1+0x44] ;  /* 0x0000440001057983 */ /* 0x001ea20000100800 */
[----:B------:R-:W-:Y:S01]  /*1a570*/  BSSY B1, `(.L_x_1789) ;  /* 0x0000008000017945 */ /* 0x000fe20003800000 */
[----:B--2---:R-:W-:-:S05]  /*1a580*/  VIADD R5, R5, 0x1 ;  /* 0x0000000105057836 */ /* 0x004fca0000000000 */
[----:B------:R-:W-:-:S04]  /*1a590*/  LEA.HI R6, R5, R5, RZ, 0x1 ;  /* 0x0000000505067211 */ /* 0x000fc800078f08ff */
[----:B------:R-:W-:-:S05]  /*1a5a0*/  LOP3.LUT R6, R6, 0xfffffffe, RZ, 0xc0, !PT ;  /* 0xfffffffe06067812 */ /* 0x000fca00078ec0ff */
[----:B------:R-:W-:-:S05]  /*1a5b0*/  IMAD.IADD R5, R5, 0x1, -R6 ;  /* 0x0000000105057824 */ /* 0x000fca00078e0a06 */
[----:B------:R-:W-:-:S04]  /*1a5c0*/  SHF.L.U32 R5, R5, 0x1f, RZ ;  /* 0x0000001f05057819 */ /* 0x000fc800000006ff */
[----:B------:R-:W0:Y:S02]  /*1a5d0*/  SYNCS.PHASECHK.TRANS64.TRYWAIT P0, [R22+URZ+0x16820], R5 ;  /* 0x01682005160075a7 */ /* 0x000e24000800017f */
[----:B0-----:R-:W-:Y:S05]  /*1a5e0*/  @!P0 BRA `(.L_x_1790) ;  /* 0x0000007400288947 */ /* 0x001fea0003800000 */
.L_x_1962:
[----:B------:R-:W-:Y:S05]  /*1a5f0*/  BSYNC B1 ;  /* 0x0000000000017941 */ /* 0x000fea0003800000 */
.L_x_1789:
[----:B------:R-:W-:Y:S04]  /*1a600*/  BSSY B1, `(.L_x_1791) ;  /* 0x0000050000017945 */ /* 0x000fe80003800000 */
[----:B------:R-:W-:Y:S05]  /*1a610*/  @!P6 BRA `(.L_x_1792) ;  /* 0x000000040038e947 */ /* 0x000fea0003800000 */
[----:B------:R-:W2:Y:S01]  /*1a620*/  LDL R7, [R1] ;  /* 0x0000000001077983 */ /* 0x000ea20000100800 */
[----:B------:R-:W-:Y:S01]  /*1a630*/  LEA R10, R27, R22, 0x3 ;  /* 0x000000161b0a7211 */ /* 0x000fe200078e18ff */
[----:B------:R-:W3:Y:S01]  /*1a640*/  S2R R6, SR_TID.X ;  /* 0x0000000000067919 */ /* 0x000ee20000002100 */
[----:B------:R-:W-:Y:S01]  /*1a650*/  BSSY B2, `(.L_x_1793) ;  /* 0x0000006000027945 */ /* 0x000fe20003800000 */
[----:B---3--:R-:W-:-:S04]  /*1a660*/  LOP3.LUT R6, R6, 0x7f, RZ, 0xc0, !PT ;  /* 0x0000007f06067812 */ /* 0x008fc800078ec0ff */
[----:B------:R-:W-:Y:S02]  /*1a670*/  ISETP.NE.AND P1, PT, R6, RZ, PT ;  /* 0x000000ff0600720c */ /* 0x000fe40003f25270 */
[----:B--2---:R-:W-:-:S04]  /*1a680*/  SHF.L.U32 R7, R7, 0x1f, RZ ;  /* 0x0000001f07077819 */ /* 0x004fc800000006ff */
[----:B------:R-:W2:Y:S02]  /*1a690*/  SYNCS.PHASECHK.TRANS64.TRYWAIT P0, [R10+URZ+0x168a0], R7 ;  /* 0x0168a0070a0075a7 */ /* 0x000ea4000800017f */
[----:B--2---:R-:W-:Y:S05]  /*1a6a0*/  @!P0 BRA `(.L_x_1794) ;  /* 0x00000074000c8947 */ /* 0x004fea0003800000 */
.L_x_1963:
[----:B------:R-:W-:Y:S05]  /*1a6b0*/  BSYNC B2 ;  /* 0x0000000000027941 */ /* 0x000fea0003800000 */
.L_x_1793:
[----:B------:R-:W-:Y:S04]  /*1a6c0*/  BSSY B2, `(.L_x_1795) ;  /* 0x0000009000027945 */ /* 0x000fe80003800000 */
[----:B------:R-:W-:Y:S05]  /*1a6d0*/  @P1 BRA `(.L_x_1796) ;  /* 0x00000000001c1947 */ /* 0x000fea0003800000 */
[----:B0-----:R-:W0:Y:S02]  /*1a6e0*/  S2R R5, SR_TID.X ;  /* 0x0000000000057919 */ /* 0x001e240000002100 */
[----:B0-----:R-:W-:Y:S01]  /*1a6f0*/  LOP3.LUT R6, R5, 0x1f, RZ, 0xc0, !PT ;  /* 0x0000001f05067812 */ /* 0x001fe200078ec0ff */
[----:B------:R-:W-:-:S03]  /*1a700*/  IMAD.MOV.U32 R5, RZ, RZ, 0x4000 ;  /* 0x00004000ff057424 */ /* 0x000fc600078e00ff */
[----:B------:R-:W-:Y:S01]  /*1a710*/  ISETP.NE.AND P0, PT, R6, RZ, PT ;  /* 0x000000ff0600720c */ /* 0x000fe20003f05270 */
[----:B------:R3:W-:-:S12]  /*1a720*/  SYNCS.ARRIVE.TRANS64 RZ, [R10+URZ+0x16890], R5 ;  /* 0x016890050aff79a7 */ /* 0x0007d8000800003f */
[----:B---3--:R-:W-:Y:S05]  /*1a730*/  @!P0 BRA `(.L_x_1796) ;  /* 0x0000000000048947 */ /* 0x008fea0003800000 */
[----:B------:R-:W-:Y:S01]  /*1a740*/  BPT.TRAP 0x1 ;  /* 0x000000040000795c */ /* 0x000fe20000300000 */
.L_x_1796:
[----:B------:R-:W-:Y:S05]  /*1a750*/  BSYNC B2 ;  /* 0x0000000000027941 */ /* 0x000fea0003800000 */
.L_x_1795:
[----:B------:R-:W-:Y:S01]  /*1a760*/  IMAD.MOV.U32 R13, RZ, RZ, RZ ;  /* 0x000000ffff0d7224 */ /* 0x000fe200078e00ff */
[----:B------:R-:W-:Y:S01]  /*1a770*/  UIADD3 UR4, UP0, UR40, 0x570, URZ ;  /* 0x0000057028047890 */ /* 0x000fe2000ff1e03f */
[----:B------:R-:W-:Y:S01]  /*1a780*/  IMAD R6, R4, 0x80, R0 ;  /* 0x0000008004067824 */ /* 0x000fe200078e0200 */
[----:B------:R-:W-:Y:S01]  /*1a790*/  PLOP3.LUT P0, PT, PT, PT, PT, 0x80, 0x0 ;  /* 0x000000000000781c */ /* 0x000fe20003f0f070 */
[----:B0-----:R-:W-:Y:S01]  /*1a7a0*/  IMAD R5, R27, 0x4000, R22 ;  /* 0x000040001b057824 */ /* 0x001fe200078e0216 */
[----:B------:R-:W-:Y:S01]  /*1a7b0*/  R2UR UR10, R13 ;  /* 0x000000000d0a72ca */ /* 0x000fe200000e0000 */
[----:B------:R-:W-:Y:S01]  /*1a7c0*/  VIADD R6, R6, 0xffffff80 ;  /* 0xffffff8006067836 */ /* 0x000fe20000000000 */
[----:B------:R-:W-:Y:S01]  /*1a7d0*/  IADD3 R11, R10, 0x16890, RZ ;  /* 0x000168900a0b7810 */ /* 0x000fe20007ffe0ff */
[----:B------:R-:W-:Y:S01]  /*1a7e0*/  VIADD R5, R5, 0xe400 ;  /* 0x0000e40005057836 */ /* 0x000fe20000000000 */
[----:B------:R-:W-:Y:S01]  /*1a7f0*/  UIADD3.X UR5, URZ, UR41, URZ, UP0, !UPT ;  /* 0x000000293f057290 */ /* 0x000fe200087fe43f */
[----:B-1----:R-:W-:Y:S01]  /*1a800*/  IMAD.SHL.U32 R12, R27, 0x2000, RZ ;  /* 0x000020001b0c7824 */ /* 0x002fe200078e00ff */
[----:B------:R-:W-:Y:S01]  /*1a810*/  UMOV UR6, 0x0 ;  /* 0x0000000000067882 */ /* 0x000fe20000000000 */
[----:B------:R-:W-:-:S09]  /*1a820*/  UMOV UR7, 0x12f00000 ;  /* 0x12f0000000077882 */ /* 0x000fd20000000000 */
.L_x_1797:
        /* <DEDUP_REMOVED lines=10> */
[----:B------:R-:W0:Y:S01]  /*1a8d0*/  SYNCS.PHASECHK.TRANS64.TRYWAIT P0, [R10+URZ+0x168c0], R7 ;  /* 0x0168c0070a0075a7 */ /* 0x000e22000800017f */
[----:B------:R-:W-:Y:S04]  /*1a8e0*/  BSSY B2, `(.L_x_1798) ;  /* 0x0000002000027945 */ /* 0x000fe80003800000 */
[----:B0-----:R-:W-:Y:S05]  /*1a8f0*/  @!P0 BRA `(.L_x_1799) ;  /* 0x00000070008c8947 */ /* 0x001fea0003800000 */
.L_x_1964:
[----:B------:R-:W-:Y:S05]  /*1a900*/  BSYNC B2 ;  /* 0x0000000000027941 */ /* 0x000fea0003800000 */
.L_x_1798:
[----:B------:R-:W-:Y:S01]  /*1a910*/  BSSY B2, `(.L_x_1800) ;  /* 0x000000b000027945 */ /* 0x000fe20003800000 */
[----:B------:R-:W-:Y:S02]  /*1a920*/  IMAD.MOV.U32 R14, RZ, RZ, 0x0 ;  /* 0x00000000ff0e7424 */ /* 0x000fe400078e00ff */
[----:B------:R-:W-:Y:S01]  /*1a930*/  IMAD.MOV.U32 R15, RZ, RZ, 0x12f00000 ;  /* 0x12f00000ff0f7424 */ /* 0x000fe200078e00ff */
[----:B------:R-:W-:Y:S06]  /*1a940*/  @P1 BRA `(.L_x_1801) ;  /* 0x00000000001c1947 */ /* 0x000fec0003800000 */
[----:B------:R-:W1:Y:S02]  /*1a950*/  S2R R5, SR_TID.X ;  /* 0x0000000000057919 */ /* 0x000e640000002100 */
[----:B-1----:R-:W-:Y:S01]  /*1a960*/  LOP3.LUT R11, R5, 0x1f, RZ, 0xc0, !PT ;  /* 0x0000001f050b7812 */ /* 0x002fe200078ec0ff */
[----:B------:R-:W-:-:S03]  /*1a970*/  IMAD.MOV.U32 R5, RZ, RZ, 0x4000 ;  /* 0x00004000ff057424 */ /* 0x000fc600078e00ff */
[----:B------:R-:W-:Y:S01]  /*1a980*/  ISETP.NE.AND P0, PT, R11, RZ, PT ;  /* 0x000000ff0b00720c */ /* 0x000fe20003f05270 */
[----:B------:R1:W-:-:S12]  /*1a990*/  SYNCS.ARRIVE.TRANS64 RZ, [R10+URZ+0x168b0], R5 ;  /* 0x0168b0050aff79a7 */ /* 0x0003d8000800003f */
[----:B-1----:R-:W-:Y:S05]  /*1a9a0*/  @!P0 BRA `(.L_x_1801) ;  /* 0x0000000000048947 */ /* 0x002fea0003800000 */
[----:B------:R-:W-:Y:S01]  /*1a9b0*/  BPT.TRAP 0x1 ;  /* 0x000000040000795c */ /* 0x000fe20000300000 */
.L_x_1801:
[----:B------:R-:W-:Y:S05]  /*1a9c0*/  BSYNC B2 ;  /* 0x0000000000027941 */ /* 0x000fea0003800000 */
.L_x_1800:
[----:B------:R-:W-:Y:S01]  /*1a9d0*/  R2UR UR10, R13 ;  /* 0x000000000d0a72ca */ /* 0x000fe200000e0000 */
[----:B------:R-:W-:Y:S01]  /*1a9e0*/  IMAD R12, R12, 0x2, R22 ;  /* 0x000000020c0c7824 */ /* 0x000fe200078e0216 */
[----:B------:R-:W-:Y:S01]  /*1a9f0*/  R2UR UR6, R14 ;  /* 0x000000000e0672ca */ /* 0x000fe200000e0000 */
[----:B------:R-:W-:Y:S01]  /*1aa00*/  UIADD3 UR4, UP0, UR40, 0x670, URZ ;  /* 0x0000067028047890 */ /* 0x000fe2000ff1e03f */
[----:B------:R-:W-:Y:S01]  /*1aa10*/  R2UR UR7, R15 ;  /* 0x000000000f0772ca */ /* 0x000fe200000e0000 */
[----:B0-2---:R-:W-:Y:S01]  /*1aa20*/  VIADD R10, R10, 0x168b0 ;  /* 0x000168b00a0a7836 */ /* 0x005fe20000000000 */
[----:B------:R-:W-:Y:S01]  /*1aa30*/  PLOP3.LUT P0, PT, PT, PT, PT, 0x80, 0x0 ;  /* 0x000000000000781c */ /* 0x000fe20003f0f070 */
[----:B------:R-:W-:Y:S01]  /*1aa40*/  VIADD R12, R12, 0x400 ;  /* 0x000004000c0c7836 */ /* 0x000fe20000000000 */
[----:B------:R-:W-:-:S12]  /*1aa50*/  UIADD3.X UR5, URZ, UR41, URZ, UP0, !UPT ;  /* 0x000000293f057290 */ /* 0x000fd800087fe43f */
.L_x_1802:
        /* <DEDUP_REMOVED lines=9> */
[----:B--2---:R-:W-:Y:S05]  /*1aaf0*/  @P0 BRA.U.ANY `(.L_x_1802) ;  /* 0xfffffffd00d80947 */ /* 0x004fea000393ffff */
.L_x_1792:
[----:B------:R-:W-:Y:S05]  /*1ab00*/  BSYNC B1 ;  /* 0x0000000000017941 */ /* 0x000fea0003800000 */
.L_x_1791:
[----:B------:R-:W2:Y:S01]  /*1ab10*/  LDL.LU R7, [R1] ;  /* 0x0000000001077983 */ /* 0x000ea20000300800 */
[----:B------:R-:W-:Y:S01]  /*1ab20*/  VIADD R27, R27, 0x1 ;  /* 0x000000011b1b7836 */ /* 0x000fe20000000000 */
[----:B------:R-:W-:Y:S02]  /*1ab30*/  IADD3 R4, R4, -0x2, RZ ;  /* 0xfffffffe04047810 */ /* 0x000fe40007ffe0ff */
[----:B------:R-:W-:Y:S02]  /*1ab40*/  PLOP3.LUT P0, PT, PT, PT, PT, 0x8, 0x0 ;  /* 0x000000000000781c */ /* 0x000fe40003f0e170 */
[----:B------:R-:W-:Y:S02]  /*1ab50*/  ISETP.NE.AND P1, PT, R27, 0x2, PT ;  /* 0x000000021b00780c */ /* 0x000fe40003f25270 */
[----:B------:R-:W-:Y:S02]  /*1ab60*/  ISETP.GE.AND P2, PT, R4, R3, PT ;  /* 0x000000030400720c */ /* 0x000fe40003f46270 */
[----:B0-----:R-:W-:-:S02]  /*1ab70*/  SEL R5, RZ, 0x1, P1 ;  /* 0x00000001ff057807 */ /* 0x001fc40000800000 */
[----:B------:R-:W-:Y:S02]  /*1ab80*/  SEL R27, R27, RZ, P1 ;  /* 0x000000ff1b1b7207 */ /* 0x000fe40000800000 */
[----:B--2---:R-:W-:-:S05]  /*1ab90*/  LOP3.LUT R7, R7, R5, RZ, 0x3c, !PT ;  /* 0x0000000507077212 */ /* 0x004fca00078e3cff */
[----:B------:R0:W-:Y:S02]  /*1aba0*/  STL [R1], R7 ;  /* 0x0000000701007387 */ /* 0x0001e40000100800 */
[----:B------:R-:W-:Y:S05]  /*1abb0*/  @!P2 BRA `(.L_x_1785) ;  /* 0x000000040064a947 */ /* 0x000fea0003800000 */
.L_x_1815:
[----:B------:R-:W-:Y:S05]  /*1abc0*/  YIELD ;  /* 0x0000000000007946 */ /* 0x000fea0003800000 */
[----:B------:R-:W-:Y:S04]  /*1abd0*/  BSSY B1, `(.L_x_1803) ;  /* 0x000004d000017945 */ /* 0x000fe80003800000 */
[----:B--2---:R-:W-:Y:S05]  /*1abe0*/  @!P6 BRA `(.L_x_1804) ;  /* 0x00000004002ce947 */ /* 0x004fea0003800000 */
[----:B------:R-:W2:Y:S01]  /*1abf0*/  LDL R6, [R1] ;  /* 0x0000000001067983 */ /* 0x000ea20000100800 */
[----:B------:R-:W0:Y:S02]  /*1ac00*/  S2R R5, SR_TID.X ;  /* 0x0000000000057919 */ /* 0x000e240000002100 */
[----:B0-----:R-:W-:Y:S01]  /*1ac10*/  LOP3.LUT R7, R5, 0x7f, RZ, 0xc0, !PT ;  /* 0x0000007f05077812 */ /* 0x001fe200078ec0ff */
[----:B------:R-:W-:Y:S01]  /*1ac20*/  IMAD R5, R27, 0x8, R22 ;  /* 0x000000081b057824 */ /* 0x000fe200078e0216 */
[----:B------:R-:W-:Y:S02]  /*1ac30*/  BSSY B2, `(.L_x_1805) ;  /* 0x0000005000027945 */ /* 0x000fe40003800000 */
[----:B------:R-:W-:Y:S02]  /*1ac40*/  ISETP.NE.AND P2, PT, R7, RZ, PT ;  /* 0x000000ff0700720c */ /* 0x000fe40003f45270 */
[----:B--2---:R-:W-:-:S04]  /*1ac50*/  SHF.L.U32 R6, R6, 0x1f, RZ ;  /* 0x0000001f06067819 */ /* 0x004fc800000006ff */
[----:B------:R-:W0:Y:S02]  /*1ac60*/  SYNCS.PHASECHK.TRANS64.TRYWAIT P1, [R5+URZ+0x168a0], R6 ;  /* 0x0168a006050075a7 */ /* 0x000e24000802017f */
[----:B0-----:R-:W-:Y:S05]  /*1ac70*/  @!P1 BRA `(.L_x_1806) ;  /* 0x0000006c00c09947 */ /* 0x001fea0003800000 */
.L_x_1965:
[----:B------:R-:W-:Y:S05]  /*1ac80*/  BSYNC B2 ;  /* 0x0000000000027941 */ /* 0x000fea0003800000 */
.L_x_1805:
[----:B------:R-:W-:Y:S04]  /*1ac90*/  BSSY B2, `(.L_x_1807) ;  /* 0x0000009000027945 */ /* 0x000fe80003800000 */
[----:B------:R-:W-:Y:S05]  /*1aca0*/  @P2 BRA `(.L_x_1808) ;  /* 0x00000000001c2947 */ /* 0x000fea0003800000 */
[----:B------:R-:W2:Y:S02]  /*1acb0*/  S2R R7, SR_TID.X ;  /* 0x0000000000077919 */ /* 0x000ea40000002100 */
[----:B--2---:R-:W-:Y:S01]  /*1acc0*/  LOP3.LUT R10, R7, 0x1f, RZ, 0xc0, !PT ;  /* 0x0000001f070a7812 */ /* 0x004fe200078ec0ff */
[----:B------:R-:W-:-:S03]  /*1acd0*/  IMAD.MOV.U32 R7, RZ, RZ, 0x4000 ;  /* 0x00004000ff077424 */ /* 0x000fc600078e00ff */
[----:B------:R-:W-:Y:S01]  /*1ace0*/  ISETP.NE.AND P1, PT, R10, RZ, PT ;  /* 0x000000ff0a00720c */ /* 0x000fe20003f25270 */
[----:B------:R2:W-:-:S12]  /*1acf0*/  SYNCS.ARRIVE.TRANS64 RZ, [R5+URZ+0x16890], R7 ;  /* 0x0168900705ff79a7 */ /* 0x0005d8000800003f */
[----:B--2---:R-:W-:Y:S05]  /*1ad00*/  @!P1 BRA `(.L_x_1808) ;  /* 0x0000000000049947 */ /* 0x004fea0003800000 */
[----:B------:R-:W-:Y:S01]  /*1ad10*/  BPT.TRAP 0x1 ;  /* 0x000000040000795c */ /* 0x000fe20000300000 */
.L_x_1808:
[----:B------:R-:W-:Y:S05]  /*1ad20*/  BSYNC B2 ;  /* 0x0000000000027941 */ /* 0x000fea0003800000 */
.L_x_1807:
[----:B------:R-:W-:Y:S01]  /*1ad30*/  IMAD.MOV.U32 R13, RZ, RZ, RZ ;  /* 0x000000ffff0d7224 */ /* 0x000fe200078e00ff */
[----:B------:R-:W-:Y:S01]  /*1ad40*/  UIADD3 UR4, UP0, UR40, 0x570, URZ ;  /* 0x0000057028047890 */ /* 0x000fe2000ff1e03f */
[----:B------:R-:W-:Y:S01]  /*1ad50*/  IMAD R7, R27, 0x4000, R22 ;  /* 0x000040001b077824 */ /* 0x000fe200078e0216 */
[----:B------:R-:W-:Y:S01]  /*1ad60*/  PLOP3.LUT P1, PT, PT, PT, PT, 0x80, 0x0 ;  /* 0x000000000000781c */ /* 0x000fe20003f2f070 */
[----:B------:R-:W-:Y:S01]  /*1ad70*/  IMAD R10, R4, 0x80, R0 ;  /* 0x00000080040a7824 */ /* 0x000fe200078e0200 */
[----:B------:R-:W-:Y:S01]  /*1ad80*/  R2UR UR10, R13 ;  /* 0x000000000d0a72ca */ /* 0x000fe200000e0000 */
[----:B------:R-:W-:Y:S01]  /*1ad90*/  VIADD R11, R5, 0x16890 ;  /* 0x00016890050b7836 */ /* 0x000fe20000000000 */
[----:B------:R-:W-:Y:S01]  /*1ada0*/  UIADD3.X UR5, URZ, UR41, URZ, UP0, !UPT ;  /* 0x000000293f057290 */ /* 0x000fe200087fe43f */
[----:B-1----:R-:W-:Y:S01]  /*1adb0*/  VIADD R12, R7, 0xe400 ;  /* 0x0000e400070c7836 */ /* 0x002fe20000000000 */
[----:B------:R-:W-:Y:S01]  /*1adc0*/  UMOV UR6, 0x0 ;  /* 0x0000000000067882 */ /* 0x000fe20000000000 */
[----:B------:R-:W-:-:S10]  /*1add0*/  UMOV UR7, 0x12f00000 ;  /* 0x12f0000000077882 */ /* 0x000fd40000000000 */
.L_x_1809:
        /* <DEDUP_REMOVED lines=13> */
.L_x_1966:
[----:B------:R-:W-:Y:S05]  /*1aeb0*/  BSYNC B2 ;  /* 0x0000000000027941 */ /* 0x000fea0003800000 */
.L_x_1810:
[----:B------:R-:W-:Y:S01]  /*1aec0*/  BSSY B2, `(.L_x_1812) ;  /* 0x000000b000027945 */ /* 0x000fe20003800000 */
[----:B------:R-:W-:Y:S01]  /*1aed0*/  MOV R14, 0x0 ;  /* 0x00000000000e7802 */ /* 0x000fe20000000f00 */
[----:B------:R-:W-:Y:S02]  /*1aee0*/  IMAD.MOV.U32 R15, RZ, RZ, 0x12f00000 ;  /* 0x12f00000ff0f7424 */ /* 0x000fe400078e00ff */
[----:B------:R-:W-:Y:S05]  /*1aef0*/  @P2 BRA `(.L_x_1813) ;  /* 0x00000000001c2947 */ /* 0x000fea0003800000 */
[----:B------:R-:W2:Y:S01]  /*1af00*/  S2R R11, SR_TID.X ;  /* 0x00000000000b7919 */ /* 0x000ea20000002100 */
[----:B01----:R-:W-:-:S04]  /*1af10*/  IMAD.MOV.U32 R6, RZ, RZ, 0x4000 ;  /* 0x00004000ff067424 */ /* 0x003fc800078e00ff */
[----:B------:R3:W-:Y:S01]  /*1af20*/  SYNCS.ARRIVE.TRANS64 RZ, [R5+URZ+0x168b0], R6 ;  /* 0x0168b00605ff79a7 */ /* 0x0007e2000800003f */
[----:B--2---:R-:W-:-:S04]  /*1af30*/  LOP3.LUT R11, R11, 0x1f, RZ, 0xc0, !PT ;  /* 0x0000001f0b0b7812 */ /* 0x004fc800078ec0ff */
[----:B------:R-:W-:-:S13]  /*1af40*/  ISETP.NE.AND P1, PT, R11, RZ, PT ;  /* 0x000000ff0b00720c */ /* 0x000fda0003f25270 */
[----:B---3--:R-:W-:Y:S05]  /*1af50*/  @!P1 BRA `(.L_x_1813) ;  /* 0x0000000000049947 */ /* 0x008fea0003800000 */
[----:B------:R-:W-:Y:S01]  /*1af60*/  BPT.TRAP 0x1 ;  /* 0x000000040000795c */ /* 0x000fe20000300000 */
.L_x_1813:
[----:B------:R-:W-:Y:S05]  /*1af70*/  BSYNC B2 ;  /* 0x0000000000027941 */ /* 0x000fea0003800000 */
.L_x_1812:
[----:B------:R-:W-:Y:S01]  /*1af80*/  R2UR UR10, R13 ;  /* 0x000000000d0a72ca */ /* 0x000fe200000e0000 */
[----:B------:R-:W-:Y:S01]  /*1af90*/  UIADD3 UR4, UP0, UR40, 0x670, URZ ;  /* 0x0000067028047890 */ /* 0x000fe2000ff1e03f */
[----:B------:R-:W-:Y:S01]  /*1afa0*/  R2UR UR6, R14 ;  /* 0x000000000e0672ca */ /* 0x000fe200000e0000 */
[----:B------:R-:W-:Y:S01]  /*1afb0*/  VIADD R7, R7, 0x400 ;  /* 0x0000040007077836 */ /* 0x000fe20000000000 */
[----:B------:R-:W-:Y:S01]  /*1afc0*/  R2UR UR7, R15 ;  /* 0x000000000f0772ca */ /* 0x000fe200000e0000 */
[----:B01----:R-:W-:Y:S01]  /*1afd0*/  VIADD R5, R5, 0x168b0 ;  /* 0x000168b005057836 */ /* 0x003fe20000000000 */
[----:B------:R-:W-:Y:S01]  /*1afe0*/  PLOP3.LUT P1, PT, PT, PT, PT, 0x80, 0x0 ;  /* 0x000000000000781c */ /* 0x000fe20003f2f070 */
[----:B------:R-:W-:-:S12]  /*1aff0*/  UIADD3.X UR5, URZ, UR41, URZ, UP0, !UPT ;  /* 0x000000293f057290 */ /* 0x000fd800087fe43f */
.L_x_1814:
        /* <DEDUP_REMOVED lines=10> */
.L_x_1804:
[----:B------:R-:W-:Y:S05]  /*1b0a0*/  BSYNC B1 ;  /* 0x0000000000017941 */ /* 0x000fea0003800000 */
.L_x_1803:
[----:B------:R-:W2:Y:S01]  /*1b0b0*/  LDL.LU R6, [R1] ;  /* 0x0000000001067983 */ /* 0x000ea20000300800 */
[----:B------:R-:W-:Y:S01]  /*1b0c0*/  VIADD R27, R27, 0x1 ;  /* 0x000000011b1b7836 */ /* 0x000fe20000000000 */
[C---:B------:R-:W-:Y:S01]  /*1b0d0*/  ISETP.GT.AND P2, PT, R4.reuse, R3, PT ;  /* 0x000000030400720c */ /* 0x040fe20003f44270 */
[----:B------:R-:W-:-:S03]  /*1b0e0*/  VIADD R4, R4, 0xffffffff ;  /* 0xffffffff04047836 */ /* 0x000fc60000000000 */
[----:B------:R-:W-:-:S04]  /*1b0f0*/  ISETP.NE.AND P1, PT, R27, 0x2, PT ;  /* 0x000000021b00780c */ /* 0x000fc80003f25270 */
[----:B------:R-:W-:Y:S02]  /*1b100*/  SEL R5, RZ, 0x1, P1 ;  /* 0x00000001ff057807 */ /* 0x000fe40000800000 */
[----:B------:R-:W-:Y:S02]  /*1b110*/  SEL R27, R27, RZ, P1 ;  /* 0x000000ff1b1b7207 */ /* 0x000fe40000800000 */
[----:B--2---:R-:W-:-:S05]  /*1b120*/  LOP3.LUT R6, R6, R5, RZ, 0x3c, !PT ;  /* 0x0000000506067212 */ /* 0x004fca00078e3cff */
[----:B------:R2:W-:Y:S01]  /*1b130*/  STL [R1], R6 ;  /* 0x0000000601007387 */ /* 0x0005e20000100800 */
[----:B------:R-:W-:Y:S05]  /*1b140*/  @P2 BRA `(.L_x_1815) ;  /* 0xfffffff8009c2947 */ /* 0x000fea000383ffff */
.L_x_1785:
[----:B------:R-:W-:Y:S05]  /*1b150*/  BSYNC B0 ;  /* 0x0000000000007941 */ /* 0x000fea0003800000 */
.L_x_1784:
[----:B------:R-:W3:Y:S01]  /*1b160*/  LDC R0, c[0x0][0x448] ;  /* 0x00011200ff007b82 */ /* 0x000ee20000000800 */
[----:B------:R-:W-:Y:S01]  /*1b170*/  VIADD R2, R28, 0xbf ;  /* 0x000000bf1c027836 */ /* 0x000fe20000000000 */
[----:B------:R-:W-:Y:S06]  /*1b180*/  @!P0 WARPSYNC.ALL ;  /* 0x0000000000008948 */ /* 0x000fec0003800000 */
[----:B------:R-:W-:Y:S01]  /*1b190*/  @!P0 BAR.SYNC.DEFER_BLOCKING 0xc, 0x200 ;  /* 0x0308000000008b1d */ /* 0x000fe20000010000 */
[----:B---3--:R-:W-:-:S13]  /*1b1a0*/  ISETP.NE.AND P1, PT, R0, 0x1, PT ;  /* 0x000000010000780c */ /* 0x008fda0003f25270 */
[----:B------:R-:W3:Y:S08]  /*1b1b0*/  @P1 LDC R3, c[0x0][0x44c] ;  /* 0x00011300ff031b82 */ /* 0x000ef00000000800 */
[----:B------:R-:W4:Y:S01]  /*1b1c0*/  @P1 LDC R0, c[0x0][0x450] ;  /* 0x00011400ff001b82 */ /* 0x000f220000000800 */
[----:B---3--:R-:W-:-:S05]  /*1b1d0*/  @P1 IMAD.HI.U32 R3, R2, R3, RZ ;  /* 0x0000000302031227 */ /* 0x008fca00078e00ff */
[----:B----4-:R-:W-:-:S04]  /*1b1e0*/  @P1 SHF.R.U32.HI R2, RZ, R0, R3 ;  /* 0x00000000ff021219 */ /* 0x010fc80000011603 */
[----:B------:R-:W-:Y:S02]  /*1b1f0*/  IADD3 R8, R8, R2, RZ ;  /* 0x0000000208087210 */ /* 0x000fe40007ffe0ff */
[----:B------:R-:W3:Y:S02]  /*1b200*/  LDC.64 R2, c[0x0][0x9e0] ;  /* 0x00027800ff027b82 */ /* 0x000ee40000000a00 */
[----:B---3--:R-:W-:Y:S01]  /*1b210*/  ISETP.GE.AND P2, PT, R3, 0x1, PT ;  /* 0x000000010300780c */ /* 0x008fe20003f46270 */
[----:B------:R-:W-:-:S12]  /*1b220*/  IMAD.IADD R2, R8, 0x1, R2 ;  /* 0x0000000108027824 */ /* 0x000fd800078e0202 */
[----:B------:R-:W-:Y:S05]  /*1b230*/  @!P2 BRA `(.L_x_1816) ;  /* 0x000000000048a947 */ /* 0x000fea0003800000 */
[C---:B------:R-:W-:Y:S01]  /*1b240*/  ISETP.GT.AND P0, PT, R8.reuse, RZ, PT ;  /* 0x000000ff0800720c */ /* 0x040fe20003f04270 */
[----:B------:R-:W-:Y:S01]  /*1b250*/  BSSY B0, `(.L_x_1817) ;  /* 0x000000e000007945 */ /* 0x000fe20003800000 */
[----:B------:R-:W-:-:S11]  /*1b260*/  VIADD R0, R8, 0xffffffff ;  /* 0xffffffff08007836 */ /* 0x000fd60000000000 */
[----:B------:R-:W-:Y:S05]  /*1b270*/  @P0 BRA `(.L_x_1818) ;  /* 0x00000000001c0947 */ /* 0x000fea0003800000 */
[----:B------:R-:W-:Y:S01]  /*1b280*/  ISETP.NE.AND P0, PT, R3, 0x1, PT ;  /* 0x000000010300780c */ /* 0x000fe20003f05270 */
[----:B------:R-:W-:-:S12]  /*1b290*/  IMAD.MOV R0, RZ, RZ, -R8 ;  /* 0x000000ffff007224 */ /* 0x000fd800078e0a08 */
[----:B------:R-:W3:Y:S02]  /*1b2a0*/  @P0 LDC.64 R4, c[0x0][0x9e8] ;  /* 0x00027a00ff040b82 */ /* 0x000ee40000000a00 */
[----:B---3--:R-:W-:-:S05]  /*1b2b0*/  @P0 IMAD.HI.U32 R4, R0, R4, RZ ;  /* 0x0000000400040227 */ /* 0x008fca00078e00ff */
[----:B------:R-:W-:-:S04]  /*1b2c0*/  @P0 SHF.R.U32.HI R0, RZ, R5, R4 ;  /* 0x00000005ff000219 */ /* 0x000fc80000011604 */
[----:B------:R-:W-:Y:S01]  /*1b2d0*/  LOP3.LUT R0, RZ, R0, RZ, 0x33, !PT ;  /* 0x00000000ff007212 */ /* 0x000fe200078e33ff */
[----:B------:R-:W-:Y:S06]  /*1b2e0*/  BRA `(.L_x_1819) ;  /* 0x0000000000107947 */ /* 0x000fec0003800000 */
.L_x_1818:
[----:B------:R-:W-:-:S13]  /*1b2f0*/  ISETP.NE.AND P0, PT, R3, 0x1, PT ;  /* 0x000000010300780c */ /* 0x000fda0003f05270 */
[----:B------:R-:W3:Y:S02]  /*1b300*/  @P0 LDC.64 R4, c[0x0][0x9e8] ;  /* 0x00027a00ff040b82 */ /* 0x000ee40000000a00 */
[----:B---3--:R-:W-:-:S05]  /*1b310*/  @P0 IMAD.HI.U32 R4, R0, R4, RZ ;  /* 0x0000000400040227 */ /* 0x008fca00078e00ff */
[----:B------:R-:W-:-:S07]  /*1b320*/  @P0 SHF.R.U32.HI R0, RZ, R5, R4 ;  /* 0x00000005ff000219 */ /* 0x000fce0000011604 */
.L_x_1819:
[----:B------:R-:W-:Y:S05]  /*1b330*/  BSYNC B0 ;  /* 0x0000000000007941 */ /* 0x000fea0003800000 */
.L_x_1817:
[----:B------:R-:W-:-:S05]  /*1b340*/  IMAD R5, R0, R3, R3 ;  /* 0x0000000300057224 */ /* 0x000fca00078e0203 */
[----:B------:R-:W-:-:S07]  /*1b350*/  VIMNMX R2, R2, R5, PT ;  /* 0x0000000502027248 */ /* 0x000fce0003fe0100 */
.L_x_1816:
[----:B------:R-:W-:Y:S01]  /*1b360*/  VIADD R2, R2, 0x7f ;  /* 0x0000007f02027836 */ /* 0x000fe20000000000 */
[----:B------:R-:W-:Y:S01]  /*1b370*/  ULDC UR4, c[0x0][0x9dc] ;  /* 0x0002770000047ab9 */ /* 0x000fe20000000800 */
[----:B------:R-:W-:-:S03]  /*1b380*/  IMAD.MOV.U32 R4, RZ, RZ, R28 ;  /* 0x000000ffff047224 */ /* 0x000fc600078e001c */
[----:B------:R-:W-:-:S04]  /*1b390*/  SHF.R.S32.HI R5, RZ, 0x1f, R2 ;  /* 0x0000001fff057819 */ /* 0x000fc80000011402 */
[----:B------:R-:W-:-:S04]  /*1b3a0*/  LEA.HI R5, R5, R2, RZ, 0x7 ;  /* 0x0000000205057211 */ /* 0x000fc800078f38ff */
[----:B------:R-:W-:Y:S02]  /*1b3b0*/  SHF.R.S32.HI R0, RZ, 0x7, R5 ;  /* 0x00000007ff007819 */ /* 0x000fe40000011405 */
[----:B------:R-:W3:Y:S02]  /*1b3c0*/  @P1 LDC R5, c[0x0][0x44c] ;  /* 0x00011300ff051b82 */ /* 0x000ee40000000800 */
[----:B------:R-:W-:-:S05]  /*1b3d0*/  VIMNMX R26, R17, R0, PT ;  /* 0x00000000111a7248 */ /* 0x000fca0003fe0100 */
[----:B------:R4:W-:Y:S01]  /*1b3e0*/  STL [R1+0x40], R26 ;  /* 0x0000401a01007387 */ /* 0x0009e20000100800 */
[----:B------:R-:W5:Y:S01]  /*1b3f0*/  @P1 LDC R0, c[0x0][0x450] ;  /* 0x00011400ff001b82 */ /* 0x000f620000000800 */
[----:B---3--:R-:W-:-:S05]  /*1b400*/  @P1 IMAD.HI.U32 R2, R28, R5, RZ ;  /* 0x000000051c021227 */ /* 0x008fca00078e00ff */
[----:B-----5:R-:W-:-:S05]  /*1b410*/  @P1 SHF.R.U32.HI R4, RZ, R0, R2 ;  /* 0x00000000ff041219 */ /* 0x020fca0000011602 */
[----:B------:R-:W-:-:S04]  /*1b420*/  IMAD.IADD R2, R9, 0x1, R4 ;  /* 0x0000000109027824 */ /* 0x000fc800078e0204 */
[----:B------:R-:W-:Y:S01]  /*1b430*/  VIADD R0, R2, -UR4 ;  /* 0x8000000402007c36 */ /* 0x000fe20008000000 */
[----:B----4-:R-:W-:Y:S06]  /*1b440*/  @!P2 BRA `(.L_x_1820) ;  /* 0x000000000044a947 */ /* 0x010fec0003800000 */
[----:B------:R-:W-:Y:S01]  /*1b450*/  ISETP.GT.AND P0, PT, R2, -0x1, PT ;  /* 0xffffffff0200780c */ /* 0x000fe20003f04270 */
[----:B------:R-:W-:-:S12]  /*1b460*/  BSSY B0, `(.L_x_1821) ;  /* 0x000000d000007945 */ /* 0x000fd80003800000 */
[----:B------:R-:W-:Y:S05]  /*1b470*/  @P0 BRA `(.L_x_1822) ;  /* 0x00000000001c0947 */ /* 0x000fea0003800000 */
[----:B------:R-:W-:Y:S02]  /*1b480*/  ISETP.NE.AND P0, PT, R3, 0x1, PT ;  /* 0x000000010300780c */ /* 0x000fe40003f05270 */
[----:B------:R-:W-:-:S11]  /*1b490*/  LOP3.LUT R2, RZ, R2, RZ, 0x33, !PT ;  /* 0x00000002ff027212 */ /* 0x000fd600078e33ff */
[----:B------:R-:W3:Y:S02]  /*1b4a0*/  @P0 LDC.64 R4, c[0x0][0x9e8] ;  /* 0x00027a00ff040b82 */ /* 0x000ee40000000a00 */
[----:B---3--:R-:W-:-:S05]  /*1b4b0*/  @P0 IMAD.HI.U32 R4, R2, R4, RZ ;  /* 0x0000000402040227 */ /* 0x008fca00078e00ff */
[----:B------:R-:W-:-:S04]  /*1b4c0*/  @P0 SHF.R.U32.HI R2, RZ, R5, R4 ;  /* 0x00000005ff020219 */ /* 0x000fc80000011604 */
[----:B------:R-:W-:Y:S01]  /*1b4d0*/  LOP3.LUT R2, RZ, R2, RZ, 0x33, !PT ;  /* 0x00000002ff027212 */ /* 0x000fe200078e33ff */
[----:B------:R-:W-:Y:S06]  /*1b4e0*/  BRA `(.L_x_1823) ;  /* 0x0000000000107947 */ /* 0x000fec0003800000 */
.L_x_1822:
[----:B------:R-:W-:-:S13]  /*1b4f0*/  ISETP.NE.AND P0, PT, R3, 0x1, PT ;  /* 0x000000010300780c */ /* 0x000fda0003f05270 */
[----:B------:R-:W3:Y:S02]  /*1b500*/  @P0 LDC.64 R4, c[0x0][0x9e8] ;  /* 0x00027a00ff040b82 */ /* 0x000ee40000000a00 */
[----:B---3--:R-:W-:-:S05]  /*1b510*/  @P0 IMAD.HI.U32 R4, R2, R4, RZ ;  /* 0x0000000402040227 */ /* 0x008fca00078e00ff */
[----:B------:R-:W-:-:S07]  /*1b520*/  @P0 SHF.R.U32.HI R2, RZ, R5, R4 ;  /* 0x00000005ff020219 */ /* 0x000fce0000011604 */
.L_x_1823:
[----:B------:R-:W-:Y:S05]  /*1b530*/  BSYNC B0 ;  /* 0x0000000000007941 */ /* 0x000fea0003800000 */
.L_x_1821:
[----:B------:R-:W-:-:S05]  /*1b540*/  IMAD R3, R2, R3, RZ ;  /* 0x0000000302037224 */ /* 0x000fca00078e02ff */
[----:B------:R-:W-:-:S07]  /*1b550*/  VIMNMX R0, R0, R3, !PT ;  /* 0x0000000300007248 */ /* 0x000fce0007fe0100 */
.L_x_1820:
[----:B------:R-:W-:Y:S01]  /*1b560*/  SHF.R.S32.HI R3, RZ, 0x1f, R0 ;  /* 0x0000001fff037819 */ /* 0x000fe20000011400 */
[----:B------:R-:W-:Y:S03]  /*1b570*/  BSSY B7, `(.L_x_1824) ;  /* 0x00003a9000077945 */ /* 0x000fe60003800000 */
[----:B------:R-:W-:-:S04]  /*1b580*/  LEA.HI R3, R3, R0, RZ, 0x7 ;  /* 0x0000000003037211 */ /* 0x000fc800078f38ff */
[----:B------:R-:W-:-:S04]  /*1b590*/  SHF.R.S32.HI R3, RZ, 0x7, R3 ;  /* 0x00000007ff037819 */ /* 0x000fc80000011403 */
[----:B------:R-:W-:-:S04]  /*1b5a0*/  VIMNMX R2, RZ, R3, !PT ;  /* 0x00000003ff027248 */ /* 0x000fc80007fe0100 */
[----:B------:R-:W-:Y:S01]  /*1b5b0*/  ISETP.GT.AND P0, PT, R26, R2, PT ;  /* 0x000000021a00720c */ /* 0x000fe20003f04270 */
[----:B------:R3:W-:-:S12]  /*1b5c0*/  STL [R1+0x1c], R2 ;  /* 0x00001c0201007387 */ /* 0x0007d80000100800 */
[----:B---3--:R-:W-:Y:S05]  /*1b5d0*/  @P0 BRA `(.L_x_1825) ;  /* 0x0000000000440947 */ /* 0x008fea0003800000 */
[----:B------:R-:W3:Y:S02]  /*1b5e0*/  S2R R2, SR_TID.X ;  /* 0x0000000000027919 */ /* 0x000ee40000002100 */
[----:B---3--:R-:W-:-:S04]  /*1b5f0*/  LOP3.LUT R2, R2, 0x7f, RZ, 0xc0, !PT ;  /* 0x0000007f02027812 */ /* 0x008fc800078ec0ff */
[----:B------:R-:W-:-:S13]  /*1b600*/  ISETP.NE.AND P0, PT, R2, RZ, PT ;  /* 0x000000ff0200720c */ /* 0x000fda0003f05270 */
[----:B------:R-:W-:Y:S05]  /*1b610*/  @P0 BRA `(.L_x_1826) ;  /* 0x0000003800780947 */ /* 0x000fea0003800000 */
[----:B------:R-:W3:Y:S01]  /*1b620*/  S2R R5, SR_LANEID ;  /* 0x0000000000057919 */ /* 0x000ee20000000000 */
[----:B------:R-:W-:Y:S01]  /*1b630*/  VOTEU.ANY UR4, UPT, PT ;  /* 0x0000000000047886 */ /* 0x000fe200038e0100 */
[----:B------:R-:W4:Y:S01]  /*1b640*/  LDC.64 R2, c[0x0][0xc60] ;  /* 0x00031800ff027b82 */ /* 0x000f220000000a00 */
[----:B------:R-:W3:Y:S02]  /*1b650*/  FLO.U32 R0, UR4 ;  /* 0x0000000400007d00 */ /* 0x000ee400080e0000 */
[----:B---3--:R-:W-:-:S06]  /*1b660*/  ISETP.EQ.U32.AND P0, PT, R0, R5, PT ;  /* 0x000000050000720c */ /* 0x008fcc0003f02070 */
[----:B------:R-:W4:Y:S07]  /*1b670*/  POPC R5, UR4 ;  /* 0x0000000400057d09 */ /* 0x000f2e0008000000 */
[----:B----4-:R-:W3:Y:S01]  /*1b680*/  @P0 ATOMG.E.ADD.STRONG.GPU PT, R3, desc[UR42][R2.64], R5 ;  /* 0x00000005020309a8 */ /* 0x010ee200081ee1ea */
[----:B------:R-:W4:Y:S02]  /*1b690*/  S2R R4, SR_LTMASK ;  /* 0x0000000000047919 */ /* 0x000f240000003900 */
[----:B----4-:R-:W-:-:S04]  /*1b6a0*/  LOP3.LUT R4, R4, UR4, RZ, 0xc0, !PT ;  /* 0x0000000404047c12 */ /* 0x010fc8000f8ec0ff */
[----:B0-----:R-:W0:Y:S01]  /*1b6b0*/  POPC R7, R4 ;  /* 0x0000000400077309 */ /* 0x001e220000000000 */
[----:B---3--:R-:W0:Y:S02]  /*1b6c0*/  SHFL.IDX PT, R0, R3, R0, 0x1f ;  /* 0x00001f0003007589 */ /* 0x008e2400000e0000 */
[----:B0-----:R-:W-:Y:S01]  /*1b6d0*/  IADD3 R16, R0, UR36, R7 ;  /* 0x0000002400107c10 */ /* 0x001fe2000fffe007 */
[----:B------:R-:W-:Y:S06]  /*1b6e0*/  BRA `(.L_x_1826) ;  /* 0x0000003800447947 */ /* 0x000fec0003800000 */
.L_x_1825:
        /* <DEDUP_REMOVED lines=9> */
[----:B-1----:R-:W-:Y:S01]  /*1b780*/  MOV R12, 0x1 ;  /* 0x00000001000c7802 */ /* 0x002fe20000000f00 */
[----:B------:R-:W1:Y:S01]  /*1b790*/  LDC.64 R2, c[0x4][R2] ;  /* 0x0100000002027b82 */ /* 0x000e620000000a00 */
[----:B------:R-:W-:Y:S02]  /*1b7a0*/  IMAD.U32 R5, RZ, RZ, UR7 ;  /* 0x00000007ff057e24 */ /* 0x000fe4000f8e00ff */
[----:B--2---:R-:W-:Y:S02]  /*1b7b0*/  IMAD.U32 R6, RZ, RZ, UR8 ;  /* 0x00000008ff067e24 */ /* 0x004fe4000f8e00ff */
[----:B0-----:R-:W-:-:S02]  /*1b7c0*/  IMAD.U32 R7, RZ, RZ, UR9 ;  /* 0x00000009ff077e24 */ /* 0x001fc4000f8e00ff */
[----:B------:R-:W-:Y:S02]  /*1b7d0*/  IMAD.U32 R10, RZ, RZ, UR4 ;  /* 0x00000004ff0a7e24 */ /* 0x000fe4000f8e00ff */
[----:B------:R-:W-:Y:S02]  /*1b7e0*/  IMAD.U32 R11, RZ, RZ, UR5 ;  /* 0x00000005ff0b7e24 */ /* 0x000fe4000f8e00ff */
[----:B------:R-:W-:Y:S02]  /*1b7f0*/  IMAD.MOV.U32 R8, RZ, RZ, 0x70 ;  /* 0x00000070ff087424 */ /* 0x000fe400078e00ff */
[----:B------:R-:W-:-:S07]  /*1b800*/  IMAD.MOV.U32 R13, RZ, RZ, RZ ;  /* 0x000000ffff0d7224 */ /* 0x000fce00078e00ff */
[----:B------:R-:W-:-:S07]  /*1b810*/  LEPC R20, `(.L_x_1828) ;  /* 0x000000001014794e */ /* 0x000fce0000000000 */
[----:B-1----:R-:W-:Y:S05]  /*1b820*/  CALL.ABS.NOINC R2 ;  /* 0x0000000002007343 */ /* 0x002fea0003c00000 */
.L_x_1828:
[----:B------:R-:W-:Y:S05]  /*1b830*/  BSYNC B6 ;  /* 0x0000000000067941 */ /* 0x000fea0003800000 */
.L_x_1827:
        /* <DEDUP_REMOVED lines=8> */
[----:B------:R3:W4:Y:S01]  /*1b8c0*/  LDC.64 R2, c[0x4][R17] ;  /* 0x0100000011027b82 */ /* 0x0007220000000a00 */
[----:B------:R-:W-:Y:S01]  /*1b8d0*/  IMAD.U32 R4, RZ, RZ, UR6 ;  /* 0x00000006ff047e24 */ /* 0x000fe2000f8e00ff */
[----:B------:R-:W-:Y:S01]  /*1b8e0*/  MOV R11, UR5 ;  /* 0x00000005000b7c02 */ /* 0x000fe20008000f00 */
[----:B------:R-:W-:Y:S02]  /*1b8f0*/  IMAD.U32 R5, RZ, RZ, UR7 ;  /* 0x00000007ff057e24 */ /* 0x000fe4000f8e00ff */
[----:B--2---:R-:W-:Y:S02]  /*1b900*/  IMAD.U32 R6, RZ, RZ, UR8 ;  /* 0x00000008ff067e24 */ /* 0x004fe4000f8e00ff */
[----:B0-----:R-:W-:-:S02]  /*1b910*/  IMAD.U32 R7, RZ, RZ, UR9 ;  /* 0x00000009ff077e24 */ /* 0x001fc4000f8e00ff */
[----:B------:R-:W-:Y:S02]  /*1b920*/  IMAD.U32 R10, RZ, RZ, UR4 ;  /* 0x00000004ff0a7e24 */ /* 0x000fe4000f8e00ff */
[----:B------:R-:W-:Y:S02]  /*1b930*/  IMAD.MOV.U32 R8, RZ, RZ, 0x70 ;  /* 0x00000070ff087424 */ /* 0x000fe400078e00ff */
[----:B-1----:R-:W-:Y:S02]  /*1b940*/  IMAD.MOV.U32 R12, RZ, RZ, 0x1 ;  /* 0x00000001ff0c7424 */ /* 0x002fe400078e00ff */
[----:B---3--:R-:W-:-:S07]  /*1b950*/  IMAD.MOV.U32 R13, RZ, RZ, RZ ;  /* 0x000000ffff0d7224 */ /* 0x008fce00078e00ff */
[----:B------:R-:W-:-:S07]  /*1b960*/  LEPC R20, `(.L_x_1831) ;  /* 0x000000001014794e */ /* 0x000fce0000000000 */
[----:B----4-:R-:W-:Y:S05]  /*1b970*/  CALL.ABS.NOINC R2 ;  /* 0x0000000002007343 */ /* 0x010fea0003c00000 */
.L_x_1831:
[----:B------:R0:W1:Y:S01]  /*1b980*/  LDC.64 R2, c[0x4][R17] ;  /* 0x0100000011027b82 */ /* 0x0000620000000a00 */
[----:B------:R-:W-:Y:S01]  /*1b990*/  ULDC.64 UR4, c[0x4][0x88] ;  /* 0x0100220000047ab9 */ /* 0x000fe20000000a00 */
[----:B------:R-:W-:Y:S01]  /*1b9a0*/  ULDC.64 UR6, c[0x4][0x90] ;  /* 0x0100240000067ab9 */ /* 0x000fe20000000a00 */
[----:B------:R-:W-:Y:S01]  /*1b9b0*/  ULDC.64 UR8, c[0x4][0x18] ;  /* 0x0100060000087ab9 */ /* 0x000fe20000000a00 */
[----:B------:R-:W-:Y:S01]  /*1b9c0*/  IMAD.U32 R4, RZ, RZ, UR4 ;  /* 0x00000004ff047e24 */ /* 0x000fe2000f8e00ff */
[----:B------:R-:W-:Y:S01]  /*1b9d0*/  MOV R10, UR8 ;  /* 0x00000008000a7c02 */ /* 0x000fe20008000f00 */
        /* <DEDUP_REMOVED lines=9> */
.L_x_1830:
[----:B------:R-:W-:Y:S05]  /*1ba70*/  BSYNC B6 ;  /* 0x0000000000067941 */ /* 0x000fea0003800000 */
.L_x_1829:
[----:B------:R-:W-:Y:S01]  /*1ba80*/  ULDC.64 UR4, c[0x0][0x9f8] ;  /* 0x00027e0000047ab9 */ /* 0x000fe20000000a00 */
[----:B------:R-:W3:Y:S01]  /*1ba90*/  LDL R20, [R1+0x18] ;  /* 0x0000180001147983 */ /* 0x000ee20000100800 */
[----:B------:R-:W-:-:S03]  /*1baa0*/  ISETP.NE.U32.AND P0, PT, RZ, UR4, PT ;  /* 0x00000004ff007c0c */ /* 0x000fc6000bf05070 */
[----:B------:R-:W4:Y:S01]  /*1bab0*/  LDL R17, [R1+0x20] ;  /* 0x0000200001117983 */ /* 0x000f220000100800 */
[----:B------:R-:W-:Y:S01]  /*1bac0*/  ISETP.NE.AND.EX P0, PT, RZ, UR5, PT, P0 ;  /* 0x00000005ff007c0c */ /* 0x000fe2000bf05300 */
[----:B------:R-:W-:Y:S01]  /*1bad0*/  IMAD.MOV.U32 R9, RZ, RZ, R19 ;  /* 0x000000ffff097224 */ /* 0x000fe200078e0013 */
[----:B0-----:R-:W0:Y:S01]  /*1bae0*/  LDC R7, c[0x0][0x430] ;  /* 0x00010c00ff077b82 */ /* 0x001e220000000800 */
[----:B------:R-:W1:Y:S10]  /*1baf0*/  S2R R21, SR_TID.X ;  /* 0x0000000000157919 */ /* 0x000e740000002100 */
[----:B------:R-:W2:Y:S02]  /*1bb00*/  @P0 LDC.64 R2, c[0x0][0x9f8] ;  /* 0x00027e00ff020b82 */ /* 0x000ea40000000a00 */
[----:B--2---:R-:W-:-:S05]  /*1bb10*/  @P0 IMAD.WIDE R2, R19, 0x4, R2 ;  /* 0x0000000413020825 */ /* 0x004fca00078e0202 */
[----:B------:R2:W2:Y:S01]  /*1bb20*/  @P0 LDG.E R9, desc[UR42][R2.64] ;  /* 0x0000002a02090981 */ /* 0x0004a2000c1e1900 */
[----:B0-----:R-:W-:Y:S01]  /*1bb30*/  ISETP.NE.AND P1, PT, R7, 0x1, PT ;  /* 0x000000010700780c */ /* 0x001fe20003f25270 */
[----:B------:R-:W-:Y:S01]  /*1bb40*/  VIADD R26, R26, 0xffffffff ;  /* 0xffffffff1a1a7836 */ /* 0x000fe20000000000 */
[----:B-1----:R-:W-:Y:S01]  /*1bb50*/  LOP3.LUT R21, R21, 0x7f, RZ, 0xc0, !PT ;  /* 0x0000007f15157812 */ /* 0x002fe200078ec0ff */
[----:B------:R-:W0:Y:S03]  /*1bb60*/  S2R R24, SR_TID.X ;  /* 0x0000000000187919 */ /* 0x000e260000002100 */
[----:B------:R-:W-:Y:S02]  /*1bb70*/  SHF.R.U32.HI R21, RZ, 0x3, R21 ;  /* 0x00000003ff157819 */ /* 0x000fe40000011615 */
[----:B------:R-:W-:-:S05]  /*1bb80*/  SHF.L.U32 R8, R26, 0x7, RZ ;  /* 0x000000071a087819 */ /* 0x000fca00000006ff */
[----:B------:R-:W1:Y:S08]  /*1bb90*/  @P1 LDC R6, c[0x0][0x434] ;  /* 0x00010d00ff061b82 */ /* 0x000e700000000800 */
[----:B------:R-:W2:Y:S01]  /*1bba0*/  @P1 LDC R0, c[0x0][0x438] ;  /* 0x00010e00ff001b82 */ /* 0x000ea20000000800 */
[----:B0-----:R-:W-:-:S05]  /*1bbb0*/  IMAD.SHL.U32 R24, R24, 0x10, RZ ;  /* 0x0000001018187824 */ /* 0x001fca00078e00ff */
[----:B------:R-:W-:-:S04]  /*1bbc0*/  LOP3.LUT R24, R24, 0x70, RZ, 0xc0, !PT ;  /* 0x0000007018187812 */ /* 0x000fc800078ec0ff */
[----:B------:R-:W-:-:S04]  /*1bbd0*/  LOP3.LUT R5, R8, R21, R24, 0xfe, !PT ;  /* 0x0000001508057212 */ /* 0x000fc800078efe18 */
[C---:B---3--:R-:W-:Y:S01]  /*1bbe0*/  ISETP.GE.AND P0, PT, R5.reuse, R20, PT ;  /* 0x000000140500720c */ /* 0x048fe20003f06270 */
[----:B----4-:R-:W-:-:S04]  /*1bbf0*/  IMAD.IADD R5, R5, 0x1, R17 ;  /* 0x0000000105057824 */ /* 0x010fc800078e0211 */
[----:B-1----:R-:W-:-:S04]  /*1bc00*/  @P1 IMAD.HI.U32 R6, R5, R6, RZ ;  /* 0x0000000605061227 */ /* 0x002fc800078e00ff */
[----:B------:R-:W-:-:S04]  /*1bc10*/  IMAD.MOV.U32 R4, RZ, RZ, R5 ;  /* 0x000000ffff047224 */ /* 0x000fc800078e0005 */
[----:B--2---:R-:W0:Y:S01]  /*1bc20*/  @!P0 LDC.64 R2, c[0x0][0x428] ;  /* 0x00010a00ff028b82 */ /* 0x004e220000000a00 */
[----:B------:R-:W-:-:S05]  /*1bc30*/  @P1 SHF.R.U32.HI R4, RZ, R0, R6 ;  /* 0x00000000ff041219 */ /* 0x000fca0000011606 */
[----:B------:R-:W-:-:S04]  /*1bc40*/  IMAD.MOV R0, RZ, RZ, -R4 ;  /* 0x000000ffff007224 */ /* 0x000fc800078e0a04 */
[----:B------:R-:W-:Y:S01]  /*1bc50*/  IMAD R0, R7, R0, R5 ;  /* 0x0000000007007224 */ /* 0x000fe200078e0205 */
[--C-:B------:R-:W-:Y:S02]  /*1bc60*/  @!P0 SHF.R.S32.HI R5, RZ, 0x1f, R4.reuse ;  /* 0x0000001fff058819 */ /* 0x100fe40000011404 */
[----:B------:R-:W-:Y:S01]  /*1bc70*/  SHF.R.S32.HI R10, RZ, 0x1f, R9 ;  /* 0x0000001fff0a7819 */ /* 0x000fe20000011409 */
[CC--:B0-----:R-:W-:Y:S01]  /*1bc80*/  @!P0 IMAD.WIDE.U32 R4, R9.reuse, R2.reuse, R4 ;  /* 0x0000000209048225 */ /* 0x0c1fe200078e0004 */
[----:B------:R0:W-:Y:S03]  /*1bc90*/  STL [R1+0x10], R9 ;  /* 0x0000100901007387 */ /* 0x0001e60000100800 */
[----:B------:R-:W-:Y:S01]  /*1bca0*/  @!P0 IMAD R6, R10, R2, RZ ;  /* 0x000000020a068224 */ /* 0x000fe200078e02ff */
[----:B------:R1:W-:Y:S03]  /*1bcb0*/  STL [R1+0x24], R10 ;  /* 0x0000240a01007387 */ /* 0x0003e60000100800 */
[----:B------:R-:W-:-:S02]  /*1bcc0*/  @!P0 IMAD R6, R9, R3, R6 ;  /* 0x0000000309068224 */ /* 0x000fc400078e0206 */
[----:B------:R-:W2:Y:S02]  /*1bcd0*/  @!P0 LDC.64 R2, c[0x0][0x418] ;  /* 0x00010600ff028b82 */ /* 0x000ea40000000a00 */
[----:B------:R-:W-:Y:S01]  /*1bce0*/  @!P0 IMAD.IADD R5, R5, 0x1, R6 ;  /* 0x0000000105058824 */ /* 0x000fe200078e0206 */
[----:B--2---:R-:W-:Y:S01]  /*1bcf0*/  @!P0 LEA R6, P1, R4, R2, 0x2 ;  /* 0x0000000204068211 */ /* 0x004fe200078210ff */
[----:B------:R-:W-:-:S03]  /*1bd00*/  IMAD.MOV.U32 R2, RZ, RZ, RZ ;  /* 0x000000ffff027224 */ /* 0x000fc600078e00ff */
[----:B------:R-:W-:-:S05]  /*1bd10*/  @!P0 LEA.HI.X R7, R4, R3, R5, 0x2, P1 ;  /* 0x0000000304078211 */ /* 0x000fca00008f1405 */
[----:B------:R1:W5:Y:S01]  /*1bd20*/  @!P0 LDG.E R2, desc[UR42][R6.64] ;  /* 0x0000002a06028981 */ /* 0x000362000c1e1900 */
[----:B0-----:R-:W-:Y:S01]  /*1bd30*/  IMAD.U32 R9, RZ, RZ, UR38 ;  /* 0x00000026ff097e24 */ /* 0x001fe2000f8e00ff */
[----:B------:R-:W-:Y:S01]  /*1bd40*/  UMOV UR4, 0xffffffff ;  /* 0xffffffff00047882 */ /* 0x000fe20000000000 */
[----:B------:R-:W-:-:S03]  /*1bd50*/  LOP3.LUT R23, R23, 0xfffffffd, RZ, 0xc0, !PT ;  /* 0xfffffffd17177812 */ /* 0x000fc600078ec0ff */
[----:B------:R-:W-:-:S13]  /*1bd60*/  ISETP.NE.AND P2, PT, R9, 0x3, PT ;  /* 0x000000030900780c */ /* 0x000fda0003f45270 */
[----:B------:R-:W-:Y:S01]  /*1bd70*/  @P2 LOP3.LUT R23, R23, 0x2, RZ, 0xfc, !PT ;  /* 0x0000000217172812 */ /* 0x000fe200078efcff */
[----:B-1----:R-:W-:Y:S06]  /*1bd80*/  BRA.DIV UR4, `(.L_x_1832) ;  /* 0x0000005e04a47947 */ /* 0x002fec000b800000 */
.L_x_1969:
[----:B------:R-:W-:-:S05]  /*1bd90*/  SHF.R.S32.HI R9, RZ, 0x1f, R18 ;  /* 0x0000001fff097819 */ /* 0x000fca0000011412 */
[----:B------:R0:W-:Y:S01]  /*1bda0*/  STL [R1+0xc], R9 ;  /* 0x00000c0901007387 */ /* 0x0001e20000100800 */
[----:B------:R-:W-:Y:S05]  /*1bdb0*/  @!P2 BRA `(.L_x_1833) ;  /* 0x000000000004a947 */ /* 0x000fea0003800000 */
[----:B------:R-:W-:Y:S01]  /*1bdc0*/  BPT.TRAP 0x1 ;  /* 0x000000040000795c */ /* 0x000fe20000300000 */
.L_x_1833:
        /* <DEDUP_REMOVED lines=12> */
[----:B------:R-:W-:-:S04]  /*1be90*/  ULDC.64 UR4, c[0x0][0x330] ;  /* 0x0000cc0000047ab9 */ /* 0x000fc80000000a00 */
[----:B------:R-:W-:Y:S01]  /*1bea0*/  IADD3 R5, R5, R3, RZ ;  /* 0x0000000305057210 */ /* 0x000fe20007ffe0ff */
[----:B------:R-:W-:Y:S02]  /*1beb0*/  IMAD R3, R9, UR4, RZ ;  /* 0x0000000409037c24 */ /* 0x000fe4000f8e02ff */
[----:B------:R-:W-:-:S04]  /*1bec0*/  IMAD.WIDE.U32 R4, R18, UR4, R4 ;  /* 0x0000000412047c25 */ /* 0x000fc8000f8e0004 */
[----:B------:R-:W-:Y:S01]  /*1bed0*/  IMAD R3, R18, UR5, R3 ;  /* 0x0000000512037c24 */ /* 0x000fe2000f8e0203 */
[----:B------:R-:W-:Y:S02]  /*1bee0*/  ULDC.64 UR4, c[0x0][0x318] ;  /* 0x0000c60000047ab9 */ /* 0x000fe40000000a00 */
[----:B------:R-:W-:Y:S01]  /*1bef0*/  LEA R17, P0, R4, UR4, 0x1 ;  /* 0x0000000404117c11 */ /* 0x000fe2000f8008ff */
[----:B------:R-:W-:Y:S02]  /*1bf00*/  IMAD.IADD R24, R5, 0x1, R3 ;  /* 0x0000000105187824 */ /* 0x000fe400078e0203 */
[----:B------:R-:W-:-:S03]  /*1bf10*/  IMAD R3, R25, 0x8, R22 ;  /* 0x0000000819037824 */ /* 0x000fc600078e0216 */
[----:B------:R-:W-:Y:S02]  /*1bf20*/  LEA.HI.X R24, R4, UR5, R24, 0x1, P0 ;  /* 0x0000000504187c11 */ /* 0x000fe400080f0c18 */
[----:B------:R-:W-:-:S04]  /*1bf30*/  SHF.L.U32 R4, R29, 0x1f, RZ ;  /* 0x0000001f1d047819 */ /* 0x000fc800000006ff */
[----:B------:R-:W1:Y:S02]  /*1bf40*/  SYNCS.PHASECHK.TRANS64.TRYWAIT P0, [R3+URZ+0x16840], R4 ;  /* 0x01684004030075a7 */ /* 0x000e64000800017f */
[----:B-1----:R-:W-:Y:S05]  /*1bf50*/  @!P0 BRA `(.L_x_1835) ;  /* 0x0000005c00648947 */ /* 0x002fea0003800000 */
.L_x_1970:
[----:B------:R-:W-:Y:S05]  /*1bf60*/  BSYNC B0 ;  /* 0x0000000000007941 */ /* 0x000fea0003800000 */
.L_x_1834:
[----:B0-----:R-:W2:Y:S01]  /*1bf70*/  LDL R9, [R1+0xc] ;  /* 0x00000c0001097983 */ /* 0x001ea20000100800 */
[----:B------:R-:W-:-:S03]  /*1bf80*/  ULDC.64 UR4, c[0x0][0x300] ;  /* 0x0000c00000047ab9 */ /* 0x000fc60000000a00 */
[----:B------:R-:W3:Y:S01]  /*1bf90*/  LDL R13, [R1+0x18] ;  /* 0x00001800010d7983 */ /* 0x000ee20000100800 */
[----:B------:R-:W-:Y:S01]  /*1bfa0*/  IMAD R6, R6, UR4, RZ ;  /* 0x0000000406067c24 */ /* 0x000fe2000f8e02ff */
[----:B------:R-:W-:Y:S01]  /*1bfb0*/  LOP3.LUT R23, R23, 0xfffffffe, RZ, 0xc0, !PT ;  /* 0xfffffffe17177812 */ /* 0x000fe200078ec0ff */
[C---:B-1----:R-:W-:Y:S01]  /*1bfc0*/  IMAD.WIDE.U32 R4, R0.reuse, UR4, RZ ;  /* 0x0000000400047c25 */ /* 0x042fe2000f8e00ff */
[----:B------:R-:W0:Y:S03]  /*1bfd0*/  S2R R12, SR_TID.X ;  /* 0x00000000000c7919 */ /* 0x000e260000002100 */
[----:B------:R-:W-:Y:S01]  /*1bfe0*/  IMAD R6, R0, UR5, R6 ;  /* 0x0000000500067c24 */ /* 0x000fe2000f8e0206 */
[----:B------:R-:W-:Y:S02]  /*1bff0*/  ULDC.64 UR4, c[0x0][0x310] ;  /* 0x0000c40000047ab9 */ /* 0x000fe40000000a00 */
[----:B------:R-:W-:-:S02]  /*1c000*/  IMAD R7, R7, UR4, RZ ;  /* 0x0000000407077c24 */ /* 0x000fc4000f8e02ff */
        /* <DEDUP_REMOVED lines=11> */
[----:B------:R-:W-:Y:S01]  /*1c0c0*/  IMAD.IADD R2, R5, 0x1, R2 ;  /* 0x0000000105027824 */ /* 0x000fe200078e0202 */
[----:B------:R-:W-:-:S04]  /*1c0d0*/  ULDC UR4, c[0x0][0x2f4] ;  /* 0x0000bd0000047ab9 */ /* 0x000fc80000000800 */
[----:B------:R-:W-:Y:S02]  /*1c0e0*/  LEA.HI.X R2, R4, UR5, R2, 0x1, P0 ;  /* 0x0000000504027c11 */ /* 0x000fe400080f0c02 */
[----:B-1----:R-:W-:Y:S01]  /*1c0f0*/  LOP3.LUT R10, R9, 0x7f, RZ, 0xc0, !PT ;  /* 0x0000007f090a7812 */ /* 0x002fe200078ec0ff */
[----:B0-----:R-:W-:-:S03]  /*1c100*/  IMAD.SHL.U32 R9, R12, 0x8, RZ ;  /* 0x000000080c097824 */ /* 0x001fc600078e00ff */
[----:B------:R-:W-:Y:S02]  /*1c110*/  SHF.R.U32.HI R11, RZ, 0x3, R10 ;  /* 0x00000003ff0b7819 */ /* 0x000fe4000001160a */
[----:B------:R-:W-:Y:S02]  /*1c120*/  LOP3.LUT R9, R9, 0x38, RZ, 0xc0, !PT ;  /* 0x0000003809097812 */ /* 0x000fe400078ec0ff */
[----:B---3--:R-:W-:Y:S01]  /*1c130*/  IADD3 R4, -R11, R13, -R8 ;  /* 0x0000000d0b047210 */ /* 0x008fe20007ffe908 */
[----:B------:R-:W-:Y:S01]  /*1c140*/  IMAD.SHL.U32 R11, R10, 0x8, RZ ;  /* 0x000000080a0b7824 */ /* 0x000fe200078e00ff */
[----:B------:R-:W-:Y:S02]  /*1c150*/  SHF.L.U32 R10, R12, 0x3, RZ ;  /* 0x000000030c0a7819 */ /* 0x000fe400000006ff */
[----:B------:R-:W-:Y:S01]  /*1c160*/  ISETP.GE.AND P2, PT, R9, UR4, PT ;  /* 0x0000000409007c0c */ /* 0x000fe2000bf46270 */
[----:B------:R-:W-:Y:S01]  /*1c170*/  UMOV UR4, 0xffffffff ;  /* 0xffffffff00047882 */ /* 0x000fe20000000000 */
[----:B------:R-:W-:-:S02]  /*1c180*/  LOP3.LUT R10, R10, 0x1f8, RZ, 0xc0, !PT ;  /* 0x000001f80a0a7812 */ /* 0x000fc400078ec0ff */
[----:B------:R-:W-:Y:S02]  /*1c190*/  ISETP.GE.AND P0, PT, R4, 0x1, PT ;  /* 0x000000010400780c */ /* 0x000fe40003f06270 */
[----:B------:R-:W-:-:S04]  /*1c1a0*/  LOP3.LUT R10, R10, 0x38, R12, 0x78, !PT ;  /* 0x000000380a0a7812 */ /* 0x000fc800078e780c */
[----:B------:R-:W-:-:S03]  /*1c1b0*/  LOP3.LUT R10, R10, 0x200, R11, 0xf8, !PT ;  /* 0x000002000a0a7812 */ /* 0x000fc600078ef80b */
[----:B------:R-:W-:Y:S02]  /*1c1c0*/  @P2 LOP3.LUT R23, R23, 0x1, RZ, 0xfc, !PT ;  /* 0x0000000117172812 */ /* 0x000fe400078efcff */
[----:B------:R-:W-:Y:S01]  /*1c1d0*/  IMAD R5, R25, 0x2000, R10 ;  /* 0x0000200019057824 */ /* 0x000fe200078e020a */
[----:B------:R-:W-:Y:S06]  /*1c1e0*/  BRA.DIV UR4, `(.L_x_1836) ;  /* 0x0000005a04d47947 */ /* 0x000fec000b800000 */
[----:B------:R-:W0:Y:S01]  /*1c1f0*/  SHFL.IDX PT, R7, R0, RZ, 0x181f ;  /* 0x00181fff00077589 */ /* 0x000e2200000e0000 */
[----:B------:R-:W-:-:S03]  /*1c200*/  @P0 IMAD R8, R5, 0x2, R22 ;  /* 0x0000000205080824 */ /* 0x000fc600078e0216 */
[----:B------:R-:W1:Y:S01]  /*1c210*/  SHFL.IDX PT, R6, R2, RZ, 0x181f ;  /* 0x00181fff02067589 */ /* 0x000e6200000e0000 */
[----:B0-----:R-:W-:-:S05]  /*1c220*/  @P0 LEA R7, P1, R9, R7, 0x1 ;  /* 0x0000000709070211 */ /* 0x001fca00078208ff */
[----:B-1----:R-:W-:-:S05]  /*1c230*/  @P0 IMAD.X R6, RZ, RZ, R6, P1 ;  /* 0x000000ffff060224 */ /* 0x002fca00008e0606 */
[----:B------:R-:W-:-:S04]  /*1c240*/  @P0 LOP3.LUT R7, R7, R6, RZ, 0x3c, !PT ;  /* 0x0000000607070212 */ /* 0x000fc800078e3cff */
[----:B------:R-:W-:-:S04]  /*1c250*/  @P0 LOP3.LUT R6, R7, R6, RZ, 0x3c, !PT ;  /* 0x0000000607060212 */ /* 0x000fc800078e3cff */
[----:B------:R-:W-:-:S05]  /*1c260*/  @P0 LOP3.LUT R7, R7, R6, RZ, 0x3c, !PT ;  /* 0x0000000607070212 */ /* 0x000fca00078e3cff */
[----:B------:R-:W-:Y:S01]  /*1c270*/  @!PT LDS RZ, [RZ] ;  /* 0x00000000fffff984 */ /* 0x000fe20000000800 */
        /* <DEDUP_REMOVED lines=63> */
.L_x_1988:
[----:B------:R-:W-:-:S13]  /*1c670*/  ISETP.GE.AND P0, PT, R4, 0x71, PT ;  /* 0x000000710400780c */ /* 0x000fda0003f06270 */
[----:B0-----:R-:W-:Y:S01]  /*1c680*/  @P0 LEA R6, P1, R9, R0, 0x1 ;  /* 0x0000000009060211 */ /* 0x001fe200078208ff */
[----:B------:R-:W-:-:S03]  /*1c690*/  @P0 IMAD R5, R5, 0x2, R22 ;  /* 0x0000000205050824 */ /* 0x000fc600078e0216 */
[----:B------:R-:W-:-:S05]  /*1c6a0*/  @P0 IADD3.X R7, RZ, R2, RZ, P1, !PT ;  /* 0x00000002ff070210 */ /* 0x000fca0000ffe4ff */
[----:B------:R-:W-:Y:S01]  /*1c6b0*/  @!PT LDS RZ, [RZ] ;  /* 0x00000000fffff984 */ /* 0x000fe20000000800 */
[----:B------:R-:W-:Y:S01]  /*1c6c0*/  @!PT LDS RZ, [RZ] ;  /* 0x00000000fffff984 */ /* 0x000fe20000000800 */
[----:B------:R-:W-:Y:S01]  /*1c6d0*/  @!PT LDS RZ, [RZ] ;  /* 0x00000000fffff984 */ /* 0x000fe20000000800 */
[----:B------:R0:W-:Y:S01]  /*1c6e0*/  @P0 LDGSTS.E.BYPASS.LTC128B.128 [R5+0x11c00], desc[UR42][R6.64], !P2 ;  /* 0x11c0000006050fae */ /* 0x0001e2000d101d6a */
[----:B------:R-:W-:Y:S01]  /*1c6f0*/  PLOP3.LUT P0, PT, PT, PT, PT, 0x80, 0x0 ;  /* 0x000000000000781c */ /* 0x000fe20003f0f070 */
[----:B------:R-:W-:-:S12]  /*1c700*/  NOP ;  /* 0x0000000000007918 */ /* 0x000fd80000000000 */
.L_x_1837:
        /* <DEDUP_REMOVED lines=11> */
.L_x_1838:
[----:B------:R1:W5:Y:S01]  /*1c7c0*/  LDL.LU R4, [R1+0x2c] ;  /* 0x00002c0001047983 */ /* 0x0003620000300800 */
[----:B------:R1:W-:Y:S02]  /*1c7d0*/  SYNCS.ARRIVE.TRANS64.A1T0 RZ, [R3+URZ+0x16830], RZ ;  /* 0x016830ff03ff79a7 */ /* 0x0003e4000810003f */
[----:B------:R-:W-:Y:S05]  /*1c7e0*/  WARPSYNC.ALL ;  /* 0x0000000000007948 */ /* 0x000fea0003800000 */
[----:B------:R-:W-:Y:S01]  /*1c7f0*/  ULDC.64 UR4, c[0x0][0x298] ;  /* 0x0000a60000047ab9 */ /* 0x000fe20000000a00 */
[----:B------:R-:W-:Y:S01]  /*1c800*/  VIADD R0, R22, 0x8400 ;  /* 0x0000840016007836 */ /* 0x000fe20000000000 */
[----:B------:R-:W-:Y:S01]  /*1c810*/  ULDC.64 UR6, c[0x0][0xa00] ;  /* 0x0002800000067ab9 */ /* 0x000fe20000000a00 */
[----:B------:R-:W-:Y:S01]  /*1c820*/  BSSY B6, `(.L_x_1839) ;  /* 0x0000022000067945 */ /* 0x000fe20003800000 */
[----:B------:R-:W-:Y:S01]  /*1c830*/  BAR.SYNC.DEFER_BLOCKING 0x8, 0x200 ;  /* 0x0208000000007b1d */ /* 0x000fe20000010000 */
[----:B------:R-:W-:-:S02]  /*1c840*/  ISETP.NE.U32.AND P0, PT, RZ, UR6, PT ;  /* 0x00000006ff007c0c */ /* 0x000fc4000bf05070 */
[----:B------:R-:W-:Y:S02]  /*1c850*/  LOP3.LUT P1, RZ, R0, 0x3ff, RZ, 0xc0, !PT ;  /* 0x000003ff00ff7812 */ /* 0x000fe4000782c0ff */
[----:B------:R-:W-:Y:S02]  /*1c860*/  ISETP.NE.AND.EX P0, PT, RZ, UR7, PT, P0 ;  /* 0x00000007ff007c0c */ /* 0x000fe4000bf05300 */
[----:B-----5:R-:W-:-:S05]  /*1c870*/  SHF.R.S32.HI R2, RZ, 0x1f, R4 ;  /* 0x0000001fff027819 */ /* 0x020fca0000011404 */
[----:B------:R-:W-:-:S04]  /*1c880*/  IMAD R2, R2, UR4, RZ ;  /* 0x0000000402027c24 */ /* 0x000fc8000f8e02ff */
[C---:B------:R-:W-:Y:S01]  /*1c890*/  IMAD R0, R4.reuse, UR5, R2 ;  /* 0x0000000504007c24 */ /* 0x040fe2000f8e0202 */
[----:B------:R-:W-:Y:S01]  /*1c8a0*/  SHF.R.S32.HI R2, RZ, 0x1f, R19 ;  /* 0x0000001fff027819 */ /* 0x000fe20000011413 */
[----:B0-----:R-:W-:-:S03]  /*1c8b0*/  IMAD.WIDE.U32 R4, R4, UR4, RZ ;  /* 0x0000000404047c25 */ /* 0x001fc6000f8e00ff */
[----:B------:R-:W-:Y:S01]  /*1c8c0*/  SEL R2, R2, RZ, !P0 ;  /* 0x000000ff02027207 */ /* 0x000fe20004000000 */
[----:B-1----:R-:W-:Y:S01]  /*1c8d0*/  IMAD.IADD R3, R5, 0x1, R0 ;  /* 0x0000000105037824 */ /* 0x002fe200078e0200 */
[----:B------:R-:W-:Y:S01]  /*1c8e0*/  SEL R0, R19, RZ, !P0 ;  /* 0x000000ff13007207 */ /* 0x000fe20004000000 */
[----:B------:R0:W-:Y:S04]  /*1c8f0*/  STL.64 [R1+0x30], R4 ;  /* 0x0000300401007387 */ /* 0x0001e80000100a00 */
[----:B------:R0:W-:Y:S04]  /*1c900*/  STL [R1+0x38], R3 ;  /* 0x0000380301007387 */ /* 0x0001e80000100800 */
[----:B------:R0:W-:Y:S04]  /*1c910*/  STL [R1+0x2c], R0 ;  /* 0x00002c0001007387 */ /* 0x0001e80000100800 */
        /* <DEDUP_REMOVED lines=9> */
[----:B------:R-:W-:Y:S02]  /*1c9b0*/  IMAD.U32 R5, RZ, RZ, UR5 ;  /* 0x00000005ff057e24 */ /* 0x000fe4000f8e00ff */
[----:B------:R-:W-:Y:S02]  /*1c9c0*/  IMAD.U32 R6, RZ, RZ, UR6 ;  /* 0x00000006ff067e24 */ /* 0x000fe4000f8e00ff */
[----:B------:R-:W-:-:S02]  /*1c9d0*/  IMAD.U32 R10, RZ, RZ, UR8 ;  /* 0x00000008ff0a7e24 */ /* 0x000fc4000f8e00ff */
[----:B------:R-:W-:Y:S02]  /*1c9e0*/  IMAD.U32 R11, RZ, RZ, UR9 ;  /* 0x00000009ff0b7e24 */ /* 0x000fe4000f8e00ff */
[----:B------:R-:W-:Y:S02]  /*1c9f0*/  IMAD.MOV.U32 R8, RZ, RZ, 0x70 ;  /* 0x00000070ff087424 */ /* 0x000fe400078e00ff */
[----:B------:R-:W-:Y:S02]  /*1ca00*/  IMAD.MOV.U32 R12, RZ, RZ, 0x1 ;  /* 0x00000001ff0c7424 */ /* 0x000fe400078e00ff */
[----:B------:R-:W-:-:S07]  /*1ca10*/  IMAD.MOV.U32 R13, RZ, RZ, RZ ;  /* 0x000000ffff0d7224 */ /* 0x000fce00078e00ff */
[----:B------:R-:W-:-:S07]  /*1ca20*/  LEPC R20, `(.L_x_1840) ;  /* 0x000000001014794e */ /* 0x000fce0000000000 */
[----:B0-----:R-:W-:Y:S05]  /*1ca30*/  CALL.ABS.NOINC R2 ;  /* 0x0000000002007343 */ /* 0x001fea0003c00000 */
.L_x_1840:
[----:B------:R-:W-:Y:S05]  /*1ca40*/  BSYNC B6 ;  /* 0x0000000000067941 */ /* 0x000fea0003800000 */
.L_x_1839:
[----:B------:R-:W2:Y:S01]  /*1ca50*/  LDL.LU R21, [R1+0x38] ;  /* 0x0000380001157983 */ /* 0x000ea20000300800 */
[----:B------:R-:W-:Y:S01]  /*1ca60*/  ULDC.64 UR4, c[0x0][0x2d8] ;  /* 0x0000b60000047ab9 */ /* 0x000fe20000000a00 */
[----:B------:R-:W1:Y:S01]  /*1ca70*/  LDC R10, c[0x0][0x448] ;  /* 0x00011200ff0a7b82 */ /* 0x000e620000000800 */
[----:B------:R-:W-:Y:S01]  /*1ca80*/  ULDC.64 UR6, c[0x0][0x2c8] ;  /* 0x0000b20000067ab9 */ /* 0x000fe20000000a00 */
[----:B0-----:R-:W2:Y:S01]  /*1ca90*/  LDL.LU.64 R2, [R1+0x30] ;  /* 0x0000300001027983 */ /* 0x001ea20000300a00 */
[----:B------:R-:W-:-:S03]  /*1caa0*/  ULDC.64 UR8, c[0x0][0x280] ;  /* 0x0000a00000087ab9 */ /* 0x000fc60000000a00 */
[----:B------:R-:W3:Y:S04]  /*1cab0*/  LDL R20, [R1+0xc] ;  /* 0x00000c0001147983 */ /* 0x000ee80000100800 */
[----:B------:R-:W4:Y:S04]  /*1cac0*/  LDL.LU R6, [R1+0x3c] ;  /* 0x00003c0001067983 */ /* 0x000f280000300800 */
[----:B------:R-:W4:Y:S01]  /*1cad0*/  LDL.LU R5, [R1+0x2c] ;  /* 0x00002c0001057983 */ /* 0x000f220000300800 */
[----:B-1----:R-:W-:-:S13]  /*1cae0*/  ISETP.NE.AND P1, PT, R10, 0x1, PT ;  /* 0x000000010a00780c */ /* 0x002fda0003f25270 */
[----:B------:R-:W0:Y:S08]  /*1caf0*/  @P1 LDC R7, c[0x0][0x44c] ;  /* 0x00011300ff071b82 */ /* 0x000e300000000800 */
[----:B------:R-:W1:Y:S01]  /*1cb00*/  @P1 LDC R8, c[0x0][0x450] ;  /* 0x00011400ff081b82 */ /* 0x000e620000000800 */
[----:B--2---:R-:W-:Y:S02]  /*1cb10*/  IMAD.MOV.U32 R3, RZ, RZ, R21 ;  /* 0x000000ffff037224 */ /* 0x004fe400078e0015 */
        /* <DEDUP_REMOVED lines=10> */
[----:B------:R-:W-:Y:S01]  /*1cbc0*/  ULDC.64 UR4, c[0x0][0x2d0] ;  /* 0x0000b40000047ab9 */ /* 0x000fe20000000a00 */
[----:B------:R-:W-:Y:S02]  /*1cbd0*/  IMAD.MOV.U32 R4, RZ, RZ, R2 ;  /* 0x000000ffff047224 */ /* 0x000fe400078e0002 */
[----:B------:R-:W-:Y:S01]  /*1cbe0*/  IMAD.IADD R5, R3, 0x1, R0 ;  /* 0x0000000103057824 */ /* 0x000fe200078e0200 */
[----:B--2---:R-:W-:Y:S02]  /*1cbf0*/  SHF.L.U32 R21, R21, 0x4, RZ ;  /* 0x0000000415157819 */ /* 0x004fe400000006ff */
[----:B---3--:R-:W-:Y:S02]  /*1cc00*/  LOP3.LUT R20, R20, 0x7f, RZ, 0xc0, !PT ;  /* 0x0000007f14147812 */ /* 0x008fe400078ec0ff */
[----:B------:R-:W-:Y:S02]  /*1cc10*/  LOP3.LUT R21, R21, 0x70, RZ, 0xc0, !PT ;  /* 0x0000007015157812 */ /* 0x000fe400078ec0ff */
[----:B------:R-:W-:-:S04]  /*1cc20*/  SHF.R.U32.HI R20, RZ, 0x3, R20 ;  /* 0x00000003ff147819 */ /* 0x000fc80000011614 */
[----:B------:R-:W-:-:S05]  /*1cc30*/  LOP3.LUT R20, R20, R21, RZ, 0xfc, !PT ;  /* 0x0000001514147212 */ /* 0x000fca00078efcff */
[----:B------:R-:W-:Y:S02]  /*1cc40*/  IMAD.IADD R6, R20, 0x1, R28 ;  /* 0x0000000114067824 */ /* 0x000fe400078e021c */
[----:B------:R2:W5:Y:S02]  /*1cc50*/  LDL R20, [R1+0x28] ;  /* 0x0000280001147983 */ /* 0x0005640000100800 */
[----:B0-----:R-:W-:Y:S01]  /*1cc60*/  @P1 IMAD.HI.U32 R0, R6, R7, RZ ;  /* 0x0000000706001227 */ /* 0x001fe200078e00ff */
[----:B------:R-:W0:Y:S03]  /*1cc70*/  S2R R11, SR_TID.X ;  /* 0x00000000000b7919 */ /* 0x000e260000002100 */
[----:B------:R-:W-:Y:S01]  /*1cc80*/  IMAD.MOV.U32 R2, RZ, RZ, R6 ;  /* 0x000000ffff027224 */ /* 0x000fe200078e0006 */
[----:B-1----:R-:W-:-:S04]  /*1cc90*/  @P1 SHF.R.U32.HI R2, RZ, R8, R0 ;  /* 0x00000008ff021219 */ /* 0x002fc80000011600 */
[--C-:B------:R-:W-:Y:S01]  /*1cca0*/  SHF.R.S32.HI R0, RZ, 0x1f, R2.reuse ;  /* 0x0000001fff007819 */ /* 0x100fe20000011402 */
[----:B------:R-:W-:-:S04]  /*1ccb0*/  IMAD.MOV R7, RZ, RZ, -R2 ;  /* 0x000000ffff077224 */ /* 0x000fc800078e0a02 */
[----:B------:R-:W-:-:S04]  /*1ccc0*/  IMAD R0, R0, UR4, RZ ;  /* 0x0000000400007c24 */ /* 0x000fc8000f8e02ff */
[C---:B------:R-:W-:Y:S02]  /*1ccd0*/  IMAD R0, R2.reuse, UR5, R0 ;  /* 0x0000000502007c24 */ /* 0x040fe4000f8e0200 */
[----:B------:R-:W-:-:S04]  /*1cce0*/  IMAD.WIDE.U32 R2, R2, UR4, R4 ;  /* 0x0000000402027c25 */ /* 0x000fc8000f8e0004 */
[----:B------:R-:W-:Y:S02]  /*1ccf0*/  IMAD.IADD R3, R3, 0x1, R0 ;  /* 0x0000000103037824 */ /* 0x000fe400078e0200 */
[----:B------:R-:W-:-:S04]  /*1cd00*/  IMAD R0, R10, R7, R6 ;  /* 0x000000070a007224 */ /* 0x000fc800078e0206 */
[----:B------:R-:W-:Y:S01]  /*1cd10*/  IMAD.WIDE.U32 R8, R0, UR6, R2 ;  /* 0x0000000600087c25 */ /* 0x000fe2000f8e0002 */
[----:B------:R-:W-:Y:S02]  /*1cd20*/  SHF.R.S32.HI R7, RZ, 0x1f, R0 ;  /* 0x0000001fff077819 */ /* 0x000fe40000011400 */
[----:B------:R-:W-:Y:S01]  /*1cd30*/  IADD3 R3, R6, 0x80, RZ ;  /* 0x0000008006037810 */ /* 0x000fe20007ffe0ff */
[----:B0-----:R-:W-:Y:S01]  /*1cd40*/  IMAD.SHL.U32 R21, R11, 0x8, RZ ;  /* 0x000000080b157824 */ /* 0x001fe200078e00ff */
[----:B------:R-:W-:Y:S01]  /*1cd50*/  LEA R2, P0, R8, UR8, 0x1 ;  /* 0x0000000808027c11 */ /* 0x000fe2000f8008ff */
[----:B------:R-:W-:Y:S01]  /*1cd60*/  IMAD R7, R7, UR6, RZ ;  /* 0x0000000607077c24 */ /* 0x000fe2000f8e02ff */
[----:B------:R-:W-:Y:S01]  /*1cd70*/  LOP3.LUT R11, R11, 0x7f, RZ, 0xc0, !PT ;  /* 0x0000007f0b0b7812 */ /* 0x000fe200078ec0ff */
[----:B------:R-:W-:Y:S01]  /*1cd80*/  IMAD.MOV.U32 R6, RZ, RZ, R3 ;  /* 0x000000ffff067224 */ /* 0x000fe200078e0003 */
[----:B------:R-:W-:Y:S01]  /*1cd90*/  LOP3.LUT R21, R21, 0x38, RZ, 0xc0, !PT ;  /* 0x0000003815157812 */ /* 0x000fe200078ec0ff */
[----:B------:R-:W-:-:S02]  /*1cda0*/  IMAD R0, R0, UR7, R7 ;  /* 0x0000000700007c24 */ /* 0x000fc4000f8e0207 */
[----:B------:R-:W0:Y:S02]  /*1cdb0*/  @P1 LDC R7, c[0x0][0x44c] ;  /* 0x00011300ff071b82 */ /* 0x000e240000000800 */
[----:B------:R-:W-:Y:S01]  /*1cdc0*/  IMAD.IADD R0, R9, 0x1, R0 ;  /* 0x0000000109007824 */ /* 0x000fe200078e0200 */
[----:B------:R-:W-:-:S04]  /*1cdd0*/  SHF.R.U32.HI R9, RZ, 0x3, R11 ;  /* 0x00000003ff097819 */ /* 0x000fc8000001160b */
[----:B------:R-:W-:Y:S02]  /*1cde0*/  LEA.HI.X R0, R8, UR9, R0, 0x1, P0 ;  /* 0x0000000908007c11 */ /* 0x000fe400080f0c00 */
[----:B------:R-:W1:Y:S01]  /*1cdf0*/  @P1 LDC R8, c[0x0][0x450] ;  /* 0x00011400ff081b82 */ /* 0x000e620000000800 */
[----:B0-----:R-:W-:-:S05]  /*1ce00*/  @P1 IMAD.HI.U32 R7, R3, R7, RZ ;  /* 0x0000000703071227 */ /* 0x001fca00078e00ff */
[----:B-1----:R-:W-:-:S05]  /*1ce10*/  @P1 SHF.R.U32.HI R6, RZ, R8, R7 ;  /* 0x00000008ff061219 */ /* 0x002fca0000011607 */
        /* <DEDUP_REMOVED lines=10> */
[----:B------:R-:W-:Y:S02]  /*1cec0*/  IMAD R8, R8, UR6, RZ ;  /* 0x0000000608087c24 */ /* 0x000fe4000f8e02ff */
[----:B------:R-:W-:Y:S02]  /*1ced0*/  IMAD.IADD R5, R5, 0x1, R7 ;  /* 0x0000000105057824 */ /* 0x000fe400078e0207 */
[----:B------:R-:W-:-:S02]  /*1cee0*/  IMAD R8, R3, UR7, R8 ;  /* 0x0000000703087c24 */ /* 0x000fc4000f8e0208 */
[----:B------:R-:W-:-:S04]  /*1cef0*/  IMAD.WIDE.U32 R6, R3, UR6, R4 ;  /* 0x0000000603067c25 */ /* 0x000fc8000f8e0004 */
[----:B------:R-:W-:Y:S01]  /*1cf00*/  IMAD.IADD R4, R7, 0x1, R8 ;  /* 0x0000000107047824 */ /* 0x000fe200078e0208 */
[----:B------:R-:W-:-:S04]  /*1cf10*/  LEA R5, P1, R6, UR8, 0x1 ;  /* 0x0000000806057c11 */ /* 0x000fc8000f8208ff */
[----:B------:R-:W-:Y:S01]  /*1cf20*/  LEA.HI.X R4, R6, UR9, R4, 0x1, P1 ;  /* 0x0000000906047c11 */ /* 0x000fe200088f0c04 */
[----:B--2---:R-:W-:Y:S08]  /*1cf30*/  BRA.DIV UR4, `(.L_x_1841) ;  /* 0x0000005a04307947 */ /* 0x004ff0000b800000 */
[----:B------:R-:W2:Y:S01]  /*1cf40*/  LDL.LU R6, [R1+0x8] ;  /* 0x0000080001067983 */ /* 0x000ea20000300800 */
[----:B------:R-:W-:-:S03]  /*1cf50*/  IMAD.IADD R28, R9, 0x1, R28 ;  /* 0x00000001091c7824 */ /* 0x000fc600078e021c */
[----:B------:R-:W-:Y:S04]  /*1cf60*/  SHFL.IDX PT, R7, R0, RZ, 0x181f ;  /* 0x00181fff00077589 */ /* 0x000fe800000e0000 */
[----:B------:R-:W-:Y:S01]  /*1cf70*/  SHFL.IDX PT, R8, R4, RZ, 0x181f ;  /* 0x00181fff04087589 */ /* 0x000fe200000e0000 */
[----:B--2---:R-:W-:-:S03]  /*1cf80*/  IMAD R3, R6, R10, RZ ;  /* 0x0000000a06037224 */ /* 0x004fc600078e02ff */
[----:B------:R-:W0:Y:S02]  /*1cf90*/  SHFL.IDX PT, R6, R2, RZ, 0x181f ;  /* 0x00181fff02067589 */ /* 0x000e2400000e0000 */
[----:B------:R-:W-:-:S13]  /*1cfa0*/  ISETP.GE.AND P1, PT, R28, R3, PT ;  /* 0x000000031c00720c */ /* 0x000fda0003f26270 */
[----:B0-----:R-:W-:-:S05]  /*1cfb0*/  @!P1 LEA R6, P2, R21, R6, 0x1 ;  /* 0x0000000615069211 */ /* 0x001fca00078408ff */
[----:B------:R-:W-:-:S05]  /*1cfc0*/  @!P1 IMAD.X R7, RZ, RZ, R7, P2 ;  /* 0x000000ffff079224 */ /* 0x000fca00010e0607 */
        /* <DEDUP_REMOVED lines=69> */
[----:B------:R-:W-:-:S04]  /*1d420*/  @!P3 IMAD.X R0, RZ, RZ, R0, P2 ;  /* 0x000000ffff00b224 */ /* 0x000fc800010e0600 */
[----:B------:R-:W-:Y:S02]  /*1d430*/  @!P3 IMAD.MOV.U32 R7, RZ, RZ, R0 ;  /* 0x000000ffff07b224 */ /* 0x000fe400078e0000 */
[----:B------:R-:W-:Y:S01]  /*1d440*/  VIADD R0, R28, 0x90 ;  /* 0x000000901c007836 */ /* 0x000fe20000000000 */
[----:B0-----:R-:W-:Y:S02]  /*1d450*/  @!P1 LEA R2, P2, R21, R2, 0x1 ;  /* 0x0000000215029211 */ /* 0x001fe400078408ff */
[----:B------:R0:W-:Y:S02]  /*1d460*/  @!P3 LDGSTS.E.BYPASS.LTC128B.128 [R20+0xbc00], desc[UR42][R6.64], !P0 ;  /* 0x0bc000000614bfae */ /* 0x0001e4000c101d6a */
[----:B0-----:R-:W-:-:S05]  /*1d470*/  @!P1 IADD3.X R6, RZ, R8, RZ, P2, !PT ;  /* 0x00000008ff069210 */ /* 0x001fca00017fe4ff */
[----:B------:R-:W-:Y:S02]  /*1d480*/  @!P1 IMAD.MOV.U32 R7, RZ, RZ, R6 ;  /* 0x000000ffff079224 */ /* 0x000fe400078e0006 */
[----:B------:R-:W-:Y:S02]  /*1d490*/  @!P1 IMAD.MOV.U32 R6, RZ, RZ, R2 ;  /* 0x000000ffff069224 */ /* 0x000fe400078e0002 */
[----:B------:R-:W-:Y:S04]  /*1d4a0*/  SHFL.IDX PT, R2, R5, 0x3, 0x181f ;  /* 0x00781f0005027f89 */ /* 0x000fe800000e0000 */
        /* <DEDUP_REMOVED lines=11> */
[----:B------:R-:W-:Y:S04]  /*1d560*/  SHFL.IDX PT, R4, R4, 0x3, 0x181f ;  /* 0x00781f0004047f89 */ /* 0x000fe800000e0000 */
[----:B0-----:R-:W0:Y:S03]  /*1d570*/  SHFL.IDX PT, R6, R5, 0x2, 0x181f ;  /* 0x00581f0005067f89 */ /* 0x001e2600000e0000 */
[----:B0-----:R-:W-:-:S05]  /*1d580*/  @!P1 LEA R6, P2, R21, R6, 0x1 ;  /* 0x0000000615069211 */ /* 0x001fca00078408ff */
[----:B------:R-:W-:-:S05]  /*1d590*/  @!P1 IMAD.X R0, RZ, RZ, R0, P2 ;  /* 0x000000ffff009224 */ /* 0x000fca00010e0600 */
[----:B------:R-:W-:-:S05]  /*1d5a0*/  @!P1 MOV R7, R0 ;  /* 0x0000000000079202 */ /* 0x000fca0000000f00 */
[----:B------:R0:W-:Y:S02]  /*1d5b0*/  @!P1 LDGSTS.E.BYPASS.LTC128B.128 [R20+0xd400], desc[UR42][R6.64], !P0 ;  /* 0x0d40000006149fae */ /* 0x0001e4000c101d6a */
.L_x_2013:
[----:B------:R-:W-:-:S05]  /*1d5c0*/  VIADD R28, R28, 0xb0 ;  /* 0x000000b01c1c7836 */ /* 0x000fca0000000000 */
        /* <DEDUP_REMOVED lines=9> */
.L_x_1842:
        /* <DEDUP_REMOVED lines=16> */
[----:B------:R-:W2:Y:S03]  /*1d760*/  SYNCS.PHASECHK.TRANS64.TRYWAIT P0, [R22+URZ+0x16820], R0 ;  /* 0x01682000160075a7 */ /* 0x000ea6000800017f */
[----:B-12---:R-:W-:Y:S05]  /*1d770*/  @!P0 BRA `(.L_x_1844) ;  /* 0x0000006000008947 */ /* 0x006fea0003800000 */
.L_x_2014:
[----:B------:R-:W-:Y:S05]  /*1d780*/  BSYNC B0 ;  /* 0x0000000000007941 */ /* 0x000fea0003800000 */
.L_x_1843:
[----:B------:R-:W0:Y:S04]  /*1d790*/  LDL.LU R3, [R1+0x40] ;  /* 0x0000400001037983 */ /* 0x000e280000300800 */
[----:B------:R-:W2:Y:S01]  /*1d7a0*/  LDL R2, [R1+0x1c] ;  /* 0x00001c0001027983 */ /* 0x000ea20000100800 */
[----:B------:R-:W-:Y:S01]  /*1d7b0*/  BSSY B0, `(.L_x_1845) ;  /* 0x000010e000007945 */ /* 0x000fe20003800000 */
[----:B0-----:R-:W-:-:S05]  /*1d7c0*/  VIADD R7, R3, 0xfffffffe ;  /* 0xfffffffe03077836 */ /* 0x001fca0000000000 */
[----:B--2---:R-:W-:-:S13]  /*1d7d0*/  ISETP.GE.AND P0, PT, R7, R2, PT ;  /* 0x000000020700720c */ /* 0x004fda0003f06270 */
[----:B------:R-:W-:Y:S05]  /*1d7e0*/  @!P0 BRA `(.L_x_1846) ;  /* 0x0000001000288947 */ /* 0x000fea0003800000 */
[----:B------:R-:W0:Y:S01]  /*1d7f0*/  S2R R2, SR_TID.X ;  /* 0x0000000000027919 */ /* 0x000e220000002100 */
[----:B------:R-:W-:Y:S01]  /*1d800*/  ULDC UR4, c[0x0][0x2f4] ;  /* 0x0000bd0000047ab9 */ /* 0x000fe20000000800 */
[----:B------:R-:W-:Y:S01]  /*1d810*/  IMAD.MOV.U32 R6, RZ, RZ, R25 ;  /* 0x000000ffff067224 */ /* 0x000fe200078e0019 */
[----:B------:R-:W-:Y:S01]  /*1d820*/  MOV R20, R29 ;  /* 0x0000001d00147202 */ /* 0x000fe20000000f00 */
[----:B------:R2:W-:Y:S01]  /*1d830*/  STL [R1+0x8], R26 ;  /* 0x0000081a01007387 */ /* 0x0005e20000100800 */
[----:B0-----:R-:W-:-:S05]  /*1d840*/  IMAD.SHL.U32 R2, R2, 0x8, RZ ;  /* 0x0000000802027824 */ /* 0x001fca00078e00ff */
[----:B------:R-:W-:-:S04]  /*1d850*/  LOP3.LUT R2, R2, 0x38, RZ, 0xc0, !PT ;  /* 0x0000003802027812 */ /* 0x000fc800078ec0ff */
[----:B--2---:R-:W-:-:S13]  /*1d860*/  ISETP.GE.AND P1, PT, R2, UR4, PT ;  /* 0x0000000402007c0c */ /* 0x004fda000bf26270 */
.L_x_1859:
        /* <DEDUP_REMOVED lines=16> */
[----:B0-----:R-:W-:-:S04]  /*1d970*/  @P0 IMAD.HI.U32 R5, R4, R5, RZ ;  /* 0x0000000504050227 */ /* 0x001fc800078e00ff */
[----:B------:R-:W-:Y:S01]  /*1d980*/  IMAD.MOV.U32 R2, RZ, RZ, R4 ;  /* 0x000000ffff027224 */ /* 0x000fe200078e0004 */
        /* <DEDUP_REMOVED lines=16> */
[----:B------:R-:W-:Y:S02]  /*1da90*/  SEL R29, RZ, 0x1, P0 ;  /* 0x00000001ff1d7807 */ /* 0x000fe40000000000 */
[----:B------:R-:W-:Y:S02]  /*1daa0*/  MOV R26, R7 ;  /* 0x00000007001a7202 */ /* 0x000fe40000000f00 */
[----:B------:R-:W-:Y:S02]  /*1dab0*/  SEL R25, R25, RZ, P0 ;  /* 0x000000ff19197207 */ /* 0x000fe40000000000 */
[----:B------:R-:W-:Y:S02]  /*1dac0*/  LOP3.LUT R29, R20, R29, RZ, 0x3c, !PT ;  /* 0x0000001d141d7212 */ /* 0x000fe400078e3cff */
[----:B--2---:R-:W-:Y:S01]  /*1dad0*/  SHF.R.S32.HI R28, RZ, 0x1f, R4 ;  /* 0x0000001fff1c7819 */ /* 0x004fe20000011404 */
[----:B------:R-:W-:Y:S06]  /*1dae0*/  @!P2 BRA `(.L_x_1847) ;  /* 0x000000000004a947 */ /* 0x000fec0003800000 */
[----:B------:R-:W-:Y:S01]  /*1daf0*/  BPT.TRAP 0x1 ;  /* 0x000000040000795c */ /* 0x000fe20000300000 */
.L_x_1847:
[----:B------:R-:W-:Y:S01]  /*1db00*/  IMAD R5, R25, 0x8, R22 ;  /* 0x0000000819057824 */ /* 0x000fe200078e0216 */
[----:B------:R-:W-:Y:S01]  /*1db10*/  SHF.L.U32 R2, R29, 0x1f, RZ ;  /* 0x0000001f1d027819 */ /* 0x000fe200000006ff */
[----:B------:R-:W-:Y:S03]  /*1db20*/  BSSY B1, `(.L_x_1848) ;  /* 0x0000003000017945 */ /* 0x000fe60003800000 */
[----:B------:R-:W0:Y:S02]  /*1db30*/  SYNCS.PHASECHK.TRANS64.TRYWAIT P0, [R5+URZ+0x16840], R2 ;  /* 0x01684002050075a7 */ /* 0x000e24000800017f */
[----:B0-----:R-:W-:Y:S05]  /*1db40*/  @!P0 BRA `(.L_x_1849) ;  /* 0x0000005c00208947 */ /* 0x001fea0003800000 */
.L_x_2015:
[----:B------:R-:W-:Y:S05]  /*1db50*/  BSYNC B1 ;  /* 0x0000000000017941 */ /* 0x000fea0003800000 */
.L_x_1848:
[----:B------:R-:W2:Y:S01]  /*1db60*/  LDL R9, [R1+0xc] ;  /* 0x00000c0001097983 */ /* 0x000ea20000100800 */
[----:B------:R-:W-:Y:S01]  /*1db70*/  SHF.R.S32.HI R21, RZ, 0x1f, R0 ;  /* 0x0000001fff157819 */ /* 0x000fe20000011400 */
[----:B------:R-:W-:Y:S01]  /*1db80*/  ULDC.64 UR4, c[0x0][0x300] ;  /* 0x0000c00000047ab9 */ /* 0x000fe20000000a00 */
[----:B------:R-:W-:Y:S01]  /*1db90*/  LOP3.LUT P2, RZ, R23, 0x1, RZ, 0xc0, !PT ;  /* 0x0000000117ff7812 */ /* 0x000fe2000784c0ff */
[----:B------:R-:W1:Y:S01]  /*1dba0*/  S2R R8, SR_TID.X ;  /* 0x0000000000087919 */ /* 0x000e620000002100 */
        /* <DEDUP_REMOVED lines=10> */
[----:B------:R-:W-:-:S04]  /*1dc50*/  IMAD.WIDE.U32 R2, R18, UR4, R2 ;  /* 0x0000000412027c25 */ /* 0x000fc8000f8e0002 */
[----:B--2---:R-:W-:Y:S01]  /*1dc60*/  IMAD R7, R9, UR4, RZ ;  /* 0x0000000409077c24 */ /* 0x004fe2000f8e02ff */
[----:B-1----:R-:W-:-:S03]  /*1dc70*/  LOP3.LUT R9, R8, 0x7f, RZ, 0xc0, !PT ;  /* 0x0000007f08097812 */ /* 0x002fc600078ec0ff */
[----:B------:R-:W-:Y:S01]  /*1dc80*/  IMAD R7, R18, UR5, R7 ;  /* 0x0000000512077c24 */ /* 0x000fe2000f8e0207 */
[----:B------:R-:W-:Y:S01]  /*1dc90*/  ULDC.64 UR4, c[0x0][0x2e8] ;  /* 0x0000ba0000047ab9 */ /* 0x000fe20000000a00 */
[----:B------:R-:W-:Y:S02]  /*1dca0*/  IMAD.SHL.U32 R11, R9, 0x8, RZ ;  /* 0x00000008090b7824 */ /* 0x000fe400078e00ff */
[----:B------:R-:W-:Y:S02]  /*1dcb0*/  IMAD.SHL.U32 R9, R8, 0x8, RZ ;  /* 0x0000000808097824 */ /* 0x000fe400078e00ff */
[----:B------:R-:W-:-:S03]  /*1dcc0*/  IMAD.IADD R7, R7, 0x1, R3 ;  /* 0x0000000107077824 */ /* 0x000fc600078e0203 */
[----:B------:R-:W-:-:S04]  /*1dcd0*/  LOP3.LUT R9, R9, 0x1f8, RZ, 0xc0, !PT ;  /* 0x000001f809097812 */ /* 0x000fc800078ec0ff */
[----:B------:R-:W-:Y:S02]  /*1dce0*/  LOP3.LUT R9, R9, 0x38, R8, 0x78, !PT ;  /* 0x0000003809097812 */ /* 0x000fe400078e7808 */
        /* <DEDUP_REMOVED lines=49> */
.L_x_2033:
        /* <DEDUP_REMOVED lines=8> */
.L_x_1851:
        /* <DEDUP_REMOVED lines=11> */
.L_x_1852:
[----:B------:R1:W-:Y:S01]  /*1e130*/  SYNCS.ARRIVE.TRANS64.A1T0 RZ, [R5+URZ+0x16830], RZ ;  /* 0x016830ff05ff79a7 */ /* 0x0003e2000810003f */
[----:B------:R-:W-:Y:S05]  /*1e140*/  @!P3 BRA `(.L_x_1853) ;  /* 0x000000000004b947 */ /* 0x000fea0003800000 */
[----:B------:R-:W-:Y:S01]  /*1e150*/  BPT.TRAP 0x1 ;  /* 0x000000040000795c */ /* 0x000fe20000300000 */
.L_x_1853:
[----:B------:R-:W-:Y:S01]  /*1e160*/  SHF.L.U32 R2, R20, 0x1f, RZ ;  /* 0x0000001f14027819 */ /* 0x000fe200000006ff */
[----:B-1----:R-:W-:Y:S01]  /*1e170*/  IMAD R5, R6, 0x8, R22 ;  /* 0x0000000806057824 */ /* 0x002fe200078e0216 */
[----:B------:R-:W-:Y:S03]  /*1e180*/  BSSY B1, `(.L_x_1854) ;  /* 0x0000003000017945 */ /* 0x000fe60003800000 */
[----:B------:R-:W1:Y:S02]  /*1e190*/  SYNCS.PHASECHK.TRANS64.TRYWAIT P0, [R5+URZ+0x16860], R2 ;  /* 0x01686002050075a7 */ /* 0x000e64000800017f */
[----:B-1----:R-:W-:Y:S05]  /*1e1a0*/  @!P0 BRA `(.L_x_1855) ;  /* 0x0000005c00d88947 */ /* 0x002fea0003800000 */
.L_x_2034:
[----:B------:R-:W-:Y:S05]  /*1e1b0*/  BSYNC B1 ;  /* 0x0000000000017941 */ /* 0x000fea0003800000 */
.L_x_1854:
[----:B------:R-:W2:Y:S04]  /*1e1c0*/  LDL R11, [R1+0x18] ;  /* 0x00001800010b7983 */ /* 0x000ea80000100800 */
[----:B0-----:R-:W2:Y:S01]  /*1e1d0*/  LDL.LU R8, [R1+0x8] ;  /* 0x0000080001087983 */ /* 0x001ea20000300800 */
[----:B------:R-:W0:Y:S01]  /*1e1e0*/  S2R R12, SR_TID.X ;  /* 0x00000000000c7919 */ /* 0x000e220000002100 */
[----:B------:R-:W-:Y:S01]  /*1e1f0*/  UMOV UR4, 0xffffffff ;  /* 0xffffffff00047882 */ /* 0x000fe20000000000 */
[C---:B0-----:R-:W-:Y:S01]  /*1e200*/  IMAD.SHL.U32 R9, R12.reuse, 0x8, RZ ;  /* 0x000000080c097824 */ /* 0x041fe200078e00ff */
[----:B------:R-:W-:-:S04]  /*1e210*/  LOP3.LUT R3, R12, 0x7f, RZ, 0xc0, !PT ;  /* 0x0000007f0c037812 */ /* 0x000fc800078ec0ff */
[----:B------:R-:W-:Y:S01]  /*1e220*/  LOP3.LUT R9, R9, 0x1f8, RZ, 0xc0, !PT ;  /* 0x000001f809097812 */ /* 0x000fe200078ec0ff */
[----:B------:R-:W-:-:S03]  /*1e230*/  IMAD.SHL.U32 R10, R3, 0x8, RZ ;  /* 0x00000008030a7824 */ /* 0x000fc600078e00ff */
[----:B------:R-:W-:Y:S02]  /*1e240*/  LOP3.LUT R9, R9, 0x38, R12, 0x78, !PT ;  /* 0x0000003809097812 */ /* 0x000fe400078e780c */
[----:B------:R-:W-:Y:S02]  /*1e250*/  SHF.R.U32.HI R3, RZ, 0x3, R3 ;  /* 0x00000003ff037819 */ /* 0x000fe40000011603 */
[----:B------:R-:W-:-:S05]  /*1e260*/  LOP3.LUT R9, R9, 0x200, R10, 0xf8, !PT ;  /* 0x0000020009097812 */ /* 0x000fca00078ef80a */
[----:B------:R-:W-:Y:S02]  /*1e270*/  IMAD R6, R6, 0x2000, R9 ;  /* 0x0000200006067824 */ /* 0x000fe400078e0209 */
[----:B--2---:R-:W-:-:S05]  /*1e280*/  IMAD R8, R8, -0x80, R11 ;  /* 0xffffff8008087824 */ /* 0x004fca00078e020b */
[----:B------:R-:W-:Y:S01]  /*1e290*/  IADD3 R8, -R3, R8, RZ ;  /* 0x0000000803087210 */ /* 0x000fe20007ffe1ff */
        /* <DEDUP_REMOVED lines=43> */
[----:B0-----:R-:W-:-:S04]  /*1e550*/  IADD3 R2, P2, R2, R7, RZ ;  /* 0x0000000702027210 */ /* 0x001fc80007f5e0ff */
[----:B-1----:R-:W-:-:S05]  /*1e560*/  IADD3.X R3, RZ, R3, RZ, P2, !PT ;  /* 0x00000003ff037210 */ /* 0x002fca00017fe4ff */
[----:B------:R0:W-:Y:S04]  /*1e570*/  LDGSTS.E.BYPASS.LTC128B.128 [R6+0x3400], desc[UR42][R2.64], !P0 ;  /* 0x0340000002067fae */ /* 0x0001e8000c101d6a */
[----:B0-2---:R0:W1:Y:S02]  /*1e580*/  SHFL.IDX PT, R2, R17, 0x7, 0x181f ;  /* 0x00f81f0011027f89 */ /* 0x00506400000e0000 */
.L_x_2052:
        /* <DEDUP_REMOVED lines=28> */
.L_x_1857:
        /* <DEDUP_REMOVED lines=12> */
.L_x_1858:
[----:B------:R-:W2:Y:S01]  /*1e810*/  LDL R0, [R1+0x1c] ;  /* 0x00001c0001007983 */ /* 0x000ea20000100800 */
[----:B------:R0:W-:Y:S01]  /*1e820*/  SYNCS.ARRIVE.TRANS64.A1T0 RZ, [R5+URZ+0x16850], RZ ;  /* 0x016850ff05ff79a7 */ /* 0x0001e2000810003f */
[C---:B------:R-:W-:Y:S01]  /*1e830*/  VIADD R7, R26.reuse, 0xffffffff ;  /* 0xffffffff1a077836 */ /* 0x040fe20000000000 */
[----:B------:R-:W-:Y:S01]  /*1e840*/  MOV R6, R25 ;  /* 0x0000001900067202 */ /* 0x000fe20000000f00 */
[----:B------:R0:W-:Y:S01]  /*1e850*/  STL [R1+0x8], R26 ;  /* 0x0000081a01007387 */ /* 0x0001e20000100800 */
[----:B------:R-:W-:Y:S01]  /*1e860*/  IMAD.MOV.U32 R20, RZ, RZ, R29 ;  /* 0x000000ffff147224 */ /* 0x000fe200078e001d */
[----:B--2---:R-:W-:-:S13]  /*1e870*/  ISETP.GT.AND P0, PT, R26, R0, PT ;  /* 0x000000001a00720c */ /* 0x004fda0003f04270 */
[----:B0-----:R-:W-:Y:S05]  /*1e880*/  @P0 BRA `(.L_x_1859) ;  /* 0xffffffec00f80947 */ /* 0x001fea000383ffff */
.L_x_1846:
[----:B------:R-:W-:Y:S05]  /*1e890*/  BSYNC B0 ;  /* 0x0000000000007941 */ /* 0x000fea0003800000 */
.L_x_1845:
[----:B-1----:R-:W0:Y:S01]  /*1e8a0*/  S2R R0, SR_TID.X ;  /* 0x0000000000007919 */ /* 0x002e220000002100 */
        /* <DEDUP_REMOVED lines=16> */
.L_x_1861:
[----:B------:R-:W-:Y:S05]  /*1e9b0*/  BSYNC B0 ;  /* 0x0000000000007941 */ /* 0x000fea0003800000 */
.L_x_1860:
[----:B------:R-:W-:-:S05]  /*1e9c0*/  IMAD.U32 R0, RZ, RZ, UR38 ;  /* 0x00000026ff007e24 */ /* 0x000fca000f8e00ff */
[----:B------:R-:W-:-:S13]  /*1e9d0*/  ISETP.NE.AND P0, PT, R0, 0x3, PT ;  /* 0x000000030000780c */ /* 0x000fda0003f05270 */
[----:B------:R-:W-:Y:S05]  /*1e9e0*/  @!P0 BRA `(.L_x_1862) ;  /* 0x0000000000048947 */ /* 0x000fea0003800000 */
[----:B------:R-:W-:Y:S01]  /*1e9f0*/  BPT.TRAP 0x1 ;  /* 0x000000040000795c */ /* 0x000fe20000300000 */
.L_x_1862:
[----:B------:R-:W2:Y:S01]  /*1ea00*/  LDL.LU R2, [R1+0x18] ;  /* 0x0000180001027983 */ /* 0x000ea20000300800 */
[----:B------:R-:W-:Y:S01]  /*1ea10*/  IMAD R0, R25, 0x8, R22 ;  /* 0x0000000819007824 */ /* 0x000fe200078e0216 */
[----:B------:R-:W-:Y:S01]  /*1ea20*/  SHF.L.U32 R3, R29, 0x1f, RZ ;  /* 0x0000001f1d037819 */ /* 0x000fe200000006ff */
[----:B------:R-:W-:Y:S03]  /*1ea30*/  BSSY B0, `(.L_x_1863) ;  /* 0x0000004000007945 */ /* 0x000fe60003800000 */
[----:B------:R-:W0:Y:S01]  /*1ea40*/  SYNCS.PHASECHK.TRANS64.TRYWAIT P0, [R0+URZ+0x16860], R3 ;  /* 0x01686003000075a7 */ /* 0x000e22000800017f */
[----:B--2---:R-:W-:Y:S01]  /*1ea50*/  IMAD R6, R26, -0x80, R2 ;  /* 0xffffff801a067824 */ /* 0x004fe200078e0202 */
[----:B0-----:R-:W-:Y:S06]  /*1ea60*/  @!P0 BRA `(.L_x_1864) ;  /* 0x0000006000048947 */ /* 0x001fec0003800000 */
.L_x_2053:
[----:B------:R-:W-:Y:S05]  /*1ea70*/  BSYNC B0 ;  /* 0x0000000000007941 */ /* 0x000fea0003800000 */
.L_x_1863:
[----:B------:R-:W1:Y:S01]  /*1ea80*/  S2R R8, SR_TID.X ;  /* 0x0000000000087919 */ /* 0x000e620000002100 */
[----:B------:R-:W-:Y:S01]  /*1ea90*/  ULDC UR4, c[0x0][0x2f4] ;  /* 0x0000bd0000047ab9 */ /* 0x000fe20000000800 */
[C---:B-1----:R-:W-:Y:S01]  /*1eaa0*/  IMAD.SHL.U32 R2, R8.reuse, 0x8, RZ ;  /* 0x0000000808027824 */ /* 0x042fe200078e00ff */
[C---:B------:R-:W-:Y:S01]  /*1eab0*/  LOP3.LUT R5, R8.reuse, 0x7f, RZ, 0xc0, !PT ;  /* 0x0000007f08057812 */ /* 0x040fe200078ec0ff */
[----:B------:R-:W-:-:S03]  /*1eac0*/  IMAD.SHL.U32 R7, R8, 0x8, RZ ;  /* 0x0000000808077824 */ /* 0x000fc600078e00ff */
[----:B------:R-:W-:Y:S01]  /*1ead0*/  LOP3.LUT R2, R2, 0x1f8, RZ, 0xc0, !PT ;  /* 0x000001f802027812 */ /* 0x000fe200078ec0ff */
[----:B------:R-:W-:Y:S01]  /*1eae0*/  IMAD.SHL.U32 R4, R5, 0x8, RZ ;  /* 0x0000000805047824 */ /* 0x000fe200078e00ff */
[----:B------:R-:W-:Y:S02]  /*1eaf0*/  LOP3.LUT R7, R7, 0x38, RZ, 0xc0, !PT ;  /* 0x0000003807077812 */ /* 0x000fe400078ec0ff */
[----:B------:R-:W-:Y:S02]  /*1eb00*/  LOP3.LUT R2, R2, 0x38, R8, 0x78, !PT ;  /* 0x0000003802027812 */ /* 0x000fe400078e7808 */
[----:B------:R-:W-:Y:S01]  /*1eb10*/  ISETP.GE.AND P0, PT, R7, UR4, PT ;  /* 0x0000000407007c0c */ /* 0x000fe2000bf06270 */
[----:B------:R-:W-:Y:S01]  /*1eb20*/  UMOV UR4, 0xffffffff ;  /* 0xffffffff00047882 */ /* 0x000fe20000000000 */
[----:B------:R-:W-:Y:S02]  /*1eb30*/  SHF.R.U32.HI R5, RZ, 0x3, R5 ;  /* 0x00000003ff057819 */ /* 0x000fe40000011605 */
[----:B------:R-:W-:-:S03]  /*1eb40*/  LOP3.LUT R2, R2, 0x200, R4, 0xf8, !PT ;  /* 0x0000020002027812 */ /* 0x000fc600078ef804 */
[----:B------:R-:W-:Y:S01]  /*1eb50*/  IMAD.IADD R6, R6, 0x1, -R5 ;  /* 0x0000000106067824 */ /* 0x000fe200078e0a05 */
[----:B------:R-:W-:Y:S01]  /*1eb60*/  LEA R4, R25, R2, 0xd ;  /* 0x0000000219047211 */ /* 0x000fe200078e68ff */
[----:B------:R-:W-:Y:S06]  /*1eb70*/  BRA.DIV UR4, `(.L_x_1865) ;  /* 0x0000005e04d47947 */ /* 0x000fec000b800000 */
[----:B------:R-:W1:Y:S01]  /*1eb80*/  SHFL.IDX PT, R14, R17, RZ, 0x181f ;  /* 0x00181fff110e7589 */ /* 0x000e6200000e0000 */
[----:B------:R-:W-:Y:S01]  /*1eb90*/  IMAD.SHL.U32 R5, R7, 0x2, RZ ;  /* 0x0000000207057824 */ /* 0x000fe200078e00ff */
[----:B------:R-:W-:Y:S01]  /*1eba0*/  ISETP.LT.OR P1, PT, R6, 0x1, P0 ;  /* 0x000000010600780c */ /* 0x000fe20000721670 */
[----:B------:R-:W-:Y:S01]  /*1ebb0*/  IMAD R4, R4, 0x2, R22 ;  /* 0x0000000204047824 */ /* 0x000fe200078e0216 */
[----:B0-----:R-:W0:Y:S02]  /*1ebc0*/  SHFL.IDX PT, R3, R24, RZ, 0x181f ;  /* 0x00181fff18037589 */ /* 0x001e2400000e0000 */
[----:B-1----:R-:W-:Y:S02]  /*1ebd0*/  IADD3 R2, P2, R14, R5, RZ ;  /* 0x000000050e027210 */ /* 0x002fe40007f5e0ff */
[----:B------:R-:W1:Y:S03]  /*1ebe0*/  SHFL.IDX PT, R14, R17, 0x1, 0x181f ;  /* 0x00381f00110e7f89 */ /* 0x000e6600000e0000 */
        /* <DEDUP_REMOVED lines=39> */
.L_x_2071:
[----:B------:R-:W-:Y:S02]  /*1ee60*/  ISETP.LT.OR P0, PT, R6, 0x71, P0 ;  /* 0x000000710600780c */ /* 0x000fe40000701670 */
[----:B--23--:R-:W-:-:S05]  /*1ee70*/  IADD3 R2, P1, R14, R5, RZ ;  /* 0x000000050e027210 */ /* 0x00cfca0007f3e0ff */
[----:B------:R-:W-:-:S06]  /*1ee80*/  IMAD.X R3, RZ, RZ, R24, P1 ;  /* 0x000000ffff037224 */ /* 0x000fcc00008e0618 */
[----:B------:R-:W-:Y:S01]  /*1ee90*/  @!PT LDS RZ, [RZ] ;  /* 0x00000000fffff984 */ /* 0x000fe20000000800 */
[----:B------:R-:W-:Y:S01]  /*1eea0*/  @!PT LDS RZ, [RZ] ;  /* 0x00000000fffff984 */ /* 0x000fe20000000800 */
[----:B------:R-:W-:Y:S01]  /*1eeb0*/  @!PT LDS RZ, [RZ] ;  /* 0x00000000fffff984 */ /* 0x000fe20000000800 */
[----:B------:R0:W-:Y:S01]  /*1eec0*/  LDGSTS.E.BYPASS.LTC128B.128 [R4+0x3c00], desc[UR42][R2.64], !P0 ;  /* 0x03c0000002047fae */ /* 0x0001e2000c101d6a */
[----:B------:R-:W-:Y:S01]  /*1eed0*/  PLOP3.LUT P0, PT, PT, PT, PT, 0x80, 0x0 ;  /* 0x000000000000781c */ /* 0x000fe20003f0f070 */
[----:B------:R-:W-:-:S12]  /*1eee0*/  NOP ;  /* 0x0000000000007918 */ /* 0x000fd80000000000 */
.L_x_1866:
        /* <DEDUP_REMOVED lines=11> */
.L_x_1867:
[----:B------:R-:W-:Y:S01]  /*1efa0*/  VIADD R25, R25, 0x1 ;  /* 0x0000000119197836 */ /* 0x000fe20000000000 */
[----:B------:R0:W-:Y:S04]  /*1efb0*/  SYNCS.ARRIVE.TRANS64.A1T0 RZ, [R0+URZ+0x16850], RZ ;  /* 0x016850ff00ff79a7 */ /* 0x0001e8000810003f */
[----:B------:R-:W-:-:S04]  /*1efc0*/  ISETP.NE.AND P0, PT, R25, 0x2, PT ;  /* 0x000000021900780c */ /* 0x000fc80003f05270 */
[----:B0-----:R-:W-:Y:S02]  /*1efd0*/  SEL R0, RZ, 0x1, P0 ;  /* 0x00000001ff007807 */ /* 0x001fe40000000000 */
[----:B------:R-:W-:Y:S02]  /*1efe0*/  SEL R25, R25, RZ, P0 ;  /* 0x000000ff19197207 */ /* 0x000fe40000000000 */
[----:B------:R-:W-:-:S07]  /*1eff0*/  LOP3.LUT R29, R29, R0, RZ, 0x3c, !PT ;  /* 0x000000001d1d7212 */ /* 0x000fce00078e3cff */
.L_x_1826:
[----:B------:R-:W-:Y:S05]  /*1f000*/  BSYNC B7 ;  /* 0x0000000000077941 */ /* 0x000fea0003800000 */
.L_x_1824:
[----:B------:R-:W-:-:S13]  /*1f010*/  LOP3.LUT P0, RZ, R23, 0x4, RZ, 0xc0, !PT ;  /* 0x0000000417ff7812 */ /* 0x000fda000780c0ff */
[----:B------:R-:W-:Y:S05]  /*1f020*/  @!P0 BRA `(.L_x_1868) ;  /* 0x0000000000248947 */ /* 0x000fea0003800000 */
[----:B------:R-:W-:Y:S05]  /*1f030*/  WARPSYNC.ALL ;  /* 0x0000000000007948 */ /* 0x000fea0003800000 */
[----:B------:R-:W3:Y:S08]  /*1f040*/  S2UR UR5, SR_CgaCtaId ;  /* 0x00000000000579c3 */ /* 0x000ef00000008800 */
[----:B------:R-:W-:Y:S06]  /*1f050*/  BAR.SYNC.DEFER_BLOCKING 0x5, 0x200 ;  /* 0x0148000000007b1d */ /* 0x000fec0000010000 */
[----:B------:R-:W-:-:S02]  /*1f060*/  UMOV UR4, 0x400 ;  /* 0x0000040000047882 */ /* 0x000fc40000000000 */
[----:B---3--:R-:W-:-:S06]  /*1f070*/  ULEA UR4, UR5, UR4, 0x18 ;  /* 0x0000000405047291 */ /* 0x008fcc000f8ec03f */
[----:B------:R-:W-:-:S05]  /*1f080*/  IMAD.U32 R22, RZ, RZ, UR4 ;  /* 0x00000004ff167e24 */ /* 0x000fca000f8e00ff */
[----:B------:R3:W4:Y:S01]  /*1f090*/  LDS.128 R16, [R22+0x168d0] ;  /* 0x0168d00016107984 */ /* 0x0007220000000c00 */
[----:B------:R-:W-:Y:S06]  /*1f0a0*/  BAR.ARV 0x4, 0x200 ;  /* 0x0108000000007b1d */ /* 0x000fec0000002000 */
[----:B------:R-:W-:Y:S05]  /*1f0b0*/  BRA `(.L_x_1869) ;  /* 0x0000000800cc7947 */ /* 0x000fea0003800000 */
.L_x_1868:
        /* <DEDUP_REMOVED lines=10> */
[----:B------:R0:W3:Y:S01]  /*1f160*/  @!P1 LDG.E R3, desc[UR42][R2.64] ;  /* 0x0000002a02039981 */ /* 0x0000e2000c1e1900 */
[C---:B------:R-:W-:Y:S02]  /*1f170*/  ISETP.GE.U32.AND P2, PT, R7.reuse, 0x2, PT ;  /* 0x000000020700780c */ /* 0x040fe40003f46070 */
[C---:B------:R-:W-:Y:S01]  /*1f180*/  ISETP.GE.U32.AND P3, PT, R7.reuse, 0x4, PT ;  /* 0x000000040700780c */ /* 0x040fe20003f66070 */
[----:B------:R-:W-:Y:S01]  /*1f190*/  SHFL.IDX PT, R0, R16, RZ, 0x1f ;  /* 0x00001fff10007589 */ /* 0x000fe200000e0000 */
[C---:B------:R-:W-:Y:S02]  /*1f1a0*/  ISETP.GE.U32.AND P4, PT, R7.reuse, 0x8, PT ;  /* 0x000000080700780c */ /* 0x040fe40003f86070 */
[----:B------:R-:W-:Y:S01]  /*1f1b0*/  ISETP.GE.U32.AND P5, PT, R7, 0x10, PT ;  /* 0x000000100700780c */ /* 0x000fe20003fa6070 */
[----:B------:R-:W-:Y:S01]  /*1f1c0*/  SHFL.IDX PT, R16, R16, 0x1, 0x1f ;  /* 0x00201f0010107f89 */ /* 0x000fe200000e0000 */
[----:B0-----:R-:W-:Y:S01]  /*1f1d0*/  IMAD.MOV.U32 R2, RZ, RZ, RZ ;  /* 0x000000ffff027224 */ /* 0x001fe200078e00ff */
[----:B---3--:R-:W-:-:S02]  /*1f1e0*/  @!P1 MOV R2, R3 ;  /* 0x0000000300029202 */ /* 0x008fc40000000f00 */
[----:B------:R-:W-:-:S03]  /*1f1f0*/  ISETP.NE.AND P1, PT, R7, RZ, PT ;  /* 0x000000ff0700720c */ /* 0x000fc60003f25270 */
[----:B------:R-:W0:Y:S02]  /*1f200*/  SHFL.UP PT, R14, R2, 0x1, RZ ;  /* 0x04200000020e7989 */ /* 0x000e2400000e00ff */
[----:B0-----:R-:W-:-:S05]  /*1f210*/  SEL R5, R14, RZ, P1 ;  /* 0x000000ff0e057207 */ /* 0x001fca0000800000 */
[----:B------:R-:W-:-:S05]  /*1f220*/  IMAD.IADD R4, R2, 0x1, R5 ;  /* 0x0000000102047824 */ /* 0x000fca00078e0205 */
[----:B------:R-:W0:Y:S02]  /*1f230*/  SHFL.UP PT, R14, R4, 0x2, RZ ;  /* 0x04400000040e7989 */ /* 0x000e2400000e00ff */
[----:B0-----:R-:W-:-:S05]  /*1f240*/  SEL R5, R14, RZ, P2 ;  /* 0x000000ff0e057207 */ /* 0x001fca0001000000 */
[----:B------:R-:W-:-:S05]  /*1f250*/  IMAD.IADD R5, R4, 0x1, R5 ;  /* 0x0000000104057824 */ /* 0x000fca00078e0205 */
[----:B------:R-:W2:Y:S02]  /*1f260*/  SHFL.UP PT, R14, R5, 0x4, RZ ;  /* 0x04800000050e7989 */ /* 0x000ea400000e00ff */
[----:B--2---:R-:W-:-:S05]  /*1f270*/  SEL R6, R14, RZ, P3 ;  /* 0x000000ff0e067207 */ /* 0x004fca0001800000 */
[----:B------:R-:W-:-:S05]  /*1f280*/  IMAD.IADD R6, R5, 0x1, R6 ;  /* 0x0000000105067824 */ /* 0x000fca00078e0206 */
[----:B------:R-:W0:Y:S02]  /*1f290*/  SHFL.UP PT, R14, R6, 0x8, RZ ;  /* 0x05000000060e7989 */ /* 0x000e2400000e00ff */
[----:B0-----:R-:W-:-:S05]  /*1f2a0*/  SEL R3, R14, RZ, P4 ;  /* 0x000000ff0e037207 */ /* 0x001fca0002000000 */
[----:B------:R-:W-:-:S05]  /*1f2b0*/  IMAD.IADD R4, R6, 0x1, R3 ;  /* 0x0000000106047824 */ /* 0x000fca00078e0203 */
[----:B------:R-:W0:Y:S02]  /*1f2c0*/  SHFL.UP PT, R14, R4, 0x10, RZ ;  /* 0x06000000040e7989 */ /* 0x000e2400000e00ff */
[----:B0-----:R-:W-:-:S05]  /*1f2d0*/  SEL R3, R14, RZ, P5 ;  /* 0x000000ff0e037207 */ /* 0x001fca0002800000 */
[----:B------:R-:W-:-:S05]  /*1f2e0*/  IMAD.IADD R3, R4, 0x1, R3 ;  /* 0x0000000104037824 */ /* 0x000fca00078e0203 */
[----:B------:R0:W2:Y:S02]  /*1f2f0*/  SHFL.IDX PT, R14, R3, 0x1f, 0x1f ;  /* 0x03e01f00030e7f89 */ /* 0x0000a400000e0000 */
.L_x_2081:
[----:B------:R-:W-:Y:S02]  /*1f300*/  ULDC UR4, c[0x0][0xc38] ;  /* 0x00030e0000047ab9 */ /* 0x000fe40000000800 */
[----:B------:R-:W-:-:S04]  /*1f310*/  IMAD.U32 R4, RZ, RZ, UR4 ;  /* 0x00000004ff047e24 */ /* 0x000fc8000f8e00ff */
[----:B--2---:R-:W-:-:S04]  /*1f320*/  IMAD R5, R14, R4, RZ ;  /* 0x000000040e057224 */ /* 0x004fc800078e02ff */
[----:B------:R-:W-:-:S05]  /*1f330*/  IMAD.IADD R16, R16, 0x1, R5 ;  /* 0x0000000110107824 */ /* 0x000fca00078e0205 */
[----:B------:R-:W-:-:S13]  /*1f340*/  ISETP.GT.AND P6, PT, R16, R0, PT ;  /* 0x000000001000720c */ /* 0x000fda0003fc4270 */
[----:B------:R-:W-:Y:S05]  /*1f350*/  @P6 BRA `(.L_x_1871) ;  /* 0x00000000009c6947 */ /* 0x000fea0003800000 */
.L_x_1876:
[----:B------:R-:W2:Y:S01]  /*1f360*/  LDC R4, c[0x0][0xc3c] ;  /* 0x00030f00ff047b82 */ /* 0x000ea20000000800 */
[----:B------:R-:W-:-:S04]  /*1f370*/  IADD3 R19, R19, 0x1f, RZ ;  /* 0x0000001f13137810 */ /* 0x000fc80007ffe0ff */
[----:B--2---:R-:W-:-:S13]  /*1f380*/  ISETP.GE.AND P6, PT, R19, R4, PT ;  /* 0x000000041300720c */ /* 0x004fda0003fc6270 */
[----:B------:R-:W-:Y:S05]  /*1f390*/  @P6 BRA `(.L_x_1872) ;  /* 0x0000000400d06947 */ /* 0x000fea0003800000 */
[----:B------:R-:W2:Y:S01]  /*1f3a0*/  S2R R2, SR_TID.X ;  /* 0x0000000000027919 */ /* 0x000ea20000002100 */
[----:B------:R-:W-:Y:S01]  /*1f3b0*/  BSSY B0, `(.L_x_1873) ;  /* 0x0000009000007945 */ /* 0x000fe20003800000 */
[----:B--2---:R-:W-:-:S05]  /*1f3c0*/  LOP3.LUT R2, R2, 0x1f, RZ, 0xc0, !PT ;  /* 0x0000001f02027812 */ /* 0x004fca00078ec0ff */
[----:B------:R-:W-:Y:S02]  /*1f3d0*/  IMAD.IADD R5, R19, 0x1, R2 ;  /* 0x0000000113057824 */ /* 0x000fe400078e0202 */
[----:B------:R-:W-:-:S03]  /*1f3e0*/  IMAD.MOV.U32 R2, RZ, RZ, RZ ;  /* 0x000000ffff027224 */ /* 0x000fc600078e00ff */
[----:B------:R-:W-:-:S13]  /*1f3f0*/  ISETP.GE.OR P6, PT, R5, R4, !P0 ;  /* 0x000000040500720c */ /* 0x000fda00047c6670 */
[----:B------:R-:W-:Y:S05]  /*1f400*/  @P6 BRA `(.L_x_1874) ;  /* 0x00000000000c6947 */ /* 0x000fea0003800000 */
[----:B0-----:R-:W0:Y:S02]  /*1f410*/  LDC.64 R2, c[0x0][0xc80] ;  /* 0x00032000ff027b82 */ /* 0x001e240000000a00 */
[----:B0-----:R-:W-:-:S06]  /*1f420*/  IMAD.WIDE R2, R5, 0x4, R2 ;  /* 0x0000000405027825 */ /* 0x001fcc00078e0202 */
[----:B------:R2:W5:Y:S02]  /*1f430*/  LDG.E R2, desc[UR42][R2.64] ;  /* 0x0000002a02027981 */ /* 0x000564000c1e1900 */
.L_x_1874:
[----:B------:R-:W-:Y:S05]  /*1f440*/  BSYNC B0 ;  /* 0x0000000000007941 */ /* 0x000fea0003800000 */
.L_x_1873:
[----:B------:R-:W-:-:S03]  /*1f450*/  UMOV UR4, 0xffffffff ;  /* 0xffffffff00047882 */ /* 0x000fc60000000000 */
[----:B------:R-:W-:Y:S05]  /*1f460*/  BRA.DIV UR4, `(.L_x_1875) ;  /* 0x0000006204e87947 */ /* 0x000fea000b800000 */
[----:B-----5:R-:W3:Y:S02]  /*1f470*/  SHFL.UP PT, R14, R2, 0x1, RZ ;  /* 0x04200000020e7989 */ /* 0x020ee400000e00ff */
[----:B---3--:R-:W-:-:S05]  /*1f480*/  SEL R13, R14, RZ, P1 ;  /* 0x000000ff0e0d7207 */ /* 0x008fca0000800000 */
[----:B------:R-:W-:-:S05]  /*1f490*/  IMAD.IADD R13, R2, 0x1, R13 ;  /* 0x00000001020d7824 */ /* 0x000fca00078e020d */
[----:B------:R-:W3:Y:S02]  /*1f4a0*/  SHFL.UP PT, R14, R13, 0x2, RZ ;  /* 0x044000000d0e7989 */ /* 0x000ee400000e00ff */
[----:B---3--:R-:W-:-:S05]  /*1f4b0*/  SEL R14, R14, RZ, P2 ;  /* 0x000000ff0e0e7207 */ /* 0x008fca0001000000 */
[----:B0-2---:R-:W-:-:S05]  /*1f4c0*/  IMAD.IADD R3, R13, 0x1, R14 ;  /* 0x000000010d037824 */ /* 0x005fca00078e020e */
        /* <DEDUP_REMOVED lines=10> */
.L_x_2089:
[----:B------:R-:W-:Y:S02]  /*1f570*/  ULDC UR4, c[0x0][0xc38] ;  /* 0x00030e0000047ab9 */ /* 0x000fe40000000800 */
[----:B------:R-:W-:-:S05]  /*1f580*/  MOV R4, UR4 ;  /* 0x0000000400047c02 */ /* 0x000fca0008000f00 */
[----:B--2---:R-:W-:-:S04]  /*1f590*/  IMAD R5, R14, R4, RZ ;  /* 0x000000040e057224 */ /* 0x004fc800078e02ff */
[----:B------:R-:W-:-:S05]  /*1f5a0*/  IMAD.IADD R16, R5, 0x1, R16 ;  /* 0x0000000105107824 */ /* 0x000fca00078e0210 */
[----:B------:R-:W-:-:S13]  /*1f5b0*/  ISETP.GT.AND P6, PT, R16, R0, PT ;  /* 0x000000001000720c */ /* 0x000fda0003fc4270 */
[----:B------:R-:W-:Y:S05]  /*1f5c0*/  @!P6 BRA `(.L_x_1876) ;  /* 0xfffffffc0064e947 */ /* 0x000fea000383ffff */
.L_x_1871:
        /* <DEDUP_REMOVED lines=8> */
.L_x_2093:
[----:B------:R-:W-:Y:S01]  /*1f650*/  ISETP.NE.AND P0, PT, R6, RZ, PT ;  /* 0x000000ff0600720c */ /* 0x000fe20003f05270 */
[----:B------:R-:W-:-:S12]  /*1f660*/  IMAD.MOV.U32 R6, RZ, RZ, RZ ;  /* 0x000000ffff067224 */ /* 0x000fd800078e00ff */
[----:B------:R-:W-:Y:S05]  /*1f670*/  @!P0 BRA `(.L_x_1878) ;  /* 0x0000000000108947 */ /* 0x000fea0003800000 */
[----:B------:R-:W-:Y:S01]  /*1f680*/  UMOV UR4, 0xffffffff ;  /* 0xffffffff00047882 */ /* 0x000fe20000000000 */
[----:B-1----:R-:W-:Y:S02]  /*1f690*/  VIADD R12, R5, 0xffffffff ;  /* 0xffffffff050c7836 */ /* 0x002fe40000000000 */
[----:B------:R-:W-:Y:S05]  /*1f6a0*/  BRA.DIV UR4, `(.L_x_1879) ;  /* 0x00000066045c7947 */ /* 0x000fea000b800000 */
[----:B------:R4:W1:Y:S02]  /*1f6b0*/  SHFL.IDX PT, R6, R3, R12, 0x1f ;  /* 0x00001f0c03067589 */ /* 0x00086400000e0000 */
.L_x_1878:
[----:B0-2-4-:R-:W0:Y:S01]  /*1f6c0*/  LDC.64 R2, c[0x0][0xc90] ;  /* 0x00032400ff027b82 */ /* 0x015e220000000a00 */
[----:B------:R-:W-:-:S04]  /*1f6d0*/  IMAD.IADD R19, R5, 0x1, R19 ;  /* 0x0000000105137824 */ /* 0x000fc800078e0213 */
[----:B0-----:R-:W-:-:S05]  /*1f6e0*/  IMAD.WIDE R2, R19, 0x4, R2 ;  /* 0x0000000413027825 */ /* 0x001fca00078e0202 */
[----:B------:R0:W3:Y:S01]  /*1f6f0*/  LDG.E R7, desc[UR42][R2.64] ;  /* 0x0000002a02077981 */ /* 0x0000e2000c1e1900 */
[----:B-1----:R-:W-:-:S04]  /*1f700*/  IMAD R16, R6, R4, R16 ;  /* 0x0000000406107224 */ /* 0x002fc800078e0210 */
[----:B------:R-:W-:Y:S01]  /*1f710*/  IMAD.IADD R0, R0, 0x1, -R16 ;  /* 0x0000000100007824 */ /* 0x000fe200078e0a10 */
[----:B0-----:R-:W-:Y:S01]  /*1f720*/  MOV R2, RZ ;  /* 0x000000ff00027202 */ /* 0x001fe20000000f00 */
[----:B---3--:R-:W-:-:S05]  /*1f730*/  IMAD R5, R17, R7, RZ ;  /* 0x0000000711057224 */ /* 0x008fca00078e02ff */
[-C--:B------:R-:W-:Y:S02]  /*1f740*/  IABS R8, R5.reuse ;  /* 0x0000000500087213 */ /* 0x080fe40000000000 */
[----:B------:R-:W-:Y:S02]  /*1f750*/  IABS R6, R5 ;  /* 0x0000000500067213 */ /* 0x000fe40000000000 */
[----:B------:R-:W0:Y:S03]  /*1f760*/  I2F.RP R9, R8 ;  /* 0x0000000800097306 */ /* 0x000e260000209400 */
[----:B------:R-:W-:-:S05]  /*1f770*/  IMAD.MOV R6, RZ, RZ, -R6 ;  /* 0x000000ffff067224 */ /* 0x000fca00078e0a06 */
[----:B0-----:R-:W0:Y:S02]  /*1f780*/  MUFU.RCP R9, R9 ;  /* 0x0000000900097308 */ /* 0x001e240000001000 */
[----:B0-----:R-:W-:-:S06]  /*1f790*/  VIADD R10, R9, 0xffffffe ;  /* 0x0ffffffe090a7836 */ /* 0x001fcc0000000000 */
[----:B------:R-:W0:Y:S02]  /*1f7a0*/  F2I.FTZ.U32.TRUNC.NTZ R3, R10 ;  /* 0x0000000a00037305 */ /* 0x000e24000021f000 */
        /* <DEDUP_REMOVED lines=21> */
[----:B------:R-:W-:-:S04]  /*1f900*/  VIADDMNMX R4, R3, R4, R7, PT ;  /* 0x0000000403047246 */ /* 0x000fc80003800107 */
[----:B------:R-:W-:-:S04]  /*1f910*/  IABS R7, R4 ;  /* 0x0000000400077213 */ /* 0x000fc80000000000 */
[----:B------:R-:W0:Y:S08]  /*1f920*/  I2F.RP R8, R7 ;  /* 0x0000000700087306 */ /* 0x000e300000209400 */
[----:B0-----:R-:W0:Y:S02]  /*1f930*/  MUFU.RCP R8, R8 ;  /* 0x0000000800087308 */ /* 0x001e240000001000 */
[----:B0-----:R-:W-:-:S06]  /*1f940*/  IADD3 R3, R8, 0xffffffe, RZ ;  /* 0x0ffffffe08037810 */ /* 0x001fcc0007ffe0ff */
[----:B------:R-:W0:Y:S02]  /*1f950*/  F2I.FTZ.U32.TRUNC.NTZ R3, R3 ;  /* 0x0000000300037305 */ /* 0x000e24000021f000 */
[----:B0-----:R-:W-:-:S04]  /*1f960*/  IMAD.MOV R0, RZ, RZ, -R3 ;  /* 0x000000ffff007224 */ /* 0x001fc800078e0a03 */
[----:B------:R-:W-:Y:S01]  /*1f970*/  IMAD R9, R0, R7, RZ ;  /* 0x0000000700097224 */ /* 0x000fe200078e02ff */
[----:B------:R-:W-:-:S03]  /*1f980*/  IABS R0, R4 ;  /* 0x0000000400007213 */ /* 0x000fc60000000000 */
[----:B------:R-:W-:Y:S01]  /*1f990*/  IMAD.HI.U32 R2, R3, R9, R2 ;  /* 0x0000000903027227 */ /* 0x000fe200078e0002 */
[----:B------:R-:W-:-:S03]  /*1f9a0*/  IABS R9, R5 ;  /* 0x0000000500097213 */ /* 0x000fc60000000000 */
        /* <DEDUP_REMOVED lines=8> */
[C---:B------:R-:W-:Y:S01]  /*1fa30*/  LOP3.LUT R0, R5.reuse, R4, RZ, 0x3c, !PT ;  /* 0x0000000405007212 */ /* 0x040fe200078e3cff */
[----:B------:R-:W-:-:S03]  /*1fa40*/  IMAD.IADD R5, R5, 0x1, R6 ;  /* 0x0000000105057824 */ /* 0x000fc600078e0206 */
[----:B------:R-:W-:-:S07]  /*1fa50*/  ISETP.GE.AND P2, PT, R0, RZ, PT ;  /* 0x000000ff0000720c */ /* 0x000fce0003f46270 */
[----:B------:R-:W-:-:S06]  /*1fa60*/  @P0 VIADD R2, R2, 0x1 ;  /* 0x0000000102020836 */ /* 0x000fcc0000000000 */
[----:B------:R-:W-:Y:S02]  /*1fa70*/  @!P2 IADD3 R2, -R2, RZ, RZ ;  /* 0x000000ff0202a210 */ /* 0x000fe40007ffe1ff */
[----:B------:R-:W-:Y:S01]  /*1fa80*/  @!P1 LOP3.LUT R2, RZ, R4, RZ, 0x33, !PT ;  /* 0x00000004ff029212 */ /* 0x000fe200078e33ff */
[----:B------:R-:W-:-:S04]  /*1fa90*/  IMAD.MOV R4, RZ, RZ, -R4 ;  /* 0x000000ffff047224 */ /* 0x000fc800078e0a04 */
[----:B------:R-:W-:Y:S01]  /*1faa0*/  IMAD R18, R2, R4, R5 ;  /* 0x0000000402127224 */ /* 0x000fe200078e0205 */
[----:B------:R-:W-:-:S05]  /*1fab0*/  LOP3.LUT R2, RZ, R2, RZ, 0x33, !PT ;  /* 0x00000002ff027212 */ /* 0x000fca00078e33ff */
[----:B------:R-:W-:Y:S01]  /*1fac0*/  IMAD.IADD R17, R17, 0x1, R2 ;  /* 0x0000000111117824 */ /* 0x000fe200078e0202 */
[----:B------:R-:W-:Y:S06]  /*1fad0*/  BRA `(.L_x_1880) ;  /* 0x00000000001c7947 */ /* 0x000fec0003800000 */
.L_x_1872:
[----:B------:R-:W-:Y:S01]  /*1fae0*/  UMOV UR4, URZ ;  /* 0x0000003f00047c82 */ /* 0x000fe20008000000 */
[----:B------:R-:W-:Y:S01]  /*1faf0*/  UMOV UR5, URZ ;  /* 0x0000003f00057c82 */ /* 0x000fe20008000000 */
[----:B------:R-:W-:Y:S01]  /*1fb00*/  ULDC UR6, c[0x0][0xc3c] ;  /* 0x00030f0000067ab9 */ /* 0x000fe20000000800 */
[----:B------:R-:W-:Y:S02]  /*1fb10*/  IMAD.MOV.U32 R16, RZ, RZ, R0 ;  /* 0x000000ffff107224 */ /* 0x000fe400078e0000 */
[----:B------:R-:W-:Y:S02]  /*1fb20*/  IMAD.U32 R17, RZ, RZ, UR4 ;  /* 0x00000004ff117e24 */ /* 0x000fe4000f8e00ff */
[----:B------:R-:W-:Y:S02]  /*1fb30*/  IMAD.U32 R18, RZ, RZ, UR5 ;  /* 0x00000005ff127e24 */ /* 0x000fe4000f8e00ff */
[----:B------:R-:W-:-:S07]  /*1fb40*/  IMAD.U32 R19, RZ, RZ, UR6 ;  /* 0x00000006ff137e24 */ /* 0x000fce000f8e00ff */
.L_x_1880:
[----:B------:R-:W2:Y:S01]  /*1fb50*/  S2R R0, SR_TID.X ;  /* 0x0000000000007919 */ /* 0x000ea20000002100 */
[----:B------:R-:W-:Y:S05]  /*1fb60*/  WARPSYNC.ALL ;  /* 0x0000000000007948 */ /* 0x000fea0003800000 */
[----:B------:R-:W-:Y:S01]  /*1fb70*/  BAR.SYNC.DEFER_BLOCKING 0x4, 0x200 ;  /* 0x0108000000007b1d */ /* 0x000fe20000010000 */
[----:B--2---:R-:W-:-:S04]  /*1fb80*/  LOP3.LUT R0, R0, 0x1f, RZ, 0xc0, !PT ;  /* 0x0000001f00007812 */ /* 0x004fc800078ec0ff */
[----:B------:R-:W-:-:S13]  /*1fb90*/  ISETP.NE.AND P0, PT, R0, RZ, PT ;  /* 0x000000ff0000720c */ /* 0x000fda0003f05270 */
[----:B0-----:R-:W0:Y:S01]  /*1fba0*/  @!P0 S2R R3, SR_CgaCtaId ;  /* 0x0000000000038919 */ /* 0x001e220000008800 */
[----:B------:R-:W-:-:S04]  /*1fbb0*/  @!P0 MOV R0, 0x400 ;  /* 0x0000040000008802 */ /* 0x000fc80000000f00 */
[----:B0-----:R-:W-:-:S05]  /*1fbc0*/  @!P0 LEA R22, R3, R0, 0x18 ;  /* 0x0000000003168211 */ /* 0x001fca00078ec0ff */
[----:B------:R0:W-:Y:S01]  /*1fbd0*/  @!P0 STS.128 [R22+0x168d0], R16 ;  /* 0x0168d01016008388 */ /* 0x0001e20000000c00 */
[----:B------:R-:W-:Y:S06]  /*1fbe0*/  BAR.ARV 0x5, 0x200 ;  /* 0x0148000000007b1d */ /* 0x000fec0000002000 */
.L_x_1869:
[----:B------:R-:W-:Y:S02]  /*1fbf0*/  ULDC UR4, c[0x0][0xc3c] ;  /* 0x00030f0000047ab9 */ /* 0x000fe40000000800 */
[----:B----4-:R-:W-:-:S13]  /*1fc00*/  ISETP.GE.AND P0, PT, R19, UR4, PT ;  /* 0x0000000413007c0c */ /* 0x010fda000bf06270 */
[----:B------:R-:W-:Y:S05]  /*1fc10*/  @!P0 BRA `(.L_x_1881) ;  /* 0xffffff9c009c8947 */ /* 0x000fea000383ffff */
[----:B------:R-:W-:Y:S05]  /*1fc20*/  BSYNC B8 ;  /* 0x0000000000087941 */ /* 0x000fea0003800000 */
.L_x_1772:
[----:B0-----:R-:W4:Y:S01]  /*1fc30*/  LDL.LU R0, [R1+0x44] ;  /* 0x0000440001007983 */ /* 0x001f220000300800 */
[----:B------:R-:W-:Y:S01]  /*1fc40*/  BSSY B0, `(.L_x_1882) ;  /* 0x000000b000007945 */ /* 0x000fe20003800000 */
[----:B------:R-:W0:Y:S01]  /*1fc50*/  S2R R5, SR_CgaCtaId ;  /* 0x0000000000057919 */ /* 0x000e220000008800 */
[----:B----4-:R-:W-:-:S04]  /*1fc60*/  IADD3 R0, R0, 0x1, RZ ;  /* 0x0000000100007810 */ /* 0x010fc80007ffe0ff */
        /* <DEDUP_REMOVED lines=8> */
.L_x_2096:
[----:B------:R-:W-:Y:S05]  /*1fcf0*/  BSYNC B0 ;  /* 0x0000000000007941 */ /* 0x000fea0003800000 */
.L_x_1882:
[----:B------:R-:W-:-:S03]  /*1fd00*/  UMOV UR4, 0xffffffff ;  /* 0xffffffff00047882 */ /* 0x000fc60000000000 */
[----:B------:R-:W-:Y:S05]  /*1fd10*/  BRA.DIV UR4, `(.L_x_1884) ;  /* 0x0000005e04fc7947 */ /* 0x000fea000b800000 */
[----:B0-----:R-:W0:Y:S02]  /*1fd20*/  S2R R0, SR_TID.X ;  /* 0x0000000000007919 */ /* 0x001e240000002100 */
[----:B0-----:R-:W-:-:S04]  /*1fd30*/  SHF.R.U32.HI R0, RZ, 0x5, R0 ;  /* 0x00000005ff007819 */ /* 0x001fc80000011600 */
[----:B------:R-:W-:-:S05]  /*1fd40*/  LOP3.LUT R0, R0, 0x3, RZ, 0xc0, !PT ;  /* 0x0000000300007812 */ /* 0x000fca00078ec0ff */
[----:B------:R0:W4:Y:S02]  /*1fd50*/  SHFL.IDX PT, R14, R0, RZ, 0x1f ;  /* 0x00001fff000e7589 */ /* 0x00012400000e0000 */
.L_x_2099:
[----:B----4-:R-:W-:-:S13]  /*1fd60*/  ISETP.NE.AND P0, PT, R14, RZ, PT ;  /* 0x000000ff0e00720c */ /* 0x010fda0003f05270 */
[----:B------:R-:W-:Y:S05]  /*1fd70*/  @P0 BRA `(.L_x_1556) ;  /* 0x0000000000880947 */ /* 0x000fea0003800000 */
[----:B------:R-:W-:-:S03]  /*1fd80*/  UMOV UR4, 0xffffffff ;  /* 0xffffffff00047882 */ /* 0x000fc60000000000 */
[----:B------:R-:W-:Y:S05]  /*1fd90*/  BRA.DIV UR4, `(.L_x_1885) ;  /* 0x0000006204107947 */ /* 0x000fea000b800000 */
[----:B------:R-:W-:-:S13]  /*1fda0*/  ELECT P6, URZ, PT ;  /* 0x00000000003f782f */ /* 0x000fda00038c0000 */
.L_x_2102:
[----:B------:R-:W-:Y:S05]  /*1fdb0*/  @!P6 BRA `(.L_x_1556) ;  /* 0x000000000078e947 */ /* 0x000fea0003800000 */
[----:B------:R-:W-:-:S06]  /*1fdc0*/  ULOP3.LUT UR4, UR37, 0x2, URZ, 0xfc, !UPT ;  /* 0x0000000225047892 */ /* 0x000fcc000f8efc3f */
[----:B0-----:R-:W-:-:S05]  /*1fdd0*/  IMAD.U32 R0, RZ, RZ, UR4 ;  /* 0x00000004ff007e24 */ /* 0x001fca000f8e00ff */
[----:B------:R-:W-:-:S13]  /*1fde0*/  ISETP.NE.AND P0, PT, R0, 0x3, PT ;  /* 0x000000030000780c */ /* 0x000fda0003f05270 */
[----:B------:R-:W-:Y:S05]  /*1fdf0*/  @!P0 BRA `(.L_x_1886) ;  /* 0x0000000000048947 */ /* 0x000fea0003800000 */
[----:B------:R-:W-:Y:S01]  /*1fe00*/  BPT.TRAP 0x1 ;  /* 0x000000040000795c */ /* 0x000fe20000300000 */
.L_x_1886:
[----:B------:R-:W-:Y:S01]  /*1fe10*/  IMAD R3, R25, 0x8, R5 ;  /* 0x0000000819037824 */ /* 0x000fe200078e0205 */
[----:B------:R-:W-:Y:S01]  /*1fe20*/  SHF.L.U32 R2, R29, 0x1f, RZ ;  /* 0x0000001f1d027819 */ /* 0x000fe200000006ff */
[----:B------:R-:W-:-:S03]  /*1fe30*/  VIADD R25, R25, 0x1 ;  /* 0x0000000119197836 */ /* 0x000fc60000000000 */
[----:B------:R-:W0:Y:S02]  /*1fe40*/  SYNCS.PHASECHK.TRANS64.TRYWAIT P1, [R3+URZ+0x16840], R2 ;  /* 0x01684002030075a7 */ /* 0x000e24000802017f */
[----:B------:R-:W-:-:S04]  /*1fe50*/  ISETP.NE.AND P2, PT, R25, 0x2, PT ;  /* 0x000000021900780c */ /* 0x000fc80003f45270 */
[----:B------:R-:W-:Y:S01]  /*1fe60*/  SEL R0, RZ, 0x1, P2 ;  /* 0x00000001ff007807 */ /* 0x000fe20001000000 */
[----:B0-----:R-:W-:Y:S08]  /*1fe70*/  @!P1 BRA `(.L_x_1887) ;  /* 0x0000005c00f89947 */ /* 0x001ff00003800000 */
.L_x_2103:
[----:B------:R-:W-:Y:S02]  /*1fe80*/  SEL R25, R25, RZ, P2 ;  /* 0x000000ff19197207 */ /* 0x000fe40001000000 */
[----:B------:R-:W-:Y:S01]  /*1fe90*/  LOP3.LUT R0, R29, R0, RZ, 0x3c, !PT ;  /* 0x000000001d007212 */ /* 0x000fe200078e3cff */
[----:B------:R-:W-:Y:S06]  /*1fea0*/  @!P0 BRA `(.L_x_1888) ;  /* 0x0000000000048947 */ /* 0x000fec0003800000 */
[----:B------:R-:W-:Y:S01]  /*1feb0*/  BPT.TRAP 0x1 ;  /* 0x000000040000795c */ /* 0x000fe20000300000 */
.L_x_1888:
[----:B------:R-:W-:Y:S01]  /*1fec0*/  IMAD R25, R25, 0x8, R5 ;  /* 0x0000000819197824 */ /* 0x000fe200078e0205 */
[----:B------:R-:W-:-:S04]  /*1fed0*/  SHF.L.U32 R0, R0, 0x1f, RZ ;  /* 0x0000001f00007819 */ /* 0x000fc800000006ff */
[----:B------:R-:W4:Y:S02]  /*1fee0*/  SYNCS.PHASECHK.TRANS64.TRYWAIT P1, [R25+URZ+0x16840], R0 ;  /* 0x01684000190075a7 */ /* 0x000f24000802017f */
[----:B----4-:R-:W-:Y:S05]  /*1fef0*/  @!P1 BRA `(.L_x_1889) ;  /* 0x0000005c00ec9947 */ /* 0x010fea0003800000 */
.L_x_2104:
[----:B------:R-:W-:Y:S05]  /*1ff00*/  @!P0 BRA `(.L_x_1890) ;  /* 0x0000000000048947 */ /* 0x000fea0003800000 */
[----:B------:R-:W-:Y:S01]  /*1ff10*/  BPT.TRAP 0x1 ;  /* 0x000000040000795c */ /* 0x000fe20000300000 */
.L_x_1890:
[----:B------:R-:W5:Y:S02]  /*1ff20*/  SYNCS.PHASECHK.TRANS64.TRYWAIT P1, [R3+URZ+0x16860], R2 ;  /* 0x01686002030075a7 */ /* 0x000f64000802017f */
[----:B-----5:R-:W-:Y:S05]  /*1ff30*/  @!P1 BRA `(.L_x_1891) ;  /* 0x0000005c00f09947 */ /* 0x020fea0003800000 */
.L_x_2105:
[----:B------:R-:W-:Y:S05]  /*1ff40*/  @!P0 BRA `(.L_x_1892) ;  /* 0x0000000000048947 */ /* 0x000fea0003800000 */
[----:B------:R-:W-:Y:S01]  /*1ff50*/  BPT.TRAP 0x1 ;  /* 0x000000040000795c */ /* 0x000fe20000300000 */
.L_x_1892:
[----:B------:R0:W0:Y:S02]  /*1ff60*/  SYNCS.PHASECHK.TRANS64.TRYWAIT P0, [R25+URZ+0x16860], R0 ;  /* 0x01686000190075a7 */ /* 0x000024000800017f */
[----:B0-----:R-:W-:Y:S05]  /*1ff70*/  @!P0 NANOSLEEP.SYNCS 0x989680 ;  /* 0x009896800000895d */ /* 0x001fea0003900000 */
[----:B------:R-:W0:Y:S02]  /*1ff80*/  @!P0 SYNCS.PHASECHK.TRANS64 P0, [R25+URZ+0x16860], R0 ;  /* 0x01686000190085a7 */ /* 0x000e24000800007f */
[----:B0-----:R-:W-:Y:S05]  /*1ff90*/  @!P0 BRA `(.L_x_1892) ;  /* 0xfffffffc00f08947 */ /* 0x001fea000383ffff */
.L_x_1556:
[----:B------:R-:W-:Y:S05]  /*1ffa0*/  BSYNC B9 ;  /* 0x0000000000097941 */ /* 0x000fea0003800000 */
.L_x_1553:
[----:B------:R-:W-:Y:S05]  /*1ffb0*/  EXIT ;  /* 0x000000000000794d */ /* 0x000fea0003800000 */
.L_x_1582:
[----:B0-----:R0:W1:Y:S02]  /*1ffc0*/  SYNCS.PHASECHK.TRANS64.TRYWAIT P6, [R70+URZ+0x16890], R79 ;  /* 0x0168904f460075a7 */ /* 0x00106400080c017f */
[----:B-1----:R-:W-:Y:S05]  /*1ffd0*/  @!P6 NANOSLEEP.SYNCS 0x989680 ;  /* 0x009896800000e95d */ /* 0x002fea0003900000 */
[----:B------:R-:W1:Y:S02]  /*1ffe0*/  @!P6 SYNCS.PHASECHK.TRANS64 P6, [R70+URZ+0x16890], R79 ;  /* 0x0168904f4600e5a7 */ /* 0x000e6400080c007f */
[----:B-1----:R-:W-:Y:S05]  /*1fff0*/  @!P6 BRA `(.L_x_1582) ;  /* 0xfffffffc00f0e947 */ /* 0x002fea000383ffff */
[----:B------:R-:W-:Y:S05]  /*20000*/  BRA `(.L_x_1893) ;  /* 0xfffffe2c007c7947 */ /* 0x000fea000383ffff */
.L_x_1583:
        /* <DEDUP_REMOVED lines=8> */
.L_x_1895:
[----:B------:R-:W-:Y:S05]  /*20090*/  BSYNC B1 ;  /* 0x0000000000017941 */ /* 0x000fea0003800000 */
.L_x_1894:
[----:B------:R-:W-:Y:S02]  /*200a0*/  IMAD.MOV.U32 R13, RZ, RZ, R84 ;  /* 0x000000ffff0d7224 */ /* 0x000fe400078e0054 */
[----:B------:R-:W-:Y:S02]  /*200b0*/  IMAD.MOV.U32 R12, RZ, RZ, RZ ;  /* 0x000000ffff0c7224 */ /* 0x000fe400078e00ff */
[----:B------:R-:W-:Y:S02]  /*200c0*/  IMAD.MOV.U32 R11, RZ, RZ, 0x1c1f ;  /* 0x00001c1fff0b7424 */ /* 0x000fe400078e00ff */
[----:B------:R-:W-:Y:S02]  /*200d0*/  IMAD.MOV.U32 R15, RZ, RZ, -0x1 ;  /* 0xffffffffff0f7424 */ /* 0x000fe400078e00ff */
[----:B------:R-:W-:-:S07]  /*200e0*/  IMAD.MOV.U32 R81, RZ, RZ, R14 ;  /* 0x000000ffff517224 */ /* 0x000fce00078e000e */
[----:B------:R-:W-:Y:S05]  /*200f0*/  WARPSYNC.COLLECTIVE R15, `(.L_x_1896) ;  /* 0x000000000f087348 */ /* 0x000fea0003c00000 */
[----:B------:R0:W1:Y:S02]  /*20100*/  SHFL.IDX P6, R14, R13, R12, R11 ;  /* 0x0000000c0d0e7389 */ /* 0x00006400000c000b */
[----:B01----:R-:W-:Y:S01]  /*20110*/  ENDCOLLECTIVE ;  /* 0x000000000000791b */ /* 0x003fe20003800000 */
.L_x_1896:
[----:B------:R-:W-:Y:S05]  /*20120*/  BRA `(.L_x_1897) ;  /* 0xfffffe2c00487947 */ /* 0x000fea000383ffff */
.L_x_1592:
[----:B------:R-:W-:Y:S01]  /*20130*/  BSSY B1, `(.L_x_1898) ;  /* 0x0000008000017945 */ /* 0x000fe20003800000 */
[----:B--2-4-:R-:W-:Y:S01]  /*20140*/  IMAD.MOV.U32 R13, RZ, RZ, R85 ;  /* 0x000000ffff0d7224 */ /* 0x014fe200078e0055 */
[----:B------:R-:W-:Y:S01]  /*20150*/  MOV R12, 0x1 ;  /* 0x00000001000c7802 */ /* 0x000fe20000000f00 */
[----:B------:R-:W-:Y:S02]  /*20160*/  IMAD.MOV.U32 R11, RZ, RZ, 0x1c1f ;  /* 0x00001c1fff0b7424 */ /* 0x000fe400078e00ff */
[----:B------:R-:W-:-:S07]  /*20170*/  IMAD.MOV.U32 R15, RZ, RZ, -0x1 ;  /* 0xffffffffff0f7424 */ /* 0x000fce00078e00ff */
[----:B01-3--:R-:W-:Y:S05]  /*20180*/  WARPSYNC.COLLECTIVE R15, `(.L_x_1899) ;  /* 0x000000000f087348 */ /* 0x00bfea0003c00000 */
[----:B---3--:R2:W3:Y:S02]  /*20190*/  SHFL.IDX P6, R14, R13, R12, R11 ;  /* 0x0000000c0d0e7389 */ /* 0x0084e400000c000b */
[----:B0123--:R-:W-:Y:S01]  /*201a0*/  ENDCOLLECTIVE ;  /* 0x000000000000791b */ /* 0x00ffe20003800000 */
.L_x_1899:
[----:B------:R-:W-:Y:S05]  /*201b0*/  BSYNC B1 ;  /* 0x0000000000017941 */ /* 0x000fea0003800000 */
.L_x_1898:
[----:B------:R-:W-:Y:S02]  /*201c0*/  IMAD.MOV.U32 R13, RZ, RZ, R84 ;  /* 0x000000ffff0d7224 */ /* 0x000fe400078e0054 */
[----:B------:R-:W-:Y:S02]  /*201d0*/  IMAD.MOV.U32 R12, RZ, RZ, 0x1 ;  /* 0x00000001ff0c7424 */ /* 0x000fe400078e00ff */
[----:B------:R-:W-:Y:S02]  /*201e0*/  IMAD.MOV.U32 R11, RZ, RZ, 0x1c1f ;  /* 0x00001c1fff0b7424 */ /* 0x000fe400078e00ff */
[----:B------:R-:W-:Y:S02]  /*201f0*/  IMAD.MOV.U32 R15, RZ, RZ, -0x1 ;  /* 0xffffffffff0f7424 */ /* 0x000fe400078e00ff */
[----:B------:R-:W-:-:S07]  /*20200*/  IMAD.MOV.U32 R85, RZ, RZ, R14 ;  /* 0x000000ffff557224 */ /* 0x000fce00078e000e */
[----:B------:R-:W-:Y:S05]  /*20210*/  WARPSYNC.COLLECTIVE R15, `(.L_x_1900) ;  /* 0x000000000f087348 */ /* 0x000fea0003c00000 */
[----:B------:R0:W1:Y:S02]  /*20220*/  SHFL.IDX P6, R14, R13, R12, R11 ;  /* 0x0000000c0d0e7389 */ /* 0x00006400000c000b */
[----:B01----:R-:W-:Y:S01]  /*20230*/  ENDCOLLECTIVE ;  /* 0x000000000000791b */ /* 0x003fe20003800000 */
.L_x_1900:
[----:B------:R-:W-:Y:S05]  /*20240*/  BRA `(.L_x_1901) ;  /* 0xfffffe3000bc7947 */ /* 0x000fea000383ffff */
.L_x_1604:
[----:B-1----:R1:W2:Y:S02]  /*20250*/  SYNCS.PHASECHK.TRANS64.TRYWAIT P4, [R70+URZ+0x16890], R79 ;  /* 0x0168904f460075a7 */ /* 0x0022a4000808017f */
[----:B--2---:R-:W-:Y:S05]  /*20260*/  @!P4 NANOSLEEP.SYNCS 0x989680 ;  /* 0x009896800000c95d */ /* 0x004fea0003900000 */
[----:B------:R-:W2:Y:S02]  /*20270*/  @!P4 SYNCS.PHASECHK.TRANS64 P4, [R70+URZ+0x16890], R79 ;  /* 0x0168904f4600c5a7 */ /* 0x000ea4000808007f */
[----:B--2---:R-:W-:Y:S05]  /*20280*/  @!P4 BRA `(.L_x_1604) ;  /* 0xfffffffc00f0c947 */ /* 0x004fea000383ffff */
[----:B------:R-:W-:Y:S05]  /*20290*/  BRA `(.L_x_1902) ;  /* 0xfffffe3c00b87947 */ /* 0x000fea000383ffff */
.L_x_1605:
[----:B------:R-:W-:Y:S01]  /*202a0*/  BSSY B1, `(.L_x_1903) ;  /* 0x0000008000017945 */ /* 0x000fe20003800000 */
[----:B0-----:R-:W-:Y:S01]  /*202b0*/  MOV R13, R85 ;  /* 0x00000055000d7202 */ /* 0x001fe20000000f00 */
[----:B------:R-:W-:Y:S02]  /*202c0*/  IMAD.MOV.U32 R12, RZ, RZ, RZ ;  /* 0x000000ffff0c7224 */ /* 0x000fe400078e00ff */
[----:B------:R-:W-:Y:S02]  /*202d0*/  IMAD.MOV.U32 R11, RZ, RZ, 0x1c1f ;  /* 0x00001c1fff0b7424 */ /* 0x000fe400078e00ff */
[----:B------:R-:W-:-:S07]  /*202e0*/  IMAD.MOV.U32 R15, RZ, RZ, -0x1 ;  /* 0xffffffffff0f7424 */ /* 0x000fce00078e00ff */
[----:B-1----:R-:W-:Y:S05]  /*202f0*/  WARPSYNC.COLLECTIVE R15, `(.L_x_1904) ;  /* 0x000000000f087348 */ /* 0x002fea0003c00000 */
[----:B------:R0:W2:Y:S02]  /*20300*/  SHFL.IDX P6, R14, R13, R12, R11 ;  /* 0x0000000c0d0e7389 */ /* 0x0000a400000c000b */
[----:B012---:R-:W-:Y:S01]  /*20310*/  ENDCOLLECTIVE ;  /* 0x000000000000791b */ /* 0x007fe20003800000 */
.L_x_1904:
[----:B------:R-:W-:Y:S05]  /*20320*/  BSYNC B1 ;  /* 0x0000000000017941 */ /* 0x000fea0003800000 */
.L_x_1903:
[----:B------:R-:W-:Y:S01]  /*20330*/  IMAD.MOV.U32 R13, RZ, RZ, R84 ;  /* 0x000000ffff0d7224 */ /* 0x000fe200078e0054 */
[----:B------:R-:W-:Y:S01]  /*20340*/  MOV R15, 0xffffffff ;  /* 0xffffffff000f7802 */ /* 0x000fe20000000f00 */
[----:B------:R-:W-:Y:S02]  /*20350*/  IMAD.MOV.U32 R12, RZ, RZ, RZ ;  /* 0x000000ffff0c7224 */ /* 0x000fe400078e00ff */
[----:B------:R-:W-:Y:S02]  /*20360*/  IMAD.MOV.U32 R11, RZ, RZ, 0x1c1f ;  /* 0x00001c1fff0b7424 */ /* 0x000fe400078e00ff */
[----:B------:R-:W-:-:S07]  /*20370*/  IMAD.MOV.U32 R83, RZ, RZ, R14 ;  /* 0x000000ffff537224 */ /* 0x000fce00078e000e */
[----:B------:R-:W-:Y:S05]  /*20380*/  WARPSYNC.COLLECTIVE R15, `(.L_x_1905) ;  /* 0x000000000f087348 */ /* 0x000fea0003c00000 */
[----:B------:R0:W1:Y:S02]  /*20390*/  SHFL.IDX P6, R14, R13, R12, R11 ;  /* 0x0000000c0d0e7389 */ /* 0x00006400000c000b */
[----:B01----:R-:W-:Y:S01]  /*203a0*/  ENDCOLLECTIVE ;  /* 0x000000000000791b */ /* 0x003fe20003800000 */
.L_x_1905:
[----:B------:R-:W-:Y:S01]  /*203b0*/  IMAD.MOV.U32 R82, RZ, RZ, R14 ;  /* 0x000000ffff527224 */ /* 0x000fe200078e000e */
[----:B------:R-:W-:Y:S06]  /*203c0*/  BRA `(.L_x_1906) ;  /* 0xfffffe3c00847947 */ /* 0x000fec000383ffff */
.L_x_1610:
[----:B------:R-:W-:Y:S01]  /*203d0*/  BSSY B1, `(.L_x_1907) ;  /* 0x0000008000017945 */ /* 0x000fe20003800000 */
[----:B0-----:R-:W-:Y:S02]  /*203e0*/  IMAD.MOV.U32 R13, RZ, RZ, R85 ;  /* 0x000000ffff0d7224 */ /* 0x001fe400078e0055 */
[----:B------:R-:W-:Y:S02]  /*203f0*/  IMAD.MOV.U32 R12, RZ, RZ, 0x1 ;  /* 0x00000001ff0c7424 */ /* 0x000fe400078e00ff */
[----:B------:R-:W-:Y:S02]  /*20400*/  IMAD.MOV.U32 R11, RZ, RZ, 0x1c1f ;  /* 0x00001c1fff0b7424 */ /* 0x000fe400078e00ff */
[----:B------:R-:W-:-:S07]  /*20410*/  IMAD.MOV.U32 R15, RZ, RZ, -0x1 ;  /* 0xffffffffff0f7424 */ /* 0x000fce00078e00ff */
[----:B-1234-:R-:W-:Y:S05]  /*20420*/  WARPSYNC.COLLECTIVE R15, `(.L_x_1908) ;  /* 0x000000000f087348 */ /* 0x01efea0003c00000 */
[----:B------:R0:W0:Y:S02]  /*20430*/  SHFL.IDX P6, R14, R13, R12, R11 ;  /* 0x0000000c0d0e7389 */ /* 0x00002400000c000b */
[----:B01234-:R-:W-:Y:S01]  /*20440*/  ENDCOLLECTIVE ;  /* 0x000000000000791b */ /* 0x01ffe20003800000 */
.L_x_1908:
[----:B------:R-:W-:Y:S05]  /*20450*/  BSYNC B1 ;  /* 0x0000000000017941 */ /* 0x000fea0003800000 */
.L_x_1907:
[----:B------:R-:W-:Y:S01]  /*20460*/  IMAD.MOV.U32 R13, RZ, RZ, R84 ;  /* 0x000000ffff0d7224 */ /* 0x000fe200078e0054 */
[----:B------:R-:W-:Y:S01]  /*20470*/  MOV R12, 0x1 ;  /* 0x00000001000c7802 */ /* 0x000fe20000000f00 */
[----:B------:R-:W-:Y:S02]  /*20480*/  IMAD.MOV.U32 R11, RZ, RZ, 0x1c1f ;  /* 0x00001c1fff0b7424 */ /* 0x000fe400078e00ff */
[----:B------:R-:W-:Y:S02]  /*20490*/  IMAD.MOV.U32 R15, RZ, RZ, -0x1 ;  /* 0xffffffffff0f7424 */ /* 0x000fe400078e00ff */
[----:B------:R-:W-:-:S07]  /*204a0*/  IMAD.MOV.U32 R85, RZ, RZ, R14 ;  /* 0x000000ffff557224 */ /* 0x000fce00078e000e */
[----:B------:R-:W-:Y:S05]  /*204b0*/  WARPSYNC.COLLECTIVE R15, `(.L_x_1909) ;  /* 0x000000000f087348 */ /* 0x000fea0003c00000 */
[----:B------:R0:W1:Y:S02]  /*204c0*/  SHFL.IDX P6, R14, R13, R12, R11 ;  /* 0x0000000c0d0e7389 */ /* 0x00006400000c000b */
[----:B01----:R-:W-:Y:S01]  /*204d0*/  ENDCOLLECTIVE ;  /* 0x000000000000791b */ /* 0x003fe20003800000 */
.L_x_1909:
[----:B------:R-:W-:Y:S01]  /*204e0*/  IMAD.MOV.U32 R84, RZ, RZ, R14 ;  /* 0x000000ffff547224 */ /* 0x000fe200078e000e */
[----:B------:R-:W-:Y:S06]  /*204f0*/  BRA `(.L_x_1910) ;  /* 0xfffffe4400147947 */ /* 0x000fec000383ffff */
.L_x_1615:
[----:B0-----:R0:W1:Y:S02]  /*20500*/  SYNCS.PHASECHK.TRANS64.TRYWAIT P3, [R70+URZ+0x16890], R79 ;  /* 0x0168904f460075a7 */ /* 0x001064000806017f */
[----:B-1----:R-:W-:Y:S05]  /*20510*/  @!P3 NANOSLEEP.SYNCS 0x989680 ;  /* 0x009896800000b95d */ /* 0x002fea0003900000 */
[----:B------:R-:W1:Y:S02]  /*20520*/  @!P3 SYNCS.PHASECHK.TRANS64 P3, [R70+URZ+0x16890], R79 ;  /* 0x0168904f4600b5a7 */ /* 0x000e64000806007f */
[----:B-1----:R-:W-:Y:S05]  /*20530*/  @!P3 BRA `(.L_x_1615) ;  /* 0xfffffffc00f0b947 */ /* 0x002fea000383ffff */
[----:B------:R-:W-:Y:S05]  /*20540*/  BRA `(.L_x_1911) ;  /* 0xfffffe4c00207947 */ /* 0x000fea000383ffff */
.L_x_1616:
        /* <DEDUP_REMOVED lines=8> */
.L_x_1913:
[----:B------:R-:W-:Y:S05]  /*205d0*/  BSYNC B1 ;  /* 0x0000000000017941 */ /* 0x000fea0003800000 */
.L_x_1912:
[----:B------:R-:W-:Y:S01]  /*205e0*/  IMAD.MOV.U32 R13, RZ, RZ, R32 ;  /* 0x000000ffff0d7224 */ /* 0x000fe200078e0020 */
[----:B------:R-:W-:Y:S01]  /*205f0*/  MOV R9, R14 ;  /* 0x0000000e00097202 */ /* 0x000fe20000000f00 */
[----:B------:R-:W-:Y:S02]  /*20600*/  IMAD.MOV.U32 R12, RZ, RZ, RZ ;  /* 0x000000ffff0c7224 */ /* 0x000fe400078e00ff */
[----:B------:R-:W-:Y:S02]  /*20610*/  IMAD.MOV.U32 R11, RZ, RZ, 0x1c1f ;  /* 0x00001c1fff0b7424 */ /* 0x000fe400078e00ff */
[----:B------:R-:W-:-:S07]  /*20620*/  IMAD.MOV.U32 R15, RZ, RZ, -0x1 ;  /* 0xffffffffff0f7424 */ /* 0x000fce00078e00ff */
[----:B------:R-:W-:Y:S05]  /*20630*/  WARPSYNC.COLLECTIVE R15, `(.L_x_1914) ;  /* 0x000000000f087348 */ /* 0x000fea0003c00000 */
[----:B------:R0:W1:Y:S02]  /*20640*/  SHFL.IDX P6, R14, R13, R12, R11 ;  /* 0x0000000c0d0e7389 */ /* 0x00006400000c000b */
[----:B01----:R-:W-:Y:S01]  /*20650*/  ENDCOLLECTIVE ;  /* 0x000000000000791b */ /* 0x003fe20003800000 */
.L_x_1914:
[----:B------:R-:W-:Y:S01]  /*20660*/  IMAD.MOV.U32 R33, RZ, RZ, R14 ;  /* 0x000000ffff217224 */ /* 0x000fe200078e000e */
[----:B------:R-:W-:Y:S06]  /*20670*/  BRA `(.L_x_1915) ;  /* 0xfffffe4c00447947 */ /* 0x000fec000383ffff */
.L_x_1619:
        /* <DEDUP_REMOVED lines=8> */
.L_x_1917:
[----:B------:R-:W-:Y:S05]  /*20700*/  BSYNC B1 ;  /* 0x0000000000017941 */ /* 0x000fea0003800000 */
.L_x_1916:
        /* <DEDUP_REMOVED lines=8> */
.L_x_1918:
[----:B------:R-:W-:Y:S01]  /*20790*/  IMAD.MOV.U32 R33, RZ, RZ, R14 ;  /* 0x000000ffff217224 */ /* 0x000fe200078e000e */
[----:B------:R-:W-:Y:S06]  /*207a0*/  BRA `(.L_x_1919) ;  /* 0xfffffe4c00447947 */ /* 0x000fec000383ffff */
.L_x_1623:
[----:B0-----:R0:W3:Y:S02]  /*207b0*/  SYNCS.PHASECHK.TRANS64.TRYWAIT P4, [R70+URZ+0x168b0], R79 ;  /* 0x0168b04f460075a7 */ /* 0x0010e4000808017f */
[----:B---3--:R-:W-:Y:S05]  /*207c0*/  @!P4 NANOSLEEP.SYNCS 0x989680 ;  /* 0x009896800000c95d */ /* 0x008fea0003900000 */
[----:B------:R-:W3:Y:S02]  /*207d0*/  @!P4 SYNCS.PHASECHK.TRANS64 P4, [R70+URZ+0x168b0], R79 ;  /* 0x0168b04f4600c5a7 */ /* 0x000ee4000808007f */
[----:B---3--:R-:W-:Y:S05]  /*207e0*/  @!P4 BRA `(.L_x_1623) ;  /* 0xfffffffc00f0c947 */ /* 0x008fea000383ffff */
[----:B------:R-:W-:Y:S05]  /*207f0*/  BRA `(.L_x_1920) ;  /* 0xfffffe4c00c07947 */ /* 0x000fea000383ffff */
.L_x_1639:
[----:B------:R-:W0:Y:S01]  /*20800*/  S2R R5, SR_TID.X ;  /* 0x0000000000057919 */ /* 0x000e220000002100 */
[----:B------:R-:W-:Y:S01]  /*20810*/  BSSY B0, `(.L_x_1921) ;  /* 0x000000c000007945 */ /* 0x000fe20003800000 */
[----:B------:R-:W-:Y:S02]  /*20820*/  IMAD.MOV.U32 R12, RZ, RZ, RZ ;  /* 0x000000ffff0c7224 */ /* 0x000fe400078e00ff */
[----:B------:R-:W-:Y:S02]  /*20830*/  IMAD.MOV.U32 R11, RZ, RZ, 0x1f ;  /* 0x0000001fff0b7424 */ /* 0x000fe400078e00ff */
[----:B------:R-:W-:Y:S01]  /*20840*/  IMAD.MOV.U32 R15, RZ, RZ, -0x1 ;  /* 0xffffffffff0f7424 */ /* 0x000fe200078e00ff */
[----:B0-----:R-:W-:-:S04]  /*20850*/  IADD3 R6, R5, -0x80, RZ ;  /* 0xffffff8005067810 */ /* 0x001fc80007ffe0ff */
[----:B------:R-:W-:-:S04]  /*20860*/  SHF.R.S32.HI R5, RZ, 0x1f, R6 ;  /* 0x0000001fff057819 */ /* 0x000fc80000011406 */
[----:B------:R-:W-:-:S04]  /*20870*/  LEA.HI R5, R5, R6, RZ, 0x7 ;  /* 0x0000000605057211 */ /* 0x000fc800078f38ff */
[----:B------:R-:W-:-:S05]  /*20880*/  SHF.R.S32.HI R5, RZ, 0x7, R5 ;  /* 0x00000007ff057819 */ /* 0x000fca0000011405 */
[----:B--2---:R-:W-:-:S07]  /*20890*/  IMAD.MOV.U32 R13, RZ, RZ, R5 ;  /* 0x000000ffff0d7224 */ /* 0x004fce00078e0005 */
[----:B----45:R-:W-:Y:S05]  /*208a0*/  WARPSYNC.COLLECTIVE R15, `(.L_x_1922) ;  /* 0x000000000f087348 */ /* 0x030fea0003c00000 */
[----:B------:R0:W1:Y:S02]  /*208b0*/  SHFL.IDX P6, R14, R13, R12, R11 ;  /* 0x0000000c0d0e7389 */ /* 0x00006400000c000b */
[----:B01--45:R-:W-:Y:S01]  /*208c0*/  ENDCOLLECTIVE ;  /* 0x000000000000791b */ /* 0x033fe20003800000 */
.L_x_1922:
[----:B------:R-:W-:Y:S05]  /*208d0*/  BSYNC B0 ;  /* 0x0000000000007941 */ /* 0x000fea0003800000 */
.L_x_1921:
[----:B------:R1:W-:Y:S01]  /*208e0*/  STL [R1+0x28], R14 ;  /* 0x0000280e01007387 */ /* 0x0003e20000100800 */
[----:B------:R-:W-:Y:S05]  /*208f0*/  BRA `(.L_x_1923) ;  /* 0xfffffe5800547947 */ /* 0x000fea000383ffff */
.L_x_1651:
[----:B------:R-:W-:Y:S01]  /*20900*/  BSSY B1, `(.L_x_1924) ;  /* 0x0000008000017945 */ /* 0x000fe20003800000 */
[----:B--2---:R-:W-:Y:S01]  /*20910*/  IMAD.MOV.U32 R13, RZ, RZ, R6 ;  /* 0x000000ffff0d7224 */ /* 0x004fe200078e0006 */
[----:B------:R-:W-:Y:S01]  /*20920*/  MOV R15, 0xffffffff ;  /* 0xffffffff000f7802 */ /* 0x000fe20000000f00 */
[----:B------:R-:W-:Y:S02]  /*20930*/  IMAD.MOV.U32 R12, RZ, RZ, RZ ;  /* 0x000000ffff0c7224 */ /* 0x000fe400078e00ff */
[----:B------:R-:W-:-:S07]  /*20940*/  IMAD.MOV.U32 R11, RZ, RZ, 0x1c1f ;  /* 0x00001c1fff0b7424 */ /* 0x000fce00078e00ff */
[----:B-1----:R-:W-:Y:S05]  /*20950*/  WARPSYNC.COLLECTIVE R15, `(.L_x_1925) ;  /* 0x000000000f087348 */ /* 0x002fea0003c00000 */
[----:B-1----:R0:W1:Y:S02]  /*20960*/  SHFL.IDX P6, R14, R13, R12, R11 ;  /* 0x0000000c0d0e7389 */ /* 0x00206400000c000b */
[----:B01----:R-:W-:Y:S01]  /*20970*/  ENDCOLLECTIVE ;  /* 0x000000000000791b */ /* 0x003fe20003800000 */
.L_x_1925:
[----:B------:R-:W-:Y:S05]  /*20980*/  BSYNC B1 ;  /* 0x0000000000017941 */ /* 0x000fea0003800000 */
.L_x_1924:
        /* <DEDUP_REMOVED lines=8> */
.L_x_1926:
[----:B------:R-:W-:Y:S02]  /*20a10*/  IMAD.MOV.U32 R13, RZ, RZ, R8 ;  /* 0x000000ffff0d7224 */ /* 0x000fe400078e0008 */
[----:B------:R-:W-:-:S07]  /*20a20*/  IMAD.MOV.U32 R0, RZ, RZ, R14 ;  /* 0x000000ffff007224 */ /* 0x000fce00078e000e */
[----:B------:R-:W-:Y:S05]  /*20a30*/  WARPSYNC.COLLECTIVE R15, `(.L_x_1927) ;  /* 0x000000000f087348 */ /* 0x000fea0003c00000 */
[----:B------:R0:W1:Y:S02]  /*20a40*/  SHFL.IDX P6, R14, R13, R12, R11 ;  /* 0x0000000c0d0e7389 */ /* 0x00006400000c000b */
[----:B01----:R-:W-:Y:S01]  /*20a50*/  ENDCOLLECTIVE ;  /* 0x000000000000791b */ /* 0x003fe20003800000 */
.L_x_1927:
[----:B------:R-:W-:Y:S01]  /*20a60*/  IMAD.MOV.U32 R13, RZ, RZ, R7 ;  /* 0x000000ffff0d7224 */ /* 0x000fe200078e0007 */
[----:B------:R-:W-:-:S07]  /*20a70*/  MOV R5, R14 ;  /* 0x0000000e00057202 */ /* 0x000fce0000000f00 */
[----:B------:R-:W-:Y:S05]  /*20a80*/  WARPSYNC.COLLECTIVE R15, `(.L_x_1928) ;  /* 0x000000000f087348 */ /* 0x000fea0003c00000 */
[----:B------:R0:W1:Y:S02]  /*20a90*/  SHFL.IDX P6, R14, R13, R12, R11 ;  /* 0x0000000c0d0e7389 */ /* 0x00006400000c000b */
[----:B01----:R-:W-:Y:S01]  /*20aa0*/  ENDCOLLECTIVE ;  /* 0x000000000000791b */ /* 0x003fe20003800000 */
.L_x_1928:
[----:B------:R-:W-:Y:S05]  /*20ab0*/  BRA `(.L_x_1929) ;  /* 0xfffffe5c00d87947 */ /* 0x000fea000383ffff */
.L_x_1654:
[----:B------:R-:W-:Y:S01]  /*20ac0*/  BSSY B1, `(.L_x_1930) ;  /* 0x0000008000017945 */ /* 0x000fe20003800000 */
[----:B--2---:R-:W-:Y:S02]  /*20ad0*/  IMAD.MOV.U32 R13, RZ, RZ, R6 ;  /* 0x000000ffff0d7224 */ /* 0x004fe400078e0006 */
[----:B------:R-:W-:Y:S02]  /*20ae0*/  IMAD.MOV.U32 R12, RZ, RZ, 0x1 ;  /* 0x00000001ff0c7424 */ /* 0x000fe400078e00ff */
[----:B------:R-:W-:Y:S02]  /*20af0*/  IMAD.MOV.U32 R11, RZ, RZ, 0x1c1f ;  /* 0x00001c1fff0b7424 */ /* 0x000fe400078e00ff */
[----:B------:R-:W-:-:S07]  /*20b00*/  IMAD.MOV.U32 R15, RZ, RZ, -0x1 ;  /* 0xffffffffff0f7424 */ /* 0x000fce00078e00ff */
[----:B-1----:R-:W-:Y:S05]  /*20b10*/  WARPSYNC.COLLECTIVE R15, `(.L_x_1931) ;  /* 0x000000000f087348 */ /* 0x002fea0003c00000 */
[----:B------:R0:W2:Y:S02]  /*20b20*/  SHFL.IDX P6, R14, R13, R12, R11 ;  /* 0x0000000c0d0e7389 */ /* 0x0000a400000c000b */
[----:B012---:R-:W-:Y:S01]  /*20b30*/  ENDCOLLECTIVE ;  /* 0x000000000000791b */ /* 0x007fe20003800000 */
.L_x_1931:
[----:B------:R-:W-:Y:S05]  /*20b40*/  BSYNC B1 ;  /* 0x0000000000017941 */ /* 0x000fea0003800000 */
.L_x_1930:
        /* <DEDUP_REMOVED lines=8> */
.L_x_1932:
[----:B------:R-:W-:Y:S02]  /*20bd0*/  IMAD.MOV.U32 R13, RZ, RZ, R8 ;  /* 0x000000ffff0d7224 */ /* 0x000fe400078e0008 */
[----:B------:R-:W-:-:S07]  /*20be0*/  IMAD.MOV.U32 R0, RZ, RZ, R14 ;  /* 0x000000ffff007224 */ /* 0x000fce00078e000e */
[----:B------:R-:W-:Y:S05]  /*20bf0*/  WARPSYNC.COLLECTIVE R15, `(.L_x_1933) ;  /* 0x000000000f087348 */ /* 0x000fea0003c00000 */
[----:B------:R0:W1:Y:S02]  /*20c00*/  SHFL.IDX P6, R14, R13, R12, R11 ;  /* 0x0000000c0d0e7389 */ /* 0x00006400000c000b */
[----:B01----:R-:W-:Y:S01]  /*20c10*/  ENDCOLLECTIVE ;  /* 0x000000000000791b */ /* 0x003fe20003800000 */
.L_x_1933:
[----:B------:R-:W-:Y:S02]  /*20c20*/  IMAD.MOV.U32 R13, RZ, RZ, R7 ;  /* 0x000000ffff0d7224 */ /* 0x000fe400078e0007 */
[----:B------:R-:W-:-:S07]  /*20c30*/  IMAD.MOV.U32 R5, RZ, RZ, R14 ;  /* 0x000000ffff057224 */ /* 0x000fce00078e000e */
[----:B------:R-:W-:Y:S05]  /*20c40*/  WARPSYNC.COLLECTIVE R15, `(.L_x_1934) ;  /* 0x000000000f087348 */ /* 0x000fea0003c00000 */
[----:B------:R0:W1:Y:S02]  /*20c50*/  SHFL.IDX P6, R14, R13, R12, R11 ;  /* 0x0000000c0d0e7389 */ /* 0x00006400000c000b */
[----:B01----:R-:W-:Y:S01]  /*20c60*/  ENDCOLLECTIVE ;  /* 0x000000000000791b */ /* 0x003fe20003800000 */
.L_x_1934:
[----:B------:R-:W-:Y:S05]  /*20c70*/  BRA `(.L_x_1935) ;  /* 0xfffffe6000407947 */ /* 0x000fea000383ffff */
.L_x_1658:
[----:B0-----:R0:W1:Y:S02]  /*20c80*/  SYNCS.PHASECHK.TRANS64.TRYWAIT P0, [R2+URZ+0x16800], R5 ;  /* 0x01680005020075a7 */ /* 0x001064000800017f */
[----:B-1----:R-:W-:Y:S05]  /*20c90*/  @!P0 NANOSLEEP.SYNCS 0x989680 ;  /* 0x009896800000895d */ /* 0x002fea0003900000 */
[----:B------:R-:W1:Y:S02]  /*20ca0*/  @!P0 SYNCS.PHASECHK.TRANS64 P0, [R2+URZ+0x16800], R5 ;  /* 0x01680005020085a7 */ /* 0x000e64000800007f */
[----:B-1----:R-:W-:Y:S05]  /*20cb0*/  @!P0 BRA `(.L_x_1658) ;  /* 0xfffffffc00f08947 */ /* 0x002fea000383ffff */
[----:B------:R-:W-:Y:S05]  /*20cc0*/  BRA `(.L_x_1936) ;  /* 0xfffffe6400507947 */ /* 0x000fea000383ffff */
.L_x_1666:
[----:B------:R-:W0:Y:S01]  /*20cd0*/  LDC R41, c[0x0][0x3f4] ;  /* 0x0000fd00ff297b82 */ /* 0x000e220000000800 */
[----:B------:R-:W-:Y:S01]  /*20ce0*/  BSSY B1, `(.L_x_1937) ;  /* 0x0000008000017945 */ /* 0x000fe20003800000 */
[----:B--2---:R-:W-:Y:S01]  /*20cf0*/  IMAD.MOV.U32 R13, RZ, RZ, R26 ;  /* 0x000000ffff0d7224 */ /* 0x004fe200078e001a */
[----:B------:R-:W-:Y:S01]  /*20d00*/  MOV R12, RZ ;  /* 0x000000ff000c7202 */ /* 0x000fe20000000f00 */
[----:B------:R-:W-:Y:S02]  /*20d10*/  IMAD.MOV.U32 R11, RZ, RZ, 0x1c1f ;  /* 0x00001c1fff0b7424 */ /* 0x000fe400078e00ff */
[----:B------:R-:W-:-:S07]  /*20d20*/  IMAD.MOV.U32 R15, RZ, RZ, -0x1 ;  /* 0xffffffffff0f7424 */ /* 0x000fce00078e00ff */
[----:B01----:R-:W-:Y:S05]  /*20d30*/  WARPSYNC.COLLECTIVE R15, `(.L_x_1938) ;  /* 0x000000000f087348 */ /* 0x003fea0003c00000 */
[----:B-1----:R1:W2:Y:S02]  /*20d40*/  SHFL.IDX P6, R14, R13, R12, R11 ;  /* 0x0000000c0d0e7389 */ /* 0x0022a400000c000b */
[----:B012---:R-:W-:Y:S01]  /*20d50*/  ENDCOLLECTIVE ;  /* 0x000000000000791b */ /* 0x007fe20003800000 */
.L_x_1938:
[----:B------:R-:W-:Y:S05]  /*20d60*/  BSYNC B1 ;  /* 0x0000000000017941 */ /* 0x000fea0003800000 */
.L_x_1937:
[----:B------:R-:W-:Y:S01]  /*20d70*/  IMAD.MOV.U32 R13, RZ, RZ, R25 ;  /* 0x000000ffff0d7224 */ /* 0x000fe200078e0019 */
[----:B------:R-:W-:Y:S01]  /*20d80*/  ISETP.GE.AND P0, PT, R16, R41, PT ;  /* 0x000000291000720c */ /* 0x000fe20003f06270 */
[----:B------:R-:W-:Y:S02]  /*20d90*/  IMAD.MOV.U32 R12, RZ, RZ, RZ ;  /* 0x000000ffff0c7224 */ /* 0x000fe400078e00ff */
[----:B------:R-:W-:Y:S02]  /*20da0*/  IMAD.MOV.U32 R11, RZ, RZ, 0x1c1f ;  /* 0x00001c1fff0b7424 */ /* 0x000fe400078e00ff */
[----:B------:R-:W-:Y:S02]  /*20db0*/  IMAD.MOV.U32 R15, RZ, RZ, -0x1 ;  /* 0xffffffffff0f7424 */ /* 0x000fe400078e00ff */
[----:B------:R-:W-:Y:S02]  /*20dc0*/  IMAD.MOV.U32 R0, RZ, RZ, R14 ;  /* 0x000000ffff007224 */ /* 0x000fe400078e000e */
[----:B------:R-:W-:-:S07]  /*20dd0*/  IMAD R32, R155, R32, RZ ;  /* 0x000000209b207224 */ /* 0x000fce00078e02ff */
[----:B------:R-:W-:Y:S05]  /*20de0*/  WARPSYNC.COLLECTIVE R15, `(.L_x_1939) ;  /* 0x000000000f087348 */ /* 0x000fea0003c00000 */
[----:B------:R0:W1:Y:S02]  /*20df0*/  SHFL.IDX P6, R14, R13, R12, R11 ;  /* 0x0000000c0d0e7389 */ /* 0x00006400000c000b */
[----:B01----:R-:W-:Y:S01]  /*20e00*/  ENDCOLLECTIVE ;  /* 0x000000000000791b */ /* 0x003fe20003800000 */
.L_x_1939:
[----:B------:R-:W-:Y:S01]  /*20e10*/  ISETP.GE.OR P1, PT, R39, R32, P0 ;  /* 0x000000202700720c */ /* 0x000fe20000726670 */
[----:B------:R-:W-:-:S12]  /*20e20*/  IMAD.MOV.U32 R13, RZ, RZ, R24 ;  /* 0x000000ffff0d7224 */ /* 0x000fd800078e0018 */
[C---:B------:R-:W-:Y:S01]  /*20e30*/  @!P1 IMAD.SHL.U32 R5, R16.reuse, 0x2, RZ ;  /* 0x0000000210059824 */ /* 0x040fe200078e00ff */
[----:B------:R-:W-:Y:S02]  /*20e40*/  @!P1 SHF.L.U64.HI R21, R16, 0x1, R17 ;  /* 0x0000000110159819 */ /* 0x000fe40000010211 */
[----:B------:R-:W-:-:S07]  /*20e50*/  MOV R3, R14 ;  /* 0x0000000e00037202 */ /* 0x000fce0000000f00 */
[----:B------:R-:W-:Y:S05]  /*20e60*/  WARPSYNC.COLLECTIVE R15, `(.L_x_1940) ;  /* 0x000000000f087348 */ /* 0x000fea0003c00000 */
[----:B------:R0:W1:Y:S02]  /*20e70*/  SHFL.IDX P6, R14, R13, R12, R11 ;  /* 0x0000000c0d0e7389 */ /* 0x00006400000c000b */
[----:B01----:R-:W-:Y:S01]  /*20e80*/  ENDCOLLECTIVE ;  /* 0x000000000000791b */ /* 0x003fe20003800000 */
.L_x_1940:
[----:B------:R-:W-:-:S05]  /*20e90*/  @!P1 IADD3 R6, P2, R3, R5, RZ ;  /* 0x0000000503069210 */ /* 0x000fca0007f5e0ff */
[----:B------:R-:W-:Y:S02]  /*20ea0*/  @!P1 IMAD.X R7, R0, 0x1, R21, P2 ;  /* 0x0000000100079824 */ /* 0x000fe400010e0615 */
[----:B------:R-:W-:Y:S02]  /*20eb0*/  IMAD.MOV.U32 R13, RZ, RZ, R27 ;  /* 0x000000ffff0d7224 */ /* 0x000fe400078e001b */
[----:B------:R-:W-:-:S07]  /*20ec0*/  IMAD.MOV.U32 R4, RZ, RZ, R14 ;  /* 0x000000ffff047224 */ /* 0x000fce00078e000e */
[----:B------:R-:W-:Y:S05]  /*20ed0*/  WARPSYNC.COLLECTIVE R15, `(.L_x_1941) ;  /* 0x000000000f087348 */ /* 0x000fea0003c00000 */
[----:B------:R0:W1:Y:S02]  /*20ee0*/  SHFL.IDX P6, R14, R13, R12, R11 ;  /* 0x0000000c0d0e7389 */ /* 0x00006400000c000b */
[----:B01----:R-:W-:Y:S01]  /*20ef0*/  ENDCOLLECTIVE ;  /* 0x000000000000791b */ /* 0x003fe20003800000 */
.L_x_1941:
[----:B------:R-:W2:Y:S01]  /*20f00*/  @!P1 LD.E.128 R8, desc[UR42][R6.64] ;  /* 0x0000002a06089980 */ /* 0x000ea2000c101d00 */
[----:B------:R-:W-:-:S05]  /*20f10*/  @!P1 IADD3 R14, P2, R14, R5, RZ ;  /* 0x000000050e0e9210 */ /* 0x000fca0007f5e0ff */
[----:B------:R-:W-:-:S04]  /*20f20*/  @!P1 IMAD.X R3, R4, 0x1, R21, P2 ;  /* 0x0000000104039824 */ /* 0x000fc800010e0615 */
[----:B------:R-:W-:-:S05]  /*20f30*/  @!P1 IMAD.MOV.U32 R15, RZ, RZ, R3 ;  /* 0x000000ffff0f9224 */ /* 0x000fca00078e0003 */
[----:B------:R0:W5:Y:S01]  /*20f40*/  @!P1 LD.E.128 R4, desc[UR42][R14.64] ;  /* 0x0000002a0e049980 */ /* 0x000162000c101d00 */
[----:B------:R-:W-:Y:S01]  /*20f50*/  CS2R R36, SRZ ;  /* 0x0000000000247805 */ /* 0x000fe2000001ff00 */
[----:B------:R-:W-:Y:S01]  /*20f60*/  IMAD.MOV.U32 R13, RZ, RZ, R26 ;  /* 0x000000ffff0d7224 */ /* 0x000fe200078e001a */
[----:B------:R-:W-:Y:S01]  /*20f70*/  CS2R R34, SRZ ;  /* 0x0000000000227805 */ /* 0x000fe2000001ff00 */
[----:B------:R-:W-:Y:S01]  /*20f80*/  IMAD.MOV.U32 R12, RZ, RZ, 0x1 ;  /* 0x00000001ff0c7424 */ /* 0x000fe200078e00ff */
[----:B------:R-:W-:Y:S02]  /*20f90*/  CS2R R30, SRZ ;  /* 0x00000000001e7805 */ /* 0x000fe4000001ff00 */
[----:B------:R-:W-:Y:S01]  /*20fa0*/  CS2R R20, SRZ ;  /* 0x0000000000147805 */ /* 0x000fe2000001ff00 */
[----:B0-----:R-:W-:Y:S02]  /*20fb0*/  IMAD.MOV.U32 R15, RZ, RZ, -0x1 ;  /* 0xffffffffff0f7424 */ /* 0x001fe400078e00ff */
[----:B--2---:R-:W-:Y:S01]  /*20fc0*/  @!P1 IMAD.MOV.U32 R37, RZ, RZ, R11 ;  /* 0x000000ffff259224 */ /* 0x004fe200078e000b */
[----:B------:R-:W-:Y:S01]  /*20fd0*/  MOV R11, 0x1c1f ;  /* 0x00001c1f000b7802 */ /* 0x000fe20000000f00 */
[----:B------:R-:W-:Y:S01]  /*20fe0*/  @!P1 IMAD.MOV.U32 R35, RZ, RZ, R9 ;  /* 0x000000ffff239224 */ /* 0x000fe200078e0009 */
[----:B------:R-:W-:Y:S01]  /*20ff0*/  @!P1 MOV R34, R8 ;  /* 0x0000000800229202 */ /* 0x000fe20000000f00 */
[----:B------:R-:W-:-:S07]  /*21000*/  @!P1 IMAD.MOV.U32 R36, RZ, RZ, R10 ;  /* 0x000000ffff249224 */ /* 0x000fce00078e000a */
[----:B-----5:R-:W-:Y:S05]  /*21010*/  WARPSYNC.COLLECTIVE R15, `(.L_x_1942) ;  /* 0x000000000f087348 */ /* 0x020fea0003c00000 */
[----:B------:R0:W1:Y:S02]  /*21020*/  SHFL.IDX P6, R14, R13, R12, R11 ;  /* 0x0000000c0d0e7389 */ /* 0x00006400000c000b */
[----:B01---5:R-:W-:Y:S01]  /*21030*/  ENDCOLLECTIVE ;  /* 0x000000000000791b */ /* 0x023fe20003800000 */
.L_x_1942:
[----:B------:R-:W-:Y:S02]  /*21040*/  IMAD.MOV.U32 R3, RZ, RZ, R35 ;  /* 0x000000ffff037224 */ /* 0x000fe400078e0023 */
[----:B------:R-:W-:Y:S01]  /*21050*/  IMAD.MOV.U32 R0, RZ, RZ, R34 ;  /* 0x000000ffff007224 */ /* 0x000fe200078e0022 */
[----:B------:R-:W-:Y:S01]  /*21060*/  MOV R8, R36 ;  /* 0x0000002400087202 */ /* 0x000fe20000000f00 */
[----:B------:R-:W-:Y:S01]  /*21070*/  IMAD.MOV.U32 R9, RZ, RZ, R37 ;  /* 0x000000ffff097224 */ /* 0x000fe200078e0025 */
[----:B------:R-:W-:Y:S02]  /*21080*/  PRMT R43, R3, 0x7610, R43 ;  /* 0x00007610032b7816 */ /* 0x000fe4000000002b */
[----:B------:R-:W-:Y:S02]  /*21090*/  PRMT R42, R0, 0x7610, R42 ;  /* 0x00007610002a7816 */ /* 0x000fe4000000002a */
[----:B------:R-:W-:Y:S01]  /*210a0*/  PRMT R33, R8, 0x5410, R9 ;  /* 0x0000541008217816 */ /* 0x000fe20000000009 */
[----:B------:R-:W-:-:S02]  /*210b0*/  IMAD.MOV.U32 R13, RZ, RZ, R25 ;  /* 0x000000ffff0d7224 */ /* 0x000fc400078e0019 */
[----:B------:R-:W-:Y:S02]  /*210c0*/  @!P1 IMAD.MOV.U32 R30, RZ, RZ, R4 ;  /* 0x000000ffff1e9224 */ /* 0x000fe400078e0004 */
[----:B------:R-:W-:Y:S02]  /*210d0*/  @!P1 IMAD.MOV.U32 R31, RZ, RZ, R5 ;  /* 0x000000ffff1f9224 */ /* 0x000fe400078e0005 */
[----:B------:R-:W-:Y:S02]  /*210e0*/  @!P1 IMAD.MOV.U32 R20, RZ, RZ, R6 ;  /* 0x000000ffff149224 */ /* 0x000fe400078e0006 */
[----:B------:R-:W-:-:S07]  /*210f0*/  IMAD.MOV.U32 R0, RZ, RZ, R14 ;  /* 0x000000ffff007224 */ /* 0x000fce00078e000e */
[----:B------:R-:W-:Y:S05]  /*21100*/  WARPSYNC.COLLECTIVE R15, `(.L_x_1943) ;  /* 0x000000000f087348 */ /* 0x000fea0003c00000 */
[----:B------:R0:W1:Y:S02]  /*21110*/  SHFL.IDX P6, R14, R13, R12, R11 ;  /* 0x0000000c0d0e7389 */ /* 0x00006400000c000b */
[----:B01----:R-:W-:Y:S01]  /*21120*/  ENDCOLLECTIVE ;  /* 0x000000000000791b */ /* 0x003fe20003800000 */
.L_x_1943:
[----:B------:R-:W-:Y:S01]  /*21130*/  @!P1 IMAD.MOV.U32 R21, RZ, RZ, R7 ;  /* 0x000000ffff159224 */ /* 0x000fe200078e0007 */
[----:B------:R-:W-:Y:S01]  /*21140*/  MOV R6, R20 ;  /* 0x0000001400067202 */ /* 0x000fe20000000f00 */
[----:B------:R-:W-:Y:S02]  /*21150*/  IMAD.MOV.U32 R4, RZ, RZ, R30 ;  /* 0x000000ffff047224 */ /* 0x000fe400078e001e */
[----:B------:R-:W-:Y:S02]  /*21160*/  IMAD.MOV.U32 R5, RZ, RZ, R31 ;  /* 0x000000ffff057224 */ /* 0x000fe400078e001f */
[----:B------:R-:W-:Y:S01]  /*21170*/  IMAD.MOV.U32 R7, RZ, RZ, R21 ;  /* 0x000000ffff077224 */ /* 0x000fe200078e0015 */
[----:B------:R-:W-:Y:S02]  /*21180*/  PRMT R56, R4, 0x5410, R6 ;  /* 0x0000541004387816 */ /* 0x000fe40000000006 */
[----:B------:R-:W-:Y:S02]  /*21190*/  PRMT R45, R5, 0x7610, R45 ;  /* 0x00007610052d7816 */ /* 0x000fe4000000002d */
[----:B------:R-:W-:-:S02]  /*211a0*/  CS2R R4, SRZ ;  /* 0x0000000000047805 */ /* 0x000fc4000001ff00 */
[----:B------:R-:W-:Y:S01]  /*211b0*/  PRMT R42, R42, 0x5410, R7 ;  /* 0x000054102a2a7816 */ /* 0x000fe20000000007 */
[----:B------:R-:W-:Y:S02]  /*211c0*/  IMAD.MOV.U32 R13, RZ, RZ, R24 ;  /* 0x000000ffff0d7224 */ /* 0x000fe400078e0018 */
[----:B------:R-:W-:-:S07]  /*211d0*/  IMAD.MOV.U32 R3, RZ, RZ, R14 ;  /* 0x000000ffff037224 */ /* 0x000fce00078e000e */
[----:B------:R-:W-:Y:S05]  /*211e0*/  WARPSYNC.COLLECTIVE R15, `(.L_x_1944) ;  /* 0x000000000f087348 */ /* 0x000fea0003c00000 */
[----:B------:R0:W1:Y:S02]  /*211f0*/  SHFL.IDX P6, R14, R13, R12, R11 ;  /* 0x0000000c0d0e7389 */ /* 0x00006400000c000b */
[----:B01----:R-:W-:Y:S01]  /*21200*/  ENDCOLLECTIVE ;  /* 0x000000000000791b */ /* 0x003fe20003800000 */
.L_x_1944:
[----:B------:R-:W-:Y:S02]  /*21210*/  IMAD.MOV.U32 R13, RZ, RZ, R27 ;  /* 0x000000ffff0d7224 */ /* 0x000fe400078e001b */
[----:B------:R-:W-:-:S07]  /*21220*/  IMAD.MOV.U32 R24, RZ, RZ, R14 ;  /* 0x000000ffff187224 */ /* 0x000fce00078e000e */
[----:B------:R-:W-:Y:S05]  /*21230*/  WARPSYNC.COLLECTIVE R15, `(.L_x_1945) ;  /* 0x000000000f087348 */ /* 0x000fea0003c00000 */
[----:B------:R0:W1:Y:S02]  /*21240*/  SHFL.IDX P6, R14, R13, R12, R11 ;  /* 0x0000000c0d0e7389 */ /* 0x00006400000c000b */
[----:B01----:R-:W-:Y:S01]  /*21250*/  ENDCOLLECTIVE ;  /* 0x000000000000791b */ /* 0x003fe20003800000 */
.L_x_1945:
[----:B------:R-:W-:Y:S05]  /*21260*/  BRA `(.L_x_1946) ;  /* 0xfffffe7000407947 */ /* 0x000fea000383ffff */
.L_x_1670:
[----:B0-----:R0:W1:Y:S02]  /*21270*/  SYNCS.PHASECHK.TRANS64.TRYWAIT P1, [R2+URZ+0x16800], R3 ;  /* 0x01680003020075a7 */ /* 0x001064000802017f */
[----:B-1----:R-:W-:Y:S05]  /*21280*/  @!P1 NANOSLEEP.SYNCS 0x989680 ;  /* 0x009896800000995d */ /* 0x002fea0003900000 */
[----:B------:R-:W1:Y:S02]  /*21290*/  @!P1 SYNCS.PHASECHK.TRANS64 P1, [R2+URZ+0x16800], R3 ;  /* 0x01680003020095a7 */ /* 0x000e64000802007f */
[----:B-1----:R-:W-:Y:S05]  /*212a0*/  @!P1 BRA `(.L_x_1670) ;  /* 0xfffffffc00f09947 */ /* 0x002fea000383ffff */
[----:B------:R-:W-:Y:S05]  /*212b0*/  BRA `(.L_x_1947) ;  /* 0xfffffe7000e07947 */ /* 0x000fea000383ffff */
.L_x_1676:
[----:B-1----:R1:W3:Y:S02]  /*212c0*/  SYNCS.PHASECHK.TRANS64.TRYWAIT P1, [R0+URZ+0x16830], R5 ;  /* 0x01683005000075a7 */ /* 0x0022e4000802017f */
[----:B---3--:R-:W-:Y:S05]  /*212d0*/  @!P1 NANOSLEEP.SYNCS 0x989680 ;  /* 0x009896800000995d */ /* 0x008fea0003900000 */
[----:B------:R-:W3:Y:S02]  /*212e0*/  @!P1 SYNCS.PHASECHK.TRANS64 P1, [R0+URZ+0x16830], R5 ;  /* 0x01683005000095a7 */ /* 0x000ee4000802007f */
[----:B---3--:R-:W-:Y:S05]  /*212f0*/  @!P1 BRA `(.L_x_1676) ;  /* 0xfffffffc00f09947 */ /* 0x008fea000383ffff */
[----:B------:R-:W-:Y:S05]  /*21300*/  BRA `(.L_x_1675) ;  /* 0xfffffe8000707947 */ /* 0x000fea000383ffff */
.L_x_1695:
[----:B-1----:R1:W2:Y:S02]  /*21310*/  SYNCS.PHASECHK.TRANS64.TRYWAIT P2, [R11+URZ+0x16830], R10 ;  /* 0x0168300a0b0075a7 */ /* 0x0022a4000804017f */
[----:B--2---:R-:W-:Y:S05]  /*21320*/  @!P2 NANOSLEEP.SYNCS 0x989680 ;  /* 0x009896800000a95d */ /* 0x004fea0003900000 */
[----:B------:R-:W2:Y:S02]  /*21330*/  @!P2 SYNCS.PHASECHK.TRANS64 P2, [R11+URZ+0x16830], R10 ;  /* 0x0168300a0b00a5a7 */ /* 0x000ea4000804007f */
[----:B--2---:R-:W-:Y:S05]  /*21340*/  @!P2 BRA `(.L_x_1695) ;  /* 0xfffffffc00f0a947 */ /* 0x004fea000383ffff */
[----:B------:R-:W-:Y:S05]  /*21350*/  BRA `(.L_x_1694) ;  /* 0xfffffebc00247947 */ /* 0x000fea000383ffff */
.L_x_1699:
[----:B-1----:R1:W2:Y:S02]  /*21360*/  SYNCS.PHASECHK.TRANS64.TRYWAIT P1, [R11+URZ+0x16850], R10 ;  /* 0x0168500a0b0075a7 */ /* 0x0022a4000802017f */
[----:B--2---:R-:W-:Y:S05]  /*21370*/  @!P1 NANOSLEEP.SYNCS 0x989680 ;  /* 0x009896800000995d */ /* 0x004fea0003900000 */
[----:B------:R-:W2:Y:S02]  /*21380*/  @!P1 SYNCS.PHASECHK.TRANS64 P1, [R11+URZ+0x16850], R10 ;  /* 0x0168500a0b0095a7 */ /* 0x000ea4000802007f */
[----:B--2---:R-:W-:Y:S05]  /*21390*/  @!P1 BRA `(.L_x_1699) ;  /* 0xfffffffc00f09947 */ /* 0x004fea000383ffff */
[----:B------:R-:W-:Y:S05]  /*213a0*/  BRA `(.L_x_1696) ;  /* 0xfffffebc00ec7947 */ /* 0x000fea000383ffff */
.L_x_1720:
[----:B-1----:R1:W2:Y:S02]  /*213b0*/  SYNCS.PHASECHK.TRANS64.TRYWAIT P2, [R5+URZ+0x16830], R14 ;  /* 0x0168300e050075a7 */ /* 0x0022a4000804017f */
[----:B--2---:R-:W-:Y:S05]  /*213c0*/  @!P2 NANOSLEEP.SYNCS 0x989680 ;  /* 0x009896800000a95d */ /* 0x004fea0003900000 */
[----:B------:R-:W2:Y:S02]  /*213d0*/  @!P2 SYNCS.PHASECHK.TRANS64 P2, [R5+URZ+0x16830], R14 ;  /* 0x0168300e0500a5a7 */ /* 0x000ea4000804007f */
[----:B--2---:R-:W-:Y:S05]  /*213e0*/  @!P2 BRA `(.L_x_1720) ;  /* 0xfffffffc00f0a947 */ /* 0x004fea000383ffff */
[----:B------:R-:W-:Y:S05]  /*213f0*/  BRA `(.L_x_1719) ;  /* 0xfffffef400e07947 */ /* 0x000fea000383ffff */
.L_x_1724:
[----:B-1----:R1:W2:Y:S02]  /*21400*/  SYNCS.PHASECHK.TRANS64.TRYWAIT P1, [R10+URZ+0x16850], R5 ;  /* 0x016850050a0075a7 */ /* 0x0022a4000802017f */
[----:B--2---:R-:W-:Y:S05]  /*21410*/  @!P1 NANOSLEEP.SYNCS 0x989680 ;  /* 0x009896800000995d */ /* 0x004fea0003900000 */
[----:B------:R-:W2:Y:S02]  /*21420*/  @!P1 SYNCS.PHASECHK.TRANS64 P1, [R10+URZ+0x16850], R5 ;  /* 0x016850050a0095a7 */ /* 0x000ea4000802007f */
[----:B--2---:R-:W-:Y:S05]  /*21430*/  @!P1 BRA `(.L_x_1724) ;  /* 0xfffffffc00f09947 */ /* 0x004fea000383ffff */
[----:B------:R-:W-:Y:S05]  /*21440*/  BRA `(.L_x_1721) ;  /* 0xfffffef800bc7947 */ /* 0x000fea000383ffff */
.L_x_1733:
[----:B-1----:R1:W2:Y:S02]  /*21450*/  SYNCS.PHASECHK.TRANS64.TRYWAIT P2, [R5+URZ+0x16830], R12 ;  /* 0x0168300c050075a7 */ /* 0x0022a4000804017f */
[----:B--2---:R-:W-:Y:S05]  /*21460*/  @!P2 NANOSLEEP.SYNCS 0x989680 ;  /* 0x009896800000a95d */ /* 0x004fea0003900000 */
[----:B------:R-:W2:Y:S02]  /*21470*/  @!P2 SYNCS.PHASECHK.TRANS64 P2, [R5+URZ+0x16830], R12 ;  /* 0x0168300c0500a5a7 */ /* 0x000ea4000804007f */
[----:B--2---:R-:W-:Y:S05]  /*21480*/  @!P2 BRA `(.L_x_1733) ;  /* 0xfffffffc00f0a947 */ /* 0x004fea000383ffff */
[----:B------:R-:W-:Y:S05]  /*21490*/  BRA `(.L_x_1732) ;  /* 0xffffff1c00bc7947 */ /* 0x000fea000383ffff */
.L_x_1737:
[----:B-1----:R1:W2:Y:S02]  /*214a0*/  SYNCS.PHASECHK.TRANS64.TRYWAIT P1, [R10+URZ+0x16850], R5 ;  /* 0x016850050a0075a7 */ /* 0x0022a4000802017f */
[----:B--2---:R-:W-:Y:S05]  /*214b0*/  @!P1 NANOSLEEP.SYNCS 0x989680 ;  /* 0x009896800000995d */ /* 0x004fea0003900000 */
[----:B------:R-:W2:Y:S02]  /*214c0*/  @!P1 SYNCS.PHASECHK.TRANS64 P1, [R10+URZ+0x16850], R5 ;  /* 0x016850050a0095a7 */ /* 0x000ea4000802007f */
[----:B--2---:R-:W-:Y:S05]  /*214d0*/  @!P1 BRA `(.L_x_1737) ;  /* 0xfffffffc00f09947 */ /* 0x004fea000383ffff */
[----:B------:R-:W-:Y:S05]  /*214e0*/  BRA `(.L_x_1734) ;  /* 0xffffff2000987947 */ /* 0x000fea000383ffff */
.L_x_1752:
[----:B-1----:R1:W2:Y:S02]  /*214f0*/  SYNCS.PHASECHK.TRANS64.TRYWAIT P1, [R11+URZ+0x16850], R0 ;  /* 0x016850000b0075a7 */ /* 0x0022a4000802017f */
[----:B--2---:R-:W-:Y:S05]  /*21500*/  @!P1 NANOSLEEP.SYNCS 0x989680 ;  /* 0x009896800000995d */ /* 0x004fea0003900000 */
[----:B------:R-:W2:Y:S02]  /*21510*/  @!P1 SYNCS.PHASECHK.TRANS64 P1, [R11+URZ+0x16850], R0 ;  /* 0x016850000b0095a7 */ /* 0x000ea4000802007f */
[----:B--2---:R-:W-:Y:S05]  /*21520*/  @!P1 BRA `(.L_x_1752) ;  /* 0xfffffffc00f09947 */ /* 0x004fea000383ffff */
[----:B------:R-:W-:Y:S05]  /*21530*/  BRA `(.L_x_1751) ;  /* 0xffffff5400887947 */ /* 0x000fea000383ffff */
.L_x_1761:
[----:B------:R-:W-:Y:S02]  /*21540*/  IMAD.MOV.U32 R13, RZ, RZ, R20 ;  /* 0x000000ffff0d7224 */ /* 0x000fe400078e0014 */
[----:B------:R-:W-:Y:S02]  /*21550*/  IMAD.MOV.U32 R12, RZ, RZ, RZ ;  /* 0x000000ffff0c7224 */ /* 0x000fe400078e00ff */
[----:B------:R-:W-:Y:S02]  /*21560*/  IMAD.MOV.U32 R11, RZ, RZ, 0x181f ;  /* 0x0000181fff0b7424 */ /* 0x000fe400078e00ff */
[----:B------:R-:W-:Y:S02]  /*21570*/  IMAD.MOV.U32 R15, RZ, RZ, -0x1 ;  /* 0xffffffffff0f7424 */ /* 0x000fe400078e00ff */
[----:B------:R-:W-:Y:S02]  /*21580*/  IMAD R21, R8, R25, RZ ;  /* 0x0000001908157224 */ /* 0x000fe400078e02ff */
[----:B------:R-:W-:-:S07]  /*21590*/  IMAD.IADD R24, R26, 0x1, R28 ;  /* 0x000000011a187824 */ /* 0x000fce00078e021c */
[----:B------:R-:W-:Y:S05]  /*215a0*/  WARPSYNC.COLLECTIVE R15, `(.L_x_1948) ;  /* 0x000000000f087348 */ /* 0x000fea0003c00000 */
[----:B------:R0:W1:Y:S02]  /*215b0*/  SHFL.IDX P6, R14, R13, R12, R11 ;  /* 0x0000000c0d0e7389 */ /* 0x00006400000c000b */
[----:B01----:R-:W-:Y:S01]  /*215c0*/  ENDCOLLECTIVE ;  /* 0x000000000000791b */ /* 0x003fe20003800000 */
.L_x_1948:
[C---:B------:R-:W-:Y:S01]  /*215d0*/  VIADD R8, R24.reuse, 0x30 ;  /* 0x0000003018087836 */ /* 0x040fe20000000000 */
[----:B------:R-:W-:-:S04]  /*215e0*/  ISETP.GE.OR P3, PT, R24, R21, P0 ;  /* 0x000000151800720c */ /* 0x000fc80000766670 */
[----:B------:R-:W-:Y:S01]  /*215f0*/  ISETP.GE.OR P4, PT, R8, R21, P0 ;  /* 0x000000150800720c */ /* 0x000fe20000786670 */
[----:B------:R-:W-:Y:S02]  /*21600*/  VIADD R8, R24, 0x60 ;  /* 0x0000006018087836 */ /* 0x000fe40000000000 */
[----:B------:R-:W-:-:S03]  /*21610*/  IMAD.MOV.U32 R13, RZ, RZ, R7 ;  /* 0x000000ffff0d7224 */ /* 0x000fc600078e0007 */
[----:B------:R-:W-:Y:S01]  /*21620*/  ISETP.GE.OR P2, PT, R8, R21, P0 ;  /* 0x000000150800720c */ /* 0x000fe20000746670 */
[----:B------:R-:W-:-:S12]  /*21630*/  IMAD.MOV.U32 R0, RZ, RZ, R14 ;  /* 0x000000ffff007224 */ /* 0x000fd800078e000e */
[----:B------:R-:W-:Y:S05]  /*21640*/  WARPSYNC.COLLECTIVE R15, `(.L_x_1949) ;  /* 0x000000000f087348 */ /* 0x000fea0003c00000 */
[----:B------:R0:W1:Y:S02]  /*21650*/  SHFL.IDX P6, R14, R13, R12, R11 ;  /* 0x0000000c0d0e7389 */ /* 0x00006400000c000b */
[----:B01----:R-:W-:Y:S01]  /*21660*/  ENDCOLLECTIVE ;  /* 0x000000000000791b */ /* 0x003fe20003800000 */
.L_x_1949:
[----:B------:R-:W-:Y:S02]  /*21670*/  IMAD.MOV.U32 R13, RZ, RZ, R20 ;  /* 0x000000ffff0d7224 */ /* 0x000fe400078e0014 */
[----:B------:R-:W-:Y:S01]  /*21680*/  IMAD.MOV.U32 R12, RZ, RZ, 0x1 ;  /* 0x00000001ff0c7424 */ /* 0x000fe200078e00ff */
[----:B------:R-:W-:-:S07]  /*21690*/  MOV R3, R14 ;  /* 0x0000000e00037202 */ /* 0x000fce0000000f00 */
[----:B------:R-:W-:Y:S05]  /*216a0*/  WARPSYNC.COLLECTIVE R15, `(.L_x_1950) ;  /* 0x000000000f087348 */ /* 0x000fea0003c00000 */
[----:B------:R0:W1:Y:S02]  /*216b0*/  SHFL.IDX P6, R14, R13, R12, R11 ;  /* 0x0000000c0d0e7389 */ /* 0x00006400000c000b */
[----:B01----:R-:W-:Y:S01]  /*216c0*/  ENDCOLLECTIVE ;  /* 0x000000000000791b */ /* 0x003fe20003800000 */
.L_x_1950:
[----:B------:R-:W-:-:S04]  /*216d0*/  @!P3 LEA R10, P5, R43, R3, 0x1 ;  /* 0x000000032b0ab211 */ /* 0x000fc800078a08ff */
[----:B------:R-:W-:Y:S01]  /*216e0*/  @!P3 LEA.HI.X R3, R43, R0, R33, 0x1, P5 ;  /* 0x000000002b03b211 */ /* 0x000fe200028f0c21 */
[----:B------:R-:W-:Y:S02]  /*216f0*/  IMAD.MOV.U32 R13, RZ, RZ, R7 ;  /* 0x000000ffff0d7224 */ /* 0x000fe400078e0007 */
[----:B------:R-:W-:-:S07]  /*21700*/  IMAD.MOV.U32 R4, RZ, RZ, R14 ;  /* 0x000000ffff047224 */ /* 0x000fce00078e000e */
[----:B------:R-:W-:Y:S05]  /*21710*/  WARPSYNC.COLLECTIVE R15, `(.L_x_1951) ;  /* 0x000000000f087348 */ /* 0x000fea0003c00000 */
[----:B------:R0:W1:Y:S02]  /*21720*/  SHFL.IDX P6, R14, R13, R12, R11 ;  /* 0x0000000c0d0e7389 */ /* 0x00006400000c000b */
[----:B01----:R-:W-:Y:S01]  /*21730*/  ENDCOLLECTIVE ;  /* 0x000000000000791b */ /* 0x003fe20003800000 */
.L_x_1951:
[----:B------:R-:W-:Y:S01]  /*21740*/  IMAD.MOV.U32 R13, RZ, RZ, R20 ;  /* 0x000000ffff0d7224 */ /* 0x000fe200078e0014 */
[----:B------:R-:W-:Y:S01]  /*21750*/  MOV R12, 0x2 ;  /* 0x00000002000c7802 */ /* 0x000fe20000000f00 */
[----:B------:R-:W-:-:S07]  /*21760*/  IMAD.MOV.U32 R5, RZ, RZ, R14 ;  /* 0x000000ffff057224 */ /* 0x000fce00078e000e */
[----:B------:R-:W-:Y:S05]  /*21770*/  WARPSYNC.COLLECTIVE R15, `(.L_x_1952) ;  /* 0x000000000f087348 */ /* 0x000fea0003c00000 */
[----:B------:R0:W1:Y:S02]  /*21780*/  SHFL.IDX P6, R14, R13, R12, R11 ;  /* 0x0000000c0d0e7389 */ /* 0x00006400000c000b */
[----:B01----:R-:W-:Y:S01]  /*21790*/  ENDCOLLECTIVE ;  /* 0x000000000000791b */ /* 0x003fe20003800000 */
.L_x_1952:
[----:B------:R-:W-:-:S04]  /*217a0*/  @!P4 LEA R8, P1, R43, R5, 0x1 ;  /* 0x000000052b08c211 */ /* 0x000fc800078208ff */
[----:B------:R-:W-:Y:S01]  /*217b0*/  @!P4 LEA.HI.X R9, R43, R4, R33, 0x1, P1 ;  /* 0x000000042b09c211 */ /* 0x000fe200008f0c21 */
[----:B------:R-:W-:Y:S02]  /*217c0*/  IMAD.MOV.U32 R13, RZ, RZ, R7 ;  /* 0x000000ffff0d7224 */ /* 0x000fe400078e0007 */
[----:B------:R-:W-:-:S07]  /*217d0*/  IMAD.MOV.U32 R6, RZ, RZ, R14 ;  /* 0x000000ffff067224 */ /* 0x000fce00078e000e */
[----:B------:R-:W-:Y:S05]  /*217e0*/  WARPSYNC.COLLECTIVE R15, `(.L_x_1953) ;  /* 0x000000000f087348 */ /* 0x000fea0003c00000 */
[----:B------:R0:W1:Y:S02]  /*217f0*/  SHFL.IDX P6, R14, R13, R12, R11 ;  /* 0x0000000c0d0e7389 */ /* 0x00006400000c000b */
[----:B01----:R-:W-:Y:S01]  /*21800*/  ENDCOLLECTIVE ;  /* 0x000000000000791b */ /* 0x003fe20003800000 */
.L_x_1953:
[----:B------:R-:W-:Y:S02]  /*21810*/  @!P3 IMAD.MOV.U32 R11, RZ, RZ, R3 ;  /* 0x000000ffff0bb224 */ /* 0x000fe400078e0003 */
[----:B------:R-:W-:Y:S02]  /*21820*/  IMAD.MOV.U32 R13, RZ, RZ, R20 ;  /* 0x000000ffff0d7224 */ /* 0x000fe400078e0014 */
[----:B------:R-:W-:Y:S01]  /*21830*/  IMAD.MOV.U32 R12, RZ, RZ, 0x3 ;  /* 0x00000003ff0c7424 */ /* 0x000fe200078e00ff */
[----:B------:R0:W-:Y:S04]  /*21840*/  @!P3 ST.E.128 desc[UR42][R10.64], RZ ;  /* 0x000000ff0a00b985 */ /* 0x0001e8000c101d2a */
[----:B------:R1:W-:Y:S01]  /*21850*/  @!P4 ST.E.128 desc[UR42][R8.64], RZ ;  /* 0x000000ff0800c985 */ /* 0x0003e2000c101d2a */
[----:B------:R-:W-:-:S04]  /*21860*/  @!P2 LEA R25, P5, R43, R14, 0x1 ;  /* 0x0000000e2b19a211 */ /* 0x000fc800078a08ff */
[----:B------:R-:W-:Y:S01]  /*21870*/  @!P2 LEA.HI.X R5, R43, R6, R33, 0x1, P5 ;  /* 0x000000062b05a211 */ /* 0x000fe200028f0c21 */
[----:B------:R-:W-:Y:S01]  /*21880*/  @!P2 IMAD.MOV.U32 R4, RZ, RZ, R25 ;  /* 0x000000ffff04a224 */ /* 0x000fe200078e0019 */
[----:B0-----:R-:W-:-:S04]  /*21890*/  MOV R11, 0x181f ;  /* 0x0000181f000b7802 */ /* 0x001fc80000000f00 */
[----:B------:R1:W-:Y:S03]  /*218a0*/  @!P2 ST.E.128 desc[UR42][R4.64], RZ ;  /* 0x000000ff0400a985 */ /* 0x0003e6000c101d2a */
[----:B-1----:R-:W-:Y:S05]  /*218b0*/  WARPSYNC.COLLECTIVE R15, `(.L_x_1954) ;  /* 0x000000000f087348 */ /* 0x002fea0003c00000 */
[----:B------:R0:W2:Y:S02]  /*218c0*/  SHFL.IDX P6, R14, R13, R12, R11 ;  /* 0x0000000c0d0e7389 */ /* 0x0000a400000c000b */
[----:B012---:R-:W-:Y:S01]  /*218d0*/  ENDCOLLECTIVE ;  /* 0x000000000000791b */ /* 0x007fe20003800000 */
.L_x_1954:
[----:B------:R-:W-:Y:S02]  /*218e0*/  IMAD.MOV.U32 R13, RZ, RZ, R7 ;  /* 0x000000ffff0d7224 */ /* 0x000fe400078e0007 */
[----:B------:R-:W-:-:S07]  /*218f0*/  IMAD.MOV.U32 R0, RZ, RZ, R14 ;  /* 0x000000ffff007224 */ /* 0x000fce00078e000e */
[----:B------:R-:W-:Y:S05]  /*21900*/  WARPSYNC.COLLECTIVE R15, `(.L_x_1955) ;  /* 0x000000000f087348 */ /* 0x000fea0003c00000 */
[----:B------:R0:W1:Y:S02]  /*21910*/  SHFL.IDX P6, R14, R13, R12, R11 ;  /* 0x0000000c0d0e7389 */ /* 0x00006400000c000b */
[----:B01----:R-:W-:Y:S01]  /*21920*/  ENDCOLLECTIVE ;  /* 0x000000000000791b */ /* 0x003fe20003800000 */
.L_x_1955:
[----:B------:R-:W-:Y:S05]  /*21930*/  BRA `(.L_x_1956) ;  /* 0xffffff7000d87947 */ /* 0x000fea000383ffff */
.L_x_1786:
[----:B------:R-:W0:Y:S01]  /*21940*/  S2R R5, SR_TID.X ;  /* 0x0000000000057919 */ /* 0x000e220000002100 */
[----:B------:R-:W-:Y:S01]  /*21950*/  BSSY B1, `(.L_x_1957) ;  /* 0x000000a000017945 */ /* 0x000fe20003800000 */
[----:B-1----:R-:W-:Y:S02]  /*21960*/  IMAD.MOV.U32 R12, RZ, RZ, RZ ;  /* 0x000000ffff0c7224 */ /* 0x002fe400078e00ff */
[----:B------:R-:W-:Y:S02]  /*21970*/  IMAD.MOV.U32 R11, RZ, RZ, 0x1f ;  /* 0x0000001fff0b7424 */ /* 0x000fe400078e00ff */
[----:B------:R-:W-:Y:S01]  /*21980*/  IMAD.MOV.U32 R15, RZ, RZ, -0x1 ;  /* 0xffffffffff0f7424 */ /* 0x000fe200078e00ff */
[----:B0-----:R-:W-:-:S04]  /*21990*/  SHF.R.U32.HI R5, RZ, 0x5, R5 ;  /* 0x00000005ff057819 */ /* 0x001fc80000011605 */
[----:B------:R-:W-:-:S05]  /*219a0*/  LOP3.LUT R5, R5, 0x3, RZ, 0xc0, !PT ;  /* 0x0000000305057812 */ /* 0x000fca00078ec0ff */
[----:B------:R-:W-:-:S07]  /*219b0*/  IMAD.MOV.U32 R13, RZ, RZ, R5 ;  /* 0x000000ffff0d7224 */ /* 0x000fce00078e0005 */
[----:B------:R-:W-:Y:S05]  /*219c0*/  WARPSYNC.COLLECTIVE R15, `(.L_x_1958) ;  /* 0x000000000f087348 */ /* 0x000fea0003c00000 */
[----:B------:R0:W1:Y:S02]  /*219d0*/  SHFL.IDX P6, R14, R13, R12, R11 ;  /* 0x0000000c0d0e7389 */ /* 0x00006400000c000b */
[----:B01----:R-:W-:Y:S01]  /*219e0*/  ENDCOLLECTIVE ;  /* 0x000000000000791b */ /* 0x003fe20003800000 */
.L_x_1958:
[----:B------:R-:W-:Y:S05]  /*219f0*/  BSYNC B1 ;  /* 0x0000000000017941 */ /* 0x000fea0003800000 */
.L_x_1957:
[----:B------:R-:W-:Y:S05]  /*21a00*/  BRA `(.L_x_1959) ;  /* 0xffffff8800bc7947 */ /* 0x000fea000383ffff */
.L_x_1788:
[----:B------:R-:W-:Y:S01]  /*21a10*/  BSSY B1, `(.L_x_1960) ;  /* 0x0000006000017945 */ /* 0x000fe20003800000 */
[----:B------:R-:W-:-:S07]  /*21a20*/  MOV R15, 0xffffffff ;  /* 0xffffffff000f7802 */ /* 0x000fce0000000f00 */
[----:B01----:R-:W-:Y:S05]  /*21a30*/  WARPSYNC.COLLECTIVE R15, `(.L_x_1961) ;  /* 0x000000000f0c7348 */ /* 0x003fea0003c00000 */
[----:B------:R-:W-:Y:S02]  /*21a40*/  ELECT P6, UR62, PT ;  /* 0x00000000003e782f */ /* 0x000fe400038c0000 */
[----:B------:R-:W-:Y:S01]  /*21a50*/  MOV R14, UR62 ;  /* 0x0000003e000e7c02 */ /* 0x000fe20008000f00 */
[----:B01----:R-:W-:Y:S10]  /*21a60*/  ENDCOLLECTIVE ;  /* 0x000000000000791b */ /* 0x003ff40003800000 */
.L_x_1961:
[----:B------:R-:W-:Y:S05]  /*21a70*/  BSYNC B1 ;  /* 0x0000000000017941 */ /* 0x000fea0003800000 */
.L_x_1960:
[----:B------:R-:W-:Y:S05]  /*21a80*/  BRA `(.L_x_1787) ;  /* 0xffffff8800b47947 */ /* 0x000fea000383ffff */
.L_x_1790:
[----:B0-----:R0:W2:Y:S02]  /*21a90*/  SYNCS.PHASECHK.TRANS64.TRYWAIT P0, [R22+URZ+0x16820], R5 ;  /* 0x01682005160075a7 */ /* 0x0010a4000800017f */
[----:B--2---:R-:W-:Y:S05]  /*21aa0*/  @!P0 NANOSLEEP.SYNCS 0x989680 ;  /* 0x009896800000895d */ /* 0x004fea0003900000 */
[----:B------:R-:W2:Y:S02]  /*21ab0*/  @!P0 SYNCS.PHASECHK.TRANS64 P0, [R22+URZ+0x16820], R5 ;  /* 0x01682005160085a7 */ /* 0x000ea4000800007f */
[----:B--2---:R-:W-:Y:S05]  /*21ac0*/  @!P0 BRA `(.L_x_1790) ;  /* 0xfffffffc00f08947 */ /* 0x004fea000383ffff */
[----:B------:R-:W-:Y:S05]  /*21ad0*/  BRA `(.L_x_1962) ;  /* 0xffffff8800c47947 */ /* 0x000fea000383ffff */
.L_x_1794:
[----:B--2---:R2:W3:Y:S02]  /*21ae0*/  SYNCS.PHASECHK.TRANS64.TRYWAIT P0, [R10+URZ+0x168a0], R7 ;  /* 0x0168a0070a0075a7 */ /* 0x0044e4000800017f */
[----:B---3--:R-:W-:Y:S05]  /*21af0*/  @!P0 NANOSLEEP.SYNCS 0x989680 ;  /* 0x009896800000895d */ /* 0x008fea0003900000 */
[----:B------:R-:W3:Y:S02]  /*21b00*/  @!P0 SYNCS.PHASECHK.TRANS64 P0, [R10+URZ+0x168a0], R7 ;  /* 0x0168a0070a0085a7 */ /* 0x000ee4000800007f */
[----:B---3--:R-:W-:Y:S05]  /*21b10*/  @!P0 BRA `(.L_x_1794) ;  /* 0xfffffffc00f08947 */ /* 0x008fea000383ffff */
[----:B------:R-:W-:Y:S05]  /*21b20*/  BRA `(.L_x_1963) ;  /* 0xffffff8800e07947 */ /* 0x000fea000383ffff */
.L_x_1799:
[----:B0-----:R0:W1:Y:S02]  /*21b30*/  SYNCS.PHASECHK.TRANS64.TRYWAIT P0, [R10+URZ+0x168c0], R7 ;  /* 0x0168c0070a0075a7 */ /* 0x001064000800017f */
[----:B-1----:R-:W-:Y:S05]  /*21b40*/  @!P0 NANOSLEEP.SYNCS 0x989680 ;  /* 0x009896800000895d */ /* 0x002fea0003900000 */
[----:B------:R-:W1:Y:S02]  /*21b50*/  @!P0 SYNCS.PHASECHK.TRANS64 P0, [R10+URZ+0x168c0], R7 ;  /* 0x0168c0070a0085a7 */ /* 0x000e64000800007f */
[----:B-1----:R-:W-:Y:S05]  /*21b60*/  @!P0 BRA `(.L_x_1799) ;  /* 0xfffffffc00f08947 */ /* 0x002fea000383ffff */
[----:B------:R-:W-:Y:S05]  /*21b70*/  BRA `(.L_x_1964) ;  /* 0xffffff8c00607947 */ /* 0x000fea000383ffff */
.L_x_1806:
[----:B0-----:R0:W2:Y:S02]  /*21b80*/  SYNCS.PHASECHK.TRANS64.TRYWAIT P1, [R5+URZ+0x168a0], R6 ;  /* 0x0168a006050075a7 */ /* 0x0010a4000802017f */
[----:B--2---:R-:W-:Y:S05]  /*21b90*/  @!P1 NANOSLEEP.SYNCS 0x989680 ;  /* 0x009896800000995d */ /* 0x004fea0003900000 */
[----:B------:R-:W2:Y:S02]  /*21ba0*/  @!P1 SYNCS.PHASECHK.TRANS64 P1, [R5+URZ+0x168a0], R6 ;  /* 0x0168a006050095a7 */ /* 0x000ea4000802007f */
[----:B--2---:R-:W-:Y:S05]  /*21bb0*/  @!P1 BRA `(.L_x_1806) ;  /* 0xfffffffc00f09947 */ /* 0x004fea000383ffff */
[----:B------:R-:W-:Y:S05]  /*21bc0*/  BRA `(.L_x_1965) ;  /* 0xffffff90002c7947 */ /* 0x000fea000383ffff */
.L_x_1811:
[----:B-1----:R1:W2:Y:S02]  /*21bd0*/  SYNCS.PHASECHK.TRANS64.TRYWAIT P1, [R5+URZ+0x168c0], R6 ;  /* 0x0168c006050075a7 */ /* 0x0022a4000802017f */
[----:B--2---:R-:W-:Y:S05]  /*21be0*/  @!P1 NANOSLEEP.SYNCS 0x989680 ;  /* 0x009896800000995d */ /* 0x004fea0003900000 */
[----:B------:R-:W2:Y:S02]  /*21bf0*/  @!P1 SYNCS.PHASECHK.TRANS64 P1, [R5+URZ+0x168c0], R6 ;  /* 0x0168c006050095a7 */ /* 0x000ea4000802007f */
[----:B--2---:R-:W-:Y:S05]  /*21c00*/  @!P1 BRA `(.L_x_1811) ;  /* 0xfffffffc00f09947 */ /* 0x004fea000383ffff */
[----:B------:R-:W-:Y:S05]  /*21c10*/  BRA `(.L_x_1966) ;  /* 0xffffff9000a47947 */ /* 0x000fea000383ffff */
.L_x_1832:
[----:B------:R-:W0:Y:S01]  /*21c20*/  S2R R17, SR_TID.X ;  /* 0x0000000000117919 */ /* 0x000e220000002100 */
        /* <DEDUP_REMOVED lines=10> */
.L_x_1968:
[----:B------:R-:W-:Y:S05]  /*21cd0*/  BSYNC B0 ;  /* 0x0000000000007941 */ /* 0x000fea0003800000 */
.L_x_1967:
[----:B------:R-:W-:Y:S05]  /*21ce0*/  BRA `(.L_x_1969) ;  /* 0xffffffa000287947 */ /* 0x000fea000383ffff */
.L_x_1835:
[----:B-1----:R1:W2:Y:S02]  /*21cf0*/  SYNCS.PHASECHK.TRANS64.TRYWAIT P0, [R3+URZ+0x16840], R4 ;  /* 0x01684004030075a7 */ /* 0x0022a4000800017f */
[----:B--2---:R-:W-:Y:S05]  /*21d00*/  @!P0 NANOSLEEP.SYNCS 0x989680 ;  /* 0x009896800000895d */ /* 0x004fea0003900000 */
[----:B------:R-:W2:Y:S02]  /*21d10*/  @!P0 SYNCS.PHASECHK.TRANS64 P0, [R3+URZ+0x16840], R4 ;  /* 0x01684004030085a7 */ /* 0x000ea4000800007f */
[----:B--2---:R-:W-:Y:S05]  /*21d20*/  @!P0 BRA `(.L_x_1835) ;  /* 0xfffffffc00f08947 */ /* 0x004fea000383ffff */
[----:B------:R-:W-:Y:S05]  /*21d30*/  BRA `(.L_x_1970) ;  /* 0xffffffa000887947 */ /* 0x000fea000383ffff */
.L_x_1836:
[----:B------:R-:W-:Y:S01]  /*21d40*/  BSSY B0, `(.L_x_1971) ;  /* 0x0000008000007945 */ /* 0x000fe20003800000 */
[----:B------:R-:W-:Y:S01]  /*21d50*/  IMAD.MOV.U32 R13, RZ, RZ, R2 ;  /* 0x000000ffff0d7224 */ /* 0x000fe200078e0002 */
[----:B------:R-:W-:Y:S01]  /*21d60*/  MOV R15, 0xffffffff ;  /* 0xffffffff000f7802 */ /* 0x000fe20000000f00 */
[----:B------:R-:W-:Y:S02]  /*21d70*/  IMAD.MOV.U32 R12, RZ, RZ, RZ ;  /* 0x000000ffff0c7224 */ /* 0x000fe400078e00ff */
[----:B------:R-:W-:-:S07]  /*21d80*/  IMAD.MOV.U32 R11, RZ, RZ, 0x181f ;  /* 0x0000181fff0b7424 */ /* 0x000fce00078e00ff */
[----:B------:R-:W-:Y:S05]  /*21d90*/  WARPSYNC.COLLECTIVE R15, `(.L_x_1972) ;  /* 0x000000000f087348 */ /* 0x000fea0003c00000 */
[----:B------:R0:W1:Y:S02]  /*21da0*/  SHFL.IDX P6, R14, R13, R12, R11 ;  /* 0x0000000c0d0e7389 */ /* 0x00006400000c000b */
[----:B01----:R-:W-:Y:S01]  /*21db0*/  ENDCOLLECTIVE ;  /* 0x000000000000791b */ /* 0x003fe20003800000 */
.L_x_1972:
[----:B------:R-:W-:Y:S05]  /*21dc0*/  BSYNC B0 ;  /* 0x0000000000007941 */ /* 0x000fea0003800000 */
.L_x_1971:
[----:B------:R-:W-:Y:S01]  /*21dd0*/  IMAD.MOV.U32 R13, RZ, RZ, R0 ;  /* 0x000000ffff0d7224 */ /* 0x000fe200078e0000 */
[----:B------:R-:W-:Y:S01]  /*21de0*/  @P0 LEA R8, R5, R22, 0x1 ;  /* 0x0000001605080211 */ /* 0x000fe200078e08ff */
[----:B------:R-:W-:Y:S02]  /*21df0*/  IMAD.MOV.U32 R12, RZ, RZ, RZ ;  /* 0x000000ffff0c7224 */ /* 0x000fe400078e00ff */
[----:B------:R-:W-:Y:S02]  /*21e00*/  IMAD.MOV.U32 R11, RZ, RZ, 0x181f ;  /* 0x0000181fff0b7424 */ /* 0x000fe400078e00ff */
[----:B------:R-:W-:Y:S02]  /*21e10*/  IMAD.MOV.U32 R15, RZ, RZ, -0x1 ;  /* 0xffffffffff0f7424 */ /* 0x000fe400078e00ff */
[----:B------:R-:W-:-:S07]  /*21e20*/  IMAD.MOV.U32 R6, RZ, RZ, R14 ;  /* 0x000000ffff067224 */ /* 0x000fce00078e000e */
[----:B------:R-:W-:Y:S05]  /*21e30*/  WARPSYNC.COLLECTIVE R15, `(.L_x_1973) ;  /* 0x000000000f087348 */ /* 0x000fea0003c00000 */
[----:B------:R0:W1:Y:S02]  /*21e40*/  SHFL.IDX P6, R14, R13, R12, R11 ;  /* 0x0000000c0d0e7389 */ /* 0x00006400000c000b */
[----:B01----:R-:W-:Y:S01]  /*21e50*/  ENDCOLLECTIVE ;  /* 0x000000000000791b */ /* 0x003fe20003800000 */
.L_x_1973:
[----:B------:R-:W-:Y:S02]  /*21e60*/  IMAD.MOV.U32 R13, RZ, RZ, R2 ;  /* 0x000000ffff0d7224 */ /* 0x000fe400078e0002 */
[----:B------:R-:W-:Y:S02]  /*21e70*/  IMAD.MOV.U32 R12, RZ, RZ, 0x1 ;  /* 0x00000001ff0c7424 */ /* 0x000fe400078e00ff */
[----:B------:R-:W-:-:S07]  /*21e80*/  IMAD.MOV.U32 R7, RZ, RZ, R14 ;  /* 0x000000ffff077224 */ /* 0x000fce00078e000e */
[----:B------:R-:W-:Y:S05]  /*21e90*/  WARPSYNC.COLLECTIVE R15, `(.L_x_1974) ;  /* 0x000000000f087348 */ /* 0x000fea0003c00000 */
[----:B------:R0:W1:Y:S02]  /*21ea0*/  SHFL.IDX P6, R14, R13, R12, R11 ;  /* 0x0000000c0d0e7389 */ /* 0x00006400000c000b */
[----:B01----:R-:W-:Y:S01]  /*21eb0*/  ENDCOLLECTIVE ;  /* 0x000000000000791b */ /* 0x003fe20003800000 */
.L_x_1974:
        /* <DEDUP_REMOVED lines=15> */
.L_x_1975:
[----:B------:R-:W-:Y:S01]  /*21fb0*/  @P0 IMAD R8, R5, 0x2, R22 ;  /* 0x0000000205080824 */ /* 0x000fe200078e0216 */
[----:B------:R-:W-:Y:S01]  /*21fc0*/  MOV R13, R2 ;  /* 0x00000002000d7202 */ /* 0x000fe20000000f00 */
[----:B------:R-:W-:Y:S02]  /*21fd0*/  IMAD.MOV.U32 R12, RZ, RZ, 0x2 ;  /* 0x00000002ff0c7424 */ /* 0x000fe400078e00ff */
[----:B------:R-:W-:-:S07]  /*21fe0*/  IMAD.MOV.U32 R7, RZ, RZ, R14 ;  /* 0x000000ffff077224 */ /* 0x000fce00078e000e */
[----:B------:R-:W-:Y:S05]  /*21ff0*/  WARPSYNC.COLLECTIVE R15, `(.L_x_1976) ;  /* 0x000000000f087348 */ /* 0x000fea0003c00000 */
[----:B------:R0:W1:Y:S02]  /*22000*/  SHFL.IDX P6, R14, R13, R12, R11 ;  /* 0x0000000c0d0e7389 */ /* 0x00006400000c000b */
[----:B01----:R-:W-:Y:S01]  /*22010*/  ENDCOLLECTIVE ;  /* 0x000000000000791b */ /* 0x003fe20003800000 */
.L_x_1976:
        /* <DEDUP_REMOVED lines=15> */
.L_x_1977:
[----:B------:R-:W-:Y:S02]  /*22110*/  @P0 IMAD R8, R5, 0x2, R22 ;  /* 0x0000000205080824 */ /* 0x000fe400078e0216 */
[----:B------:R-:W-:Y:S01]  /*22120*/  IMAD.MOV.U32 R13, RZ, RZ, R2 ;  /* 0x000000ffff0d7224 */ /* 0x000fe200078e0002 */
[----:B------:R-:W-:Y:S01]  /*22130*/  MOV R12, 0x3 ;  /* 0x00000003000c7802 */ /* 0x000fe20000000f00 */
[----:B------:R-:W-:-:S07]  /*22140*/  IMAD.MOV.U32 R7, RZ, RZ, R14 ;  /* 0x000000ffff077224 */ /* 0x000fce00078e000e */
[----:B------:R-:W-:Y:S05]  /*22150*/  WARPSYNC.COLLECTIVE R15, `(.L_x_1978) ;  /* 0x000000000f087348 */ /* 0x000fea0003c00000 */
[----:B------:R0:W1:Y:S02]  /*22160*/  SHFL.IDX P6, R14, R13, R12, R11 ;  /* 0x0000000c0d0e7389 */ /* 0x00006400000c000b */
[----:B01----:R-:W-:Y:S01]  /*22170*/  ENDCOLLECTIVE ;  /* 0x000000000000791b */ /* 0x003fe20003800000 */
.L_x_1978:
        /* <DEDUP_REMOVED lines=15> */
.L_x_1979:
[----:B------:R-:W-:Y:S02]  /*22270*/  @P0 IMAD R8, R5, 0x2, R22 ;  /* 0x0000000205080824 */ /* 0x000fe400078e0216 */
[----:B------:R-:W-:Y:S02]  /*22280*/  IMAD.MOV.U32 R13, RZ, RZ, R2 ;  /* 0x000000ffff0d7224 */ /* 0x000fe400078e0002 */
[----:B------:R-:W-:Y:S02]  /*22290*/  IMAD.MOV.U32 R12, RZ, RZ, 0x4 ;  /* 0x00000004ff0c7424 */ /* 0x000fe400078e00ff */
[----:B------:R-:W-:-:S07]  /*222a0*/  IMAD.MOV.U32 R7, RZ, RZ, R14 ;  /* 0x000000ffff077224 */ /* 0x000fce00078e000e */
[----:B------:R-:W-:Y:S05]  /*222b0*/  WARPSYNC.COLLECTIVE R15, `(.L_x_1980) ;  /* 0x000000000f087348 */ /* 0x000fea0003c00000 */
[----:B------:R0:W1:Y:S02]  /*222c0*/  SHFL.IDX P6, R14, R13, R12, R11 ;  /* 0x0000000c0d0e7389 */ /* 0x00006400000c000b */
[----:B01----:R-:W-:Y:S01]  /*222d0*/  ENDCOLLECTIVE ;  /* 0x000000000000791b */ /* 0x003fe20003800000 */
.L_x_1980:
        /* <DEDUP_REMOVED lines=15> */
.L_x_1981:
[----:B------:R-:W-:Y:S02]  /*223d0*/  @P0 IMAD R8, R5, 0x2, R22 ;  /* 0x0000000205080824 */ /* 0x000fe400078e0216 */
[----:B------:R-:W-:Y:S02]  /*223e0*/  IMAD.MOV.U32 R13, RZ, RZ, R2 ;  /* 0x000000ffff0d7224 */ /* 0x000fe400078e0002 */
[----:B------:R-:W-:Y:S02]  /*223f0*/  IMAD.MOV.U32 R12, RZ, RZ, 0x5 ;  /* 0x00000005ff0c7424 */ /* 0x000fe400078e00ff */
[----:B------:R-:W-:-:S07]  /*22400*/  IMAD.MOV.U32 R7, RZ, RZ, R14 ;  /* 0x000000ffff077224 */ /* 0x000fce00078e000e */
[----:B------:R-:W-:Y:S05]  /*22410*/  WARPSYNC.COLLECTIVE R15, `(.L_x_1982) ;  /* 0x000000000f087348 */ /* 0x000fea0003c00000 */
[----:B------:R0:W1:Y:S02]  /*22420*/  SHFL.IDX P6, R14, R13, R12, R11 ;  /* 0x0000000c0d0e7389 */ /* 0x00006400000c000b */
[----:B01----:R-:W-:Y:S01]  /*22430*/  ENDCOLLECTIVE ;  /* 0x000000000000791b */ /* 0x003fe20003800000 */
.L_x_1982:
        /* <DEDUP_REMOVED lines=15> */
.L_x_1983:
[----:B------:R-:W-:Y:S02]  /*22530*/  @P0 IMAD R8, R5, 0x2, R22 ;  /* 0x0000000205080824 */ /* 0x000fe400078e0216 */
[----:B------:R-:W-:Y:S02]  /*22540*/  IMAD.MOV.U32 R13, RZ, RZ, R2 ;  /* 0x000000ffff0d7224 */ /* 0x000fe400078e0002 */
[----:B------:R-:W-:Y:S02]  /*22550*/  IMAD.MOV.U32 R12, RZ, RZ, 0x6 ;  /* 0x00000006ff0c7424 */ /* 0x000fe400078e00ff */
[----:B------:R-:W-:-:S07]  /*22560*/  IMAD.MOV.U32 R7, RZ, RZ, R14 ;  /* 0x000000ffff077224 */ /* 0x000fce00078e000e */
[----:B------:R-:W-:Y:S05]  /*22570*/  WARPSYNC.COLLECTIVE R15, `(.L_x_1984) ;  /* 0x000000000f087348 */ /* 0x000fea0003c00000 */
[----:B------:R0:W1:Y:S02]  /*22580*/  SHFL.IDX P6, R14, R13, R12, R11 ;  /* 0x0000000c0d0e7389 */ /* 0x00006400000c000b */
[----:B01----:R-:W-:Y:S01]  /*22590*/  ENDCOLLECTIVE ;  /* 0x000000000000791b */ /* 0x003fe20003800000 */
.L_x_1984:
        /* <DEDUP_REMOVED lines=15> */
.L_x_1985:
[----:B------:R-:W-:Y:S02]  /*22690*/  @P0 IMAD R8, R5, 0x2, R22 ;  /* 0x0000000205080824 */ /* 0x000fe400078e0216 */
[----:B------:R-:W-:Y:S02]  /*226a0*/  IMAD.MOV.U32 R13, RZ, RZ, R2 ;  /* 0x000000ffff0d7224 */ /* 0x000fe400078e0002 */
[----:B------:R-:W-:Y:S01]  /*226b0*/  IMAD.MOV.U32 R12, RZ, RZ, 0x7 ;  /* 0x00000007ff0c7424 */ /* 0x000fe200078e00ff */
[----:B------:R-:W-:-:S07]  /*226c0*/  MOV R7, R14 ;  /* 0x0000000e00077202 */ /* 0x000fce0000000f00 */
[----:B------:R-:W-:Y:S05]  /*226d0*/  WARPSYNC.COLLECTIVE R15, `(.L_x_1986) ;  /* 0x000000000f087348 */ /* 0x000fea0003c00000 */
[----:B------:R0:W1:Y:S02]  /*226e0*/  SHFL.IDX P6, R14, R13, R12, R11 ;  /* 0x0000000c0d0e7389 */ /* 0x00006400000c000b */
[----:B01----:R-:W-:Y:S01]  /*226f0*/  ENDCOLLECTIVE ;  /* 0x000000000000791b */ /* 0x003fe20003800000 */
.L_x_1986:
        /* <DEDUP_REMOVED lines=14> */
.L_x_1987:
[----:B------:R-:W-:Y:S01]  /*227e0*/  IMAD.MOV.U32 R0, RZ, RZ, R14 ;  /* 0x000000ffff007224 */ /* 0x000fe200078e000e */
[----:B------:R-:W-:Y:S06]  /*227f0*/  BRA `(.L_x_1988) ;  /* 0xffffff9c009c7947 */ /* 0x000fec000383ffff */
.L_x_1841:
[----:B------:R-:W2:Y:S01]  /*22800*/  LDL.LU R11, [R1+0x8] ;  /* 0x00000800010b7983 */ /* 0x000ea20000300800 */
[----:B------:R-:W-:Y:S01]  /*22810*/  MOV R13, R0 ;  /* 0x00000000000d7202 */ /* 0x000fe20000000f00 */
[----:B------:R-:W-:Y:S02]  /*22820*/  IMAD.MOV.U32 R12, RZ, RZ, RZ ;  /* 0x000000ffff0c7224 */ /* 0x000fe400078e00ff */
[----:B------:R-:W-:Y:S02]  /*22830*/  IMAD.MOV.U32 R15, RZ, RZ, -0x1 ;  /* 0xffffffffff0f7424 */ /* 0x000fe400078e00ff */
[----:B------:R-:W-:-:S04]  /*22840*/  IMAD.IADD R28, R9, 0x1, R28 ;  /* 0x00000001091c7824 */ /* 0x000fc800078e021c */
[----:B------:R-:W-:Y:S02]  /*22850*/  VIADD R8, R28, 0x10 ;  /* 0x000000101c087836 */ /* 0x000fe40000000000 */
[----:B--2---:R-:W-:Y:S02]  /*22860*/  IMAD R3, R11, R10, RZ ;  /* 0x0000000a0b037224 */ /* 0x004fe400078e02ff */
[----:B------:R-:W-:-:S03]  /*22870*/  IMAD.MOV.U32 R11, RZ, RZ, 0x181f ;  /* 0x0000181fff0b7424 */ /* 0x000fc600078e00ff */
[----:B------:R-:W-:-:S13]  /*22880*/  ISETP.GE.AND P1, PT, R28, R3, PT ;  /* 0x000000031c00720c */ /* 0x000fda0003f26270 */
[----:B-----5:R-:W-:Y:S05]  /*22890*/  WARPSYNC.COLLECTIVE R15, `(.L_x_1989) ;  /* 0x000000000f087348 */ /* 0x020fea0003c00000 */
[----:B------:R0:W1:Y:S02]  /*228a0*/  SHFL.IDX P6, R14, R13, R12, R11 ;  /* 0x0000000c0d0e7389 */ /* 0x00006400000c000b */
[----:B01---5:R-:W-:Y:S01]  /*228b0*/  ENDCOLLECTIVE ;  /* 0x000000000000791b */ /* 0x023fe20003800000 */
.L_x_1989:
[----:B------:R-:W-:Y:S02]  /*228c0*/  IMAD.MOV.U32 R13, RZ, RZ, R2 ;  /* 0x000000ffff0d7224 */ /* 0x000fe400078e0002 */
[----:B------:R-:W-:-:S07]  /*228d0*/  IMAD.MOV.U32 R7, RZ, RZ, R14 ;  /* 0x000000ffff077224 */ /* 0x000fce00078e000e */
[----:B------:R-:W-:Y:S05]  /*228e0*/  WARPSYNC.COLLECTIVE R15, `(.L_x_1990) ;  /* 0x000000000f087348 */ /* 0x000fea0003c00000 */
[----:B------:R0:W1:Y:S02]  /*228f0*/  SHFL.IDX P6, R14, R13, R12, R11 ;  /* 0x0000000c0d0e7389 */ /* 0x00006400000c000b */
[----:B01----:R-:W-:Y:S01]  /*22900*/  ENDCOLLECTIVE ;  /* 0x000000000000791b */ /* 0x003fe20003800000 */
.L_x_1990:
[----:B------:R-:W-:Y:S02]  /*22910*/  IMAD.MOV.U32 R13, RZ, RZ, R0 ;  /* 0x000000ffff0d7224 */ /* 0x000fe400078e0000 */
[----:B------:R-:W-:Y:S02]  /*22920*/  IMAD.MOV.U32 R12, RZ, RZ, 0x1 ;  /* 0x00000001ff0c7424 */ /* 0x000fe400078e00ff */
[----:B------:R-:W-:-:S07]  /*22930*/  IMAD.MOV.U32 R6, RZ, RZ, R14 ;  /* 0x000000ffff067224 */ /* 0x000fce00078e000e */
[----:B------:R-:W-:Y:S05]  /*22940*/  WARPSYNC.COLLECTIVE R15, `(.L_x_1991) ;  /* 0x000000000f087348 */ /* 0x000fea0003c00000 */
[----:B------:R0:W1:Y:S02]  /*22950*/  SHFL.IDX P6, R14, R13, R12, R11 ;  /* 0x0000000c0d0e7389 */ /* 0x00006400000c000b */
[----:B01----:R-:W-:Y:S01]  /*22960*/  ENDCOLLECTIVE ;  /* 0x000000000000791b */ /* 0x003fe20003800000 */
.L_x_1991:
[----:B------:R-:W-:-:S04]  /*22970*/  @!P1 LEA R6, P2, R21, R6, 0x1 ;  /* 0x0000000615069211 */ /* 0x000fc800078408ff */
[----:B------:R-:W-:-:S05]  /*22980*/  @!P1 IADD3.X R7, RZ, R7, RZ, P2, !PT ;  /* 0x00000007ff079210 */ /* 0x000fca00017fe4ff */
[----:B------:R-:W-:Y:S01]  /*22990*/  @!PT LDS RZ, [RZ] ;  /* 0x00000000fffff984 */ /* 0x000fe20000000800 */
[----:B------:R-:W-:Y:S01]  /*229a0*/  @!PT LDS RZ, [RZ] ;  /* 0x00000000fffff984 */ /* 0x000fe20000000800 */
[----:B------:R-:W-:Y:S01]  /*229b0*/  @!PT LDS RZ, [RZ] ;  /* 0x00000000fffff984 */ /* 0x000fe20000000800 */
[----:B------:R0:W-:Y:S01]  /*229c0*/  @!P1 LDGSTS.E.BYPASS.LTC128B.128 [R20+0x8400], desc[UR42][R6.64], !P0 ;  /* 0x0840000006149fae */ /* 0x0001e2000c101d6a */
[----:B------:R-:W-:Y:S01]  /*229d0*/  ISETP.GE.AND P1, PT, R8, R3, PT ;  /* 0x000000030800720c */ /* 0x000fe20003f26270 */
[----:B------:R-:W-:Y:S02]  /*229e0*/  IMAD.MOV.U32 R13, RZ, RZ, R2 ;  /* 0x000000ffff0d7224 */ /* 0x000fe400078e0002 */
[----:B0-----:R-:W-:-:S10]  /*229f0*/  IMAD.MOV.U32 R6, RZ, RZ, R14 ;  /* 0x000000ffff067224 */ /* 0x001fd400078e000e */
[----:B------:R-:W-:Y:S05]  /*22a00*/  WARPSYNC.COLLECTIVE R15, `(.L_x_1992) ;  /* 0x000000000f087348 */ /* 0x000fea0003c00000 */
[----:B------:R0:W1:Y:S02]  /*22a10*/  SHFL.IDX P6, R14, R13, R12, R11 ;  /* 0x0000000c0d0e7389 */ /* 0x00006400000c000b */
[----:B01----:R-:W-:Y:S01]  /*22a20*/  ENDCOLLECTIVE ;  /* 0x000000000000791b */ /* 0x003fe20003800000 */
.L_x_1992:
[----:B------:R-:W-:Y:S02]  /*22a30*/  IMAD.MOV.U32 R13, RZ, RZ, R0 ;  /* 0x000000ffff0d7224 */ /* 0x000fe400078e0000 */
[----:B------:R-:W-:Y:S02]  /*22a40*/  IMAD.MOV.U32 R12, RZ, RZ, 0x2 ;  /* 0x00000002ff0c7424 */ /* 0x000fe400078e00ff */
[----:B------:R-:W-:-:S07]  /*22a50*/  IMAD.MOV.U32 R7, RZ, RZ, R14 ;  /* 0x000000ffff077224 */ /* 0x000fce00078e000e */
[----:B------:R-:W-:Y:S05]  /*22a60*/  WARPSYNC.COLLECTIVE R15, `(.L_x_1993) ;  /* 0x000000000f087348 */ /* 0x000fea0003c00000 */
[----:B------:R0:W1:Y:S02]  /*22a70*/  SHFL.IDX P6, R14, R13, R12, R11 ;  /* 0x0000000c0d0e7389 */ /* 0x00006400000c000b */
[----:B01----:R-:W-:Y:S01]  /*22a80*/  ENDCOLLECTIVE ;  /* 0x000000000000791b */ /* 0x003fe20003800000 */
.L_x_1993:
        /* <DEDUP_REMOVED lines=16> */
.L_x_1994:
[----:B------:R-:W-:Y:S01]  /*22b90*/  MOV R13, R0 ;  /* 0x00000000000d7202 */ /* 0x000fe20000000f00 */
[----:B------:R-:W-:Y:S02]  /*22ba0*/  IMAD.MOV.U32 R12, RZ, RZ, 0x3 ;  /* 0x00000003ff0c7424 */ /* 0x000fe400078e00ff */
[----:B------:R-:W-:-:S07]  /*22bb0*/  IMAD.MOV.U32 R7, RZ, RZ, R14 ;  /* 0x000000ffff077224 */ /* 0x000fce00078e000e */
[----:B------:R-:W-:Y:S05]  /*22bc0*/  WARPSYNC.COLLECTIVE R15, `(.L_x_1995) ;  /* 0x000000000f087348 */ /* 0x000fea0003c00000 */
[----:B------:R0:W1:Y:S02]  /*22bd0*/  SHFL.IDX P6, R14, R13, R12, R11 ;  /* 0x0000000c0d0e7389 */ /* 0x00006400000c000b */
[----:B01----:R-:W-:Y:S01]  /*22be0*/  ENDCOLLECTIVE ;  /* 0x000000000000791b */ /* 0x003fe20003800000 */
.L_x_1995:
        /* <DEDUP_REMOVED lines=16> */
.L_x_1996:
[----:B------:R-:W-:Y:S01]  /*22cf0*/  IMAD.MOV.U32 R13, RZ, RZ, R0 ;  /* 0x000000ffff0d7224 */ /* 0x000fe200078e0000 */
[----:B------:R-:W-:Y:S01]  /*22d00*/  MOV R12, 0x4 ;  /* 0x00000004000c7802 */ /* 0x000fe20000000f00 */
[----:B------:R-:W-:-:S07]  /*22d10*/  IMAD.MOV.U32 R7, RZ, RZ, R14 ;  /* 0x000000ffff077224 */ /* 0x000fce00078e000e */
[----:B------:R-:W-:Y:S05]  /*22d20*/  WARPSYNC.COLLECTIVE R15, `(.L_x_1997) ;  /* 0x000000000f087348 */ /* 0x000fea0003c00000 */
[----:B------:R0:W1:Y:S02]  /*22d30*/  SHFL.IDX P6, R14, R13, R12, R11 ;  /* 0x0000000c0d0e7389 */ /* 0x00006400000c000b */
[----:B01----:R-:W-:Y:S01]  /*22d40*/  ENDCOLLECTIVE ;  /* 0x000000000000791b */ /* 0x003fe20003800000 */
.L_x_1997:
        /* <DEDUP_REMOVED lines=16> */
.L_x_1998:
[----:B------:R-:W-:Y:S02]  /*22e50*/  IMAD.MOV.U32 R13, RZ, RZ, R0 ;  /* 0x000000ffff0d7224 */ /* 0x000fe400078e0000 */
[----:B------:R-:W-:Y:S02]  /*22e60*/  IMAD.MOV.U32 R12, RZ, RZ, 0x5 ;  /* 0x00000005ff0c7424 */ /* 0x000fe400078e00ff */
[----:B------:R-:W-:-:S07]  /*22e70*/  IMAD.MOV.U32 R7, RZ, RZ, R14 ;  /* 0x000000ffff077224 */ /* 0x000fce00078e000e */
[----:B------:R-:W-:Y:S05]  /*22e80*/  WARPSYNC.COLLECTIVE R15, `(.L_x_1999) ;  /* 0x000000000f087348 */ /* 0x000fea0003c00000 */
[----:B------:R0:W1:Y:S02]  /*22e90*/  SHFL.IDX P6, R14, R13, R12, R11 ;  /* 0x0000000c0d0e7389 */ /* 0x00006400000c000b */
[----:B01----:R-:W-:Y:S01]  /*22ea0*/  ENDCOLLECTIVE ;  /* 0x000000000000791b */ /* 0x003fe20003800000 */
.L_x_1999:
        /* <DEDUP_REMOVED lines=16> */
.L_x_2000:
[----:B------:R-:W-:Y:S02]  /*22fb0*/  IMAD.MOV.U32 R13, RZ, RZ, R0 ;  /* 0x000000ffff0d7224 */ /* 0x000fe400078e0000 */
[----:B------:R-:W-:Y:S02]  /*22fc0*/  IMAD.MOV.U32 R12, RZ, RZ, 0x6 ;  /* 0x00000006ff0c7424 */ /* 0x000fe400078e00ff */
[----:B------:R-:W-:-:S07]  /*22fd0*/  IMAD.MOV.U32 R7, RZ, RZ, R14 ;  /* 0x000000ffff077224 */ /* 0x000fce00078e000e */
[----:B------:R-:W-:Y:S05]  /*22fe0*/  WARPSYNC.COLLECTIVE R15, `(.L_x_2001) ;  /* 0x000000000f087348 */ /* 0x000fea0003c00000 */
[----:B------:R0:W1:Y:S02]  /*22ff0*/  SHFL.IDX P6, R14, R13, R12, R11 ;  /* 0x0000000c0d0e7389 */ /* 0x00006400000c000b */
[----:B01----:R-:W-:Y:S01]  /*23000*/  ENDCOLLECTIVE ;  /* 0x000000000000791b */ /* 0x003fe20003800000 */
.L_x_2001:
        /* <DEDUP_REMOVED lines=16> */
.L_x_2002:
[----:B------:R-:W-:Y:S02]  /*23110*/  IMAD.MOV.U32 R13, RZ, RZ, R0 ;  /* 0x000000ffff0d7224 */ /* 0x000fe400078e0000 */
[----:B------:R-:W-:Y:S02]  /*23120*/  IMAD.MOV.U32 R12, RZ, RZ, 0x7 ;  /* 0x00000007ff0c7424 */ /* 0x000fe400078e00ff */
[----:B------:R-:W-:-:S07]  /*23130*/  IMAD.MOV.U32 R7, RZ, RZ, R14 ;  /* 0x000000ffff077224 */ /* 0x000fce00078e000e */
[----:B------:R-:W-:Y:S05]  /*23140*/  WARPSYNC.COLLECTIVE R15, `(.L_x_2003) ;  /* 0x000000000f087348 */ /* 0x000fea0003c00000 */
[----:B------:R0:W1:Y:S02]  /*23150*/  SHFL.IDX P6, R14, R13, R12, R11 ;  /* 0x0000000c0d0e7389 */ /* 0x00006400000c000b */
[----:B01----:R-:W-:Y:S01]  /*23160*/  ENDCOLLECTIVE ;  /* 0x000000000000791b */ /* 0x003fe20003800000 */
.L_x_2003:
[----:B------:R-:W-:-:S05]  /*23170*/  @!P1 LEA R7, P2, R21, R7, 0x1 ;  /* 0x0000000715079211 */ /* 0x000fca00078408ff */
[----:B------:R-:W-:-:S05]  /*23180*/  @!P1 IMAD.X R6, RZ, RZ, R6, P2 ;  /* 0x000000ffff069224 */ /* 0x000fca00010e0606 */
[-C--:B------:R-:W-:Y:S01]  /*23190*/  @!P1 LOP3.LUT R7, R7, R6.reuse, RZ, 0x3c, !PT ;  /* 0x0000000607079212 */ /* 0x080fe200078e3cff */
[----:B------:R-:W-:Y:S01]  /*231a0*/  IMAD.MOV.U32 R13, RZ, RZ, R2 ;  /* 0x000000ffff0d7224 */ /* 0x000fe200078e0002 */
[----:B------:R-:W-:Y:S02]  /*231b0*/  IADD3 R2, R28, 0x70, RZ ;  /* 0x000000701c027810 */ /* 0x000fe40007ffe0ff */
[----:B------:R-:W-:-:S04]  /*231c0*/  @!P1 LOP3.LUT R6, R7, R6, RZ, 0x3c, !PT ;  /* 0x0000000607069212 */ /* 0x000fc800078e3cff */
[----:B------:R-:W-:Y:S01]  /*231d0*/  @!P1 LOP3.LUT R7, R7, R6, RZ, 0x3c, !PT ;  /* 0x0000000607079212 */ /* 0x000fe200078e3cff */
[----:B------:R-:W-:-:S07]  /*231e0*/  IMAD.MOV.U32 R0, RZ, RZ, R14 ;  /* 0x000000ffff007224 */ /* 0x000fce00078e000e */
[----:B------:R-:W-:Y:S05]  /*231f0*/  WARPSYNC.COLLECTIVE R15, `(.L_x_2004) ;  /* 0x000000000f087348 */ /* 0x000fea0003c00000 */
[----:B------:R0:W1:Y:S02]  /*23200*/  SHFL.IDX P6, R14, R13, R12, R11 ;  /* 0x0000000c0d0e7389 */ /* 0x00006400000c000b */
[----:B01----:R-:W-:Y:S01]  /*23210*/  ENDCOLLECTIVE ;  /* 0x000000000000791b */ /* 0x003fe20003800000 */
.L_x_2004:
        /* <DEDUP_REMOVED lines=11> */
.L_x_2005:
[----:B------:R-:W-:-:S05]  /*232d0*/  @!P1 LEA R6, P2, R21, R6, 0x1 ;  /* 0x0000000615069211 */ /* 0x000fca00078408ff */
[----:B------:R-:W-:-:S04]  /*232e0*/  @!P1 IMAD.X R0, RZ, RZ, R0, P2 ;  /* 0x000000ffff009224 */ /* 0x000fc800010e0600 */
[----:B------:R-:W-:Y:S02]  /*232f0*/  @!P1 IMAD.MOV.U32 R7, RZ, RZ, R0 ;  /* 0x000000ffff079224 */ /* 0x000fe400078e0000 */
[----:B------:R-:W-:Y:S02]  /*23300*/  IMAD.MOV.U32 R13, RZ, RZ, R5 ;  /* 0x000000ffff0d7224 */ /* 0x000fe400078e0005 */
[----:B------:R-:W-:Y:S01]  /*23310*/  VIADD R0, R28, 0x80 ;  /* 0x000000801c007836 */ /* 0x000fe20000000000 */
[----:B------:R-:W-:Y:S01]  /*23320*/  @!PT LDS RZ, [RZ] ;  /* 0x00000000fffff984 */ /* 0x000fe20000000800 */
[----:B------:R-:W-:Y:S01]  /*23330*/  @!PT LDS RZ, [RZ] ;  /* 0x00000000fffff984 */ /* 0x000fe20000000800 */
[----:B------:R-:W-:Y:S01]  /*23340*/  @!PT LDS RZ, [RZ] ;  /* 0x00000000fffff984 */ /* 0x000fe20000000800 */
[----:B------:R0:W-:Y:S04]  /*23350*/  @!P1 LDGSTS.E.BYPASS.LTC128B.128 [R20+0xbc00], desc[UR42][R6.64], !P0 ;  /* 0x0bc0000006149fae */ /* 0x0001e8000c101d6a */
[----:B------:R-:W-:Y:S01]  /*23360*/  ISETP.GE.AND P1, PT, R0, R3, PT ;  /* 0x000000030000720c */ /* 0x000fe20003f26270 */
[----:B------:R-:W-:-:S02]  /*23370*/  VIADD R0, R28, 0x90 ;  /* 0x000000901c007836 */ /* 0x000fc40000000000 */
[----:B------:R-:W-:-:S10]  /*23380*/  IMAD.MOV.U32 R8, RZ, RZ, R14 ;  /* 0x000000ffff087224 */ /* 0x000fd400078e000e */
[----:B0-----:R-:W-:Y:S05]  /*23390*/  WARPSYNC.COLLECTIVE R15, `(.L_x_2006) ;  /* 0x000000000f087348 */ /* 0x001fea0003c00000 */
[----:B------:R1:W2:Y:S02]  /*233a0*/  SHFL.IDX P6, R14, R13, R12, R11 ;  /* 0x0000000c0d0e7389 */ /* 0x0002a400000c000b */
[----:B012---:R-:W-:Y:S01]  /*233b0*/  ENDCOLLECTIVE ;  /* 0x000000000000791b */ /* 0x007fe20003800000 */
.L_x_2006:
[----:B------:R-:W-:Y:S02]  /*233c0*/  IMAD.MOV.U32 R13, RZ, RZ, R4 ;  /* 0x000000ffff0d7224 */ /* 0x000fe400078e0004 */
[----:B------:R-:W-:Y:S01]  /*233d0*/  IMAD.MOV.U32 R12, RZ, RZ, 0x1 ;  /* 0x00000001ff0c7424 */ /* 0x000fe200078e00ff */
[----:B------:R-:W-:-:S07]  /*233e0*/  MOV R2, R14 ;  /* 0x0000000e00027202 */ /* 0x000fce0000000f00 */
[----:B------:R-:W-:Y:S05]  /*233f0*/  WARPSYNC.COLLECTIVE R15, `(.L_x_2007) ;  /* 0x000000000f087348 */ /* 0x000fea0003c00000 */
[----:B------:R0:W1:Y:S02]  /*23400*/  SHFL.IDX P6, R14, R13, R12, R11 ;  /* 0x0000000c0d0e7389 */ /* 0x00006400000c000b */
[----:B01----:R-:W-:Y:S01]  /*23410*/  ENDCOLLECTIVE ;  /* 0x000000000000791b */ /* 0x003fe20003800000 */
.L_x_2007:
[----:B------:R-:W-:-:S05]  /*23420*/  @!P1 LEA R2, P2, R21, R2, 0x1 ;  /* 0x0000000215029211 */ /* 0x000fca00078408ff */
[----:B------:R-:W-:-:S04]  /*23430*/  @!P1 IMAD.X R6, RZ, RZ, R8, P2 ;  /* 0x000000ffff069224 */ /* 0x000fc800010e0608 */
[----:B------:R-:W-:Y:S02]  /*23440*/  @!P1 IMAD.MOV.U32 R7, RZ, RZ, R6 ;  /* 0x000000ffff079224 */ /* 0x000fe400078e0006 */
[----:B------:R-:W-:Y:S01]  /*23450*/  @!P1 IMAD.MOV.U32 R6, RZ, RZ, R2 ;  /* 0x000000ffff069224 */ /* 0x000fe200078e0002 */
[----:B------:R-:W-:Y:S01]  /*23460*/  MOV R13, R5 ;  /* 0x00000005000d7202 */ /* 0x000fe20000000f00 */
[----:B------:R-:W-:-:S03]  /*23470*/  VIADD R2, R28, 0xa0 ;  /* 0x000000a01c027836 */ /* 0x000fc60000000000 */
        /* <DEDUP_REMOVED lines=9> */
.L_x_2008:
[----:B------:R-:W-:Y:S02]  /*23510*/  IMAD.MOV.U32 R13, RZ, RZ, R4 ;  /* 0x000000ffff0d7224 */ /* 0x000fe400078e0004 */
[----:B------:R-:W-:Y:S02]  /*23520*/  IMAD.MOV.U32 R12, RZ, RZ, 0x2 ;  /* 0x00000002ff0c7424 */ /* 0x000fe400078e00ff */
[----:B------:R-:W-:-:S07]  /*23530*/  IMAD.MOV.U32 R6, RZ, RZ, R14 ;  /* 0x000000ffff067224 */ /* 0x000fce00078e000e */
[----:B------:R-:W-:Y:S05]  /*23540*/  WARPSYNC.COLLECTIVE R15, `(.L_x_2009) ;  /* 0x000000000f087348 */ /* 0x000fea0003c00000 */
[----:B------:R0:W1:Y:S02]  /*23550*/  SHFL.IDX P6, R14, R13, R12, R11 ;  /* 0x0000000c0d0e7389 */ /* 0x00006400000c000b */
[----:B01----:R-:W-:Y:S01]  /*23560*/  ENDCOLLECTIVE ;  /* 0x000000000000791b */ /* 0x003fe20003800000 */
.L_x_2009:
        /* <DEDUP_REMOVED lines=13> */
.L_x_2010:
[----:B------:R-:W-:Y:S02]  /*23640*/  IMAD.MOV.U32 R13, RZ, RZ, R4 ;  /* 0x000000ffff0d7224 */ /* 0x000fe400078e0004 */
[----:B------:R-:W-:Y:S01]  /*23650*/  IMAD.MOV.U32 R12, RZ, RZ, 0x3 ;  /* 0x00000003ff0c7424 */ /* 0x000fe200078e00ff */
[----:B------:R-:W-:-:S07]  /*23660*/  MOV R6, R14 ;  /* 0x0000000e00067202 */ /* 0x000fce0000000f00 */
[----:B------:R-:W-:Y:S05]  /*23670*/  WARPSYNC.COLLECTIVE R15, `(.L_x_2011) ;  /* 0x000000000f087348 */ /* 0x000fea0003c00000 */
[----:B------:R0:W1:Y:S02]  /*23680*/  SHFL.IDX P6, R14, R13, R12, R11 ;  /* 0x0000000c0d0e7389 */ /* 0x00006400000c000b */
[----:B01----:R-:W-:Y:S01]  /*23690*/  ENDCOLLECTIVE ;  /* 0x000000000000791b */ /* 0x003fe20003800000 */
.L_x_2011:
        /* <DEDUP_REMOVED lines=12> */
.L_x_2012:
[----:B------:R-:W-:Y:S01]  /*23760*/  MOV R2, R14 ;  /* 0x0000000e00027202 */ /* 0x000fe20000000f00 */
[----:B------:R-:W-:Y:S06]  /*23770*/  BRA `(.L_x_2013) ;  /* 0xffffff9c00907947 */ /* 0x000fec000383ffff */
.L_x_1844:
[----:B-1----:R1:W2:Y:S02]  /*23780*/  SYNCS.PHASECHK.TRANS64.TRYWAIT P0, [R22+URZ+0x16820], R0 ;  /* 0x01682000160075a7 */ /* 0x0022a4000800017f */
[----:B--2---:R-:W-:Y:S05]  /*23790*/  @!P0 NANOSLEEP.SYNCS 0x989680 ;  /* 0x009896800000895d */ /* 0x004fea0003900000 */
[----:B------:R-:W2:Y:S02]  /*237a0*/  @!P0 SYNCS.PHASECHK.TRANS64 P0, [R22+URZ+0x16820], R0 ;  /* 0x01682000160085a7 */ /* 0x000ea4000800007f */
[----:B--2---:R-:W-:Y:S05]  /*237b0*/  @!P0 BRA `(.L_x_1844) ;  /* 0xfffffffc00f08947 */ /* 0x004fea000383ffff */
[----:B------:R-:W-:Y:S05]  /*237c0*/  BRA `(.L_x_2014) ;  /* 0xffffff9c00ec7947 */ /* 0x000fea000383ffff */
.L_x_1849:
[----:B0-----:R0:W1:Y:S02]  /*237d0*/  SYNCS.PHASECHK.TRANS64.TRYWAIT P0, [R5+URZ+0x16840], R2 ;  /* 0x01684002050075a7 */ /* 0x001064000800017f */
[----:B-1----:R-:W-:Y:S05]  /*237e0*/  @!P0 NANOSLEEP.SYNCS 0x989680 ;  /* 0x009896800000895d */ /* 0x002fea0003900000 */
[----:B------:R-:W1:Y:S02]  /*237f0*/  @!P0 SYNCS.PHASECHK.TRANS64 P0, [R5+URZ+0x16840], R2 ;  /* 0x01684002050085a7 */ /* 0x000e64000800007f */
[----:B-1----:R-:W-:Y:S05]  /*23800*/  @!P0 BRA `(.L_x_1849) ;  /* 0xfffffffc00f08947 */ /* 0x002fea000383ffff */
[----:B------:R-:W-:Y:S05]  /*23810*/  BRA `(.L_x_2015) ;  /* 0xffffffa000cc7947 */ /* 0x000fea000383ffff */
.L_x_1850:
        /* <DEDUP_REMOVED lines=8> */
.L_x_2017:
[----:B------:R-:W-:Y:S05]  /*238a0*/  BSYNC B1 ;  /* 0x0000000000017941 */ /* 0x000fea0003800000 */
.L_x_2016:
[----:B------:R-:W0:Y:S01]  /*238b0*/  S2R R7, SR_TID.X ;  /* 0x0000000000077919 */ /* 0x000e220000002100 */
[----:B------:R-:W-:Y:S01]  /*238c0*/  IMAD.MOV.U32 R13, RZ, RZ, R8 ;  /* 0x000000ffff0d7224 */ /* 0x000fe200078e0008 */
[----:B------:R-:W-:Y:S01]  /*238d0*/  MOV R11, 0x181f ;  /* 0x0000181f000b7802 */ /* 0x000fe20000000f00 */
[----:B------:R-:W-:Y:S02]  /*238e0*/  IMAD.MOV.U32 R12, RZ, RZ, RZ ;  /* 0x000000ffff0c7224 */ /* 0x000fe400078e00ff */
[----:B------:R-:W-:Y:S02]  /*238f0*/  IMAD.MOV.U32 R15, RZ, RZ, -0x1 ;  /* 0xffffffffff0f7424 */ /* 0x000fe400078e00ff */
[----:B------:R-:W-:Y:S02]  /*23900*/  IMAD.MOV.U32 R3, RZ, RZ, R14 ;  /* 0x000000ffff037224 */ /* 0x000fe400078e000e */
[----:B------:R-:W-:-:S07]  /*23910*/  IMAD R9, R9, 0x2, R22 ;  /* 0x0000000209097824 */ /* 0x000fce00078e0216 */
[----:B0-----:R-:W-:Y:S05]  /*23920*/  WARPSYNC.COLLECTIVE R15, `(.L_x_2018) ;  /* 0x000000000f087348 */ /* 0x001fea0003c00000 */
[----:B------:R1:W2:Y:S02]  /*23930*/  SHFL.IDX P6, R14, R13, R12, R11 ;  /* 0x0000000c0d0e7389 */ /* 0x0002a400000c000b */
[----:B012---:R-:W-:Y:S01]  /*23940*/  ENDCOLLECTIVE ;  /* 0x000000000000791b */ /* 0x007fe20003800000 */
.L_x_2018:
[----:B------:R-:W-:Y:S01]  /*23950*/  IMAD.MOV.U32 R13, RZ, RZ, R10 ;  /* 0x000000ffff0d7224 */ /* 0x000fe200078e000a */
[----:B------:R-:W-:Y:S01]  /*23960*/  MOV R12, 0x1 ;  /* 0x00000001000c7802 */ /* 0x000fe20000000f00 */
[----:B------:R-:W-:Y:S02]  /*23970*/  IMAD.SHL.U32 R7, R7, 0x8, RZ ;  /* 0x0000000807077824 */ /* 0x000fe400078e00ff */
[----:B------:R-:W-:-:S07]  /*23980*/  IMAD.MOV.U32 R2, RZ, RZ, R14 ;  /* 0x000000ffff027224 */ /* 0x000fce00078e000e */
[----:B------:R-:W-:Y:S05]  /*23990*/  WARPSYNC.COLLECTIVE R15, `(.L_x_2019) ;  /* 0x000000000f087348 */ /* 0x000fea0003c00000 */
[----:B------:R0:W1:Y:S02]  /*239a0*/  SHFL.IDX P6, R14, R13, R12, R11 ;  /* 0x0000000c0d0e7389 */ /* 0x00006400000c000b */
[----:B01----:R-:W-:Y:S01]  /*239b0*/  ENDCOLLECTIVE ;  /* 0x000000000000791b */ /* 0x003fe20003800000 */
.L_x_2019:
        /* <DEDUP_REMOVED lines=13> */
.L_x_2020:
[----:B------:R-:W-:Y:S02]  /*23a90*/  IMAD.MOV.U32 R13, RZ, RZ, R10 ;  /* 0x000000ffff0d7224 */ /* 0x000fe400078e000a */
[----:B------:R-:W-:Y:S02]  /*23aa0*/  IMAD.MOV.U32 R12, RZ, RZ, 0x2 ;  /* 0x00000002ff0c7424 */ /* 0x000fe400078e00ff */
[----:B------:R-:W-:-:S07]  /*23ab0*/  IMAD.MOV.U32 R2, RZ, RZ, R14 ;  /* 0x000000ffff027224 */ /* 0x000fce00078e000e */
[----:B------:R-:W-:Y:S05]  /*23ac0*/  WARPSYNC.COLLECTIVE R15, `(.L_x_2021) ;  /* 0x000000000f087348 */ /* 0x000fea0003c00000 */
[----:B------:R0:W1:Y:S02]  /*23ad0*/  SHFL.IDX P6, R14, R13, R12, R11 ;  /* 0x0000000c0d0e7389 */ /* 0x00006400000c000b */
[----:B01----:R-:W-:Y:S01]  /*23ae0*/  ENDCOLLECTIVE ;  /* 0x000000000000791b */ /* 0x003fe20003800000 */
.L_x_2021:
[----:B------:R-:W-:-:S05]  /*23af0*/  IADD3 R2, P0, R2, R7, RZ ;  /* 0x0000000702027210 */ /* 0x000fca0007f1e0ff */
[----:B------:R-:W-:-:S05]  /*23b00*/  IMAD.X R3, RZ, RZ, R3, P0 ;  /* 0x000000ffff037224 */ /* 0x000fca00000e0603 */
        /* <DEDUP_REMOVED lines=9> */
.L_x_2022:
[----:B------:R-:W-:Y:S02]  /*23ba0*/  IMAD.MOV.U32 R13, RZ, RZ, R10 ;  /* 0x000000ffff0d7224 */ /* 0x000fe400078e000a */
[----:B------:R-:W-:Y:S02]  /*23bb0*/  IMAD.MOV.U32 R12, RZ, RZ, 0x3 ;  /* 0x00000003ff0c7424 */ /* 0x000fe400078e00ff */
[----:B------:R-:W-:-:S07]  /*23bc0*/  IMAD.MOV.U32 R2, RZ, RZ, R14 ;  /* 0x000000ffff027224 */ /* 0x000fce00078e000e */
[----:B------:R-:W-:Y:S05]  /*23bd0*/  WARPSYNC.COLLECTIVE R15, `(.L_x_2023) ;  /* 0x000000000f087348 */ /* 0x000fea0003c00000 */
[----:B------:R0:W1:Y:S02]  /*23be0*/  SHFL.IDX P6, R14, R13, R12, R11 ;  /* 0x0000000c0d0e7389 */ /* 0x00006400000c000b */
[----:B01----:R-:W-:Y:S01]  /*23bf0*/  ENDCOLLECTIVE ;  /* 0x000000000000791b */ /* 0x003fe20003800000 */
.L_x_2023:
        /* <DEDUP_REMOVED lines=11> */
.L_x_2024:
[----:B------:R-:W-:Y:S02]  /*23cb0*/  IMAD.MOV.U32 R13, RZ, RZ, R10 ;  /* 0x000000ffff0d7224 */ /* 0x000fe400078e000a */
[----:B------:R-:W-:Y:S02]  /*23cc0*/  IMAD.MOV.U32 R12, RZ, RZ, 0x4 ;  /* 0x00000004ff0c7424 */ /* 0x000fe400078e00ff */
[----:B------:R-:W-:-:S07]  /*23cd0*/  IMAD.MOV.U32 R2, RZ, RZ, R14 ;  /* 0x000000ffff027224 */ /* 0x000fce00078e000e */
[----:B------:R-:W-:Y:S05]  /*23ce0*/  WARPSYNC.COLLECTIVE R15, `(.L_x_2025) ;  /* 0x000000000f087348 */ /* 0x000fea0003c00000 */
[----:B------:R0:W1:Y:S02]  /*23cf0*/  SHFL.IDX P6, R14, R13, R12, R11 ;  /* 0x0000000c0d0e7389 */ /* 0x00006400000c000b */
[----:B01----:R-:W-:Y:S01]  /*23d00*/  ENDCOLLECTIVE ;  /* 0x000000000000791b */ /* 0x003fe20003800000 */
.L_x_2025:
[----:B------:R-:W-:-:S04]  /*23d10*/  IADD3 R2, P0, R2, R7, RZ ;  /* 0x0000000702027210 */ /* 0x000fc80007f1e0ff */
[----:B------:R-:W-:-:S05]  /*23d20*/  IADD3.X R3, RZ, R3, RZ, P0, !PT ;  /* 0x00000003ff037210 */ /* 0x000fca00007fe4ff */
        /* <DEDUP_REMOVED lines=9> */
.L_x_2026:
[----:B------:R-:W-:Y:S01]  /*23dc0*/  IMAD.MOV.U32 R13, RZ, RZ, R10 ;  /* 0x000000ffff0d7224 */ /* 0x000fe200078e000a */
[----:B------:R-:W-:Y:S01]  /*23dd0*/  MOV R12, 0x5 ;  /* 0x00000005000c7802 */ /* 0x000fe20000000f00 */
[----:B------:R-:W-:-:S07]  /*23de0*/  IMAD.MOV.U32 R2, RZ, RZ, R14 ;  /* 0x000000ffff027224 */ /* 0x000fce00078e000e */
[----:B------:R-:W-:Y:S05]  /*23df0*/  WARPSYNC.COLLECTIVE R15, `(.L_x_2027) ;  /* 0x000000000f087348 */ /* 0x000fea0003c00000 */
[----:B------:R0:W1:Y:S02]  /*23e00*/  SHFL.IDX P6, R14, R13, R12, R11 ;  /* 0x0000000c0d0e7389 */ /* 0x00006400000c000b */
[----:B01----:R-:W-:Y:S01]  /*23e10*/  ENDCOLLECTIVE ;  /* 0x000000000000791b */ /* 0x003fe20003800000 */
.L_x_2027:
        /* <DEDUP_REMOVED lines=11> */
.L_x_2028:
[----:B------:R-:W-:Y:S02]  /*23ed0*/  IMAD.MOV.U32 R13, RZ, RZ, R10 ;  /* 0x000000ffff0d7224 */ /* 0x000fe400078e000a */
[----:B------:R-:W-:Y:S02]  /*23ee0*/  IMAD.MOV.U32 R12, RZ, RZ, 0x6 ;  /* 0x00000006ff0c7424 */ /* 0x000fe400078e00ff */
[----:B------:R-:W-:-:S07]  /*23ef0*/  IMAD.MOV.U32 R2, RZ, RZ, R14 ;  /* 0x000000ffff027224 */ /* 0x000fce00078e000e */
[----:B------:R-:W-:Y:S05]  /*23f00*/  WARPSYNC.COLLECTIVE R15, `(.L_x_2029) ;  /* 0x000000000f087348 */ /* 0x000fea0003c00000 */
[----:B------:R0:W1:Y:S02]  /*23f10*/  SHFL.IDX P6, R14, R13, R12, R11 ;  /* 0x0000000c0d0e7389 */ /* 0x00006400000c000b */
[----:B01----:R-:W-:Y:S01]  /*23f20*/  ENDCOLLECTIVE ;  /* 0x000000000000791b */ /* 0x003fe20003800000 */
.L_x_2029:
        /* <DEDUP_REMOVED lines=11> */
.L_x_2030:
[----:B------:R-:W-:Y:S02]  /*23fe0*/  IMAD.MOV.U32 R13, RZ, RZ, R10 ;  /* 0x000000ffff0d7224 */ /* 0x000fe400078e000a */
[----:B------:R-:W-:Y:S02]  /*23ff0*/  IMAD.MOV.U32 R12, RZ, RZ, 0x7 ;  /* 0x00000007ff0c7424 */ /* 0x000fe400078e00ff */
[----:B------:R-:W-:-:S07]  /*24000*/  IMAD.MOV.U32 R2, RZ, RZ, R14 ;  /* 0x000000ffff027224 */ /* 0x000fce00078e000e */
[----:B------:R-:W-:Y:S05]  /*24010*/  WARPSYNC.COLLECTIVE R15, `(.L_x_2031) ;  /* 0x000000000f087348 */ /* 0x000fea0003c00000 */
[----:B------:R0:W1:Y:S02]  /*24020*/  SHFL.IDX P6, R14, R13, R12, R11 ;  /* 0x0000000c0d0e7389 */ /* 0x00006400000c000b */
[----:B01----:R-:W-:Y:S01]  /*24030*/  ENDCOLLECTIVE ;  /* 0x000000000000791b */ /* 0x003fe20003800000 */
.L_x_2031:
        /* <DEDUP_REMOVED lines=11> */
.L_x_2032:
[----:B------:R-:W-:Y:S01]  /*240f0*/  IMAD.MOV.U32 R2, RZ, RZ, R14 ;  /* 0x000000ffff027224 */ /* 0x000fe200078e000e */
[----:B------:R-:W-:Y:S06]  /*24100*/  BRA `(.L_x_2033) ;  /* 0xffffff9c00bc7947 */ /* 0x000fec000383ffff */
.L_x_1855:
[----:B-1----:R1:W2:Y:S02]  /*24110*/  SYNCS.PHASECHK.TRANS64.TRYWAIT P0, [R5+URZ+0x16860], R2 ;  /* 0x01686002050075a7 */ /* 0x0022a4000800017f */
[----:B--2---:R-:W-:Y:S05]  /*24120*/  @!P0 NANOSLEEP.SYNCS 0x989680 ;  /* 0x009896800000895d */ /* 0x004fea0003900000 */
[----:B------:R-:W2:Y:S02]  /*24130*/  @!P0 SYNCS.PHASECHK.TRANS64 P0, [R5+URZ+0x16860], R2 ;  /* 0x01686002050085a7 */ /* 0x000ea4000800007f */
[----:B--2---:R-:W-:Y:S05]  /*24140*/  @!P0 BRA `(.L_x_1855) ;  /* 0xfffffffc00f08947 */ /* 0x004fea000383ffff */
[----:B------:R-:W-:Y:S05]  /*24150*/  BRA `(.L_x_2034) ;  /* 0xffffffa000147947 */ /* 0x000fea000383ffff */
.L_x_1856:
        /* <DEDUP_REMOVED lines=8> */
.L_x_2036:
[----:B------:R-:W-:Y:S05]  /*241e0*/  BSYNC B1 ;  /* 0x0000000000017941 */ /* 0x000fea0003800000 */
.L_x_2035:
[----:B------:R-:W-:Y:S01]  /*241f0*/  IMAD.MOV.U32 R13, RZ, RZ, R17 ;  /* 0x000000ffff0d7224 */ /* 0x000fe200078e0011 */
[----:B------:R-:W-:Y:S01]  /*24200*/  MOV R15, 0xffffffff ;  /* 0xffffffff000f7802 */ /* 0x000fe20000000f00 */
[----:B------:R-:W-:Y:S01]  /*24210*/  IMAD.MOV.U32 R12, RZ, RZ, RZ ;  /* 0x000000ffff0c7224 */ /* 0x000fe200078e00ff */
[----:B------:R-:W-:Y:S01]  /*24220*/  ISETP.LT.OR P2, PT, R8, 0x1, P1 ;  /* 0x000000010800780c */ /* 0x000fe20000f41670 */
[----:B------:R-:W-:Y:S02]  /*24230*/  IMAD.MOV.U32 R11, RZ, RZ, 0x181f ;  /* 0x0000181fff0b7424 */ /* 0x000fe400078e00ff */
[----:B------:R-:W-:Y:S02]  /*24240*/  IMAD.MOV.U32 R3, RZ, RZ, R14 ;  /* 0x000000ffff037224 */ /* 0x000fe400078e000e */
[----:B------:R-:W-:-:S08]  /*24250*/  IMAD R6, R6, 0x2, R22 ;  /* 0x0000000206067824 */ /* 0x000fd000078e0216 */
[----:B------:R-:W-:Y:S05]  /*24260*/  WARPSYNC.COLLECTIVE R15, `(.L_x_2037) ;  /* 0x000000000f087348 */ /* 0x000fea0003c00000 */
[----:B------:R0:W1:Y:S02]  /*24270*/  SHFL.IDX P6, R14, R13, R12, R11 ;  /* 0x0000000c0d0e7389 */ /* 0x00006400000c000b */
[----:B01----:R-:W-:Y:S01]  /*24280*/  ENDCOLLECTIVE ;  /* 0x000000000000791b */ /* 0x003fe20003800000 */
.L_x_2037:
[----:B------:R-:W-:Y:S02]  /*24290*/  IMAD.MOV.U32 R13, RZ, RZ, R24 ;  /* 0x000000ffff0d7224 */ /* 0x000fe400078e0018 */
[----:B------:R-:W-:Y:S02]  /*242a0*/  IMAD.MOV.U32 R12, RZ, RZ, 0x1 ;  /* 0x00000001ff0c7424 */ /* 0x000fe400078e00ff */
[----:B------:R-:W-:-:S07]  /*242b0*/  IMAD.MOV.U32 R2, RZ, RZ, R14 ;  /* 0x000000ffff027224 */ /* 0x000fce00078e000e */
[----:B------:R-:W-:Y:S05]  /*242c0*/  WARPSYNC.COLLECTIVE R15, `(.L_x_2038) ;  /* 0x000000000f087348 */ /* 0x000fea0003c00000 */
[----:B------:R0:W1:Y:S02]  /*242d0*/  SHFL.IDX P6, R14, R13, R12, R11 ;  /* 0x0000000c0d0e7389 */ /* 0x00006400000c000b */
[----:B01----:R-:W-:Y:S01]  /*242e0*/  ENDCOLLECTIVE ;  /* 0x000000000000791b */ /* 0x003fe20003800000 */
.L_x_2038:
        /* <DEDUP_REMOVED lines=12> */
.L_x_2039:
[----:B------:R-:W-:Y:S02]  /*243b0*/  IMAD.MOV.U32 R13, RZ, RZ, R24 ;  /* 0x000000ffff0d7224 */ /* 0x000fe400078e0018 */
[----:B------:R-:W-:Y:S01]  /*243c0*/  IMAD.MOV.U32 R12, RZ, RZ, 0x2 ;  /* 0x00000002ff0c7424 */ /* 0x000fe200078e00ff */
[----:B------:R-:W-:-:S07]  /*243d0*/  MOV R2, R14 ;  /* 0x0000000e00027202 */ /* 0x000fce0000000f00 */
[----:B------:R-:W-:Y:S05]  /*243e0*/  WARPSYNC.COLLECTIVE R15, `(.L_x_2040) ;  /* 0x000000000f087348 */ /* 0x000fea0003c00000 */
[----:B------:R0:W1:Y:S02]  /*243f0*/  SHFL.IDX P6, R14, R13, R12, R11 ;  /* 0x0000000c0d0e7389 */ /* 0x00006400000c000b */
[----:B01----:R-:W-:Y:S01]  /*24400*/  ENDCOLLECTIVE ;  /* 0x000000000000791b */ /* 0x003fe20003800000 */
.L_x_2040:
[----:B------:R-:W-:-:S05]  /*24410*/  IADD3 R2, P0, R2, R7, RZ ;  /* 0x0000000702027210 */ /* 0x000fca0007f1e0ff */
        /* <DEDUP_REMOVED lines=11> */
.L_x_2041:
[----:B------:R-:W-:Y:S01]  /*244d0*/  MOV R13, R24 ;  /* 0x00000018000d7202 */ /* 0x000fe20000000f00 */
[----:B------:R-:W-:Y:S02]  /*244e0*/  IMAD.MOV.U32 R12, RZ, RZ, 0x3 ;  /* 0x00000003ff0c7424 */ /* 0x000fe400078e00ff */
[----:B------:R-:W-:-:S07]  /*244f0*/  IMAD.MOV.U32 R2, RZ, RZ, R14 ;  /* 0x000000ffff027224 */ /* 0x000fce00078e000e */
[----:B------:R-:W-:Y:S05]  /*24500*/  WARPSYNC.COLLECTIVE R15, `(.L_x_2042) ;  /* 0x000000000f087348 */ /* 0x000fea0003c00000 */
[----:B------:R0:W1:Y:S02]  /*24510*/  SHFL.IDX P6, R14, R13, R12, R11 ;  /* 0x0000000c0d0e7389 */ /* 0x00006400000c000b */
[----:B01----:R-:W-:Y:S01]  /*24520*/  ENDCOLLECTIVE ;  /* 0x000000000000791b */ /* 0x003fe20003800000 */
.L_x_2042:
        /* <DEDUP_REMOVED lines=12> */
.L_x_2043:
[----:B------:R-:W-:Y:S02]  /*245f0*/  IMAD.MOV.U32 R13, RZ, RZ, R24 ;  /* 0x000000ffff0d7224 */ /* 0x000fe400078e0018 */
[----:B------:R-:W-:Y:S02]  /*24600*/  IMAD.MOV.U32 R12, RZ, RZ, 0x4 ;  /* 0x00000004ff0c7424 */ /* 0x000fe400078e00ff */
[----:B------:R-:W-:-:S07]  /*24610*/  IMAD.MOV.U32 R2, RZ, RZ, R14 ;  /* 0x000000ffff027224 */ /* 0x000fce00078e000e */
[----:B------:R-:W-:Y:S05]  /*24620*/  WARPSYNC.COLLECTIVE R15, `(.L_x_2044) ;  /* 0x000000000f087348 */ /* 0x000fea0003c00000 */
[----:B------:R0:W1:Y:S02]  /*24630*/  SHFL.IDX P6, R14, R13, R12, R11 ;  /* 0x0000000c0d0e7389 */ /* 0x00006400000c000b */
[----:B01----:R-:W-:Y:S01]  /*24640*/  ENDCOLLECTIVE ;  /* 0x000000000000791b */ /* 0x003fe20003800000 */
.L_x_2044:
        /* <DEDUP_REMOVED lines=12> */
.L_x_2045:
[----:B------:R-:W-:Y:S02]  /*24710*/  IMAD.MOV.U32 R13, RZ, RZ, R24 ;  /* 0x000000ffff0d7224 */ /* 0x000fe400078e0018 */
[----:B------:R-:W-:Y:S02]  /*24720*/  IMAD.MOV.U32 R12, RZ, RZ, 0x5 ;  /* 0x00000005ff0c7424 */ /* 0x000fe400078e00ff */
[----:B------:R-:W-:-:S07]  /*24730*/  IMAD.MOV.U32 R2, RZ, RZ, R14 ;  /* 0x000000ffff027224 */ /* 0x000fce00078e000e */
[----:B------:R-:W-:Y:S05]  /*24740*/  WARPSYNC.COLLECTIVE R15, `(.L_x_2046) ;  /* 0x000000000f087348 */ /* 0x000fea0003c00000 */
[----:B------:R0:W1:Y:S02]  /*24750*/  SHFL.IDX P6, R14, R13, R12, R11 ;  /* 0x0000000c0d0e7389 */ /* 0x00006400000c000b */
[----:B01----:R-:W-:Y:S01]  /*24760*/  ENDCOLLECTIVE ;  /* 0x000000000000791b */ /* 0x003fe20003800000 */
.L_x_2046:
        /* <DEDUP_REMOVED lines=12> */
.L_x_2047:
[----:B------:R-:W-:Y:S02]  /*24830*/  IMAD.MOV.U32 R13, RZ, RZ, R24 ;  /* 0x000000ffff0d7224 */ /* 0x000fe400078e0018 */
[----:B------:R-:W-:Y:S01]  /*24840*/  IMAD.MOV.U32 R12, RZ, RZ, 0x6 ;  /* 0x00000006ff0c7424 */ /* 0x000fe200078e00ff */
[----:B------:R-:W-:-:S07]  /*24850*/  MOV R2, R14 ;  /* 0x0000000e00027202 */ /* 0x000fce0000000f00 */
[----:B------:R-:W-:Y:S05]  /*24860*/  WARPSYNC.COLLECTIVE R15, `(.L_x_2048) ;  /* 0x000000000f087348 */ /* 0x000fea0003c00000 */
[----:B------:R0:W1:Y:S02]  /*24870*/  SHFL.IDX P6, R14, R13, R12, R11 ;  /* 0x0000000c0d0e7389 */ /* 0x00006400000c000b */
[----:B01----:R-:W-:Y:S01]  /*24880*/  ENDCOLLECTIVE ;  /* 0x000000000000791b */ /* 0x003fe20003800000 */
.L_x_2048:
        /* <DEDUP_REMOVED lines=12> */
.L_x_2049:
[----:B------:R-:W-:Y:S01]  /*24950*/  MOV R13, R24 ;  /* 0x00000018000d7202 */ /* 0x000fe20000000f00 */
[----:B------:R-:W-:Y:S02]  /*24960*/  IMAD.MOV.U32 R12, RZ, RZ, 0x7 ;  /* 0x00000007ff0c7424 */ /* 0x000fe400078e00ff */
[----:B------:R-:W-:-:S07]  /*24970*/  IMAD.MOV.U32 R2, RZ, RZ, R14 ;  /* 0x000000ffff027224 */ /* 0x000fce00078e000e */
[----:B------:R-:W-:Y:S05]  /*24980*/  WARPSYNC.COLLECTIVE R15, `(.L_x_2050) ;  /* 0x000000000f087348 */ /* 0x000fea0003c00000 */
[----:B------:R0:W1:Y:S02]  /*24990*/  SHFL.IDX P6, R14, R13, R12, R11 ;  /* 0x0000000c0d0e7389 */ /* 0x00006400000c000b */
[----:B01----:R-:W-:Y:S01]  /*249a0*/  ENDCOLLECTIVE ;  /* 0x000000000000791b */ /* 0x003fe20003800000 */
.L_x_2050:
        /* <DEDUP_REMOVED lines=11> */
.L_x_2051:
[----:B------:R-:W-:Y:S01]  /*24a60*/  IMAD.MOV.U32 R2, RZ, RZ, R14 ;  /* 0x000000ffff027224 */ /* 0x000fe200078e000e */
[----:B------:R-:W-:Y:S06]  /*24a70*/  BRA `(.L_x_2052) ;  /* 0xffffff9800c47947 */ /* 0x000fec000383ffff */
.L_x_1864:
[----:B0-----:R0:W1:Y:S02]  /*24a80*/  SYNCS.PHASECHK.TRANS64.TRYWAIT P0, [R0+URZ+0x16860], R3 ;  /* 0x01686003000075a7 */ /* 0x001064000800017f */
[----:B-1----:R-:W-:Y:S05]  /*24a90*/  @!P0 NANOSLEEP.SYNCS 0x989680 ;  /* 0x009896800000895d */ /* 0x002fea0003900000 */
[----:B------:R-:W1:Y:S02]  /*24aa0*/  @!P0 SYNCS.PHASECHK.TRANS64 P0, [R0+URZ+0x16860], R3 ;  /* 0x01686003000085a7 */ /* 0x000e64000800007f */
[----:B-1----:R-:W-:Y:S05]  /*24ab0*/  @!P0 BRA `(.L_x_1864) ;  /* 0xfffffffc00f08947 */ /* 0x002fea000383ffff */
[----:B------:R-:W-:Y:S05]  /*24ac0*/  BRA `(.L_x_2053) ;  /* 0xffffff9c00e87947 */ /* 0x000fea000383ffff */
.L_x_1865:
        /* <DEDUP_REMOVED lines=8> */
.L_x_2055:
[----:B------:R-:W-:Y:S05]  /*24b50*/  BSYNC B0 ;  /* 0x0000000000007941 */ /* 0x000fea0003800000 */
.L_x_2054:
[----:B------:R-:W-:Y:S01]  /*24b60*/  IMAD.MOV.U32 R13, RZ, RZ, R17 ;  /* 0x000000ffff0d7224 */ /* 0x000fe200078e0011 */
[----:B------:R-:W-:Y:S01]  /*24b70*/  ISETP.LT.OR P2, PT, R6, 0x1, P0 ;  /* 0x000000010600780c */ /* 0x000fe20000741670 */
[----:B------:R-:W-:Y:S01]  /*24b80*/  IMAD.MOV.U32 R12, RZ, RZ, RZ ;  /* 0x000000ffff0c7224 */ /* 0x000fe200078e00ff */
[----:B------:R-:W-:Y:S01]  /*24b90*/  LEA R4, R4, R22, 0x1 ;  /* 0x0000001604047211 */ /* 0x000fe200078e08ff */
[----:B------:R-:W-:Y:S02]  /*24ba0*/  IMAD.MOV.U32 R11, RZ, RZ, 0x181f ;  /* 0x0000181fff0b7424 */ /* 0x000fe400078e00ff */
[----:B------:R-:W-:Y:S02]  /*24bb0*/  IMAD.MOV.U32 R15, RZ, RZ, -0x1 ;  /* 0xffffffffff0f7424 */ /* 0x000fe400078e00ff */
[----:B------:R-:W-:Y:S02]  /*24bc0*/  IMAD.MOV.U32 R3, RZ, RZ, R14 ;  /* 0x000000ffff037224 */ /* 0x000fe400078e000e */
[----:B------:R-:W-:-:S07]  /*24bd0*/  IMAD.SHL.U32 R5, R7, 0x2, RZ ;  /* 0x0000000207057824 */ /* 0x000fce00078e00ff */
[----:B------:R-:W-:Y:S05]  /*24be0*/  WARPSYNC.COLLECTIVE R15, `(.L_x_2056) ;  /* 0x000000000f087348 */ /* 0x000fea0003c00000 */
[----:B------:R0:W1:Y:S02]  /*24bf0*/  SHFL.IDX P6, R14, R13, R12, R11 ;  /* 0x0000000c0d0e7389 */ /* 0x00006400000c000b */
[----:B01----:R-:W-:Y:S01]  /*24c00*/  ENDCOLLECTIVE ;  /* 0x000000000000791b */ /* 0x003fe20003800000 */
.L_x_2056:
[----:B------:R-:W-:Y:S02]  /*24c10*/  IMAD.MOV.U32 R13, RZ, RZ, R24 ;  /* 0x000000ffff0d7224 */ /* 0x000fe400078e0018 */
[----:B------:R-:W-:Y:S01]  /*24c20*/  IMAD.MOV.U32 R12, RZ, RZ, 0x1 ;  /* 0x00000001ff0c7424 */ /* 0x000fe200078e00ff */
[----:B------:R-:W-:-:S13]  /*24c30*/  IADD3 R2, P1, R14, R5, RZ ;  /* 0x000000050e027210 */ /* 0x000fda0007f3e0ff */
[----:B------:R-:W-:Y:S05]  /*24c40*/  WARPSYNC.COLLECTIVE R15, `(.L_x_2057) ;  /* 0x000000000f087348 */ /* 0x000fea0003c00000 */
[----:B------:R0:W1:Y:S02]  /*24c50*/  SHFL.IDX P6, R14, R13, R12, R11 ;  /* 0x0000000c0d0e7389 */ /* 0x00006400000c000b */
[----:B01----:R-:W-:Y:S01]  /*24c60*/  ENDCOLLECTIVE ;  /* 0x000000000000791b */ /* 0x003fe20003800000 */
.L_x_2057:
        /* <DEDUP_REMOVED lines=11> */
.L_x_2058:
[----:B------:R-:W-:Y:S02]  /*24d20*/  IMAD.MOV.U32 R13, RZ, RZ, R24 ;  /* 0x000000ffff0d7224 */ /* 0x000fe400078e0018 */
[----:B------:R-:W-:Y:S01]  /*24d30*/  IMAD.MOV.U32 R12, RZ, RZ, 0x2 ;  /* 0x00000002ff0c7424 */ /* 0x000fe200078e00ff */
[----:B------:R-:W-:-:S13]  /*24d40*/  IADD3 R2, P1, R14, R5, RZ ;  /* 0x000000050e027210 */ /* 0x000fda0007f3e0ff */
[----:B------:R-:W-:Y:S05]  /*24d50*/  WARPSYNC.COLLECTIVE R15, `(.L_x_2059) ;  /* 0x000000000f087348 */ /* 0x000fea0003c00000 */
[----:B------:R0:W1:Y:S02]  /*24d60*/  SHFL.IDX P6, R14, R13, R12, R11 ;  /* 0x0000000c0d0e7389 */ /* 0x00006400000c000b */
[----:B01----:R-:W-:Y:S01]  /*24d70*/  ENDCOLLECTIVE ;  /* 0x000000000000791b */ /* 0x003fe20003800000 */
.L_x_2059:
        /* <DEDUP_REMOVED lines=11> */
.L_x_2060:
[----:B------:R-:W-:Y:S02]  /*24e30*/  IMAD.MOV.U32 R13, RZ, RZ, R24 ;  /* 0x000000ffff0d7224 */ /* 0x000fe400078e0018 */
[----:B------:R-:W-:Y:S01]  /*24e40*/  IMAD.MOV.U32 R12, RZ, RZ, 0x3 ;  /* 0x00000003ff0c7424 */ /* 0x000fe200078e00ff */
[----:B------:R-:W-:-:S13]  /*24e50*/  IADD3 R2, P1, R14, R5, RZ ;  /* 0x000000050e027210 */ /* 0x000fda0007f3e0ff */
[----:B------:R-:W-:Y:S05]  /*24e60*/  WARPSYNC.COLLECTIVE R15, `(.L_x_2061) ;  /* 0x000000000f087348 */ /* 0x000fea0003c00000 */
[----:B------:R0:W1:Y:S02]  /*24e70*/  SHFL.IDX P6, R14, R13, R12, R11 ;  /* 0x0000000c0d0e7389 */ /* 0x00006400000c000b */
[----:B01----:R-:W-:Y:S01]  /*24e80*/  ENDCOLLECTIVE ;  /* 0x000000000000791b */ /* 0x003fe20003800000 */
.L_x_2061:
        /* <DEDUP_REMOVED lines=11> */
.L_x_2062:
[----:B------:R-:W-:Y:S01]  /*24f40*/  MOV R13, R24 ;  /* 0x00000018000d7202 */ /* 0x000fe20000000f00 */
[----:B------:R-:W-:Y:S01]  /*24f50*/  IMAD.MOV.U32 R12, RZ, RZ, 0x4 ;  /* 0x00000004ff0c7424 */ /* 0x000fe200078e00ff */
[----:B------:R-:W-:-:S13]  /*24f60*/  IADD3 R2, P1, R14, R5, RZ ;  /* 0x000000050e027210 */ /* 0x000fda0007f3e0ff */
[----:B------:R-:W-:Y:S05]  /*24f70*/  WARPSYNC.COLLECTIVE R15, `(.L_x_2063) ;  /* 0x000000000f087348 */ /* 0x000fea0003c00000 */
[----:B------:R0:W1:Y:S02]  /*24f80*/  SHFL.IDX P6, R14, R13, R12, R11 ;  /* 0x0000000c0d0e7389 */ /* 0x00006400000c000b */
[----:B01----:R-:W-:Y:S01]  /*24f90*/  ENDCOLLECTIVE ;  /* 0x000000000000791b */ /* 0x003fe20003800000 */
.L_x_2063:
        /* <DEDUP_REMOVED lines=11> */
.L_x_2064:
[----:B------:R-:W-:Y:S02]  /*25050*/  IMAD.MOV.U32 R13, RZ, RZ, R24 ;  /* 0x000000ffff0d7224 */ /* 0x000fe400078e0018 */
[----:B------:R-:W-:Y:S01]  /*25060*/  IMAD.MOV.U32 R12, RZ, RZ, 0x5 ;  /* 0x00000005ff0c7424 */ /* 0x000fe200078e00ff */
[----:B------:R-:W-:-:S13]  /*25070*/  IADD3 R2, P1, R14, R5, RZ ;  /* 0x000000050e027210 */ /* 0x000fda0007f3e0ff */
[----:B------:R-:W-:Y:S05]  /*25080*/  WARPSYNC.COLLECTIVE R15, `(.L_x_2065) ;  /* 0x000000000f087348 */ /* 0x000fea0003c00000 */
[----:B------:R0:W1:Y:S02]  /*25090*/  SHFL.IDX P6, R14, R13, R12, R11 ;  /* 0x0000000c0d0e7389 */ /* 0x00006400000c000b */
[----:B01----:R-:W-:Y:S01]  /*250a0*/  ENDCOLLECTIVE ;  /* 0x000000000000791b */ /* 0x003fe20003800000 */
.L_x_2065:
        /* <DEDUP_REMOVED lines=11> */
.L_x_2066:
[----:B------:R-:W-:Y:S02]  /*25160*/  IMAD.MOV.U32 R13, RZ, RZ, R24 ;  /* 0x000000ffff0d7224 */ /* 0x000fe400078e0018 */
[----:B------:R-:W-:Y:S01]  /*25170*/  IMAD.MOV.U32 R12, RZ, RZ, 0x6 ;  /* 0x00000006ff0c7424 */ /* 0x000fe200078e00ff */
[----:B------:R-:W-:-:S13]  /*25180*/  IADD3 R2, P1, R14, R5, RZ ;  /* 0x000000050e027210 */ /* 0x000fda0007f3e0ff */
[----:B------:R-:W-:Y:S05]  /*25190*/  WARPSYNC.COLLECTIVE R15, `(.L_x_2067) ;  /* 0x000000000f087348 */ /* 0x000fea0003c00000 */
[----:B------:R0:W1:Y:S02]  /*251a0*/  SHFL.IDX P6, R14, R13, R12, R11 ;  /* 0x0000000c0d0e7389 */ /* 0x00006400000c000b */
[----:B01----:R-:W-:Y:S01]  /*251b0*/  ENDCOLLECTIVE ;  /* 0x000000000000791b */ /* 0x003fe20003800000 */
.L_x_2067:
        /* <DEDUP_REMOVED lines=11> */
.L_x_2068:
[----:B------:R-:W-:Y:S01]  /*25270*/  IMAD.MOV.U32 R13, RZ, RZ, R24 ;  /* 0x000000ffff0d7224 */ /* 0x000fe200078e0018 */
[----:B------:R-:W-:Y:S02]  /*25280*/  MOV R12, 0x7 ;  /* 0x00000007000c7802 */ /* 0x000fe40000000f00 */
[----:B------:R-:W-:-:S13]  /*25290*/  IADD3 R2, P1, R14, R5, RZ ;  /* 0x000000050e027210 */ /* 0x000fda0007f3e0ff */
[----:B------:R-:W-:Y:S05]  /*252a0*/  WARPSYNC.COLLECTIVE R15, `(.L_x_2069) ;  /* 0x000000000f087348 */ /* 0x000fea0003c00000 */
[----:B------:R0:W1:Y:S02]  /*252b0*/  SHFL.IDX P6, R14, R13, R12, R11 ;  /* 0x0000000c0d0e7389 */ /* 0x00006400000c000b */
[----:B01----:R-:W-:Y:S01]  /*252c0*/  ENDCOLLECTIVE ;  /* 0x000000000000791b */ /* 0x003fe20003800000 */
.L_x_2069:
        /* <DEDUP_REMOVED lines=10> */
.L_x_2070:
[----:B------:R-:W-:Y:S05]  /*25370*/  BRA `(.L_x_2071) ;  /* 0xffffff9800b87947 */ /* 0x000fea000383ffff */
.L_x_1870:
[----:B------:R-:W-:Y:S01]  /*25380*/  BSSY B0, `(.L_x_2072) ;  /* 0x0000008000007945 */ /* 0x000fe20003800000 */
[----:B------:R-:W-:Y:S02]  /*25390*/  IMAD.MOV.U32 R13, RZ, RZ, R16 ;  /* 0x000000ffff0d7224 */ /* 0x000fe400078e0010 */
[----:B-1----:R-:W-:Y:S02]  /*253a0*/  IMAD.MOV.U32 R12, RZ, RZ, RZ ;  /* 0x000000ffff0c7224 */ /* 0x002fe400078e00ff */
[----:B------:R-:W-:Y:S02]  /*253b0*/  IMAD.MOV.U32 R11, RZ, RZ, 0x1f ;  /* 0x0000001fff0b7424 */ /* 0x000fe400078e00ff */
[----:B------:R-:W-:-:S07]  /*253c0*/  IMAD.MOV.U32 R15, RZ, RZ, -0x1 ;  /* 0xffffffffff0f7424 */ /* 0x000fce00078e00ff */
[----:B--2---:R-:W-:Y:S05]  /*253d0*/  WARPSYNC.COLLECTIVE R15, `(.L_x_2073) ;  /* 0x000000000f087348 */ /* 0x004fea0003c00000 */
[----:B------:R0:W1:Y:S02]  /*253e0*/  SHFL.IDX P6, R14, R13, R12, R11 ;  /* 0x0000000c0d0e7389 */ /* 0x00006400000c000b */
[----:B012---:R-:W-:Y:S01]  /*253f0*/  ENDCOLLECTIVE ;  /* 0x000000000000791b */ /* 0x007fe20003800000 */
.L_x_2073:
[----:B------:R-:W-:Y:S05]  /*25400*/  BSYNC B0 ;  /* 0x0000000000007941 */ /* 0x000fea0003800000 */
.L_x_2072:
[----:B------:R-:W-:Y:S01]  /*25410*/  MOV R13, R16 ;  /* 0x00000010000d7202 */ /* 0x000fe20000000f00 */
        /* <DEDUP_REMOVED lines=8> */
.L_x_2074:
[----:B------:R-:W-:Y:S02]  /*254a0*/  ULDC UR4, c[0x0][0xc3c] ;  /* 0x00030f0000047ab9 */ /* 0x000fe40000000800 */
[----:B------:R-:W-:-:S13]  /*254b0*/  ISETP.GE.OR P1, PT, R5, UR4, !P0 ;  /* 0x0000000405007c0c */ /* 0x000fda000c726670 */
[----:B------:R-:W0:Y:S01]  /*254c0*/  @!P1 LDC.64 R2, c[0x0][0xc80] ;  /* 0x00032000ff029b82 */ /* 0x000e220000000a00 */
[----:B------:R-:W-:Y:S02]  /*254d0*/  IMAD.MOV.U32 R11, RZ, RZ, RZ ;  /* 0x000000ffff0b7224 */ /* 0x000fe400078e00ff */
[----:B------:R-:W-:Y:S02]  /*254e0*/  IMAD.MOV.U32 R16, RZ, RZ, R14 ;  /* 0x000000ffff107224 */ /* 0x000fe400078e000e */
[----:B0-----:R-:W-:-:S06]  /*254f0*/  @!P1 IMAD.WIDE R2, R5, 0x4, R2 ;  /* 0x0000000405029825 */ /* 0x001fcc00078e0202 */
[----:B------:R0:W2:Y:S01]  /*25500*/  @!P1 LDG.E R3, desc[UR42][R2.64] ;  /* 0x0000002a02039981 */ /* 0x0000a2000c1e1900 */
[C---:B------:R-:W-:Y:S02]  /*25510*/  ISETP.GE.U32.AND P2, PT, R7.reuse, 0x2, PT ;  /* 0x000000020700780c */ /* 0x040fe40003f46070 */
[C---:B------:R-:W-:Y:S02]  /*25520*/  ISETP.GE.U32.AND P3, PT, R7.reuse, 0x4, PT ;  /* 0x000000040700780c */ /* 0x040fe40003f66070 */
[C---:B------:R-:W-:Y:S02]  /*25530*/  ISETP.GE.U32.AND P4, PT, R7.reuse, 0x8, PT ;  /* 0x000000080700780c */ /* 0x040fe40003f86070 */
[C---:B------:R-:W-:Y:S01]  /*25540*/  ISETP.GE.U32.AND P5, PT, R7.reuse, 0x10, PT ;  /* 0x000000100700780c */ /* 0x040fe20003fa6070 */
[----:B0-----:R-:W-:Y:S02]  /*25550*/  IMAD.MOV.U32 R2, RZ, RZ, RZ ;  /* 0x000000ffff027224 */ /* 0x001fe400078e00ff */
[----:B--2---:R-:W-:Y:S01]  /*25560*/  @!P1 IMAD.MOV.U32 R2, RZ, RZ, R3 ;  /* 0x000000ffff029224 */ /* 0x004fe200078e0003 */
[----:B------:R-:W-:-:S04]  /*25570*/  ISETP.NE.AND P1, PT, R7, RZ, PT ;  /* 0x000000ff0700720c */ /* 0x000fc80003f25270 */
[----:B------:R-:W-:-:S09]  /*25580*/  MOV R13, R2 ;  /* 0x00000002000d7202 */ /* 0x000fd20000000f00 */
[----:B------:R-:W-:Y:S05]  /*25590*/  WARPSYNC.COLLECTIVE R15, `(.L_x_2075) ;  /* 0x000000000f087348 */ /* 0x000fea0003c00000 */
[----:B------:R0:W1:Y:S02]  /*255a0*/  SHFL.UP P6, R14, R13, R12, R11 ;  /* 0x0400000c0d0e7389 */ /* 0x00006400000c000b */
[----:B01----:R-:W-:Y:S01]  /*255b0*/  ENDCOLLECTIVE ;  /* 0x000000000000791b */ /* 0x003fe20003800000 */
.L_x_2075:
[----:B------:R-:W-:Y:S01]  /*255c0*/  IMAD.MOV.U32 R12, RZ, RZ, 0x2 ;  /* 0x00000002ff0c7424 */ /* 0x000fe200078e00ff */
[----:B------:R-:W-:-:S05]  /*255d0*/  SEL R5, R14, RZ, P1 ;  /* 0x000000ff0e057207 */ /* 0x000fca0000800000 */
[----:B------:R-:W-:-:S04]  /*255e0*/  IMAD.IADD R4, R2, 0x1, R5 ;  /* 0x0000000102047824 */ /* 0x000fc800078e0205 */
[----:B------:R-:W-:-:S07]  /*255f0*/  IMAD.MOV.U32 R13, RZ, RZ, R4 ;  /* 0x000000ffff0d7224 */ /* 0x000fce00078e0004 */
[----:B------:R-:W-:Y:S05]  /*25600*/  WARPSYNC.COLLECTIVE R15, `(.L_x_2076) ;  /* 0x000000000f087348 */ /* 0x000fea0003c00000 */
[----:B------:R0:W1:Y:S02]  /*25610*/  SHFL.UP P6, R14, R13, R12, R11 ;  /* 0x0400000c0d0e7389 */ /* 0x00006400000c000b */
[----:B01----:R-:W-:Y:S01]  /*25620*/  ENDCOLLECTIVE ;  /* 0x000000000000791b */ /* 0x003fe20003800000 */
.L_x_2076:
[----:B------:R-:W-:Y:S01]  /*25630*/  IMAD.MOV.U32 R12, RZ, RZ, 0x4 ;  /* 0x00000004ff0c7424 */ /* 0x000fe200078e00ff */
[----:B------:R-:W-:-:S05]  /*25640*/  SEL R5, R14, RZ, P2 ;  /* 0x000000ff0e057207 */ /* 0x000fca0001000000 */
[----:B------:R-:W-:-:S04]  /*25650*/  IMAD.IADD R5, R4, 0x1, R5 ;  /* 0x0000000104057824 */ /* 0x000fc800078e0205 */
[----:B------:R-:W-:-:S07]  /*25660*/  IMAD.MOV.U32 R13, RZ, RZ, R5 ;  /* 0x000000ffff0d7224 */ /* 0x000fce00078e0005 */
[----:B------:R-:W-:Y:S05]  /*25670*/  WARPSYNC.COLLECTIVE R15, `(.L_x_2077) ;  /* 0x000000000f087348 */ /* 0x000fea0003c00000 */
[----:B------:R0:W1:Y:S02]  /*25680*/  SHFL.UP P6, R14, R13, R12, R11 ;  /* 0x0400000c0d0e7389 */ /* 0x00006400000c000b */
[----:B01----:R-:W-:Y:S01]  /*25690*/  ENDCOLLECTIVE ;  /* 0x000000000000791b */ /* 0x003fe20003800000 */
.L_x_2077:
[----:B------:R-:W-:Y:S01]  /*256a0*/  IMAD.MOV.U32 R12, RZ, RZ, 0x8 ;  /* 0x00000008ff0c7424 */ /* 0x000fe200078e00ff */
[----:B------:R-:W-:-:S04]  /*256b0*/  SEL R6, R14, RZ, P3 ;  /* 0x000000ff0e067207 */ /* 0x000fc80001800000 */
[----:B------:R-:W-:-:S05]  /*256c0*/  IADD3 R6, R5, R6, RZ ;  /* 0x0000000605067210 */ /* 0x000fca0007ffe0ff */
[----:B------:R-:W-:-:S07]  /*256d0*/  IMAD.MOV.U32 R13, RZ, RZ, R6 ;  /* 0x000000ffff0d7224 */ /* 0x000fce00078e0006 */
[----:B------:R-:W-:Y:S05]  /*256e0*/  WARPSYNC.COLLECTIVE R15, `(.L_x_2078) ;  /* 0x000000000f087348 */ /* 0x000fea0003c00000 */
[----:B------:R0:W1:Y:S02]  /*256f0*/  SHFL.UP P6, R14, R13, R12, R11 ;  /* 0x0400000c0d0e7389 */ /* 0x00006400000c000b */
[----:B01----:R-:W-:Y:S01]  /*25700*/  ENDCOLLECTIVE ;  /* 0x000000000000791b */ /* 0x003fe20003800000 */
.L_x_2078:
[----:B------:R-:W-:Y:S01]  /*25710*/  IMAD.MOV.U32 R12, RZ, RZ, 0x10 ;  /* 0x00000010ff0c7424 */ /* 0x000fe200078e00ff */
[----:B------:R-:W-:-:S05]  /*25720*/  SEL R3, R14, RZ, P4 ;  /* 0x000000ff0e037207 */ /* 0x000fca0002000000 */
[----:B------:R-:W-:-:S04]  /*25730*/  IMAD.IADD R4, R6, 0x1, R3 ;  /* 0x0000000106047824 */ /* 0x000fc800078e0203 */
[----:B------:R-:W-:-:S07]  /*25740*/  IMAD.MOV.U32 R13, RZ, RZ, R4 ;  /* 0x000000ffff0d7224 */ /* 0x000fce00078e0004 */
[----:B------:R-:W-:Y:S05]  /*25750*/  WARPSYNC.COLLECTIVE R15, `(.L_x_2079) ;  /* 0x000000000f087348 */ /* 0x000fea0003c00000 */
[----:B------:R0:W1:Y:S02]  /*25760*/  SHFL.UP P6, R14, R13, R12, R11 ;  /* 0x0400000c0d0e7389 */ /* 0x00006400000c000b */
[----:B01----:R-:W-:Y:S01]  /*25770*/  ENDCOLLECTIVE ;  /* 0x000000000000791b */ /* 0x003fe20003800000 */
.L_x_2079:
        /* <DEDUP_REMOVED lines=8> */
.L_x_2080:
[----:B------:R-:W-:Y:S05]  /*25800*/  BRA `(.L_x_2081) ;  /* 0xffffff9800bc7947 */ /* 0x000fea000383ffff */
.L_x_1875:
[----:B------:R-:W-:Y:S01]  /*25810*/  BSSY B0, `(.L_x_2082) ;  /* 0x0000008000007945 */ /* 0x000fe20003800000 */
[----:B-----5:R-:W-:Y:S02]  /*25820*/  IMAD.MOV.U32 R13, RZ, RZ, R2 ;  /* 0x000000ffff0d7224 */ /* 0x020fe400078e0002 */
[----:B-1----:R-:W-:Y:S02]  /*25830*/  IMAD.MOV.U32 R12, RZ, RZ, 0x1 ;  /* 0x00000001ff0c7424 */ /* 0x002fe400078e00ff */
[----:B------:R-:W-:Y:S02]  /*25840*/  IMAD.MOV.U32 R11, RZ, RZ, RZ ;  /* 0x000000ffff0b7224 */ /* 0x000fe400078e00ff */
[----:B------:R-:W-:-:S07]  /*25850*/  IMAD.MOV.U32 R15, RZ, RZ, -0x1 ;  /* 0xffffffffff0f7424 */ /* 0x000fce00078e00ff */
[----:B0-2---:R-:W-:Y:S05]  /*25860*/  WARPSYNC.COLLECTIVE R15, `(.L_x_2083) ;  /* 0x000000000f087348 */ /* 0x005fea0003c00000 */
[----:B------:R1:W3:Y:S02]  /*25870*/  SHFL.UP P6, R14, R13, R12, R11 ;  /* 0x0400000c0d0e7389 */ /* 0x0002e400000c000b */
[----:B0123--:R-:W-:Y:S01]  /*25880*/  ENDCOLLECTIVE ;  /* 0x000000000000791b */ /* 0x00ffe20003800000 */
.L_x_2083:
[----:B------:R-:W-:Y:S05]  /*25890*/  BSYNC B0 ;  /* 0x0000000000007941 */ /* 0x000fea0003800000 */
.L_x_2082:
[----:B------:R-:W-:Y:S01]  /*258a0*/  SEL R13, R14, RZ, P1 ;  /* 0x000000ff0e0d7207 */ /* 0x000fe20000800000 */
[----:B------:R-:W-:Y:S01]  /*258b0*/  IMAD.MOV.U32 R12, RZ, RZ, 0x2 ;  /* 0x00000002ff0c7424 */ /* 0x000fe200078e00ff */
[----:B------:R-:W-:Y:S01]  /*258c0*/  MOV R11, RZ ;  /* 0x000000ff000b7202 */ /* 0x000fe20000000f00 */
[----:B------:R-:W-:Y:S02]  /*258d0*/  IMAD.MOV.U32 R15, RZ, RZ, -0x1 ;  /* 0xffffffffff0f7424 */ /* 0x000fe400078e00ff */
[----:B------:R-:W-:-:S07]  /*258e0*/  IMAD.IADD R13, R2, 0x1, R13 ;  /* 0x00000001020d7824 */ /* 0x000fce00078e020d */
[----:B------:R-:W-:Y:S05]  /*258f0*/  WARPSYNC.COLLECTIVE R15, `(.L_x_2084) ;  /* 0x000000000f087348 */ /* 0x000fea0003c00000 */
[----:B------:R0:W1:Y:S02]  /*25900*/  SHFL.UP P6, R14, R13, R12, R11 ;  /* 0x0400000c0d0e7389 */ /* 0x00006400000c000b */
[----:B01----:R-:W-:Y:S01]  /*25910*/  ENDCOLLECTIVE ;  /* 0x000000000000791b */ /* 0x003fe20003800000 */
.L_x_2084:
[----:B------:R-:W-:Y:S01]  /*25920*/  IMAD.MOV.U32 R12, RZ, RZ, 0x4 ;  /* 0x00000004ff0c7424 */ /* 0x000fe200078e00ff */
[----:B------:R-:W-:-:S05]  /*25930*/  SEL R14, R14, RZ, P2 ;  /* 0x000000ff0e0e7207 */ /* 0x000fca0001000000 */
[----:B------:R-:W-:-:S04]  /*25940*/  IMAD.IADD R3, R13, 0x1, R14 ;  /* 0x000000010d037824 */ /* 0x000fc800078e020e */
[----:B------:R-:W-:-:S07]  /*25950*/  IMAD.MOV.U32 R13, RZ, RZ, R3 ;  /* 0x000000ffff0d7224 */ /* 0x000fce00078e0003 */
[----:B------:R-:W-:Y:S05]  /*25960*/  WARPSYNC.COLLECTIVE R15, `(.L_x_2085) ;  /* 0x000000000f087348 */ /* 0x000fea0003c00000 */
[----:B------:R0:W1:Y:S02]  /*25970*/  SHFL.UP P6, R14, R13, R12, R11 ;  /* 0x0400000c0d0e7389 */ /* 0x00006400000c000b */
[----:B01----:R-:W-:Y:S01]  /*25980*/  ENDCOLLECTIVE ;  /* 0x000000000000791b */ /* 0x003fe20003800000 */
.L_x_2085:
[----:B------:R-:W-:Y:S01]  /*25990*/  IMAD.MOV.U32 R12, RZ, RZ, 0x8 ;  /* 0x00000008ff0c7424 */ /* 0x000fe200078e00ff */
[----:B------:R-:W-:-:S05]  /*259a0*/  SEL R4, R14, RZ, P3 ;  /* 0x000000ff0e047207 */ /* 0x000fca0001800000 */
[----:B------:R-:W-:-:S04]  /*259b0*/  IMAD.IADD R4, R3, 0x1, R4 ;  /* 0x0000000103047824 */ /* 0x000fc800078e0204 */
[----:B------:R-:W-:-:S07]  /*259c0*/  IMAD.MOV.U32 R13, RZ, RZ, R4 ;  /* 0x000000ffff0d7224 */ /* 0x000fce00078e0004 */
[----:B------:R-:W-:Y:S05]  /*259d0*/  WARPSYNC.COLLECTIVE R15, `(.L_x_2086) ;  /* 0x000000000f087348 */ /* 0x000fea0003c00000 */
[----:B------:R0:W1:Y:S02]  /*259e0*/  SHFL.UP P6, R14, R13, R12, R11 ;  /* 0x0400000c0d0e7389 */ /* 0x00006400000c000b */
[----:B01----:R-:W-:Y:S01]  /*259f0*/  ENDCOLLECTIVE ;  /* 0x000000000000791b */ /* 0x003fe20003800000 */
.L_x_2086:
[----:B------:R-:W-:Y:S01]  /*25a00*/  IMAD.MOV.U32 R12, RZ, RZ, 0x10 ;  /* 0x00000010ff0c7424 */ /* 0x000fe200078e00ff */
[----:B------:R-:W-:-:S04]  /*25a10*/  SEL R5, R14, RZ, P4 ;  /* 0x000000ff0e057207 */ /* 0x000fc80002000000 */
[----:B------:R-:W-:-:S05]  /*25a20*/  IADD3 R5, R4, R5, RZ ;  /* 0x0000000504057210 */ /* 0x000fca0007ffe0ff */
[----:B------:R-:W-:-:S07]  /*25a30*/  IMAD.MOV.U32 R13, RZ, RZ, R5 ;  /* 0x000000ffff0d7224 */ /* 0x000fce00078e0005 */
[----:B------:R-:W-:Y:S05]  /*25a40*/  WARPSYNC.COLLECTIVE R15, `(.L_x_2087) ;  /* 0x000000000f087348 */ /* 0x000fea0003c00000 */
[----:B------:R0:W1:Y:S02]  /*25a50*/  SHFL.UP P6, R14, R13, R12, R11 ;  /* 0x0400000c0d0e7389 */ /* 0x00006400000c000b */
[----:B01----:R-:W-:Y:S01]  /*25a60*/  ENDCOLLECTIVE ;  /* 0x000000000000791b */ /* 0x003fe20003800000 */
.L_x_2087:
        /* <DEDUP_REMOVED lines=8> */
.L_x_2088:
[----:B------:R-:W-:Y:S05]  /*25af0*/  BRA `(.L_x_2089) ;  /* 0xffffff98009c7947 */ /* 0x000fea000383ffff */
.L_x_1877:
[----:B------:R-:W-:Y:S01]  /*25b00*/  BSSY B0, `(.L_x_2090) ;  /* 0x0000006000007945 */ /* 0x000fe20003800000 */
[----:B------:R-:W-:Y:S01]  /*25b10*/  PLOP3.LUT P6, PT, P6, PT, PT, 0x8, 0x0 ;  /* 0x000000000000781c */ /* 0x000fe200037ce170 */
[----:B------:R-:W-:-:S12]  /*25b20*/  IMAD.MOV.U32 R15, RZ, RZ, -0x1 ;  /* 0xffffffffff0f7424 */ /* 0x000fd800078e00ff */
[----:B01----:R-:W-:Y:S05]  /*25b30*/  WARPSYNC.COLLECTIVE R15, `(.L_x_2091) ;  /* 0x000000000f087348 */ /* 0x003fea0003c00000 */
[----:B------:R-:W-:Y:S01]  /*25b40*/  VOTE.ANY R14, PT, P6 ;  /* 0x00000000000e7806 */ /* 0x000fe200030e0100 */
[----:B01----:R-:W-:Y:S06]  /*25b50*/  ENDCOLLECTIVE ;  /* 0x000000000000791b */ /* 0x003fec0003800000 */
.L_x_2091:
[----:B------:R-:W-:Y:S05]  /*25b60*/  BSYNC B0 ;  /* 0x0000000000007941 */ /* 0x000fea0003800000 */
.L_x_2090:
[----:B------:R-:W-:Y:S01]  /*25b70*/  MOV R6, R14 ;  /* 0x0000000e00067202 */ /* 0x000fe20000000f00 */
[----:B------:R-:W-:Y:S02]  /*25b80*/  IMAD.MOV.U32 R13, RZ, RZ, R2 ;  /* 0x000000ffff0d7224 */ /* 0x000fe400078e0002 */
[----:B------:R-:W-:Y:S01]  /*25b90*/  IMAD.MOV.U32 R11, RZ, RZ, 0x1f ;  /* 0x0000001fff0b7424 */ /* 0x000fe200078e00ff */
[----:B------:R-:W0:Y:S01]  /*25ba0*/  POPC R5, R6 ;  /* 0x0000000600057309 */ /* 0x000e220000000000 */
[----:B------:R-:W-:Y:S02]  /*25bb0*/  IMAD.MOV.U32 R15, RZ, RZ, -0x1 ;  /* 0xffffffffff0f7424 */ /* 0x000fe400078e00ff */
[----:B0-----:R-:W-:-:S07]  /*25bc0*/  IMAD.MOV.U32 R12, RZ, RZ, R5 ;  /* 0x000000ffff0c7224 */ /* 0x001fce00078e0005 */
[----:B------:R-:W-:Y:S05]  /*25bd0*/  WARPSYNC.COLLECTIVE R15, `(.L_x_2092) ;  /* 0x000000000f087348 */ /* 0x000fea0003c00000 */
[----:B------:R0:W1:Y:S02]  /*25be0*/  SHFL.IDX P6, R14, R13, R12, R11 ;  /* 0x0000000c0d0e7389 */ /* 0x00006400000c000b */
[----:B01----:R-:W-:Y:S01]  /*25bf0*/  ENDCOLLECTIVE ;  /* 0x000000000000791b */ /* 0x003fe20003800000 */
.L_x_2092:
[----:B------:R-:W-:Y:S01]  /*25c00*/  IMAD.MOV.U32 R17, RZ, RZ, R14 ;  /* 0x000000ffff117224 */ /* 0x000fe200078e000e */
[----:B------:R-:W-:Y:S06]  /*25c10*/  BRA `(.L_x_2093) ;  /* 0xffffff98008c7947 */ /* 0x000fec000383ffff */
.L_x_1879:
[----:B------:R-:W-:Y:S01]  /*25c20*/  BSSY B0, `(.L_x_2094) ;  /* 0x0000007000007945 */ /* 0x000fe20003800000 */
[----:B------:R-:W-:Y:S01]  /*25c30*/  IMAD.MOV.U32 R13, RZ, RZ, R3 ;  /* 0x000000ffff0d7224 */ /* 0x000fe200078e0003 */
[----:B------:R-:W-:Y:S01]  /*25c40*/  MOV R15, 0xffffffff ;  /* 0xffffffff000f7802 */ /* 0x000fe20000000f00 */
[----:B------:R-:W-:-:S07]  /*25c50*/  IMAD.MOV.U32 R11, RZ, RZ, 0x1f ;  /* 0x0000001fff0b7424 */ /* 0x000fce00078e00ff */
[----:B0-23--:R-:W-:Y:S05]  /*25c60*/  WARPSYNC.COLLECTIVE R15, `(.L_x_2095) ;  /* 0x000000000f087348 */ /* 0x00dfea0003c00000 */
[----:B------:R1:W4:Y:S02]  /*25c70*/  SHFL.IDX P6, R14, R13, R12, R11 ;  /* 0x0000000c0d0e7389 */ /* 0x00032400000c000b */
[----:B01234-:R-:W-:Y:S01]  /*25c80*/  ENDCOLLECTIVE ;  /* 0x000000000000791b */ /* 0x01ffe20003800000 */
.L_x_2095:
[----:B------:R-:W-:Y:S05]  /*25c90*/  BSYNC B0 ;  /* 0x0000000000007941 */ /* 0x000fea0003800000 */
.L_x_2094:
[----:B------:R-:W-:Y:S01]  /*25ca0*/  IMAD.MOV.U32 R6, RZ, RZ, R14 ;  /* 0x000000ffff067224 */ /* 0x000fe200078e000e */
[----:B------:R-:W-:Y:S06]  /*25cb0*/  BRA `(.L_x_1878) ;  /* 0xffffff9800807947 */ /* 0x000fec000383ffff */
.L_x_1883:
[----:B0-----:R0:W4:Y:S02]  /*25cc0*/  SYNCS.PHASECHK.TRANS64.TRYWAIT P0, [R5+URZ+0x16820], R0 ;  /* 0x01682000050075a7 */ /* 0x001124000800017f */
[----:B----4-:R-:W-:Y:S05]  /*25cd0*/  @!P0 NANOSLEEP.SYNCS 0x989680 ;  /* 0x009896800000895d */ /* 0x010fea0003900000 */
[----:B------:R-:W4:Y:S02]  /*25ce0*/  @!P0 SYNCS.PHASECHK.TRANS64 P0, [R5+URZ+0x16820], R0 ;  /* 0x01682000050085a7 */ /* 0x000f24000800007f */
[----:B----4-:R-:W-:Y:S05]  /*25cf0*/  @!P0 BRA `(.L_x_1883) ;  /* 0xfffffffc00f08947 */ /* 0x010fea000383ffff */
[----:B------:R-:W-:Y:S05]  /*25d00*/  BRA `(.L_x_2096) ;  /* 0xffffff9c00f87947 */ /* 0x000fea000383ffff */
.L_x_1884:
[----:B------:R-:W4:Y:S01]  /*25d10*/  S2R R2, SR_TID.X ;  /* 0x0000000000027919 */ /* 0x000f220000002100 */
[----:B------:R-:W-:Y:S01]  /*25d20*/  BSSY B0, `(.L_x_2097) ;  /* 0x000000a000007945 */ /* 0x000fe20003800000 */
[----:B-1----:R-:W-:Y:S02]  /*25d30*/  IMAD.MOV.U32 R12, RZ, RZ, RZ ;  /* 0x000000ffff0c7224 */ /* 0x002fe400078e00ff */
[----:B------:R-:W-:Y:S02]  /*25d40*/  IMAD.MOV.U32 R11, RZ, RZ, 0x1f ;  /* 0x0000001fff0b7424 */ /* 0x000fe400078e00ff */
[----:B------:R-:W-:Y:S01]  /*25d50*/  IMAD.MOV.U32 R15, RZ, RZ, -0x1 ;  /* 0xffffffffff0f7424 */ /* 0x000fe200078e00ff */
[----:B----4-:R-:W-:-:S04]  /*25d60*/  SHF.R.U32.HI R2, RZ, 0x5, R2 ;  /* 0x00000005ff027819 */ /* 0x010fc80000011602 */
[----:B------:R-:W-:-:S05]  /*25d70*/  LOP3.LUT R2, R2, 0x3, RZ, 0xc0, !PT ;  /* 0x0000000302027812 */ /* 0x000fca00078ec0ff */
[----:B------:R-:W-:-:S07]  /*25d80*/  IMAD.MOV.U32 R13, RZ, RZ, R2 ;  /* 0x000000ffff0d7224 */ /* 0x000fce00078e0002 */
[----:B0-23--:R-:W-:Y:S05]  /*25d90*/  WARPSYNC.COLLECTIVE R15, `(.L_x_2098) ;  /* 0x000000000f087348 */ /* 0x00dfea0003c00000 */
[----:B------:R1:W4:Y:S02]  /*25da0*/  SHFL.IDX P6, R14, R13, R12, R11 ;  /* 0x0000000c0d0e7389 */ /* 0x00032400000c000b */
[----:B01234-:R-:W-:Y:S01]  /*25db0*/  ENDCOLLECTIVE ;  /* 0x000000000000791b */ /* 0x01ffe20003800000 */
.L_x_2098:
[----:B------:R-:W-:Y:S05]  /*25dc0*/  BSYNC B0 ;  /* 0x0000000000007941 */ /* 0x000fea0003800000 */
.L_x_2097:
[----:B------:R-:W-:Y:S05]  /*25dd0*/  BRA `(.L_x_2099) ;  /* 0xffffff9c00e07947 */ /* 0x000fea000383ffff */
.L_x_1885:
[----:B------:R-:W-:Y:S01]  /*25de0*/  BSSY B0, `(.L_x_2100) ;  /* 0x0000006000007945 */ /* 0x000fe20003800000 */
[----:B------:R-:W-:-:S07]  /*25df0*/  IMAD.MOV.U32 R15, RZ, RZ, -0x1 ;  /* 0xffffffffff0f7424 */ /* 0x000fce00078e00ff */
[----:B0123--:R-:W-:Y:S05]  /*25e00*/  WARPSYNC.COLLECTIVE R15, `(.L_x_2101) ;  /* 0x000000000f0c7348 */ /* 0x00ffea0003c00000 */
[----:B------:R-:W-:Y:S02]  /*25e10*/  ELECT P6, UR62, PT ;  /* 0x00000000003e782f */ /* 0x000fe400038c0000 */
[----:B------:R-:W-:Y:S01]  /*25e20*/  MOV R14, UR62 ;  /* 0x0000003e000e7c02 */ /* 0x000fe20008000f00 */
[----:B0123--:R-:W-:Y:S10]  /*25e30*/  ENDCOLLECTIVE ;  /* 0x000000000000791b */ /* 0x00fff40003800000 */
.L_x_2101:
[----:B------:R-:W-:Y:S05]  /*25e40*/  BSYNC B0 ;  /* 0x0000000000007941 */ /* 0x000fea0003800000 */
.L_x_2100:
[----:B------:R-:W-:Y:S05]  /*25e50*/  BRA `(.L_x_2102) ;  /* 0xffffff9c00d47947 */ /* 0x000fea000383ffff */
.L_x_1887:
[----:B0-----:R0:W4:Y:S02]  /*25e60*/  SYNCS.PHASECHK.TRANS64.TRYWAIT P1, [R3+URZ+0x16840], R2 ;  /* 0x01684002030075a7 */ /* 0x001124000802017f */
[----:B----4-:R-:W-:Y:S05]  /*25e70*/  @!P1 NANOSLEEP.SYNCS 0x989680 ;  /* 0x009896800000995d */ /* 0x010fea0003900000 */
[----:B------:R-:W4:Y:S02]  /*25e80*/  @!P1 SYNCS.PHASECHK.TRANS64 P1, [R3+URZ+0x16840], R2 ;  /* 0x01684002030095a7 */ /* 0x000f24000802007f */
[----:B----4-:R-:W-:Y:S05]  /*25e90*/  @!P1 BRA `(.L_x_1887) ;  /* 0xfffffffc00f09947 */ /* 0x010fea000383ffff */
[----:B------:R-:W-:Y:S05]  /*25ea0*/  BRA `(.L_x_2103) ;  /* 0xffffff9c00f47947 */ /* 0x000fea000383ffff */
.L_x_1889:
[----:B----4-:R4:W0:Y:S02]  /*25eb0*/  SYNCS.PHASECHK.TRANS64.TRYWAIT P1, [R25+URZ+0x16840], R0 ;  /* 0x01684000190075a7 */ /* 0x010824000802017f */
[----:B0-----:R-:W-:Y:S05]  /*25ec0*/  @!P1 NANOSLEEP.SYNCS 0x989680 ;  /* 0x009896800000995d */ /* 0x001fea0003900000 */
[----:B------:R-:W0:Y:S02]  /*25ed0*/  @!P1 SYNCS.PHASECHK.TRANS64 P1, [R25+URZ+0x16840], R0 ;  /* 0x01684000190095a7 */ /* 0x000e24000802007f */
[----:B0-----:R-:W-:Y:S05]  /*25ee0*/  @!P1 BRA `(.L_x_1889) ;  /* 0xfffffffc00f09947 */ /* 0x001fea000383ffff */
[----:B------:R-:W-:Y:S05]  /*25ef0*/  BRA `(.L_x_2104) ;  /* 0xffffffa000007947 */ /* 0x000fea000383ffff */
.L_x_1891:
[----:B------:R0:W0:Y:S02]  /*25f00*/  SYNCS.PHASECHK.TRANS64.TRYWAIT P1, [R3+URZ+0x16860], R2 ;  /* 0x01686002030075a7 */ /* 0x000024000802017f */
[----:B0-----:R-:W-:Y:S05]  /*25f10*/  @!P1 NANOSLEEP.SYNCS 0x989680 ;  /* 0x009896800000995d */ /* 0x001fea0003900000 */
[----:B------:R-:W0:Y:S02]  /*25f20*/  @!P1 SYNCS.PHASECHK.TRANS64 P1, [R3+URZ+0x16860], R2 ;  /* 0x01686002030095a7 */ /* 0x000e24000802007f */
[----:B0-----:R-:W-:Y:S05]  /*25f30*/  @!P1 BRA `(.L_x_1891) ;  /* 0xfffffffc00f09947 */ /* 0x001fea000383ffff */
[----:B------:R-:W-:Y:S05]  /*25f40*/  BRA `(.L_x_2105) ;  /* 0xffffff9c00fc7947 */ /* 0x000fea000383ffff */
.L_x_2106:
        /* <DEDUP_REMOVED lines=11> */
.L_x_3110:


//--------------------- .text._ZN7cutlass13device_kernelIN5flash11enable_sm90INS1_16FlashAttnFwdSm90INS1_25CollectiveMainloopFwdSm90ILi2EN4cute5tupleIJNS5_1CILi1EEES8_S8_EEENS6_IJNS7_ILi192EEENS7_ILi128EEENS7_ILi64EEEEEELi64ENS_6half_tEfNS_4arch4Sm90ELb1ELb0ELb1ELb0ELb1ELb0ELb0ELb1ELb1ELb1ELb0ELb0EEENS1_21CollectiveEpilogueFwdINS6_IJSA_SC_SB_EEES9_SE_SG_Li384ELb0ELb1ELb0ELb0EEENS1_30DynamicPersistentTileSchedulerILi384ELi128ELb0ELb1ELb1EEEEEEEEEvNT_6ParamsE --------------------------
	.section	.text._ZN7cutlass13device_kernelIN5flash11enable_sm90INS1_16FlashAttnFwdSm90INS1_25CollectiveMainloopFwdSm90ILi2EN4cute5tupleIJNS5_1CILi1EEES8_S8_EEENS6_IJNS7_ILi192EEENS7_ILi128EEENS7_ILi64EEEEEELi64ENS_6half_tEfNS_4arch4Sm90ELb1ELb0ELb1ELb0ELb1ELb0ELb0ELb1ELb1ELb1ELb0ELb0EEENS1_21CollectiveEpilogueFwdINS6_IJSA_SC_SB_EEES9_SE_SG_Li384ELb0ELb1ELb0ELb0EEENS1_30DynamicPersistentTileSchedulerILi384ELi128ELb0ELb1ELb1EEEEEEEEEvNT_6ParamsE,"ax",@progbits
	.align	128
.text._ZN7cutlass13device_kernelIN5flash11enable_sm90INS1_16FlashAttnFwdSm90INS1_25CollectiveMainloopFwdSm90ILi2EN4cute5tupleIJNS5_1CILi1EEES8_S8_EEENS6_IJNS7_ILi192EEENS7_ILi128EEENS7_ILi64EEEEEELi64ENS_6half_tEfNS_4arch4Sm90ELb1ELb0ELb1ELb0ELb1ELb0ELb0ELb1ELb1ELb1ELb0ELb0EEENS1_21CollectiveEpilogueFwdINS6_IJSA_SC_SB_EEES9_SE_SG_Li384ELb0ELb1ELb0ELb0EEENS1_30DynamicPersistentTileSchedulerILi384ELi128ELb0ELb1ELb1EEEEEEEEEvNT_6ParamsE:
        .type           _ZN7cutlass13device_kernelIN5flash11enable_sm90INS1_16FlashAttnFwdSm90INS1_25CollectiveMainloopFwdSm90ILi2EN4cute5tupleIJNS5_1CILi1EEES8_S8_EEENS6_IJNS7_ILi192EEENS7_ILi128EEENS7_ILi64EEEEEELi64ENS_6half_tEfNS_4arch4Sm90ELb1ELb0ELb1ELb0ELb1ELb0ELb0ELb1ELb1ELb1ELb0ELb0EEENS1_21CollectiveEpilogueFwdINS6_IJSA_SC_SB_EEES9_SE_SG_Li384ELb0ELb1ELb0ELb0EEENS1_30DynamicPersistentTileSchedulerILi384ELi128ELb0ELb1ELb1EEEEEEEEEvNT_6ParamsE,@function
        .size           _ZN7cutlass13device_kernelIN5flash11enable_sm90INS1_16FlashAttnFwdSm90INS1_25CollectiveMainloopFwdSm90ILi2EN4cute5tupleIJNS5_1CILi1EEES8_S8_EEENS6_IJNS7_ILi192EEENS7_ILi128EEENS7_ILi64EEEEEELi64ENS_6half_tEfNS_4arch4Sm90ELb1ELb0ELb1ELb0ELb1ELb0ELb0ELb1ELb1ELb1ELb0ELb0EEENS1_21CollectiveEpilogueFwdINS6_IJSA_SC_SB_EEES9_SE_SG_Li384ELb0ELb1ELb0ELb0EEENS1_30DynamicPersistentTileSchedulerILi384ELi128ELb0ELb1ELb1EEEEEEEEEvNT_6ParamsE,(.L_x_3111 - _ZN7cutlass13device_kernelIN5flash11enable_sm90INS1_16FlashAttnFwdSm90INS1_25CollectiveMainloopFwdSm90ILi2EN4cute5tupleIJNS5_1CILi1EEES8_S8_EEENS6_IJNS7_ILi192EEENS7_ILi128EEENS7_ILi64EEEEEELi64ENS_6half_tEfNS_4arch4Sm90ELb1ELb0ELb1ELb0ELb1ELb0ELb0ELb1ELb1ELb1ELb0ELb0EEENS1_21CollectiveEpilogueFwdINS6_IJSA_SC_SB_EEES9_SE_SG_Li384ELb0ELb1ELb0ELb0EEENS1_30DynamicPersistentTileSchedulerILi384ELi128ELb0ELb1ELb1EEEEEEEEEvNT_6ParamsE)
        .other          _ZN7cutlass13device_kernelIN5flash11enable_sm90INS1_16FlashAttnFwdSm90INS1_25CollectiveMainloopFwdSm90ILi2EN4cute5tupleIJNS5_1CILi1EEES8_S8_EEENS6_IJNS7_ILi192EEENS7_ILi128EEENS7_ILi64EEEEEELi64ENS_6half_tEfNS_4arch4Sm90ELb1ELb0ELb1ELb0ELb1ELb0ELb0ELb1ELb1ELb1ELb0ELb0EEENS1_21CollectiveEpilogueFwdINS6_IJSA_SC_SB_EEES9_SE_SG_Li384ELb0ELb1ELb0ELb0EEENS1_30DynamicPersistentTileSchedulerILi384ELi128ELb0ELb1ELb1EEEEEEEEEvNT_6ParamsE,@"STO_CUDA_ENTRY STV_DEFAULT"
_ZN7cutlass13device_kernelIN5flash11enable_sm90INS1_16FlashAttnFwdSm90INS1_25CollectiveMainloopFwdSm90ILi2EN4cute5tupleIJNS5_1CILi1EEES8_S8_EEENS6_IJNS7_ILi192EEENS7_ILi128EEENS7_ILi64EEEEEELi64ENS_6half_tEfNS_4arch4Sm90ELb1ELb0ELb1ELb0ELb1ELb0ELb0ELb1ELb1ELb1ELb0ELb0EEENS1_21CollectiveEpilogueFwdINS6_IJSA_SC_SB_EEES9_SE_SG_Li384ELb0ELb1ELb0ELb0EEENS1_30DynamicPersistentTileSchedulerILi384ELi128ELb0ELb1ELb1EEEEEEEEEvNT_6ParamsE:
        /* <DEDUP_REMOVED lines=45> */
.L_x_2107:
        /* <DEDUP_REMOVED lines=22> */
.L_x_2108:
        /* <DEDUP_REMOVED lines=18> */
.L_x_2109:
        /* <DEDUP_REMOVED lines=22> */
.L_x_2110:
        /* <DEDUP_REMOVED lines=23> */
.L_x_2111:
        /* <DEDUP_REMOVED lines=8> */
.L_x_2113:
        /* <DEDUP_REMOVED lines=22> */
[-C--:B------:R-:W-:Y:S02]  /*0a00*/  LEA.HI R3, R0, R157.reuse, RZ, 0x5 ;  /* 0x0000009d00037211 */ /* 0x080fe400078f28ff */
[----:B------:R-:W-:Y:S02]  /*0a10*/  LOP3.LUT R152, R153, 0xffffff80, RZ, 0xc0, !PT ;  /* 0xffffff8099987812 */ /* 0x000fe400078ec0ff */
[----:B------:R-:W-:Y:S01]  /*0a20*/  LOP3.LUT R4, R2, 0x3fffff0, RZ, 0xc0, !PT ;  /* 0x03fffff002047812 */ /* 0x000fe200078ec0ff */
[----:B------:R-:W-:Y:S01]  /*0a30*/  IMAD.SHL.U32 R3, R3, 0x20, RZ ;  /* 0x0000002003037824 */ /* 0x000fe200078e00ff */
[----:B------:R-:W-:Y:S01]  /*0a40*/  SHF.R.S32.HI R5, RZ, 0x4, R2 ;  /* 0x00000004ff057819 */ /* 0x000fe20000011402 */
[C---:B------:R-:W-:Y:S01]  /*0a50*/  IMAD.IADD R152, R157.reuse, 0x1, -R152 ;  /* 0x000000019d987824 */ /* 0x040fe200078e0a98 */
[----:B------:R-:W-:Y:S01]  /*0a60*/  LEA.HI R8, R0, R157, RZ, 0x2 ;  /* 0x0000009d00087211 */ /* 0x000fe200078f10ff */
[----:B------:R-:W-:Y:S01]  /*0a70*/  IMAD.IADD R4, R157, 0x1, -R4 ;  /* 0x000000019d047824 */ /* 0x000fe200078e0a04 */
[----:B------:R-:W-:-:S02]  /*0a80*/  LEA.HI R2, R2, R5, RZ, 0x1 ;  /* 0x0000000502027211 */ /* 0x000fc400078f08ff */
[----:B------:R-:W-:Y:S02]  /*0a90*/  LOP3.LUT R3, R3, 0xfffffc00, RZ, 0xc0, !PT ;  /* 0xfffffc0003037812 */ /* 0x000fe400078ec0ff */
[----:B------:R-:W-:Y:S02]  /*0aa0*/  SHF.R.S32.HI R7, RZ, 0x1f, R152 ;  /* 0x0000001fff077819 */ /* 0x000fe40000011498 */
[----:B------:R-:W-:Y:S02]  /*0ab0*/  LOP3.LUT R2, R2, 0x1ffffffe, RZ, 0xc0, !PT ;  /* 0x1ffffffe02027812 */ /* 0x000fe400078ec0ff */
[----:B------:R-:W-:Y:S02]  /*0ac0*/  LEA R3, R4, R3, 0x6 ;  /* 0x0000000304037211 */ /* 0x000fe400078e30ff */
[----:B------:R-:W-:Y:S01]  /*0ad0*/  LEA.HI R4, R7, R152, RZ, 0x2 ;  /* 0x0000009807047211 */ /* 0x000fe200078f10ff */
[----:B------:R-:W-:Y:S01]  /*0ae0*/  IMAD.IADD R2, R5, 0x1, -R2 ;  /* 0x0000000105027824 */ /* 0x000fe200078e0a02 */
[----:B------:R-:W-:-:S02]  /*0af0*/  SHF.R.S32.HI R153, RZ, 0x7, R153 ;  /* 0x00000007ff997819 */ /* 0x000fc40000011499 */
[--C-:B------:R-:W-:Y:S01]  /*0b00*/  SHF.R.S32.HI R5, RZ, 0x2, R4.reuse ;  /* 0x00000002ff057819 */ /* 0x100fe20000011404 */
[----:B------:R-:W-:Y:S01]  /*0b10*/  IMAD R155, R2, 0x8, R3 ;  /* 0x00000008029b7824 */ /* 0x000fe200078e0203 */
[----:B------:R-:W-:Y:S01]  /*0b20*/  SHF.R.S32.HI R6, RZ, 0x1f, R4 ;  /* 0x0000001fff067819 */ /* 0x000fe20000011404 */
[----:B------:R-:W-:Y:S01]  /*0b30*/  IMAD.HI R2, R153, 0x55555556, RZ ;  /* 0x5555555699027827 */ /* 0x000fe200078e02ff */
[----:B------:R-:W-:Y:S02]  /*0b40*/  LOP3.LUT R8, R8, 0xfffffffc, RZ, 0xc0, !PT ;  /* 0xfffffffc08087812 */ /* 0x000fe400078ec0ff */
[----:B------:R-:W-:Y:S02]  /*0b50*/  LEA.HI R6, R6, R5, RZ, 0x3 ;  /* 0x0000000506067211 */ /* 0x000fe400078f18ff */
[----:B------:R-:W-:Y:S01]  /*0b60*/  LEA.HI R0, R0, R157, RZ, 0x3 ;  /* 0x0000009d00007211 */ /* 0x000fe200078f18ff */
[----:B------:R-:W-:Y:S01]  /*0b70*/  IMAD.IADD R8, R157, 0x1, -R8 ;  /* 0x000000019d087824 */ /* 0x000fe200078e0a08 */
[----:B------:R-:W-:-:S02]  /*0b80*/  LOP3.LUT R6, R6, 0xfffffff8, RZ, 0xc0, !PT ;  /* 0xfffffff806067812 */ /* 0x000fc400078ec0ff */
[----:B------:R-:W-:Y:S02]  /*0b90*/  LEA.HI R7, R7, R152, RZ, 0x5 ;  /* 0x0000009807077211 */ /* 0x000fe400078f28ff */
        /* <DEDUP_REMOVED lines=10> */
[----:B------:R-:W-:Y:S01]  /*0c40*/  IADD3 R3, R8, -R3, RZ ;  /* 0x8000000308037210 */ /* 0x000fe20007ffe0ff */
[----:B------:R-:W-:Y:S01]  /*0c50*/  IMAD.SHL.U32 R19, R18, 0x8, RZ ;  /* 0x0000000812137824 */ /* 0x000fe200078e00ff */
[----:B------:R-:W-:Y:S01]  /*0c60*/  SHF.R.S32.HI R22, RZ, 0x3, R0 ;  /* 0x00000003ff167819 */ /* 0x000fe20000011400 */
[----:B------:R-:W-:-:S02]  /*0c70*/  IMAD R154, R2, 0x40, R7 ;  /* 0x00000040029a7824 */ /* 0x000fc400078e0207 */
[----:B------:R-:W-:Y:S01]  /*0c80*/  IMAD.IADD R16, R152, 0x1, -R5 ;  /* 0x0000000198107824 */ /* 0x000fe200078e0a05 */
[----:B------:R-:W-:Y:S01]  /*0c90*/  SHF.R.S32.HI R156, RZ, 0x1f, R19 ;  /* 0x0000001fff9c7819 */ /* 0x000fe20000011413 */
[----:B------:R-:W-:-:S07]  /*0ca0*/  IMAD R17, R3, 0x8, R154 ;  /* 0x0000000803117824 */ /* 0x000fce00078e029a */
.L_x_2158:
        /* <DEDUP_REMOVED lines=21> */
.L_x_2114:
[----:B------:R-:W-:Y:S01]  /*0e00*/  ULDC UR7, c[0x0][0xc54] ;  /* 0x0003150000077ab9 */ /* 0x000fe20000000800 */
[----:B------:R-:W-:Y:S01]  /*0e10*/  UMOV UR6, UR9 ;  /* 0x0000000900067c82 */ /* 0x000fe20008000000 */
[----:B------:R-:W-:-:S11]  /*0e20*/  UISETP.NE.AND UP0, UPT, UR7, 0x1, UPT ;  /* 0x000000010700788c */ /* 0x000fd6000bf05270 */
[----:B------:R-:W-:Y:S02]  /*0e30*/  @UP0 ULDC.64 UR10, c[0x0][0xc58] ;  /* 0x00031600000a0ab9 */ /* 0x000fe40000000a00 */
[----:B------:R-:W-:-:S04]  /*0e40*/  UIMAD.WIDE.U32 UR4, UR9, UR10, URZ ;  /* 0x0000000a090472a5 */ /* 0x000fc8000f8e003f */
[----:B------:R-:W-:-:S04]  /*0e50*/  @UP0 USHF.R.U32.HI UR6, URZ, UR11, UR5 ;  /* 0x0000000b3f060299 */ /* 0x000fc80008011605 */
[----:B------:R-:W-:-:S12]  /*0e60*/  UIMAD UR4, UR6, UR7, URZ ;  /* 0x00000007060472a4 */ /* 0x000fd8000f8e023f */
.L_x_2115:
[----:B------:R-:W-:Y:S01]  /*0e70*/  ULDC.64 UR10, c[0x0][0x418] ;  /* 0x00010600000a7ab9 */ /* 0x000fe20000000a00 */
[----:B------:R-:W-:Y:S01]  /*0e80*/  ULOP3.LUT UR6, URZ, UR6, URZ, 0x33, !UPT ;  /* 0x000000063f067292 */ /* 0x000fe2000f8e333f */
[----:B------:R-:W-:Y:S01]  /*0e90*/  PLOP3.LUT P0, PT, PT, PT, PT, 0x80, 0x0 ;  /* 0x000000000000781c */ /* 0x000fe20003f0f070 */
[----:B------:R-:W-:Y:S01]  /*0ea0*/  UISETP.NE.U32.AND UP0, UPT, UR10, URZ, UPT ;  /* 0x0000003f0a00728c */ /* 0x000fe2000bf05070 */
[----:B------:R-:W-:Y:S01]  /*0eb0*/  MOV R0, RZ ;  /* 0x000000ff00007202 */ /* 0x000fe20000000f00 */
[----:B------:R-:W-:Y:S01]  /*0ec0*/  ULDC UR5, c[0x0][0xc3c] ;  /* 0x00030f0000057ab9 */ /* 0x000fe20000000800 */
[----:B------:R-:W-:Y:S01]  /*0ed0*/  UIADD3 UR4, UR9, -UR4, URZ ;  /* 0x8000000409047290 */ /* 0x000fe2000fffe03f */
[----:B------:R-:W-:Y:S01]  /*0ee0*/  IMAD.MOV.U32 R27, RZ, RZ, RZ ;  /* 0x000000ffff1b7224 */ /* 0x000fe200078e00ff */
[----:B------:R-:W-:Y:S01]  /*0ef0*/  UISETP.NE.AND.EX UP0, UPT, UR11, URZ, UPT, UP0 ;  /* 0x0000003f0b00728c */ /* 0x000fe2000bf05300 */
[----:B------:R-:W-:Y:S01]  /*0f00*/  CS2R R118, SRZ ;  /* 0x0000000000767805 */ /* 0x000fe2000001ff00 */
[----:B------:R-:W-:Y:S01]  /*0f10*/  UIADD3 UR6, UR6, UR5, URZ ;  /* 0x0000000506067290 */ /* 0x000fe2000fffe03f */
[----:B------:R-:W-:Y:S01]  /*0f20*/  CS2R R116, SRZ ;  /* 0x0000000000747805 */ /* 0x000fe2000001ff00 */
[----:B------:R-:W-:Y:S01]  /*0f30*/  ULDC UR11, c[0x0][0x448] ;  /* 0x00011200000b7ab9 */ /* 0x000fe20000000800 */
[----:B------:R-:W-:Y:S01]  /*0f40*/  ULDC UR10, c[0x0][0xc54] ;  /* 0x00031500000a7ab9 */ /* 0x000fe20000000800 */
[----:B------:R-:W-:Y:S01]  /*0f50*/  UISETP.NE.AND UP2, UPT, UR11, 0x1, UPT ;  /* 0x000000010b00788c */ /* 0x000fe2000bf45270 */
[----:B------:R-:W-:Y:S01]  /*0f60*/  CS2R R114, SRZ ;  /* 0x0000000000727805 */ /* 0x000fe2000001ff00 */
[----:B------:R-:W-:Y:S01]  /*0f70*/  UIMAD UR40, UR6, 0xc0, URZ ;  /* 0x000000c0062878a4 */ /* 0x000fe2000f8e023f */
[----:B------:R-:W-:Y:S01]  /*0f80*/  CS2R R112, SRZ ;  /* 0x0000000000707805 */ /* 0x000fe2000001ff00 */
[----:B------:R-:W-:Y:S01]  /*0f90*/  UIMAD UR10, UR8, UR10, UR4 ;  /* 0x0000000a080a72a4 */ /* 0x000fe2000f8e0204 */
[----:B------:R-:W-:Y:S01]  /*0fa0*/  CS2R R14, SRZ ;  /* 0x00000000000e7805 */ /* 0x000fe2000001ff00 */
[----:B------:R-:W-:Y:S01]  /*0fb0*/  UIADD3 UR6, UR40, 0xbf, URZ ;  /* 0x000000bf28067890 */ /* 0x000fe2000fffe03f */
[----:B------:R-:W-:Y:S01]  /*0fc0*/  IMAD.MOV.U32 R110, RZ, RZ, RZ ;  /* 0x000000ffff6e7224 */ /* 0x000fe200078e00ff */
[----:B------:R-:W-:Y:S01]  /*0fd0*/  ULDC UR47, c[0x0][0x424] ;  /* 0x00010900002f7ab9 */ /* 0x000fe20000000800 */
[----:B------:R-:W-:Y:S01]  /*0fe0*/  ULDC UR7, c[0x0][0x288] ;  /* 0x0000a20000077ab9 */ /* 0x000fe20000000800 */
[----:B------:R-:W-:Y:S01]  /*0ff0*/  USEL UR47, UR47, 0x1, UP0 ;  /* 0x000000012f2f7887 */ /* 0x000fe20008000000 */
[----:B------:R-:W-:Y:S01]  /*1000*/  IMAD.MOV.U32 R21, RZ, RZ, RZ ;  /* 0x000000ffff157224 */ /* 0x000fe200078e00ff */
[----:B------:R-:W-:Y:S01]  /*1010*/  @UP2 ULDC UR4, c[0x0][0x44c] ;  /* 0x0001130000042ab9 */ /* 0x000fe20000000800 */
[----:B------:R-:W-:Y:S01]  /*1020*/  UIADD3 UR7, -UR7, 0x80, URZ ;  /* 0x0000008007077890 */ /* 0x000fe2000fffe13f */
[----:B------:R-:W-:Y:S01]  /*1030*/  CS2R R12, SRZ ;  /* 0x00000000000c7805 */ /* 0x000fe2000001ff00 */
[----:B------:R-:W-:Y:S01]  /*1040*/  UIMAD.WIDE.U32 UR4, UR6, UR4, URZ ;  /* 0x00000004060472a5 */ /* 0x000fe2000f8e003f */
[----:B------:R-:W-:Y:S01]  /*1050*/  IMAD.MOV.U32 R106, RZ, RZ, RZ ;  /* 0x000000ffff6a7224 */ /* 0x000fe200078e00ff */
[----:B------:R-:W-:Y:S01]  /*1060*/  ULDC UR9, c[0x0][0x2f0] ;  /* 0x0000bc0000097ab9 */ /* 0x000fe20000000800 */
[----:B------:R-:W-:Y:S01]  /*1070*/  @UP2 ULDC UR11, c[0x0][0x450] ;  /* 0x00011400000b2ab9 */ /* 0x000fe20000000800 */
[----:B------:R-:W-:Y:S01]  /*1080*/  UIMAD UR7, UR47, UR9, UR7 ;  /* 0x000000092f0772a4 */ /* 0x000fe2000f8e0207 */
[----:B------:R-:W-:Y:S01]  /*1090*/  IMAD.MOV.U32 R25, RZ, RZ, RZ ;  /* 0x000000ffff197224 */ /* 0x000fe200078e00ff */
[----:B------:R-:W-:Y:S01]  /*10a0*/  @UP2 USHF.R.U32.HI UR6, URZ, UR11, UR5 ;  /* 0x0000000b3f062299 */ /* 0x000fe20008011605 */
[----:B------:R-:W-:Y:S01]  /*10b0*/  CS2R R102, SRZ ;  /* 0x0000000000667805 */ /* 0x000fe2000001ff00 */
[----:B------:R-:W-:Y:S01]  /*10c0*/  UIMAD UR4, UR47, UR9, 0x7f ;  /* 0x0000007f2f0474a4 */ /* 0x000fe2000f8e0209 */
[----:B------:R-:W-:Y:S01]  /*10d0*/  CS2R R100, SRZ ;  /* 0x0000000000647805 */ /* 0x000fe2000001ff00 */
[----:B------:R-:W-:Y:S01]  /*10e0*/  UIADD3 UR6, UR7, UR6, URZ ;  /* 0x0000000607067290 */ /* 0x000fe2000fffe03f */
[----:B------:R-:W-:Y:S01]  /*10f0*/  CS2R R98, SRZ ;  /* 0x0000000000627805 */ /* 0x000fe2000001ff00 */
[----:B------:R-:W-:Y:S01]  /*1100*/  USHF.R.S32.HI UR5, URZ, 0x1f, UR4 ;  /* 0x0000001f3f057899 */ /* 0x000fe20008011404 */
[----:B------:R-:W-:Y:S01]  /*1110*/  CS2R R96, SRZ ;  /* 0x0000000000607805 */ /* 0x000fe2000001ff00 */
[----:B------:R-:W-:Y:S01]  /*1120*/  USHF.R.S32.HI UR7, URZ, 0x1f, UR6 ;  /* 0x0000001f3f077899 */ /* 0x000fe20008011406 */
[----:B------:R-:W-:Y:S01]  /*1130*/  CS2R R94, SRZ ;  /* 0x00000000005e7805 */ /* 0x000fe2000001ff00 */
[----:B------:R-:W-:Y:S01]  /*1140*/  ULEA.HI UR5, UR5, UR4, URZ, 0x7 ;  /* 0x0000000405057291 */ /* 0x000fe2000f8f383f */
[----:B------:R-:W-:Y:S01]  /*1150*/  CS2R R92, SRZ ;  /* 0x00000000005c7805 */ /* 0x000fe2000001ff00 */
[----:B------:R-:W-:Y:S01]  /*1160*/  ULEA.HI UR7, UR7, UR6, URZ, 0x7 ;  /* 0x0000000607077291 */ /* 0x000fe2000f8f383f */
[----:B------:R-:W-:Y:S01]  /*1170*/  CS2R R90, SRZ ;  /* 0x00000000005a7805 */ /* 0x000fe2000001ff00 */
[----:B------:R-:W-:Y:S01]  /*1180*/  USHF.R.S32.HI UR49, URZ, 0x7, UR5 ;  /* 0x000000073f317899 */ /* 0x000fe20008011405 */
[----:B------:R-:W-:Y:S01]  /*1190*/  CS2R R88, SRZ ;  /* 0x0000000000587805 */ /* 0x000fe2000001ff00 */
[----:B------:R-:W-:Y:S01]  /*11a0*/  USHF.R.S32.HI UR7, URZ, 0x7, UR7 ;  /* 0x000000073f077899 */ /* 0x000fe20008011407 */
[----:B------:R-:W-:Y:S01]  /*11b0*/  ULDC UR42, c[0x0][0xc48] ;  /* 0x00031200002a7ab9 */ /* 0x000fe20000000800 */
[----:B------:R-:W-:-:S02]  /*11c0*/  UMOV UR41, UR10 ;  /* 0x0000000a00297c82 */ /* 0x000fc40008000000 */
[----:B------:R-:W-:Y:S02]  /*11d0*/  UISETP.LT.AND UP0, UPT, UR49, UR7, UPT ;  /* 0x000000073100728c */ /* 0x000fe4000bf01270 */
[----:B------:R-:W-:Y:S02]  /*11e0*/  UISETP.NE.AND UP1, UPT, UR42, 0x1, UPT ;  /* 0x000000012a00788c */ /* 0x000fe4000bf25270 */
[----:B------:R-:W-:Y:S02]  /*11f0*/  USEL UR49, UR49, UR7, UP0 ;  /* 0x0000000731317287 */ /* 0x000fe40008000000 */
[----:B------:R-:W-:Y:S02]  /*1200*/  UP2UR UR48, UPR, URZ, 0x4 ;  /* 0x000000043f307883 */ /* 0x000fe40008000000 */
[----:B------:R-:W-:-:S05]  /*1210*/  UISETP.GE.AND UP0, UPT, UR49, 0x1, UPT ;  /* 0x000000013100788c */ /* 0x000fca000bf06270 */
[----:B------:R-:W-:Y:S01]  /*1220*/  @UP1 ULDC UR8, c[0x0][0xc4c] ;  /* 0x0003130000081ab9 */ /* 0x000fe20000000800 */
[----:B------:R-:W-:Y:S01]  /*1230*/  PLOP3.LUT P1, PT, PT, PT, UP0, 0x80, 0x0 ;  /* 0x000000000000781c */ /* 0x000fe20003f2f008 */
[----:B------:R-:W-:Y:S01]  /*1240*/  UIMAD.WIDE.U32 UR4, UR10, UR8, URZ ;  /* 0x000000080a0472a5 */ /* 0x000fe2000f8e003f */
[----:B------:R-:W-:-:S03]  /*1250*/  @UP1 ULDC UR6, c[0x0][0xc50] ;  /* 0x0003140000061ab9 */ /* 0x000fc60000000800 */
[----:B------:R-:W-:-:S04]  /*1260*/  @UP1 USHF.R.U32.HI UR41, URZ, UR6, UR5 ;  /* 0x000000063f291299 */ /* 0x000fc80008011605 */
[----:B------:R-:W-:-:S04]  /*1270*/  UIADD3 UR4, -UR41, URZ, URZ ;  /* 0x0000003f29047290 */ /* 0x000fc8000fffe13f */
[----:B------:R-:W-:Y:S01]  /*1280*/  UIMAD UR42, UR42, UR4, UR10 ;  /* 0x000000042a2a72a4 */ /* 0x000fe2000f8e020a */
[----:B------:R-:W-:Y:S11]  /*1290*/  @!P1 BRA `(.L_x_2116) ;  /* 0x00000088000c9947 */ /* 0x000ff60003800000 */
        /* <DEDUP_REMOVED lines=18> */
[----:B------:R-:W-:Y:S01]  /*13c0*/  MOV R4, UR4 ;  /* 0x0000000400047c02 */ /* 0x000fe20008000f00 */
        /* <DEDUP_REMOVED lines=12> */
.L_x_2117:
        /* <DEDUP_REMOVED lines=9> */
.L_x_2222:
[----:B------:R-:W-:Y:S05]  /*1520*/  @!P0 BRA `(.L_x_2119) ;  /* 0x0000000000048947 */ /* 0x000fea0003800000 */
[----:B------:R-:W-:Y:S01]  /*1530*/  BPT.TRAP 0x1 ;  /* 0x000000040000795c */ /* 0x000fe20000300000 */
.L_x_2119:
[----:B0-----:R-:W-:Y:S01]  /*1540*/  IMAD.U32 R0, RZ, RZ, UR38 ;  /* 0x00000026ff007e24 */ /* 0x001fe2000f8e00ff */
[----:B------:R-:W-:-:S04]  /*1550*/  MOV R3, UR37 ;  /* 0x0000002500037c02 */ /* 0x000fc80008000f00 */
[----:B------:R-:W-:Y:S02]  /*1560*/  LEA R0, R0, UR45, 0x3 ;  /* 0x0000002d00007c11 */ /* 0x000fe4000f8e18ff */
[----:B------:R-:W-:-:S04]  /*1570*/  SHF.L.U32 R3, R3, 0x1f, RZ ;  /* 0x0000001f03037819 */ /* 0x000fc800000006ff */
[----:B------:R0:W1:Y:S01]  /*1580*/  SYNCS.PHASECHK.TRANS64.TRYWAIT P1, [R0+URZ+0x16830], R3 ;  /* 0x01683003000075a7 */ /* 0x000062000802017f */
[----:B------:R-:W-:Y:S05]  /*1590*/  @!P0 BRA `(.L_x_2120) ;  /* 0x0000000000048947 */ /* 0x000fea0003800000 */
[----:B------:R-:W-:Y:S01]  /*15a0*/  BPT.TRAP 0x1 ;  /* 0x000000040000795c */ /* 0x000fe20000300000 */
.L_x_2120:
[----:B-1----:R-:W-:Y:S05]  /*15b0*/  @P1 BRA `(.L_x_2121) ;  /* 0x0000000000081947 */ /* 0x002fea0003800000 */
[----:B------:R-:W1:Y:S02]  /*15c0*/  SYNCS.PHASECHK.TRANS64.TRYWAIT P1, [R0+URZ+0x16830], R3 ;  /* 0x01683003000075a7 */ /* 0x000e64000802017f */
[----:B-1----:R-:W-:Y:S05]  /*15d0*/  @!P1 BRA `(.L_x_2122) ;  /* 0x000000e000209947 */ /* 0x002fea0003800000 */
.L_x_2121:
        /* <DEDUP_REMOVED lines=35> */
.L_x_2123:
[----:B------:R-:W-:Y:S01]  /*1810*/  UISETP.NE.AND UP0, UPT, UR48, URZ, UPT ;  /* 0x0000003f3000728c */ /* 0x000fe2000bf05270 */
[----:B------:R-:W-:Y:S01]  /*1820*/  VIADD R14, R17, UR40 ;  /* 0x00000028110e7c36 */ /* 0x000fe20008000000 */
[----:B------:R-:W-:Y:S01]  /*1830*/  ULDC UR10, c[0x0][0x9d8] ;  /* 0x00027600000a7ab9 */ /* 0x000fe20000000800 */
[----:B------:R-:W-:Y:S01]  /*1840*/  ULDC UR11, c[0x0][0x2f0] ;  /* 0x0000bc00000b7ab9 */ /* 0x000fe20000000800 */
[----:B------:R-:W-:Y:S01]  /*1850*/  FMUL.FTZ R26, R26, UR10 ;  /* 0x0000000a1a1a7c20 */ /* 0x000fe20008410000 */
[----:B------:R-:W-:Y:S01]  /*1860*/  FMUL.FTZ R21, R33, UR10 ;  /* 0x0000000a21157c20 */ /* 0x000fe20008410000 */
[----:B------:R-:W-:Y:S01]  /*1870*/  PLOP3.LUT P1, PT, PT, PT, UP0, 0x80, 0x0 ;  /* 0x000000000000781c */ /* 0x000fe20003f2f008 */
[----:B------:R-:W-:Y:S01]  /*1880*/  FMUL.FTZ R27, R27, UR10 ;  /* 0x0000000a1b1b7c20 */ /* 0x000fe20008410000 */
[----:B------:R-:W-:Y:S01]  /*1890*/  PLOP3.LUT P2, PT, PT, PT, UP0, 0x80, 0x0 ;  /* 0x000000000000781c */ /* 0x000fe20003f4f008 */
[----:B------:R2:W3:Y:S01]  /*18a0*/  MUFU.TANH R105, R26 ;  /* 0x0000001a00697308 */ /* 0x0004e20000002400 */
[----:B------:R-:W-:Y:S01]  /*18b0*/  IMAD.U32 R33, RZ, RZ, UR11 ;  /* 0x0000000bff217e24 */ /* 0x000fe2000f8e00ff */
[----:B------:R-:W-:Y:S01]  /*18c0*/  @UP0 ULDC UR6, c[0x0][0x44c] ;  /* 0x0001130000060ab9 */ /* 0x000fe20000000800 */
[----:B------:R-:W-:Y:S01]  /*18d0*/  FMUL.FTZ R30, R30, UR10 ;  /* 0x0000000a1e1e7c20 */ /* 0x000fe20008410000 */
[----:B------:R-:W-:Y:S01]  /*18e0*/  ULDC UR14, c[0x0][0x288] ;  /* 0x0000a200000e7ab9 */ /* 0x000fe20000000800 */
[----:B------:R-:W-:Y:S01]  /*18f0*/  FMUL.FTZ R31, R31, UR10 ;  /* 0x0000000a1f1f7c20 */ /* 0x000fe20008410000 */
[----:B------:R-:W-:Y:S01]  /*1900*/  FMUL.FTZ R34, R34, UR10 ;  /* 0x0000000a22227c20 */ /* 0x000fe20008410000 */
[----:B------:R-:W-:Y:S01]  /*1910*/  FMUL.FTZ R35, R35, UR10 ;  /* 0x0000000a23237c20 */ /* 0x000fe20008410000 */
[----:B------:R-:W4:Y:S01]  /*1920*/  MUFU.TANH R103, R27 ;  /* 0x0000001b00677308 */ /* 0x000f220000002400 */
[----:B------:R-:W-:Y:S01]  /*1930*/  FMUL.FTZ R38, R38, UR10 ;  /* 0x0000000a26267c20 */ /* 0x000fe20008410000 */
[----:B------:R-:W-:Y:S01]  /*1940*/  @P1 IMAD.HI.U32 R2, R14, UR6, RZ ;  /* 0x000000060e021c27 */ /* 0x000fe2000f8e00ff */
[----:B------:R-:W-:-:S03]  /*1950*/  @UP0 ULDC UR6, c[0x0][0x450] ;  /* 0x0001140000060ab9 */ /* 0x000fc60000000800 */
[----:B------:R-:W-:Y:S01]  /*1960*/  FMUL.FTZ R39, R39, UR10 ;  /* 0x0000000a27277c20 */ /* 0x000fe20008410000 */
[----:B------:R-:W-:Y:S01]  /*1970*/  FMUL.FTZ R42, R42, UR10 ;  /* 0x0000000a2a2a7c20 */ /* 0x000fe20008410000 */
[----:B------:R-:W-:Y:S01]  /*1980*/  FMUL.FTZ R43, R43, UR10 ;  /* 0x0000000a2b2b7c20 */ /* 0x000fe20008410000 */
[----:B------:R-:W-:Y:S01]  /*1990*/  @P2 SHF.R.U32.HI R14, RZ, UR6, R2 ;  /* 0x00000006ff0e2c19 */ /* 0x000fe20008011602 */
[----:B------:R-:W-:Y:S01]  /*19a0*/  UMOV UR6, 0xffffff80 ;  /* 0xffffff8000067882 */ /* 0x000fe20000000000 */
[----:B------:R-:W5:Y:S01]  /*19b0*/  MUFU.TANH R101, R30 ;  /* 0x0000001e00657308 */ /* 0x000f620000002400 */
[----:B------:R-:W-:Y:S01]  /*19c0*/  UIMAD UR6, UR49, UR6, 0x80 ;  /* 0x00000080310674a4 */ /* 0x000fe2000f8e0206 */
[----:B------:R-:W-:Y:S01]  /*19d0*/  FMUL.FTZ R46, R46, UR10 ;  /* 0x0000000a2e2e7c20 */ /* 0x000fe20008410000 */
[----:B01----:R-:W0:Y:S01]  /*19e0*/  SHFL.IDX PT, R3, R14, 0x1, 0x1c1f ;  /* 0x003c1f000e037f89 */ /* 0x003e2200000e0000 */
[----:B------:R-:W-:Y:S01]  /*19f0*/  FMUL.FTZ R47, R47, UR10 ;  /* 0x0000000a2f2f7c20 */ /* 0x000fe20008410000 */
[----:B------:R-:W-:Y:S01]  /*1a00*/  UIADD3 UR7, UR6, 0x1, URZ ;  /* 0x0000000106077890 */ /* 0x000fe2000fffe03f */
[----:B------:R-:W-:Y:S01]  /*1a10*/  FMUL.FTZ R50, R50, UR10 ;  /* 0x0000000a32327c20 */ /* 0x000fe20008410000 */
[----:B------:R-:W-:Y:S01]  /*1a20*/  UIMAD UR6, UR47, UR11, UR6 ;  /* 0x0000000b2f0672a4 */ /* 0x000fe2000f8e0206 */
[----:B------:R1:W5:Y:S01]  /*1a30*/  MUFU.TANH R99, R31 ;  /* 0x0000001f00637308 */ /* 0x0003620000002400 */
[----:B------:R-:W-:Y:S01]  /*1a40*/  FMUL.FTZ R51, R51, UR10 ;  /* 0x0000000a33337c20 */ /* 0x000fe20008410000 */
[----:B------:R-:W-:Y:S01]  /*1a50*/  FMUL.FTZ R54, R54, UR10 ;  /* 0x0000000a36367c20 */ /* 0x000fe20008410000 */
[----:B------:R-:W-:-:S02]  /*1a60*/  IMAD.U32 R15, RZ, RZ, UR7 ;  /* 0x00000007ff0f7e24 */ /* 0x000fc4000f8e00ff */
[----:B------:R-:W-:Y:S01]  /*1a70*/  FMUL.FTZ R63, R63, UR10 ;  /* 0x0000000a3f3f7c20 */ /* 0x000fe20008410000 */
[----:B------:R-:W-:Y:S01]  /*1a80*/  FMUL.FTZ R9, R25, UR10 ;  /* 0x0000000a19097c20 */ /* 0x000fe20008410000 */
[----:B------:R-:W-:Y:S01]  /*1a90*/  FMUL.FTZ R25, R36, UR10 ;  /* 0x0000000a24197c20 */ /* 0x000fe20008410000 */
[C---:B--2---:R-:W-:Y:S01]  /*1aa0*/  IMAD R26, R16.reuse, -0x2, R15 ;  /* 0xfffffffe101a7824 */ /* 0x044fe200078e020f */
[----:B------:R-:W2:Y:S01]  /*1ab0*/  MUFU.TANH R97, R34 ;  /* 0x0000002200617308 */ /* 0x000ea20000002400 */
[----:B------:R-:W-:Y:S02]  /*1ac0*/  IMAD.U32 R15, RZ, RZ, UR6 ;  /* 0x00000006ff0f7e24 */ /* 0x000fe4000f8e00ff */
[----:B------:R-:W-:Y:S01]  /*1ad0*/  FMUL.FTZ R36, R53, UR10 ;  /* 0x0000000a35247c20 */ /* 0x000fe20008410000 */
[----:B------:R-:W-:Y:S02]  /*1ae0*/  IMAD R26, R33, UR47, R26 ;  /* 0x0000002f211a7c24 */ /* 0x000fe4000f8e021a */
[----:B------:R-:W-:Y:S01]  /*1af0*/  FMUL.FTZ R55, R55, UR10 ;  /* 0x0000000a37377c20 */ /* 0x000fe20008410000 */
[----:B------:R-:W-:-:S02]  /*1b00*/  IMAD R20, R16, -0x2, R15 ;  /* 0xfffffffe10147824 */ /* 0x000fc400078e020f */
[----:B------:R-:W-:Y:S01]  /*1b10*/  FMUL.FTZ R59, R59, UR10 ;  /* 0x0000000a3b3b7c20 */ /* 0x000fe20008410000 */
[----:B-1----:R-:W-:Y:S01]  /*1b20*/  FMUL.FTZ R31, R45, UR10 ;  /* 0x0000000a2d1f7c20 */ /* 0x002fe20008410000 */
[----:B------:R-:W1:Y:S01]  /*1b30*/  MUFU.TANH R35, R35 ;  /* 0x0000002300237308 */ /* 0x000e620000002400 */
[----:B------:R-:W-:Y:S01]  /*1b40*/  FMUL.FTZ R58, R58, UR10 ;  /* 0x0000000a3a3a7c20 */ /* 0x000fe20008410000 */
[----:B------:R-:W-:Y:S01]  /*1b50*/  FMUL.FTZ R7, R24, UR10 ;  /* 0x0000000a18077c20 */ /* 0x000fe20008410000 */
[----:B0-----:R-:W-:Y:S01]  /*1b60*/  IADD3 R3, R3, -UR14, R26 ;  /* 0x8000000e03037c10 */ /* 0x001fe2000fffe01a */
[----:B------:R-:W-:Y:S01]  /*1b70*/  FMUL.FTZ R11, R29, UR10 ;  /* 0x0000000a1d0b7c20 */ /* 0x000fe20008410000 */
[----:B------:R-:W-:Y:S01]  /*1b80*/  FMUL.FTZ R24, R32, UR10 ;  /* 0x0000000a20187c20 */ /* 0x000fe20008410000 */
[----:B------:R-:W-:Y:S01]  /*1b90*/  FMUL.FTZ R29, R40, UR10 ;  /* 0x0000000a281d7c20 */ /* 0x000fe20008410000 */
[----:B------:R-:W-:Y:S01]  /*1ba0*/  VIMNMX R2, R20, R3, PT ;  /* 0x0000000314027248 */ /* 0x000fe20003fe0100 */
[----:B------:R-:W0:Y:S01]  /*1bb0*/  MUFU.TANH R93, R38 ;  /* 0x00000026005d7308 */ /* 0x000e220000002400 */
[----:B------:R-:W-:Y:S01]  /*1bc0*/  FMUL.FTZ R3, R67, UR10 ;  /* 0x0000000a43037c20 */ /* 0x000fe20008410000 */
[----:B------:R-:W-:Y:S01]  /*1bd0*/  FMUL.FTZ R32, R49, UR10 ;  /* 0x0000000a31207c20 */ /* 0x000fe20008410000 */
[C---:B------:R-:W-:Y:S01]  /*1be0*/  ISETP.GT.AND P1, PT, R2.reuse, RZ, PT ;  /* 0x000000ff0200720c */ /* 0x040fe20003f24270 */
[----:B------:R-:W-:Y:S01]  /*1bf0*/  FMUL.FTZ R40, R57, UR10 ;  /* 0x0000000a39287c20 */ /* 0x000fe20008410000 */
[----:B------:R-:W-:Y:S01]  /*1c00*/  ISETP.GT.AND P2, PT, R2, 0x1, PT ;  /* 0x000000010200780c */ /* 0x000fe20003f44270 */
[----:B------:R-:W-:Y:S01]  /*1c10*/  FMUL.FTZ R62, R62, UR10 ;  /* 0x0000000a3e3e7c20 */ /* 0x000fe20008410000 */
[----:B------:R-:W-:Y:S01]  /*1c20*/  ISETP.GT.AND P3, PT, R2, 0x8, PT ;  /* 0x000000080200780c */ /* 0x000fe20003f64270 */
[----:B------:R-:W0:Y:S01]  /*1c30*/  MUFU.TANH R39, R39 ;  /* 0x0000002700277308 */ /* 0x000e220000002400 */
[----:B---3--:R-:W-:Y:S01]  /*1c40*/  FSEL R105, R105, -INF , P1 ;  /* 0xff80000069697808 */ /* 0x008fe20000800000 */
[----:B------:R-:W-:Y:S01]  /*1c50*/  FMUL.FTZ R66, R66, UR10 ;  /* 0x0000000a42427c20 */ /* 0x000fe20008410000 */
[----:B----4-:R-:W-:Y:S01]  /*1c60*/  FSEL R103, R103, -INF , P2 ;  /* 0xff80000067677808 */ /* 0x010fe20001000000 */
[----:B------:R-:W-:Y:S01]  /*1c70*/  FMUL.FTZ R13, R28, UR10 ;  /* 0x0000000a1c0d7c20 */ /* 0x000fe20008410000 */
[----:B------:R-:W-:Y:S01]  /*1c80*/  ISETP.GT.AND P1, PT, R2, 0x9, PT ;  /* 0x000000090200780c */ /* 0x000fe20003f24270 */
[----:B------:R-:W-:Y:S01]  /*1c90*/  FMUL.FTZ R28, R41, UR10 ;  /* 0x0000000a291c7c20 */ /* 0x000fe20008410000 */
[----:B-----5:R-:W-:Y:S01]  /*1ca0*/  FSEL R101, R101, -INF , P3 ;  /* 0xff80000065657808 */ /* 0x020fe20001800000 */
[----:B------:R-:W3:Y:S01]  /*1cb0*/  MUFU.TANH R89, R42 ;  /* 0x0000002a00597308 */ /* 0x000ee20000002400 */
[----:B------:R-:W-:Y:S01]  /*1cc0*/  FMNMX.FTZ R4, R105, R103, !PT ;  /* 0x0000006769047209 */ /* 0x000fe20007810000 */
[----:B------:R-:W-:Y:S01]  /*1cd0*/  FMUL.FTZ R70, R70, UR10 ;  /* 0x0000000a46467c20 */ /* 0x000fe20008410000 */
[C---:B------:R-:W-:Y:S01]  /*1ce0*/  ISETP.GT.AND P2, PT, R2.reuse, 0x10, PT ;  /* 0x000000100200780c */ /* 0x040fe20003f44270 */
[----:B------:R-:W-:Y:S01]  /*1cf0*/  FMUL.FTZ R27, R37, UR10 ;  /* 0x0000000a251b7c20 */ /* 0x000fe20008410000 */
[----:B------:R-:W-:Y:S01]  /*1d00*/  FSEL R99, R99, -INF , P1 ;  /* 0xff80000063637808 */ /* 0x000fe20000800000 */
[----:B------:R-:W-:Y:S01]  /*1d10*/  FMUL.FTZ R71, R71, UR10 ;  /* 0x0000000a47477c20 */ /* 0x000fe20008410000 */
[----:B------:R-:W-:Y:S01]  /*1d20*/  FMNMX.FTZ R4, R101, R4, !PT ;  /* 0x0000000465047209 */ /* 0x000fe20007810000 */
[----:B------:R-:W4:Y:S01]  /*1d30*/  MUFU.TANH R43, R43 ;  /* 0x0000002b002b7308 */ /* 0x000f220000002400 */
[----:B------:R-:W-:Y:S01]  /*1d40*/  ISETP.GT.AND P1, PT, R2, 0x11, PT ;  /* 0x000000110200780c */ /* 0x000fe20003f24270 */
[----:B------:R-:W-:Y:S01]  /*1d50*/  FMUL.FTZ R74, R74, UR10 ;  /* 0x0000000a4a4a7c20 */ /* 0x000fe20008410000 */
[----:B--2---:R-:W-:Y:S01]  /*1d60*/  FSEL R97, R97, -INF , P2 ;  /* 0xff80000061617808 */ /* 0x004fe20001000000 */
[----:B------:R-:W-:Y:S01]  /*1d70*/  FMUL.FTZ R75, R75, UR10 ;  /* 0x0000000a4b4b7c20 */ /* 0x000fe20008410000 */
[----:B------:R-:W-:Y:S01]  /*1d80*/  FMNMX.FTZ R4, R99, R4, !PT ;  /* 0x0000000463047209 */ /* 0x000fe20007810000 */
[----:B------:R-:W-:Y:S01]  /*1d90*/  FMUL.FTZ R78, R78, UR10 ;  /* 0x0000000a4e4e7c20 */ /* 0x000fe20008410000 */
[----:B------:R-:W-:Y:S01]  /*1da0*/  ISETP.GT.AND P2, PT, R2, 0x18, PT ;  /* 0x000000180200780c */ /* 0x000fe20003f44270 */
[----:B------:R-:W2:Y:S01]  /*1db0*/  MUFU.TANH R46, R46 ;  /* 0x0000002e002e7308 */ /* 0x000ea20000002400 */
[----:B-1----:R-:W-:Y:S01]  /*1dc0*/  FSEL R95, R35, -INF , P1 ;  /* 0xff800000235f7808 */ /* 0x002fe20000800000 */
[----:B------:R-:W-:Y:S01]  /*1dd0*/  FMUL.FTZ R79, R79, UR10 ;  /* 0x0000000a4f4f7c20 */ /* 0x000fe20008410000 */
[----:B------:R-:W-:Y:S01]  /*1de0*/  FMNMX.FTZ R4, R97, R4, !PT ;  /* 0x0000000461047209 */ /* 0x000fe20007810000 */
[----:B------:R-:W-:Y:S01]  /*1df0*/  FMUL.FTZ R82, R82, UR10 ;  /* 0x0000000a52527c20 */ /* 0x000fe20008410000 */
[----:B------:R-:W-:Y:S01]  /*1e00*/  ISETP.GT.AND P1, PT, R2, 0x19, PT ;  /* 0x000000190200780c */ /* 0x000fe20003f24270 */
[----:B------:R-:W-:Y:S01]  /*1e10*/  FMUL.FTZ R83, R83, UR10 ;  /* 0x0000000a53537c20 */ /* 0x000fe20008410000 */
[----:B0-----:R-:W-:Y:S01]  /*1e20*/  FSEL R93, R93, -INF , P2 ;  /* 0xff8000005d5d7808 */ /* 0x001fe20001000000 */
[----:B------:R-:W-:Y:S01]  /*1e30*/  MUFU.TANH R47, R47 ;  /* 0x0000002f002f7308 */ /* 0x000fe20000002400 */
[----:B------:R-:W-:Y:S01]  /*1e40*/  FMNMX.FTZ R4, R95, R4, !PT ;  /* 0x000000045f047209 */ /* 0x000fe20007810000 */
[----:B------:R-:W-:Y:S01]  /*1e50*/  FMUL.FTZ R86, R86, UR10 ;  /* 0x0000000a56567c20 */ /* 0x000fe20008410000 */
[----:B------:R-:W-:Y:S01]  /*1e60*/  ISETP.GT.AND P2, PT, R2, 0x20, PT ;  /* 0x000000200200780c */ /* 0x000fe20003f44270 */
[----:B------:R-:W-:Y:S01]  /*1e70*/  FMUL.FTZ R87, R87, UR10 ;  /* 0x0000000a57577c20 */ /* 0x000fe20008410000 */
[----:B------:R-:W-:Y:S01]  /*1e80*/  FSEL R91, R39, -INF , P1 ;  /* 0xff800000275b7808 */ /* 0x000fe20000800000 */
[----:B------:R-:W-:Y:S01]  /*1e90*/  FMUL.FTZ R30, R44, UR10 ;  /* 0x0000000a2c1e7c20 */ /* 0x000fe20008410000 */
[----:B------:R-:W-:Y:S01]  /*1ea0*/  FMNMX.FTZ R4, R93, R4, !PT ;  /* 0x000000045d047209 */ /* 0x000fe20007810000 */
[----:B------:R-:W0:Y:S01]  /*1eb0*/  MUFU.TANH R50, R50 ;  /* 0x0000003200327308 */ /* 0x000e220000002400 */
[----:B------:R-:W-:Y:S01]  /*1ec0*/  ISETP.GT.AND P1, PT, R2, 0x21, PT ;  /* 0x000000210200780c */ /* 0x000fe20003f24270 */
[----:B------:R-:W1:Y:S01]  /*1ed0*/  SHFL.IDX PT, R44, R14, RZ, 0x1c1f ;  /* 0x001c1fff0e2c7589 */ /* 0x000e6200000e0000 */
[----:B---3--:R-:W-:Y:S01]  /*1ee0*/  FSEL R89, R89, -INF , P2 ;  /* 0xff80000059597808 */ /* 0x008fe20001000000 */
[----:B------:R-:W-:Y:S01]  /*1ef0*/  ULDC UR6, c[0x0][0x988] ;  /* 0x0002620000067ab9 */ /* 0x000fe20000000800 */
[----:B------:R-:W-:Y:S01]  /*1f00*/  FMNMX.FTZ R4, R91, R4, !PT ;  /* 0x000000045b047209 */ /* 0x000fe20007810000 */
[----:B------:R-:W-:Y:S01]  /*1f10*/  FMUL.FTZ R42, R56, UR10 ;  /* 0x0000000a382a7c20 */ /* 0x000fe20008410000 */
[C---:B------:R-:W-:Y:S01]  /*1f20*/  ISETP.GT.AND P2, PT, R2.reuse, 0x28, PT ;  /* 0x000000280200780c */ /* 0x040fe20003f44270 */
[----:B------:R-:W-:Y:S01]  /*1f30*/  MUFU.TANH R51, R51 ;  /* 0x0000003300337308 */ /* 0x000fe20000002400 */
[----:B----4-:R-:W-:Y:S01]  /*1f40*/  FSEL R67, R43, -INF , P1 ;  /* 0xff8000002b437808 */ /* 0x010fe20000800000 */
[----:B------:R-:W-:Y:S01]  /*1f50*/  FMUL.FTZ R56, R65, UR10 ;  /* 0x0000000a41387c20 */ /* 0x000fe20008410000 */
[----:B------:R-:W-:Y:S01]  /*1f60*/  FMNMX.FTZ R4, R89, R4, !PT ;  /* 0x0000000459047209 */ /* 0x000fe20007810000 */
[----:B------:R-:W-:Y:S01]  /*1f70*/  FMUL.FTZ R65, R77, UR10 ;  /* 0x0000000a4d417c20 */ /* 0x000fe20008410000 */
[----:B------:R-:W-:Y:S01]  /*1f80*/  ISETP.GT.AND P1, PT, R2, 0x29, PT ;  /* 0x000000290200780c */ /* 0x000fe20003f24270 */
[----:B------:R-:W-:Y:S01]  /*1f90*/  FMUL.FTZ R34, R48, UR10 ;  /* 0x0000000a30227c20 */ /* 0x000fe20008410000 */
[----:B------:R-:W-:Y:S01]  /*1fa0*/  FMNMX.FTZ R4, R67, R4, !PT ;  /* 0x0000000443047209 */ /* 0x000fe20007810000 */
[----:B------:R-:W3:Y:S01]  /*1fb0*/  MUFU.TANH R53, R54 ;  /* 0x0000003600357308 */ /* 0x000ee20000002400 */
[----:B------:R-:W-:Y:S01]  /*1fc0*/  IADD3 R77, R26, -UR14, RZ ;  /* 0x8000000e1a4d7c10 */ /* 0x000fe2000fffe0ff */
[----:B------:R-:W-:Y:S01]  /*1fd0*/  FMUL.FTZ R38, R52, UR10 ;  /* 0x0000000a34267c20 */ /* 0x000fe20008410000 */
[----:B------:R-:W-:Y:S01]  /*1fe0*/  R2UR UR15, R0 ;  /* 0x00000000000f72ca */ /* 0x000fe200000e0000 */
[----:B------:R-:W-:Y:S01]  /*1ff0*/  @UP0 ULDC UR18, c[0x0][0x450] ;  /* 0x0001140000120ab9 */ /* 0x000fe20000000800 */
[----:B------:R-:W-:Y:S01]  /*2000*/  UIMAD UR11, UR47, UR11, -UR14 ;  /* 0x0000000b2f0b72a4 */ /* 0x000fe2000f8e0a0e */
[----:B------:R-:W-:Y:S01]  /*2010*/  CS2R R118, SRZ ;  /* 0x0000000000767805 */ /* 0x000fe2000001ff00 */
[----:B------:R-:W-:Y:S01]  /*2020*/  UIADD3 UR25, UR49, -0x2, URZ ;  /* 0xfffffffe31197890 */ /* 0x000fe2000fffe03f */
[----:B------:R2:W-:Y:S01]  /*2030*/  MUFU.TANH R6, R63 ;  /* 0x0000003f00067308 */ /* 0x0005e20000002400 */
[----:B------:R-:W-:-:S02]  /*2040*/  CS2R R116, SRZ ;  /* 0x0000000000747805 */ /* 0x000fc4000001ff00 */
[----:B-1----:R-:W-:Y:S02]  /*2050*/  VIADDMNMX R77, R44, R77, R20, PT ;  /* 0x0000004d2c4d7246 */ /* 0x002fe40003800114 */
[----:B------:R-:W-:Y:S02]  /*2060*/  CS2R R114, SRZ ;  /* 0x0000000000727805 */ /* 0x000fe4000001ff00 */
[----:B------:R-:W-:Y:S02]  /*2070*/  CS2R R112, SRZ ;  /* 0x0000000000707805 */ /* 0x000fe4000001ff00 */
[----:B------:R-:W-:Y:S01]  /*2080*/  ISETP.GT.AND P3, PT, R77, 0x8, PT ;  /* 0x000000084d00780c */ /* 0x000fe20003f64270 */
[----:B------:R-:W1:Y:S01]  /*2090*/  MUFU.TANH R5, R55 ;  /* 0x0000003700057308 */ /* 0x000e620000002400 */
[----:B--2---:R-:W-:Y:S02]  /*20a0*/  FSEL R63, R46, -INF , P2 ;  /* 0xff8000002e3f7808 */ /* 0x004fe40001000000 */
[----:B------:R-:W-:-:S02]  /*20b0*/  ISETP.GT.AND P2, PT, R2, 0x30, PT ;  /* 0x000000300200780c */ /* 0x000fc40003f44270 */
[----:B------:R-:W-:Y:S02]  /*20c0*/  FMNMX.FTZ R4, R63, R4, !PT ;  /* 0x000000043f047209 */ /* 0x000fe40007810000 */
[----:B0-----:R-:W-:Y:S01]  /*20d0*/  FSEL R57, R50, -INF , P2 ;  /* 0xff80000032397808 */ /* 0x001fe20001000000 */
[----:B------:R0:W-:Y:S01]  /*20e0*/  MUFU.TANH R45, R59 ;  /* 0x0000003b002d7308 */ /* 0x0001e20000002400 */
[----:B------:R-:W-:-:S04]  /*20f0*/  ISETP.GT.AND P2, PT, R2, 0x38, PT ;  /* 0x000000380200780c */ /* 0x000fc80003f44270 */
[----:B---3--:R-:W-:Y:S02]  /*2100*/  FSEL R53, R53, -INF , P2 ;  /* 0xff80000035357808 */ /* 0x008fe40001000000 */
[C---:B------:R-:W-:Y:S01]  /*2110*/  ISETP.GT.AND P2, PT, R2.reuse, 0x40, PT ;  /* 0x000000400200780c */ /* 0x040fe20003f44270 */
[----:B------:R2:W3:Y:S01]  /*2120*/  MUFU.TANH R49, R58 ;  /* 0x0000003a00317308 */ /* 0x0004e20000002400 */
[----:B0-----:R-:W-:Y:S02]  /*2130*/  FSEL R59, R47, -INF , P1 ;  /* 0xff8000002f3b7808 */ /* 0x001fe40000800000 */
[C---:B------:R-:W-:Y:S02]  /*2140*/  ISETP.GT.AND P1, PT, R2.reuse, 0x31, PT ;  /* 0x000000310200780c */ /* 0x040fe40003f24270 */
[----:B------:R-:W-:Y:S02]  /*2150*/  FMNMX.FTZ R4, R59, R4, !PT ;  /* 0x000000043b047209 */ /* 0x000fe40007810000 */
[----:B------:R-:W-:Y:S01]  /*2160*/  FSEL R55, R51, -INF , P1 ;  /* 0xff80000033377808 */ /* 0x000fe20000800000 */
[----:B------:R-:W0:Y:S01]  /*2170*/  MUFU.TANH R62, R62 ;  /* 0x0000003e003e7308 */ /* 0x000e220000002400 */
[----:B------:R-:W-:Y:S01]  /*2180*/  FMNMX.FTZ R4, R57, R4, !PT ;  /* 0x0000000439047209 */ /* 0x000fe20007810000 */
[----:B--2---:R-:W-:Y:S01]  /*2190*/  FMUL.FTZ R58, R69, UR10 ;  /* 0x0000000a453a7c20 */ /* 0x004fe20008410000 */
[----:B------:R-:W-:Y:S01]  /*21a0*/  ISETP.GT.AND P1, PT, R2, 0x39, PT ;  /* 0x000000390200780c */ /* 0x000fe20003f24270 */
[----:B------:R-:W-:Y:S01]  /*21b0*/  FMUL.FTZ R69, R80, UR10 ;  /* 0x0000000a50457c20 */ /* 0x000fe20008410000 */
[----:B------:R-:W-:-:S02]  /*21c0*/  FMNMX.FTZ R4, R55, R4, !PT ;  /* 0x0000000437047209 */ /* 0x000fc40007810000 */
[----:B-1----:R-:W-:Y:S01]  /*21d0*/  FSEL R51, R5, -INF , P1 ;  /* 0xff80000005337808 */ /* 0x002fe20000800000 */
[----:B------:R-:W1:Y:S01]  /*21e0*/  MUFU.TANH R41, R66 ;  /* 0x0000004200297308 */ /* 0x000e620000002400 */
[----:B------:R-:W-:Y:S02]  /*21f0*/  FMNMX.FTZ R4, R53, R4, !PT ;  /* 0x0000000435047209 */ /* 0x000fe40007810000 */
[C---:B------:R-:W-:Y:S02]  /*2200*/  ISETP.GT.AND P1, PT, R2.reuse, 0x41, PT ;  /* 0x000000410200780c */ /* 0x040fe40003f24270 */
[----:B---3--:R-:W-:Y:S02]  /*2210*/  FSEL R49, R49, -INF , P2 ;  /* 0xff80000031317808 */ /* 0x008fe40001000000 */
[----:B------:R-:W-:Y:S01]  /*2220*/  FMNMX.FTZ R4, R51, R4, !PT ;  /* 0x0000000433047209 */ /* 0x000fe20007810000 */
[----:B------:R-:W2:Y:S01]  /*2230*/  MUFU.TANH R3, R3 ;  /* 0x0000000300037308 */ /* 0x000ea20000002400 */
[----:B------:R-:W-:-:S02]  /*2240*/  ISETP.GT.AND P2, PT, R2, 0x48, PT ;  /* 0x000000480200780c */ /* 0x000fc40003f44270 */
[----:B------:R-:W-:Y:S02]  /*2250*/  FSEL R45, R45, -INF , P1 ;  /* 0xff8000002d2d7808 */ /* 0x000fe40000800000 */
[----:B------:R-:W-:Y:S02]  /*2260*/  FMNMX.FTZ R4, R49, R4, !PT ;  /* 0x0000000431047209 */ /* 0x000fe40007810000 */
[----:B------:R-:W-:Y:S01]  /*2270*/  ISETP.GT.AND P1, PT, R2, 0x49, PT ;  /* 0x000000490200780c */ /* 0x000fe20003f24270 */
[----:B------:R-:W3:Y:S01]  /*2280*/  MUFU.TANH R37, R70 ;  /* 0x0000004600257308 */ /* 0x000ee20000002400 */
[----:B0-----:R-:W-:Y:S01]  /*2290*/  FSEL R47, R62, -INF , P2 ;  /* 0xff8000003e2f7808 */ /* 0x001fe20001000000 */
[----:B------:R-:W-:Y:S01]  /*22a0*/  FMUL.FTZ R62, R73, UR10 ;  /* 0x0000000a493e7c20 */ /* 0x000fe20008410000 */
[----:B------:R-:W-:Y:S01]  /*22b0*/  FMNMX.FTZ R4, R45, R4, !PT ;  /* 0x000000042d047209 */ /* 0x000fe20007810000 */
[----:B------:R-:W-:Y:S01]  /*22c0*/  FMUL.FTZ R73, R84, UR10 ;  /* 0x0000000a54497c20 */ /* 0x000fe20008410000 */
[----:B------:R-:W-:-:S02]  /*22d0*/  ISETP.GT.AND P2, PT, R2, 0x50, PT ;  /* 0x000000500200780c */ /* 0x000fc40003f44270 */
[----:B------:R-:W-:Y:S01]  /*22e0*/  FSEL R43, R6, -INF , P1 ;  /* 0xff800000062b7808 */ /* 0x000fe20000800000 */
[----:B------:R0:W4:Y:S01]  /*22f0*/  MUFU.TANH R35, R71 ;  /* 0x0000004700237308 */ /* 0x0001220000002400 */
[----:B------:R-:W-:Y:S02]  /*2300*/  FMNMX.FTZ R4, R47, R4, !PT ;  /* 0x000000042f047209 */ /* 0x000fe40007810000 */
[C---:B------:R-:W-:Y:S02]  /*2310*/  ISETP.GT.AND P1, PT, R2.reuse, 0x51, PT ;  /* 0x000000510200780c */ /* 0x040fe40003f24270 */
[----:B-1----:R-:W-:Y:S02]  /*2320*/  FSEL R41, R41, -INF , P2 ;  /* 0xff80000029297808 */ /* 0x002fe40001000000 */
[----:B------:R-:W-:Y:S01]  /*2330*/  FMNMX.FTZ R4, R43, R4, !PT ;  /* 0x000000042b047209 */ /* 0x000fe20007810000 */
[----:B------:R1:W5:Y:S01]  /*2340*/  MUFU.TANH R33, R74 ;  /* 0x0000004a00217308 */ /* 0x0003620000002400 */
[----:B------:R-:W-:Y:S01]  /*2350*/  ISETP.GT.AND P2, PT, R2, 0x58, PT ;  /* 0x000000580200780c */ /* 0x000fe20003f44270 */
[----:B0-----:R-:W-:Y:S01]  /*2360*/  FMUL.FTZ R71, R81, UR10 ;  /* 0x0000000a51477c20 */ /* 0x001fe20008410000 */
[----:B--2---:R-:W-:-:S02]  /*2370*/  FSEL R39, R3, -INF , P1 ;  /* 0xff80000003277808 */ /* 0x004fc40000800000 */
[----:B------:R-:W-:Y:S02]  /*2380*/  FMNMX.FTZ R4, R41, R4, !PT ;  /* 0x0000000429047209 */ /* 0x000fe40007810000 */
[C---:B------:R-:W-:Y:S01]  /*2390*/  ISETP.GT.AND P1, PT, R2.reuse, 0x59, PT ;  /* 0x000000590200780c */ /* 0x040fe20003f24270 */
[----:B------:R-:W0:Y:S01]  /*23a0*/  MUFU.TANH R75, R75 ;  /* 0x0000004b004b7308 */ /* 0x000e220000002400 */
[----:B---3--:R-:W-:Y:S01]  /*23b0*/  FSEL R37, R37, -INF , P2 ;  /* 0xff80000025257808 */ /* 0x008fe20001000000 */
[----:B-1----:R-:W-:Y:S01]  /*23c0*/  FMUL.FTZ R74, R85, UR10 ;  /* 0x0000000a554a7c20 */ /* 0x002fe20008410000 */
[----:B------:R-:W-:Y:S02]  /*23d0*/  FMNMX.FTZ R4, R39, R4, !PT ;  /* 0x0000000427047209 */ /* 0x000fe40007810000 */
[----:B------:R-:W-:Y:S02]  /*23e0*/  ISETP.GT.AND P2, PT, R2, 0x60, PT ;  /* 0x000000600200780c */ /* 0x000fe40003f44270 */
[----:B----4-:R-:W-:Y:S01]  /*23f0*/  FSEL R35, R35, -INF , P1 ;  /* 0xff80000023237808 */ /* 0x010fe20000800000 */
[----:B------:R-:W1:Y:S01]  /*2400*/  MUFU.TANH R5, R78 ;  /* 0x0000004e00057308 */ /* 0x000e620000002400 */
[----:B------:R-:W-:-:S02]  /*2410*/  FMNMX.FTZ R4, R37, R4, !PT ;  /* 0x0000000425047209 */ /* 0x000fc40007810000 */
[C---:B------:R-:W-:Y:S02]  /*2420*/  ISETP.GT.AND P1, PT, R2.reuse, 0x61, PT ;  /* 0x000000610200780c */ /* 0x040fe40003f24270 */
[----:B-----5:R-:W-:Y:S02]  /*2430*/  FSEL R33, R33, -INF , P2 ;  /* 0xff80000021217808 */ /* 0x020fe40001000000 */
[----:B------:R-:W-:Y:S01]  /*2440*/  FMNMX.FTZ R4, R35, R4, !PT ;  /* 0x0000000423047209 */ /* 0x000fe20007810000 */
[----:B------:R2:W3:Y:S01]  /*2450*/  MUFU.TANH R12, R79 ;  /* 0x0000004f000c7308 */ /* 0x0004e20000002400 */
[----:B------:R-:W-:Y:S02]  /*2460*/  ISETP.GT.AND P2, PT, R2, 0x68, PT ;  /* 0x000000680200780c */ /* 0x000fe40003f44270 */
[----:B0-----:R-:W-:Y:S01]  /*2470*/  FSEL R3, R75, -INF , P1 ;  /* 0xff8000004b037808 */ /* 0x001fe20000800000 */
[----:B------:R-:W-:Y:S01]  /*2480*/  FMUL.FTZ R75, R60, UR10 ;  /* 0x0000000a3c4b7c20 */ /* 0x000fe20008410000 */
[----:B------:R-:W-:-:S02]  /*2490*/  FMNMX.FTZ R4, R33, R4, !PT ;  /* 0x0000000421047209 */ /* 0x000fc40007810000 */
[----:B------:R-:W-:Y:S01]  /*24a0*/  ISETP.GT.AND P1, PT, R2, 0x69, PT ;  /* 0x000000690200780c */ /* 0x000fe20003f24270 */
[----:B------:R0:W4:Y:S01]  /*24b0*/  MUFU.TANH R10, R82 ;  /* 0x00000052000a7308 */ /* 0x0001220000002400 */
[----:B-1----:R-:W-:Y:S01]  /*24c0*/  FSEL R5, R5, -INF , P2 ;  /* 0xff80000005057808 */ /* 0x002fe20001000000 */
[----:B--2---:R-:W-:Y:S01]  /*24d0*/  FMUL.FTZ R79, R61, UR10 ;  /* 0x0000000a3d4f7c20 */ /* 0x004fe20008410000 */
[----:B------:R-:W-:Y:S01]  /*24e0*/  FMNMX.FTZ R4, R3, R4, !PT ;  /* 0x0000000403047209 */ /* 0x000fe20007810000 */
[----:B------:R-:W-:Y:S01]  /*24f0*/  FMUL.FTZ R61, R68, UR10 ;  /* 0x0000000a443d7c20 */ /* 0x000fe20008410000 */
[----:B------:R-:W-:Y:S01]  /*2500*/  ISETP.GT.AND P2, PT, R2, 0x70, PT ;  /* 0x000000700200780c */ /* 0x000fe20003f44270 */
[----:B------:R-:W-:Y:S01]  /*2510*/  FMUL.FTZ R68, R76, UR10 ;  /* 0x0000000a4c447c20 */ /* 0x000fe20008410000 */
[----:B------:R-:W-:Y:S01]  /*2520*/  FMNMX.FTZ R15, R5, R4, !PT ;  /* 0x00000004050f7209 */ /* 0x000fe20007810000 */
[----:B------:R-:W1:Y:S01]  /*2530*/  MUFU.TANH R8, R83 ;  /* 0x0000005300087308 */ /* 0x000e620000002400 */
[----:B---3--:R-:W-:Y:S01]  /*2540*/  FSEL R12, R12, -INF , P1 ;  /* 0xff8000000c0c7808 */ /* 0x008fe20000800000 */
[----:B0-----:R-:W-:Y:S01]  /*2550*/  FMUL.FTZ R82, R64, UR10 ;  /* 0x0000000a40527c20 */ /* 0x001fe20008410000 */
[----:B------:R-:W-:Y:S01]  /*2560*/  ISETP.GT.AND P1, PT, R2, 0x71, PT ;  /* 0x000000710200780c */ /* 0x000fe20003f24270 */
[----:B------:R-:W-:Y:S01]  /*2570*/  FMUL.FTZ R64, R72, UR10 ;  /* 0x0000000a48407c20 */ /* 0x000fe20008410000 */
[----:B------:R-:W-:Y:S01]  /*2580*/  FMNMX.FTZ R15, R12, R15, !PT ;  /* 0x0000000f0c0f7209 */ /* 0x000fe20007810000 */
[----:B------:R-:W-:-:S02]  /*2590*/  UMOV UR10, UR40 ;  /* 0x00000028000a7c82 */ /* 0x000fc40008000000 */
[----:B------:R-:W0:Y:S01]  /*25a0*/  MUFU.TANH R86, R86 ;  /* 0x0000005600567308 */ /* 0x000e220000002400 */
[----:B----4-:R-:W-:Y:S02]  /*25b0*/  FSEL R10, R10, -INF , P2 ;  /* 0xff8000000a0a7808 */ /* 0x010fe40001000000 */
[----:B------:R-:W-:Y:S02]  /*25c0*/  ISETP.GT.AND P2, PT, R2, 0x78, PT ;  /* 0x000000780200780c */ /* 0x000fe40003f44270 */
[----:B------:R-:W-:-:S03]  /*25d0*/  FMNMX.FTZ R15, R10, R15, !PT ;  /* 0x0000000f0a0f7209 */ /* 0x000fc60007810000 */
[----:B------:R-:W2:Y:S01]  /*25e0*/  MUFU.TANH R87, R87 ;  /* 0x0000005700577308 */ /* 0x000ea20000002400 */
[----:B-1----:R-:W-:Y:S02]  /*25f0*/  FSEL R8, R8, -INF , P1 ;  /* 0xff80000008087808 */ /* 0x002fe40000800000 */
[----:B------:R-:W-:Y:S02]  /*2600*/  ISETP.GT.AND P1, PT, R2, 0x79, PT ;  /* 0x000000790200780c */ /* 0x000fe40003f24270 */
[----:B------:R-:W-:-:S03]  /*2610*/  FMNMX.FTZ R15, R8, R15, !PT ;  /* 0x0000000f080f7209 */ /* 0x000fc60007810000 */
[----:B------:R-:W-:Y:S01]  /*2620*/  MUFU.TANH R7, R7 ;  /* 0x0000000700077308 */ /* 0x000fe20000002400 */
[----:B0-----:R-:W-:Y:S02]  /*2630*/  FSEL R4, R86, -INF , P2 ;  /* 0xff80000056047808 */ /* 0x001fe40001000000 */
[----:B------:R-:W-:Y:S02]  /*2640*/  ISETP.GT.AND P2, PT, R77, 0x1, PT ;  /* 0x000000014d00780c */ /* 0x000fe40003f44270 */
[----:B------:R-:W-:-:S03]  /*2650*/  FMNMX.FTZ R15, R4, R15, !PT ;  /* 0x0000000f040f7209 */ /* 0x000fc60007810000 */
[----:B------:R-:W0:Y:S01]  /*2660*/  MUFU.TANH R9, R9 ;  /* 0x0000000900097308 */ /* 0x000e220000002400 */
[----:B--2---:R-:W-:-:S04]  /*2670*/  FSEL R2, R87, -INF , P1 ;  /* 0xff80000057027808 */ /* 0x004fc80000800000 */
[----:B------:R-:W-:-:S03]  /*2680*/  FMNMX.FTZ R15, R2, R15, !PT ;  /* 0x0000000f020f7209 */ /* 0x000fc60007810000 */
[----:B------:R-:W-:Y:S02]  /*2690*/  MUFU.TANH R13, R13 ;  /* 0x0000000d000d7308 */ /* 0x000fe40000002400 */
[----:B------:R-:W1:Y:S06]  /*26a0*/  SHFL.BFLY PT, R6, R15, 0x2, 0x1f ;  /* 0x0c401f000f067f89 */ /* 0x000e6c00000e0000 */
[----:B------:R-:W-:Y:S01]  /*26b0*/  MUFU.TANH R11, R11 ;  /* 0x0000000b000b7308 */ /* 0x000fe20000002400 */
[----:B0-----:R-:W-:Y:S02]  /*26c0*/  FSEL R9, R9, -INF , P2 ;  /* 0xff80000009097808 */ /* 0x001fe40001000000 */
[----:B------:R-:W-:-:S05]  /*26d0*/  ISETP.GT.AND P2, PT, R77, 0x10, PT ;  /* 0x000000104d00780c */ /* 0x000fca0003f44270 */
[----:B------:R-:W0:Y:S08]  /*26e0*/  MUFU.TANH R24, R24 ;  /* 0x0000001800187308 */ /* 0x000e300000002400 */
[----:B------:R-:W-:Y:S01]  /*26f0*/  MUFU.TANH R21, R21 ;  /* 0x0000001500157308 */ /* 0x000fe20000002400 */
[----:B-1----:R-:W-:-:S05]  /*2700*/  FMNMX.FTZ R46, R15, R6, !PT ;  /* 0x000000060f2e7209 */ /* 0x002fca0007810000 */
[----:B------:R-:W1:Y:S02]  /*2710*/  SHFL.BFLY PT, R15, R46, 0x1, 0x1f ;  /* 0x0c201f002e0f7f89 */ /* 0x000e6400000e0000 */
[----:B------:R-:W2:Y:S01]  /*2720*/  MUFU.TANH R25, R25 ;  /* 0x0000001900197308 */ /* 0x000ea20000002400 */
[----:B0-----:R-:W-:Y:S02]  /*2730*/  FSEL R50, R24, -INF , P2 ;  /* 0xff80000018327808 */ /* 0x001fe40001000000 */
[----:B------:R-:W-:-:S05]  /*2740*/  ISETP.GT.AND P2, PT, R77, 0x18, PT ;  /* 0x000000184d00780c */ /* 0x000fca0003f44270 */
[----:B------:R-:W0:Y:S08]  /*2750*/  MUFU.TANH R27, R27 ;  /* 0x0000001b001b7308 */ /* 0x000e300000002400 */
[----:B------:R-:W3:Y:S01]  /*2760*/  MUFU.TANH R29, R29 ;  /* 0x0000001d001d7308 */ /* 0x000ee20000002400 */
[----:B--2---:R-:W-:Y:S02]  /*2770*/  FSEL R54, R25, -INF , P2 ;  /* 0xff80000019367808 */ /* 0x004fe40001000000 */
[----:B------:R-:W-:-:S02]  /*2780*/  ISETP.GT.AND P2, PT, R77, 0x20, PT ;  /* 0x000000204d00780c */ /* 0x000fc40003f44270 */
[----:B-1----:R-:W-:Y:S01]  /*2790*/  FMNMX.FTZ R6, R46, R15, !PT ;  /* 0x0000000f2e067209 */ /* 0x002fe20007810000 */
[----:B------:R-:W-:Y:S02]  /*27a0*/  IMAD.U32 R15, RZ, RZ, UR6 ;  /* 0x00000006ff0f7e24 */ /* 0x000fe4000f8e00ff */
[----:B------:R-:W1:Y:S01]  /*27b0*/  MUFU.TANH R28, R28 ;  /* 0x0000001c001c7308 */ /* 0x000e620000002400 */
[----:B------:R-:W-:Y:S01]  /*27c0*/  @UP0 ULDC UR6, c[0x0][0x44c] ;  /* 0x0001130000060ab9 */ /* 0x000fe20000000800 */
[C---:B------:R-:W-:Y:S01]  /*27d0*/  FSETP.NEU.FTZ.AND P1, PT, R6.reuse, -INF , PT ;  /* 0xff8000000600780b */ /* 0x040fe20003f3d000 */
[-C--:B------:R-:W-:Y:S01]  /*27e0*/  FMUL.FTZ R46, R6, R15.reuse ;  /* 0x0000000f062e7220 */ /* 0x080fe20000410000 */
[----:B------:R-:W-:Y:S02]  /*27f0*/  UIMAD.WIDE.U32 UR6, UR40, UR6, URZ ;  /* 0x00000006280672a5 */ /* 0x000fe4000f8e003f */
[----:B------:R-:W-:Y:S02]  /*2800*/  UIADD3 UR6, UR15, 0x16840, URZ ;  /* 0x000168400f067890 */ /* 0x000fe4000fffe03f */
[----:B------:R-:W-:Y:S01]  /*2810*/  FSEL R14, R46, RZ, P1 ;  /* 0x000000ff2e0e7208 */ /* 0x000fe20000800000 */
[----:B------:R-:W2:Y:S01]  /*2820*/  MUFU.TANH R30, R30 ;  /* 0x0000001e001e7308 */ /* 0x000ea20000002400 */
[----:B------:R-:W-:Y:S01]  /*2830*/  ISETP.GT.AND P1, PT, R77, RZ, PT ;  /* 0x000000ff4d00720c */ /* 0x000fe20003f24270 */
[----:B------:R-:W-:Y:S01]  /*2840*/  @UP0 USHF.R.U32.HI UR10, URZ, UR18, UR7 ;  /* 0x000000123f0a0299 */ /* 0x000fe20008011607 */
[----:B------:R-:W-:Y:S01]  /*2850*/  FSEL R46, R13, -INF , P3 ;  /* 0xff8000000d2e7808 */ /* 0x000fe20001800000 */
[-CC-:B------:R-:W-:Y:S01]  /*2860*/  FFMA.FTZ R102, R3, R15.reuse, -R14.reuse ;  /* 0x0000000f03667223 */ /* 0x180fe2000001080e */
[----:B------:R-:W-:Y:S01]  /*2870*/  FSEL R44, R7, -INF , P1 ;  /* 0xff800000072c7808 */ /* 0x000fe20000800000 */
[--C-:B------:R-:W-:Y:S01]  /*2880*/  FFMA.FTZ R149, R105, R15, -R14.reuse ;  /* 0x0000000f69957223 */ /* 0x100fe2000001080e */
[----:B------:R-:W-:Y:S01]  /*2890*/  ISETP.GT.AND P1, PT, R77, 0x9, PT ;  /* 0x000000094d00780c */ /* 0x000fe20003f24270 */
[----:B------:R-:W4:Y:S01]  /*28a0*/  MUFU.TANH R31, R31 ;  /* 0x0000001f001f7308 */ /* 0x000f220000002400 */
[----:B------:R-:W-:Y:S01]  /*28b0*/  FMNMX.FTZ R7, R44, R9, !PT ;  /* 0x000000092c077209 */ /* 0x000fe20007810000 */
[-CC-:B------:R-:W-:Y:S01]  /*28c0*/  FFMA.FTZ R20, R103, R15.reuse, -R14.reuse ;  /* 0x0000000f67147223 */ /* 0x180fe2000001080e */
[----:B------:R-:W-:Y:S01]  /*28d0*/  FSEL R48, R11, -INF , P1 ;  /* 0xff8000000b307808 */ /* 0x000fe20000800000 */
[--C-:B------:R-:W-:Y:S01]  /*28e0*/  FFMA.FTZ R151, R101, R15, -R14.reuse ;  /* 0x0000000f65977223 */ /* 0x100fe2000001080e */
[----:B------:R-:W-:Y:S01]  /*28f0*/  FMNMX.FTZ R7, R46, R7, !PT ;  /* 0x000000072e077209 */ /* 0x000fe20007810000 */
[--C-:B------:R-:W-:Y:S01]  /*2900*/  FFMA.FTZ R127, R5, R15, -R14.reuse ;  /* 0x0000000f057f7223 */ /* 0x100fe2000001080e */
[----:B------:R-:W-:Y:S01]  /*2910*/  ISETP.GT.AND P1, PT, R77, 0x11, PT ;  /* 0x000000114d00780c */ /* 0x000fe20003f24270 */
[----:B------:R-:W5:Y:S01]  /*2920*/  MUFU.TANH R34, R34 ;  /* 0x0000002200227308 */ /* 0x000f620000002400 */
        /* <DEDUP_REMOVED lines=10> */
[----:B0-----:R-:W-:Y:S01]  /*29d0*/  FSEL R60, R27, -INF , P1 ;  /* 0xff8000001b3c7808 */ /* 0x001fe20000800000 */
[--C-:B------:R-:W-:Y:S01]  /*29e0*/  FFMA.FTZ R123, R4, R15, -R14.reuse ;  /* 0x0000000f047b7223 */ /* 0x100fe2000001080e */
[----:B------:R-:W-:Y:S01]  /*29f0*/  FMNMX.FTZ R7, R54, R7, !PT ;  /* 0x0000000736077209 */ /* 0x000fe20007810000 */
[-CC-:B------:R-:W-:Y:S01]  /*2a00*/  FFMA.FTZ R121, R10, R15.reuse, -R14.reuse ;  /* 0x0000000f0a797223 */ /* 0x180fe2000001080e */
[----:B------:R-:W-:Y:S01]  /*2a10*/  ISETP.GT.AND P1, PT, R77, 0x21, PT ;  /* 0x000000214d00780c */ /* 0x000fe20003f24270 */
[----:B------:R-:W0:Y:S01]  /*2a20*/  MUFU.TANH R38, R38 ;  /* 0x0000002600267308 */ /* 0x000e220000002400 */
[----:B---3--:R-:W-:Y:S01]  /*2a30*/  FSEL R66, R29, -INF , P2 ;  /* 0xff8000001d427808 */ /* 0x008fe20001000000 */
[--C-:B------:R-:W-:Y:S01]  /*2a40*/  FFMA.FTZ R100, R35, R15, -R14.reuse ;  /* 0x0000000f23647223 */ /* 0x100fe2000001080e */
[----:B------:R-:W-:Y:S01]  /*2a50*/  FMNMX.FTZ R7, R60, R7, !PT ;  /* 0x000000073c077209 */ /* 0x000fe20007810000 */
[-CC-:B------:R-:W-:Y:S01]  /*2a60*/  FFMA.FTZ R141, R89, R15.reuse, -R14.reuse ;  /* 0x0000000f598d7223 */ /* 0x180fe2000001080e */
[----:B------:R-:W-:Y:S01]  /*2a70*/  ISETP.GT.AND P2, PT, R77, 0x28, PT ;  /* 0x000000284d00780c */ /* 0x000fe20003f44270 */
[--C-:B------:R-:W-:Y:S01]  /*2a80*/  FFMA.FTZ R131, R37, R15, -R14.reuse ;  /* 0x0000000f25837223 */ /* 0x100fe2000001080e */
[----:B-1----:R-:W-:Y:S01]  /*2a90*/  FSEL R70, R28, -INF , P1 ;  /* 0xff8000001c467808 */ /* 0x002fe20000800000 */
[----:B------:R-:W1:Y:S01]  /*2aa0*/  MUFU.TANH R36, R36 ;  /* 0x0000002400247308 */ /* 0x000e620000002400 */
[----:B------:R-:W-:Y:S01]  /*2ab0*/  FMNMX.FTZ R7, R66, R7, !PT ;  /* 0x0000000742077209 */ /* 0x000fe20007810000 */
[-CC-:B------:R-:W-:Y:S01]  /*2ac0*/  FFMA.FTZ R28, R95, R15.reuse, -R14.reuse ;  /* 0x0000000f5f1c7223 */ /* 0x180fe2000001080e */
[----:B------:R-:W-:Y:S01]  /*2ad0*/  ISETP.GT.AND P1, PT, R77, 0x29, PT ;  /* 0x000000294d00780c */ /* 0x000fe20003f24270 */
[-CC-:B------:R-:W-:Y:S01]  /*2ae0*/  FFMA.FTZ R143, R63, R15.reuse, -R14.reuse ;  /* 0x0000000f3f8f7223 */ /* 0x180fe2000001080e */
[----:B--2---:R-:W-:Y:S01]  /*2af0*/  FSEL R72, R30, -INF , P2 ;  /* 0xff8000001e487808 */ /* 0x004fe20001000000 */
[--C-:B------:R-:W-:Y:S01]  /*2b00*/  FFMA.FTZ R30, R91, R15, -R14.reuse ;  /* 0x0000000f5b1e7223 */ /* 0x100fe2000001080e */
[----:B------:R-:W-:Y:S01]  /*2b10*/  FMNMX.FTZ R7, R70, R7, !PT ;  /* 0x0000000746077209 */ /* 0x000fe20007810000 */
[----:B------:R-:W2:Y:S01]  /*2b20*/  MUFU.TANH R42, R42 ;  /* 0x0000002a002a7308 */ /* 0x000ea20000002400 */
[----:B------:R-:W-:Y:S01]  /*2b30*/  ISETP.GT.AND P2, PT, R77, 0x30, PT ;  /* 0x000000304d00780c */ /* 0x000fe20003f44270 */
[-CC-:B------:R-:W-:Y:S01]  /*2b40*/  FFMA.FTZ R137, R57, R15.reuse, -R14.reuse ;  /* 0x0000000f39897223 */ /* 0x180fe2000001080e */
[----:B----4-:R-:W-:Y:S01]  /*2b50*/  FSEL R76, R31, -INF , P1 ;  /* 0xff8000001f4c7808 */ /* 0x010fe20000800000 */
[--C-:B------:R-:W-:Y:S01]  /*2b60*/  FFMA.FTZ R139, R53, R15, -R14.reuse ;  /* 0x0000000f358b7223 */ /* 0x100fe2000001080e */
[----:B------:R-:W-:Y:S01]  /*2b70*/  FMNMX.FTZ R7, R72, R7, !PT ;  /* 0x0000000748077209 */ /* 0x000fe20007810000 */
[-CC-:B------:R-:W-:Y:S01]  /*2b80*/  FFMA.FTZ R133, R49, R15.reuse, -R14.reuse ;  /* 0x0000000f31857223 */ /* 0x180fe2000001080e */
[----:B------:R-:W-:Y:S01]  /*2b90*/  ISETP.GT.AND P1, PT, R77, 0x31, PT ;  /* 0x000000314d00780c */ /* 0x000fe20003f24270 */
[----:B------:R-:W3:Y:S01]  /*2ba0*/  MUFU.TANH R40, R40 ;  /* 0x0000002800287308 */ /* 0x000ee20000002400 */
[----:B-----5:R-:W-:Y:S01]  /*2bb0*/  FSEL R34, R34, -INF , P2 ;  /* 0xff80000022227808 */ /* 0x020fe20001000000 */
[--C-:B------:R-:W-:Y:S01]  /*2bc0*/  FFMA.FTZ R135, R47, R15, -R14.reuse ;  /* 0x0000000f2f877223 */ /* 0x100fe2000001080e */
[----:B------:R-:W-:Y:S01]  /*2bd0*/  FMNMX.FTZ R7, R76, R7, !PT ;  /* 0x000000074c077209 */ /* 0x000fe20007810000 */
[-CC-:B------:R-:W-:Y:S01]  /*2be0*/  FFMA.FTZ R92, R43, R15.reuse, -R14.reuse ;  /* 0x0000000f2b5c7223 */ /* 0x180fe2000001080e */
[----:B------:R-:W-:Y:S01]  /*2bf0*/  ISETP.GT.AND P2, PT, R77, 0x38, PT ;  /* 0x000000384d00780c */ /* 0x000fe20003f44270 */
[--C-:B------:R-:W-:Y:S01]  /*2c00*/  FFMA.FTZ R94, R39, R15, -R14.reuse ;  /* 0x0000000f275e7223 */ /* 0x100fe2000001080e */
[----:B------:R-:W-:Y:S01]  /*2c10*/  FSEL R78, R32, -INF , P1 ;  /* 0xff800000204e7808 */ /* 0x000fe20000800000 */
[----:B------:R-:W4:Y:S01]  /*2c20*/  MUFU.TANH R75, R75 ;  /* 0x0000004b004b7308 */ /* 0x000f220000002400 */
[----:B------:R-:W-:Y:S01]  /*2c30*/  FMNMX.FTZ R7, R34, R7, !PT ;  /* 0x0000000722077209 */ /* 0x000fe20007810000 */
[-CC-:B------:R-:W-:Y:S01]  /*2c40*/  FFMA.FTZ R32, R67, R15.reuse, -R14.reuse ;  /* 0x0000000f43207223 */ /* 0x180fe2000001080e */
[----:B------:R-:W-:Y:S01]  /*2c50*/  ISETP.GT.AND P1, PT, R77, 0x39, PT ;  /* 0x000000394d00780c */ /* 0x000fe20003f24270 */
[--C-:B------:R-:W-:Y:S01]  /*2c60*/  FFMA.FTZ R129, R41, R15, -R14.reuse ;  /* 0x0000000f29817223 */ /* 0x100fe2000001080e */
[----:B0-----:R-:W-:Y:S01]  /*2c70*/  FSEL R38, R38, -INF , P2 ;  /* 0xff80000026267808 */ /* 0x001fe20001000000 */
[----:B------:R-:W-:Y:S01]  /*2c80*/  UIADD3 UR11, UR11, UR10, URZ ;  /* 0x0000000a0b0b7290 */ /* 0x000fe2000fffe03f */
[----:B------:R-:W-:Y:S01]  /*2c90*/  FMNMX.FTZ R7, R78, R7, !PT ;  /* 0x000000074e077209 */ /* 0x000fe20007810000 */
[----:B------:R-:W0:Y:S01]  /*2ca0*/  MUFU.TANH R79, R79 ;  /* 0x0000004f004f7308 */ /* 0x000e220000002400 */
[C---:B------:R-:W-:Y:S01]  /*2cb0*/  ISETP.GT.AND P2, PT, R77.reuse, 0x40, PT ;  /* 0x000000404d00780c */ /* 0x040fe20003f44270 */
[----:B------:R-:W-:Y:S01]  /*2cc0*/  USHF.R.S32.HI UR7, URZ, 0x1f, UR11 ;  /* 0x0000001f3f077899 */ /* 0x000fe2000801140b */
[----:B-1----:R-:W-:Y:S01]  /*2cd0*/  FSEL R36, R36, -INF , P1 ;  /* 0xff80000024247808 */ /* 0x002fe20000800000 */
[--C-:B------:R-:W-:Y:S01]  /*2ce0*/  FFMA.FTZ R12, R12, R15, -R14.reuse ;  /* 0x0000000f0c0c7223 */ /* 0x100fe2000001080e */
[----:B------:R-:W-:Y:S01]  /*2cf0*/  FMNMX.FTZ R7, R38, R7, !PT ;  /* 0x0000000726077209 */ /* 0x000fe20007810000 */
[----:B------:R-:W-:Y:S01]  /*2d00*/  ULEA.HI UR7, UR7, UR11, URZ, 0x7 ;  /* 0x0000000b07077291 */ /* 0x000fe2000f8f383f */
[C---:B------:R-:W-:Y:S01]  /*2d10*/  ISETP.GT.AND P1, PT, R77.reuse, 0x41, PT ;  /* 0x000000414d00780c */ /* 0x040fe20003f24270 */
[----:B------:R-:W1:Y:S01]  /*2d20*/  MUFU.TANH R82, R82 ;  /* 0x0000005200527308 */ /* 0x000e620000002400 */
[----:B--2---:R-:W-:Y:S01]  /*2d30*/  FSEL R42, R42, -INF , P2 ;  /* 0xff8000002a2a7808 */ /* 0x004fe20001000000 */
[----:B------:R-:W-:Y:S01]  /*2d40*/  USHF.R.S32.HI UR7, URZ, 0x7, UR7 ;  /* 0x000000073f077899 */ /* 0x000fe20008011407 */
[----:B------:R-:W-:Y:S01]  /*2d50*/  FMNMX.FTZ R7, R36, R7, !PT ;  /* 0x0000000724077209 */ /* 0x000fe20007810000 */
[--C-:B------:R-:W-:Y:S01]  /*2d60*/  FFMA.FTZ R8, R8, R15, -R14.reuse ;  /* 0x0000000f08087223 */ /* 0x100fe2000001080e */
[C---:B------:R-:W-:Y:S01]  /*2d70*/  ISETP.GT.AND P2, PT, R77.reuse, 0x48, PT ;  /* 0x000000484d00780c */ /* 0x040fe20003f44270 */
[----:B------:R-:W-:Y:S01]  /*2d80*/  UISETP.LT.AND UP0, UPT, URZ, UR7, UPT ;  /* 0x000000073f00728c */ /* 0x000fe2000bf01270 */
[----:B---3--:R-:W-:Y:S01]  /*2d90*/  FSEL R40, R40, -INF , P1 ;  /* 0xff80000028287808 */ /* 0x008fe20000800000 */
[----:B------:R-:W2:Y:S01]  /*2da0*/  MUFU.TANH R56, R56 ;  /* 0x0000003800387308 */ /* 0x000ea20000002400 */
[----:B------:R-:W-:Y:S01]  /*2db0*/  FMNMX.FTZ R7, R42, R7, !PT ;  /* 0x000000072a077209 */ /* 0x000fe20007810000 */
[----:B------:R-:W-:Y:S01]  /*2dc0*/  USEL UR23, URZ, UR7, !UP0 ;  /* 0x000000073f177287 */ /* 0x000fe2000c000000 */
[----:B------:R-:W-:Y:S01]  /*2dd0*/  ISETP.GT.AND P1, PT, R77, 0x49, PT ;  /* 0x000000494d00780c */ /* 0x000fe20003f24270 */
[----:B------:R-:W-:Y:S01]  /*2de0*/  FFMA.FTZ R2, R2, R15, -R14 ;  /* 0x0000000f02027223 */ /* 0x000fe2000001080e */
[----:B----4-:R-:W-:Y:S01]  /*2df0*/  FSEL R80, R75, -INF , P2 ;  /* 0xff8000004b507808 */ /* 0x010fe20001000000 */
[----:B------:R-:W-:Y:S01]  /*2e00*/  UISETP.GE.AND UP0, UPT, UR25, UR23, UPT ;  /* 0x000000171900728c */ /* 0x000fe2000bf06270 */
[----:B------:R-:W-:Y:S01]  /*2e10*/  FMNMX.FTZ R7, R40, R7, !PT ;  /* 0x0000000728077209 */ /* 0x000fe20007810000 */
[----:B------:R-:W3:Y:S01]  /*2e20*/  MUFU.TANH R61, R61 ;  /* 0x0000003d003d7308 */ /* 0x000ee20000002400 */
[----:B------:R-:W-:Y:S01]  /*2e30*/  ISETP.GT.AND P2, PT, R77, 0x50, PT ;  /* 0x000000504d00780c */ /* 0x000fe20003f44270 */
[----:B------:R-:W-:Y:S01]  /*2e40*/  UPRMT UR6, UR43, 0x654, UR6 ;  /* 0x000006542b067896 */ /* 0x000fe20008000006 */
[----:B0-----:R-:W-:-:S02]  /*2e50*/  FSEL R84, R79, -INF , P1 ;  /* 0xff8000004f547808 */ /* 0x001fc40000800000 */
[----:B------:R-:W-:Y:S02]  /*2e60*/  FMNMX.FTZ R7, R80, R7, !PT ;  /* 0x0000000750077209 */ /* 0x000fe40007810000 */
[C---:B------:R-:W-:Y:S01]  /*2e70*/  ISETP.GT.AND P1, PT, R77.reuse, 0x51, PT ;  /* 0x000000514d00780c */ /* 0x040fe20003f24270 */
[----:B------:R-:W0:Y:S01]  /*2e80*/  MUFU.TANH R58, R58 ;  /* 0x0000003a003a7308 */ /* 0x000e220000002400 */
[----:B-1----:R-:W-:Y:S02]  /*2e90*/  FSEL R86, R82, -INF , P2 ;  /* 0xff80000052567808 */ /* 0x002fe40001000000 */
[----:B------:R-:W-:Y:S01]  /*2ea0*/  FMNMX.FTZ R7, R84, R7, !PT ;  /* 0x0000000754077209 */ /* 0x000fe20007810000 */
[----:B------:R-:W-:Y:S01]  /*2eb0*/  SYNCS.ARRIVE.TRANS64.RED.A1T0 RZ, [UR6], RZ ;  /* 0x000000ffffff79a7 */ /* 0x000fe20008100406 */
[----:B------:R-:W-:Y:S02]  /*2ec0*/  ISETP.GT.AND P2, PT, R77, 0x58, PT ;  /* 0x000000584d00780c */ /* 0x000fe40003f44270 */
[----:B--2---:R-:W-:Y:S01]  /*2ed0*/  FSEL R82, R56, -INF , P1 ;  /* 0xff80000038527808 */ /* 0x004fe20000800000 */
[----:B------:R-:W1:Y:S01]  /*2ee0*/  MUFU.TANH R64, R64 ;  /* 0x0000004000407308 */ /* 0x000e620000002400 */
[----:B------:R-:W-:Y:S01]  /*2ef0*/  FMNMX.FTZ R7, R86, R7, !PT ;  /* 0x0000000756077209 */ /* 0x000fe20007810000 */
[----:B------:R-:W-:Y:S01]  /*2f00*/  FFMA.FTZ R56, R59, R15, -R14 ;  /* 0x0000000f3b387223 */ /* 0x000fe2000001080e */
[----:B------:R-:W-:-:S02]  /*2f10*/  ISETP.GT.AND P1, PT, R77, 0x59, PT ;  /* 0x000000594d00780c */ /* 0x000fc40003f24270 */
[----:B---3--:R-:W-:Y:S02]  /*2f20*/  FSEL R88, R61, -INF , P2 ;  /* 0xff8000003d587808 */ /* 0x008fe40001000000 */
[----:B------:R-:W-:Y:S01]  /*2f30*/  FMNMX.FTZ R7, R82, R7, !PT ;  /* 0x0000000752077209 */ /* 0x000fe20007810000 */
[----:B------:R-:W2:Y:S01]  /*2f40*/  MUFU.TANH R62, R62 ;  /* 0x0000003e003e7308 */ /* 0x000ea20000002400 */
[C---:B------:R-:W-:Y:S02]  /*2f50*/  ISETP.GT.AND P2, PT, R77.reuse, 0x60, PT ;  /* 0x000000604d00780c */ /* 0x040fe40003f44270 */
[----:B0-----:R-:W-:Y:S02]  /*2f60*/  FSEL R58, R58, -INF , P1 ;  /* 0xff8000003a3a7808 */ /* 0x001fe40000800000 */
[----:B------:R-:W-:Y:S02]  /*2f70*/  FMNMX.FTZ R7, R88, R7, !PT ;  /* 0x0000000758077209 */ /* 0x000fe40007810000 */
[----:B------:R-:W-:Y:S01]  /*2f80*/  ISETP.GT.AND P1, PT, R77, 0x61, PT ;  /* 0x000000614d00780c */ /* 0x000fe20003f24270 */
[----:B------:R-:W0:Y:S01]  /*2f90*/  MUFU.TANH R68, R68 ;  /* 0x0000004400447308 */ /* 0x000e220000002400 */
[----:B-1----:R-:W-:-:S02]  /*2fa0*/  FSEL R64, R64, -INF , P2 ;  /* 0xff80000040407808 */ /* 0x002fc40001000000 */
[----:B------:R-:W-:Y:S02]  /*2fb0*/  FMNMX.FTZ R7, R58, R7, !PT ;  /* 0x000000073a077209 */ /* 0x000fe40007810000 */
[----:B------:R-:W-:Y:S02]  /*2fc0*/  ISETP.GT.AND P2, PT, R77, 0x68, PT ;  /* 0x000000684d00780c */ /* 0x000fe40003f44270 */
[----:B------:R-:W-:Y:S01]  /*2fd0*/  FMNMX.FTZ R7, R64, R7, !PT ;  /* 0x0000000740077209 */ /* 0x000fe20007810000 */
[----:B------:R-:W1:Y:S01]  /*2fe0*/  MUFU.TANH R65, R65 ;  /* 0x0000004100417308 */ /* 0x000e620000002400 */
[----:B--2---:R-:W-:Y:S01]  /*2ff0*/  FSEL R90, R62, -INF , P1 ;  /* 0xff8000003e5a7808 */ /* 0x004fe20000800000 */
[----:B------:R-:W-:Y:S01]  /*3000*/  FFMA.FTZ R62, R55, R15, -R14 ;  /* 0x0000000f373e7223 */ /* 0x000fe2000001080e */
[----:B------:R-:W-:Y:S02]  /*3010*/  ISETP.GT.AND P1, PT, R77, 0x69, PT ;  /* 0x000000694d00780c */ /* 0x000fe40003f24270 */
[----:B------:R-:W-:-:S03]  /*3020*/  FMNMX.FTZ R7, R90, R7, !PT ;  /* 0x000000075a077209 */ /* 0x000fc60007810000 */
[----:B------:R-:W2:Y:S01]  /*3030*/  MUFU.TANH R69, R69 ;  /* 0x0000004500457308 */ /* 0x000ea20000002400 */
[----:B0-----:R-:W-:Y:S01]  /*3040*/  FSEL R96, R68, -INF , P2 ;  /* 0xff80000044607808 */ /* 0x001fe20001000000 */
[----:B------:R-:W-:Y:S01]  /*3050*/  FFMA.FTZ R68, R51, R15, -R14 ;  /* 0x0000000f33447223 */ /* 0x000fe2000001080e */
[----:B------:R-:W-:Y:S02]  /*3060*/  ISETP.GT.AND P2, PT, R77, 0x70, PT ;  /* 0x000000704d00780c */ /* 0x000fe40003f44270 */
[----:B------:R-:W-:-:S03]  /*3070*/  FMNMX.FTZ R7, R96, R7, !PT ;  /* 0x0000000760077209 */ /* 0x000fc60007810000 */
[----:B------:R-:W0:Y:S01]  /*3080*/  MUFU.TANH R71, R71 ;  /* 0x0000004700477308 */ /* 0x000e220000002400 */
[----:B-1----:R-:W-:Y:S02]  /*3090*/  FSEL R98, R65, -INF , P1 ;  /* 0xff80000041627808 */ /* 0x002fe40000800000 */
[----:B------:R-:W-:Y:S02]  /*30a0*/  ISETP.GT.AND P1, PT, R77, 0x71, PT ;  /* 0x000000714d00780c */ /* 0x000fe40003f24270 */
[----:B------:R-:W-:-:S03]  /*30b0*/  FMNMX.FTZ R7, R98, R7, !PT ;  /* 0x0000000762077209 */ /* 0x000fc60007810000 */
[----:B------:R-:W1:Y:S01]  /*30c0*/  MUFU.TANH R73, R73 ;  /* 0x0000004900497308 */ /* 0x000e620000002400 */
[----:B--2---:R-:W-:Y:S02]  /*30d0*/  FSEL R104, R69, -INF , P2 ;  /* 0xff80000045687808 */ /* 0x004fe40001000000 */
[----:B------:R-:W-:Y:S02]  /*30e0*/  ISETP.GT.AND P2, PT, R77, 0x78, PT ;  /* 0x000000784d00780c */ /* 0x000fe40003f44270 */
[----:B------:R-:W-:-:S03]  /*30f0*/  FMNMX.FTZ R7, R104, R7, !PT ;  /* 0x0000000768077209 */ /* 0x000fc60007810000 */
[----:B------:R-:W2:Y:S01]  /*3100*/  MUFU.TANH R74, R74 ;  /* 0x0000004a004a7308 */ /* 0x000ea20000002400 */
[----:B0-----:R-:W-:Y:S02]  /*3110*/  FSEL R106, R71, -INF , P1 ;  /* 0xff800000476a7808 */ /* 0x001fe40000800000 */
[----:B------:R-:W-:Y:S02]  /*3120*/  ISETP.GT.AND P1, PT, R77, 0x79, PT ;  /* 0x000000794d00780c */ /* 0x000fe40003f24270 */
[----:B------:R-:W-:-:S03]  /*3130*/  FMNMX.FTZ R7, R106, R7, !PT ;  /* 0x000000076a077209 */ /* 0x000fc60007810000 */
[----:B------:R-:W-:Y:S01]  /*3140*/  MUFU.EX2 R149, R149 ;  /* 0x0000009500957308 */ /* 0x000fe20000000800 */
[----:B-1----:R-:W-:-:S04]  /*3150*/  FSEL R108, R73, -INF , P2 ;  /* 0xff800000496c7808 */ /* 0x002fc80001000000 */
[----:B------:R-:W-:-:S03]  /*3160*/  FMNMX.FTZ R7, R108, R7, !PT ;  /* 0x000000076c077209 */ /* 0x000fc60007810000 */
[----:B------:R-:W0:Y:S01]  /*3170*/  MUFU.EX2 R20, R20 ;  /* 0x0000001400147308 */ /* 0x000e220000000800 */
[----:B--2---:R-:W-:Y:S01]  /*3180*/  FSEL R110, R74, -INF , P1 ;  /* 0xff8000004a6e7808 */ /* 0x004fe20000800000 */
[----:B------:R-:W-:-:S03]  /*3190*/  FFMA.FTZ R74, R45, R15, -R14 ;  /* 0x0000000f2d4a7223 */ /* 0x000fc6000001080e */
[----:B------:R-:W-:-:S03]  /*31a0*/  FMNMX.FTZ R7, R110, R7, !PT ;  /* 0x000000076e077209 */ /* 0x000fc60007810000 */
[----:B------:R-:W-:Y:S02]  /*31b0*/  MUFU.EX2 R151, R151 ;  /* 0x0000009700977308 */ /* 0x000fe40000000800 */
[----:B------:R-:W1:Y:S06]  /*31c0*/  SHFL.BFLY PT, R24, R7, 0x2, 0x1f ;  /* 0x0c401f0007187f89 */ /* 0x000e6c00000e0000 */
[----:B------:R-:W-:Y:S01]  /*31d0*/  MUFU.EX2 R26, R26 ;  /* 0x0000001a001a7308 */ /* 0x000fe20000000800 */
[----:B0-----:R-:W-:Y:S01]  /*31e0*/  FADD.FTZ R4, R149, R20 ;  /* 0x0000001495047221 */ /* 0x001fe20000010000 */
[----:B------:R-:W-:-:S06]  /*31f0*/  F2FP.F16.F32.PACK_AB R149, R20, R149 ;  /* 0x000000951495723e */ /* 0x000fcc00000000ff */
[----:B------:R-:W-:Y:S08]  /*3200*/  MUFU.EX2 R145, R145 ;  /* 0x0000009100917308 */ /* 0x000ff00000000800 */
[----:B------:R-:W-:Y:S01]  /*3210*/  MUFU.EX2 R28, R28 ;  /* 0x0000001c001c7308 */ /* 0x000fe20000000800 */
[----:B-1----:R-:W-:-:S05]  /*3220*/  FMNMX.FTZ R11, R7, R24, !PT ;  /* 0x00000018070b7209 */ /* 0x002fca0007810000 */
[----:B------:R-:W0:Y:S02]  /*3230*/  SHFL.BFLY PT, R24, R11, 0x1, 0x1f ;  /* 0x0c201f000b187f89 */ /* 0x000e2400000e0000 */
[----:B------:R-:W-:Y:S08]  /*3240*/  MUFU.EX2 R147, R147 ;  /* 0x0000009300937308 */ /* 0x000ff00000000800 */
[----:B------:R-:W-:Y:S08]  /*3250*/  MUFU.EX2 R30, R30 ;  /* 0x0000001e001e7308 */ /* 0x000ff00000000800 */
[----:B------:R-:W-:Y:S01]  /*3260*/  MUFU.EX2 R141, R141 ;  /* 0x0000008d008d7308 */ /* 0x000fe20000000800 */
        /* <DEDUP_REMOVED lines=10> */
[-CC-:B------:R-:W-:Y:S01]  /*3310*/  FFMA.FTZ R5, R48, R15.reuse, -R7.reuse ;  /* 0x0000000f30057223 */ /* 0x180fe20000010807 */
        /* <DEDUP_REMOVED lines=9> */
[-CC-:B------:R-:W-:Y:S01]  /*33b0*/  FFMA.FTZ R136, R34, R15.reuse, -R7.reuse ;  /* 0x0000000f22887223 */ /* 0x180fe20000010807 */
        /* <DEDUP_REMOVED lines=15> */
[-C--:B------:R-:W-:Y:S01]  /*34b0*/  FFMA.FTZ R98, R98, R15.reuse, -R7 ;  /* 0x0000000f62627223 */ /* 0x080fe20000010807 */
[----:B------:R-:W2:Y:S01]  /*34c0*/  MUFU.EX2 R5, R5 ;  /* 0x0000000500057308 */ /* 0x000ea20000000800 */
[----:B0-----:R-:W-:Y:S01]  /*34d0*/  FADD.FTZ R33, R148, R3 ;  /* 0x0000000394217221 */ /* 0x001fe20000010000 */
[-CC-:B------:R-:W-:Y:S01]  /*34e0*/  FFMA.FTZ R104, R104, R15.reuse, -R7.reuse ;  /* 0x0000000f68687223 */ /* 0x180fe20000010807 */
[-CC-:B------:R-:W-:Y:S01]  /*34f0*/  FFMA.FTZ R106, R106, R15.reuse, -R7.reuse ;  /* 0x0000000f6a6a7223 */ /* 0x180fe20000010807 */
[-CC-:B------:R-:W-:Y:S01]  /*3500*/  FFMA.FTZ R108, R108, R15.reuse, -R7.reuse ;  /* 0x0000000f6c6c7223 */ /* 0x180fe20000010807 */
[----:B------:R-:W-:Y:S01]  /*3510*/  FFMA.FTZ R110, R110, R15, -R7 ;  /* 0x0000000f6e6e7223 */ /* 0x000fe20000010807 */
[----:B------:R-:W-:-:S02]  /*3520*/  F2FP.F16.F32.PACK_AB R148, R3, R148 ;  /* 0x000000940394723e */ /* 0x000fc400000000ff */
[----:B------:R-:W0:Y:S01]  /*3530*/  MUFU.EX2 R144, R144 ;  /* 0x0000009000907308 */ /* 0x000e220000000800 */
[----:B-1----:R-:W-:Y:S01]  /*3540*/  FADD.FTZ R10, R150, R33 ;  /* 0x00000021960a7221 */ /* 0x002fe20000010000 */
[----:B------:R-:W-:Y:S01]  /*3550*/  FADD.FTZ R33, R151, R4 ;  /* 0x0000000497217221 */ /* 0x000fe20000010000 */
[----:B------:R-:W-:-:S03]  /*3560*/  F2FP.F16.F32.PACK_AB R151, R26, R151 ;  /* 0x000000971a97723e */ /* 0x000fc600000000ff */
[----:B------:R-:W-:Y:S01]  /*3570*/  FADD.FTZ R0, R26, R33 ;  /* 0x000000211a007221 */ /* 0x000fe20000010000 */
[----:B------:R-:W-:Y:S01]  /*3580*/  FFMA.FTZ R33, R82, R15, -R7 ;  /* 0x0000000f52217223 */ /* 0x000fe20000010807 */
[----:B------:R-:W1:Y:S01]  /*3590*/  MUFU.EX2 R9, R9 ;  /* 0x0000000900097308 */ /* 0x000e620000000800 */
[C---:B--2---:R-:W-:Y:S01]  /*35a0*/  FADD.FTZ R35, R5.reuse, R10 ;  /* 0x0000000a05237221 */ /* 0x044fe20000010000 */
[----:B------:R-:W-:-:S06]  /*35b0*/  F2FP.F16.F32.PACK_AB R150, R5, R150 ;  /* 0x000000960596723e */ /* 0x000fcc00000000ff */
[----:B------:R-:W2:Y:S01]  /*35c0*/  MUFU.EX2 R146, R146 ;  /* 0x0000009200927308 */ /* 0x000ea20000000800 */
[----:B0-----:R-:W-:Y:S01]  /*35d0*/  FADD.FTZ R4, R144, R35 ;  /* 0x0000002390047221 */ /* 0x001fe20000010000 */
[----:B------:R-:W-:Y:S01]  /*35e0*/  FADD.FTZ R35, R145, R0 ;  /* 0x0000000091237221 */ /* 0x000fe20000010000 */
[----:B------:R-:W-:-:S03]  /*35f0*/  F2FP.F16.F32.PACK_AB R145, R28, R145 ;  /* 0x000000911c91723e */ /* 0x000fc600000000ff */
[----:B------:R-:W-:Y:S02]  /*3600*/  FADD.FTZ R0, R28, R35 ;  /* 0x000000231c007221 */ /* 0x000fe40000010000 */
[----:B------:R-:W0:Y:S01]  /*3610*/  MUFU.EX2 R11, R11 ;  /* 0x0000000b000b7308 */ /* 0x000e220000000800 */
[----:B-1----:R-:W-:Y:S01]  /*3620*/  FADD.FTZ R37, R9, R4 ;  /* 0x0000000409257221 */ /* 0x002fe20000010000 */
[----:B------:R-:W-:Y:S01]  /*3630*/  FADD.FTZ R35, R147, R0 ;  /* 0x0000000093237221 */ /* 0x000fe20000010000 */
[----:B------:R-:W-:Y:S02]  /*3640*/  F2FP.F16.F32.PACK_AB R144, R9, R144 ;  /* 0x000000900990723e */ /* 0x000fe400000000ff */
[C---:B------:R-:W-:Y:S01]  /*3650*/  F2FP.F16.F32.PACK_AB R147, R30.reuse, R147 ;  /* 0x000000931e93723e */ /* 0x040fe200000000ff */
[----:B------:R-:W-:Y:S02]  /*3660*/  FADD.FTZ R0, R30, R35 ;  /* 0x000000231e007221 */ /* 0x000fe40000010000 */
[----:B------:R-:W1:Y:S01]  /*3670*/  MUFU.EX2 R140, R140 ;  /* 0x0000008c008c7308 */ /* 0x000e620000000800 */
[----:B--2---:R-:W-:-:S07]  /*3680*/  FADD.FTZ R4, R146, R37 ;  /* 0x0000002592047221 */ /* 0x004fce0000010000 */
[----:B------:R-:W2:Y:S01]  /*3690*/  MUFU.EX2 R13, R13 ;  /* 0x0000000d000d7308 */ /* 0x000ea20000000800 */
[C---:B0-----:R-:W-:Y:S01]  /*36a0*/  FADD.FTZ R37, R11.reuse, R4 ;  /* 0x000000040b257221 */ /* 0x041fe20000010000 */
[----:B------:R-:W-:-:S06]  /*36b0*/  F2FP.F16.F32.PACK_AB R146, R11, R146 ;  /* 0x000000920b92723e */ /* 0x000fcc00000000ff */
        /* <DEDUP_REMOVED lines=56> */
[----:B------:R-:W-:Y:S02]  /*3a40*/  F2FP.F16.F32.PACK_AB R135, R92, R135 ;  /* 0x000000875c87723e */ /* 0x000fe400000000ff */
[----:B------:R-:W-:-:S04]  /*3a50*/  CS2R R92, SRZ ;  /* 0x00000000005c7805 */ /* 0x000fc8000001ff00 */
        /* <DEDUP_REMOVED lines=9> */
[----:B------:R-:W-:Y:S02]  /*3af0*/  F2FP.F16.F32.PACK_AB R129, R94, R129 ;  /* 0x000000815e81723e */ /* 0x000fe400000000ff */
[----:B------:R-:W-:-:S04]  /*3b00*/  CS2R R94, SRZ ;  /* 0x00000000005e7805 */ /* 0x000fc8000001ff00 */
[----:B------:R-:W1:Y:S01]  /*3b10*/  MUFU.EX2 R35, R58 ;  /* 0x0000003a00237308 */ /* 0x000e620000000800 */
[----:B--2---:R-:W-:-:S07]  /*3b20*/  FADD.FTZ R4, R88, R5 ;  /* 0x0000000558047221 */ /* 0x004fce0000010000 */
[----:B------:R-:W2:Y:S01]  /*3b30*/  MUFU.EX2 R100, R100 ;  /* 0x0000006400647308 */ /* 0x000ea20000000800 */
[----:B0-----:R-:W-:-:S07]  /*3b40*/  FADD.FTZ R9, R131, R0 ;  /* 0x0000000083097221 */ /* 0x001fce0000010000 */
[----:B------:R-:W0:Y:S01]  /*3b50*/  MUFU.EX2 R64, R64 ;  /* 0x0000004000407308 */ /* 0x000e220000000800 */
[C---:B-1----:R-:W-:Y:S01]  /*3b60*/  FADD.FTZ R11, R35.reuse, R4 ;  /* 0x00000004230b7221 */ /* 0x042fe20000010000 */
[----:B------:R-:W-:Y:S02]  /*3b70*/  F2FP.F16.F32.PACK_AB R130, R35, R88 ;  /* 0x000000582382723e */ /* 0x000fe400000000ff */
[----:B------:R-:W-:-:S04]  /*3b80*/  CS2R R88, SRZ ;  /* 0x0000000000587805 */ /* 0x000fc8000001ff00 */
[----:B------:R-:W1:Y:S01]  /*3b90*/  MUFU.EX2 R125, R125 ;  /* 0x0000007d007d7308 */ /* 0x000e620000000800 */
[C---:B--2---:R-:W-:Y:S01]  /*3ba0*/  FADD.FTZ R0, R100.reuse, R9 ;  /* 0x0000000964007221 */ /* 0x044fe20000010000 */
[----:B------:R-:W-:Y:S02]  /*3bb0*/  F2FP.F16.F32.PACK_AB R131, R100, R131 ;  /* 0x000000836483723e */ /* 0x000fe400000000ff */
[----:B------:R-:W-:-:S04]  /*3bc0*/  CS2R R100, SRZ ;  /* 0x0000000000647805 */ /* 0x000fc8000001ff00 */
[----:B------:R2:W3:Y:S01]  /*3bd0*/  MUFU.EX2 R7, R90 ;  /* 0x0000005a00077308 */ /* 0x0004e20000000800 */
[----:B0-----:R-:W-:-:S07]  /*3be0*/  FADD.FTZ R4, R64, R11 ;  /* 0x0000000b40047221 */ /* 0x001fce0000010000 */
[----:B------:R-:W0:Y:S01]  /*3bf0*/  MUFU.EX2 R102, R102 ;  /* 0x0000006600667308 */ /* 0x000e220000000800 */
[----:B-1----:R-:W-:Y:S01]  /*3c00*/  FADD.FTZ R11, R125, R0 ;  /* 0x000000007d0b7221 */ /* 0x002fe20000010000 */
[----:B--2---:R-:W-:-:S06]  /*3c10*/  CS2R R90, SRZ ;  /* 0x00000000005a7805 */ /* 0x004fcc000001ff00 */
[----:B------:R-:W1:Y:S01]  /*3c20*/  MUFU.EX2 R96, R96 ;  /* 0x0000006000607308 */ /* 0x000e620000000800 */
[C---:B---3--:R-:W-:Y:S01]  /*3c30*/  FADD.FTZ R9, R7.reuse, R4 ;  /* 0x0000000407097221 */ /* 0x048fe20000010000 */
[----:B------:R-:W-:-:S06]  /*3c40*/  F2FP.F16.F32.PACK_AB R124, R7, R64 ;  /* 0x00000040077c723e */ /* 0x000fcc00000000ff */
[----:B------:R-:W2:Y:S01]  /*3c50*/  MUFU.EX2 R127, R127 ;  /* 0x0000007f007f7308 */ /* 0x000ea20000000800 */
[C---:B0-----:R-:W-:Y:S01]  /*3c60*/  FADD.FTZ R0, R102.reuse, R11 ;  /* 0x0000000b66007221 */ /* 0x041fe20000010000 */
[----:B------:R-:W-:Y:S02]  /*3c70*/  F2FP.F16.F32.PACK_AB R125, R102, R125 ;  /* 0x0000007d667d723e */ /* 0x000fe400000000ff */
[----:B------:R-:W-:-:S04]  /*3c80*/  CS2R R102, SRZ ;  /* 0x0000000000667805 */ /* 0x000fc8000001ff00 */
[----:B------:R0:W3:Y:S01]  /*3c90*/  MUFU.EX2 R3, R98 ;  /* 0x0000006200037308 */ /* 0x0000e20000000800 */
[----:B-1----:R-:W-:-:S07]  /*3ca0*/  FADD.FTZ R4, R96, R9 ;  /* 0x0000000960047221 */ /* 0x002fce0000010000 */
[----:B------:R-:W1:Y:S01]  /*3cb0*/  MUFU.EX2 R12, R12 ;  /* 0x0000000c000c7308 */ /* 0x000e620000000800 */
[----:B--2---:R-:W-:Y:S01]  /*3cc0*/  FADD.FTZ R11, R127, R0 ;  /* 0x000000007f0b7221 */ /* 0x004fe20000010000 */
[----:B0-----:R-:W-:-:S06]  /*3cd0*/  CS2R R98, SRZ ;  /* 0x0000000000627805 */ /* 0x001fcc000001ff00 */
[----:B------:R-:W0:Y:S01]  /*3ce0*/  MUFU.EX2 R121, R121 ;  /* 0x0000007900797308 */ /* 0x000e220000000800 */
[C---:B---3--:R-:W-:Y:S01]  /*3cf0*/  FADD.FTZ R13, R3.reuse, R4 ;  /* 0x00000004030d7221 */ /* 0x048fe20000010000 */
[----:B------:R-:W-:Y:S02]  /*3d00*/  F2FP.F16.F32.PACK_AB R126, R3, R96 ;  /* 0x00000060037e723e */ /* 0x000fe400000000ff */
[----:B------:R-:W-:-:S04]  /*3d10*/  CS2R R96, SRZ ;  /* 0x0000000000607805 */ /* 0x000fc8000001ff00 */
[----:B------:R-:W2:Y:S01]  /*3d20*/  MUFU.EX2 R104, R104 ;  /* 0x0000006800687308 */ /* 0x000ea20000000800 */
[C---:B-1----:R-:W-:Y:S01]  /*3d30*/  FADD.FTZ R0, R12.reuse, R11 ;  /* 0x0000000b0c007221 */ /* 0x042fe20000010000 */
[----:B------:R-:W-:-:S06]  /*3d40*/  F2FP.F16.F32.PACK_AB R127, R12, R127 ;  /* 0x0000007f0c7f723e */ /* 0x000fcc00000000ff */
[----:B------:R-:W1:Y:S01]  /*3d50*/  MUFU.EX2 R8, R8 ;  /* 0x0000000800087308 */ /* 0x000e620000000800 */
[----:B0-----:R-:W-:-:S07]  /*3d60*/  FADD.FTZ R3, R121, R0 ;  /* 0x0000000079037221 */ /* 0x001fce0000010000 */
[----:B------:R0:W3:Y:S01]  /*3d70*/  MUFU.EX2 R5, R106 ;  /* 0x0000006a00057308 */ /* 0x0000e20000000800 */
[----:B--2---:R-:W-:-:S07]  /*3d80*/  FADD.FTZ R10, R104, R13 ;  /* 0x0000000d680a7221 */ /* 0x004fce0000010000 */
[----:B------:R-:W2:Y:S01]  /*3d90*/  MUFU.EX2 R123, R123 ;  /* 0x0000007b007b7308 */ /* 0x000ea20000000800 */
[C---:B-1----:R-:W-:Y:S01]  /*3da0*/  FADD.FTZ R0, R8.reuse, R3 ;  /* 0x0000000308007221 */ /* 0x042fe20000010000 */
[----:B------:R-:W-:Y:S02]  /*3db0*/  F2FP.F16.F32.PACK_AB R121, R8, R121 ;  /* 0x000000790879723e */ /* 0x000fe400000000ff */
[----:B0-----:R-:W-:-:S04]  /*3dc0*/  CS2R R106, SRZ ;  /* 0x00000000006a7805 */ /* 0x001fc8000001ff00 */
[----:B------:R-:W0:Y:S01]  /*3dd0*/  MUFU.EX2 R108, R108 ;  /* 0x0000006c006c7308 */ /* 0x000e220000000800 */
[C---:B---3--:R-:W-:Y:S01]  /*3de0*/  FADD.FTZ R7, R5.reuse, R10 ;  /* 0x0000000a05077221 */ /* 0x048fe20000010000 */
[----:B------:R-:W-:Y:S02]  /*3df0*/  F2FP.F16.F32.PACK_AB R120, R5, R104 ;  /* 0x000000680578723e */ /* 0x000fe400000000ff */
[----:B------:R-:W-:-:S04]  /*3e00*/  CS2R R104, SRZ ;  /* 0x0000000000687805 */ /* 0x000fc8000001ff00 */
[----:B------:R1:W3:Y:S01]  /*3e10*/  MUFU.EX2 R9, R110 ;  /* 0x0000006e00097308 */ /* 0x0002e20000000800 */
[----:B--2---:R-:W-:-:S07]  /*3e20*/  FADD.FTZ R3, R123, R0 ;  /* 0x000000007b037221 */ /* 0x004fce0000010000 */
[----:B------:R2:W4:Y:S01]  /*3e30*/  MUFU.EX2 R4, R2 ;  /* 0x0000000200047308 */ /* 0x0005220000000800 */
[----:B0-----:R-:W-:Y:S01]  /*3e40*/  FADD.FTZ R10, R108, R7 ;  /* 0x000000076c0a7221 */ /* 0x001fe20000010000 */
[----:B-1----:R-:W-:Y:S02]  /*3e50*/  CS2R R110, SRZ ;  /* 0x00000000006e7805 */ /* 0x002fe4000001ff00 */
[C---:B---3--:R-:W-:Y:S01]  /*3e60*/  F2FP.F16.F32.PACK_AB R122, R9.reuse, R108 ;  /* 0x0000006c097a723e */ /* 0x048fe200000000ff */
[----:B--2---:R-:W-:Y:S01]  /*3e70*/  FADD.FTZ R2, R9, R10 ;  /* 0x0000000a09027221 */ /* 0x004fe20000010000 */
[----:B------:R-:W-:Y:S01]  /*3e80*/  CS2R R108, SRZ ;  /* 0x00000000006c7805 */ /* 0x000fe2000001ff00 */
[C---:B----4-:R-:W-:Y:S01]  /*3e90*/  FADD.FTZ R0, R4.reuse, R3 ;  /* 0x0000000304007221 */ /* 0x050fe20000010000 */
[----:B------:R-:W-:Y:S01]  /*3ea0*/  F2FP.F16.F32.PACK_AB R123, R4, R123 ;  /* 0x0000007b047b723e */ /* 0x000fe200000000ff */
[----:B------:R-:W-:Y:S06]  /*3eb0*/  @!P1 BRA `(.L_x_2124) ;  /* 0x0000002c00bc9947 */ /* 0x000fec0003800000 */
[----:B------:R-:W-:Y:S01]  /*3ec0*/  IMAD.MOV.U32 R4, RZ, RZ, R6 ;  /* 0x000000ffff047224 */ /* 0x000fe200078e0006 */
[----:B------:R-:W-:Y:S01]  /*3ed0*/  UMOV UR26, UR37 ;  /* 0x00000025001a7c82 */ /* 0x000fe20008000000 */
[----:B------:R-:W-:Y:S01]  /*3ee0*/  IMAD.MOV.U32 R3, RZ, RZ, R24 ;  /* 0x000000ffff037224 */ /* 0x000fe200078e0018 */
[----:B------:R-:W-:Y:S01]  /*3ef0*/  UMOV UR24, UR38 ;  /* 0x0000002600187c82 */ /* 0x000fe20008000000 */
[----:B------:R-:W-:Y:S01]  /*3f00*/  IMAD.MOV.U32 R119, RZ, RZ, RZ ;  /* 0x000000ffff777224 */ /* 0x000fe200078e00ff */
[----:B------:R-:W-:Y:S01]  /*3f10*/  ULDC UR21, c[0x0][0x288] ;  /* 0x0000a20000157ab9 */ /* 0x000fe20000000800 */
[----:B------:R-:W-:-:S05]  /*3f20*/  ULDC UR22, c[0x0][0x9d8] ;  /* 0x0002760000167ab9 */ /* 0x000fca0000000800 */
.L_x_2135:
[----:B------:R-:W-:Y:S01]  /*3f30*/  ISETP.NE.AND P2, PT, RZ, UR44, PT ;  /* 0x0000002cff007c0c */ /* 0x000fe2000bf45270 */
[----:B------:R-:W-:-:S04]  /*3f40*/  UISETP.NE.AND UP0, UPT, UR24, 0x1, UPT ;  /* 0x000000011800788c */ /* 0x000fc8000bf05270 */
[----:B------:R-:W-:-:S04]  /*3f50*/  USEL UR37, URZ, 0x1, UP0 ;  /* 0x000000013f257887 */ /* 0x000fc80008000000 */
[----:B------:R-:W-:-:S04]  /*3f60*/  ULOP3.LUT UR37, UR26, UR37, URZ, 0x3c, !UPT ;  /* 0x000000251a257292 */ /* 0x000fc8000f8e3c3f */
[----:B------:R-:W-:Y:S08]  /*3f70*/  @P2 BRA `(.L_x_2125) ;  /* 0x0000000000382947 */ /* 0x000ff00003800000 */
[----:B------:R-:W-:Y:S05]  /*3f80*/  @!P0 BRA `(.L_x_2126) ;  /* 0x0000000000048947 */ /* 0x000fea0003800000 */
[----:B------:R-:W-:Y:S01]  /*3f90*/  BPT.TRAP 0x1 ;  /* 0x000000040000795c */ /* 0x000fe20000300000 */
.L_x_2126:
        /* <DEDUP_REMOVED lines=9> */
.L_x_2127:
[----:B-1----:R-:W-:Y:S05]  /*4030*/  @P1 BRA `(.L_x_2125) ;  /* 0x0000000000081947 */ /* 0x002fea0003800000 */
[----:B------:R-:W1:Y:S02]  /*4040*/  SYNCS.PHASECHK.TRANS64.TRYWAIT P1, [UR6+0x16830], R5 ;  /* 0x01683005ff0075a7 */ /* 0x000e640008020146 */
[----:B-1----:R-:W-:Y:S05]  /*4050*/  @!P1 BRA `(.L_x_2128) ;  /* 0x000000b400949947 */ /* 0x002fea0003800000 */
.L_x_2125:
        /* <DEDUP_REMOVED lines=28> */
.L_x_2130:
[----:B------:R-:W-:Y:S01]  /*4220*/  ULEA UR6, UR24, UR45, 0x3 ;  /* 0x0000002d18067291 */ /* 0x000fe2000f8e183f */
[----:B------:R-:W-:-:S04]  /*4230*/  MOV R5, UR26 ;  /* 0x0000001a00057c02 */ /* 0x000fc80008000f00 */
[----:B------:R-:W-:-:S04]  /*4240*/  SHF.L.U32 R5, R5, 0x1f, RZ ;  /* 0x0000001f05057819 */ /* 0x000fc800000006ff */
[----:B------:R0:W1:Y:S01]  /*4250*/  SYNCS.PHASECHK.TRANS64.TRYWAIT P1, [UR6+0x16850], R5 ;  /* 0x01685005ff0075a7 */ /* 0x0000620008020146 */
[----:B------:R-:W-:Y:S05]  /*4260*/  @!P0 BRA `(.L_x_2131) ;  /* 0x0000000000048947 */ /* 0x000fea0003800000 */
[----:B------:R-:W-:Y:S01]  /*4270*/  BPT.TRAP 0x1 ;  /* 0x000000040000795c */ /* 0x000fe20000300000 */
.L_x_2131:
[----:B-1----:R-:W-:Y:S05]  /*4280*/  @P1 BRA `(.L_x_2129) ;  /* 0x0000000000081947 */ /* 0x002fea0003800000 */
[----:B------:R-:W1:Y:S02]  /*4290*/  SYNCS.PHASECHK.TRANS64.TRYWAIT P1, [UR6+0x16850], R5 ;  /* 0x01685005ff0075a7 */ /* 0x000e640008020146 */
[----:B-1----:R-:W-:Y:S05]  /*42a0*/  @!P1 BRA `(.L_x_2132) ;  /* 0x000000b400189947 */ /* 0x002fea0003800000 */
.L_x_2129:
        /* <DEDUP_REMOVED lines=51> */
.L_x_2133:
[----:B------:R-:W-:Y:S01]  /*45e0*/  UISETP.NE.AND UP0, UPT, UR48, URZ, UPT ;  /* 0x0000003f3000728c */ /* 0x000fe2000bf05270 */
[----:B------:R-:W-:Y:S02]  /*45f0*/  VIADD R123, R17, UR40 ;  /* 0x00000028117b7c36 */ /* 0x000fe40008000000 */
[----:B------:R-:W-:Y:S01]  /*4600*/  FMUL.FTZ R138, R28, UR22 ;  /* 0x000000161c8a7c20 */ /* 0x000fe20008410000 */
[----:B------:R-:W-:Y:S01]  /*4610*/  FMUL.FTZ R7, R30, UR22 ;  /* 0x000000161e077c20 */ /* 0x000fe20008410000 */
[----:B------:R-:W-:Y:S01]  /*4620*/  FMUL.FTZ R20, R46, UR22 ;  /* 0x000000162e147c20 */ /* 0x000fe20008410000 */
[----:B------:R-:W1:Y:S01]  /*4630*/  LDC R30, c[0x0][0x2f0] ;  /* 0x0000bc00ff1e7b82 */ /* 0x000e620000000800 */
[----:B------:R-:W-:Y:S01]  /*4640*/  PLOP3.LUT P1, PT, PT, PT, UP0, 0x80, 0x0 ;  /* 0x000000000000781c */ /* 0x000fe20003f2f008 */
[----:B------:R-:W-:Y:S01]  /*4650*/  FMUL.FTZ R134, R24, UR22 ;  /* 0x0000001618867c20 */ /* 0x000fe20008410000 */
[----:B------:R-:W-:Y:S01]  /*4660*/  PLOP3.LUT P2, PT, PT, PT, UP0, 0x80, 0x0 ;  /* 0x000000000000781c */ /* 0x000fe20003f4f008 */
[----:B------:R-:W-:Y:S01]  /*4670*/  FMUL.FTZ R136, R25, UR22 ;  /* 0x0000001619887c20 */ /* 0x000fe20008410000 */
[----:B------:R-:W-:Y:S01]  /*4680*/  FMUL.FTZ R132, R29, UR22 ;  /* 0x000000161d847c20 */ /* 0x000fe20008410000 */
[----:B------:R-:W-:Y:S01]  /*4690*/  @UP0 ULDC UR6, c[0x0][0x44c] ;  /* 0x0001130000060ab9 */ /* 0x000fe20000000800 */
[----:B------:R-:W-:Y:S01]  /*46a0*/  MUFU.TANH R138, R138 ;  /* 0x0000008a008a7308 */ /* 0x000fe20000002400 */
[----:B------:R-:W-:Y:S01]  /*46b0*/  FMUL.FTZ R128, R33, UR22 ;  /* 0x0000001621807c20 */ /* 0x000fe20008410000 */
[----:B------:R-:W-:Y:S01]  /*46c0*/  FMUL.FTZ R130, R32, UR22 ;  /* 0x0000001620827c20 */ /* 0x000fe20008410000 */
[----:B------:R-:W-:Y:S01]  /*46d0*/  FMUL.FTZ R126, R36, UR22 ;  /* 0x00000016247e7c20 */ /* 0x000fe20008410000 */
[----:B------:R-:W-:Y:S01]  /*46e0*/  FMUL.FTZ R8, R31, UR22 ;  /* 0x000000161f087c20 */ /* 0x000fe20008410000 */
[----:B------:R-:W-:Y:S01]  /*46f0*/  FMUL.FTZ R124, R37, UR22 ;  /* 0x00000016257c7c20 */ /* 0x000fe20008410000 */
[----:B------:R-:W-:Y:S01]  /*4700*/  FMUL.FTZ R120, R40, UR22 ;  /* 0x0000001628787c20 */ /* 0x000fe20008410000 */
[----:B------:R-:W-:Y:S01]  /*4710*/  @P1 IMAD.HI.U32 R28, R123, UR6, RZ ;  /* 0x000000067b1c1c27 */ /* 0x000fe2000f8e00ff */
[----:B------:R-:W-:Y:S01]  /*4720*/  @UP0 ULDC UR6, c[0x0][0x450] ;  /* 0x0001140000060ab9 */ /* 0x000fe20000000800 */
[----:B------:R-:W2:Y:S02]  /*4730*/  MUFU.TANH R134, R134 ;  /* 0x0000008600867308 */ /* 0x000ea40000002400 */
[----:B------:R-:W-:Y:S01]  /*4740*/  FMUL.FTZ R15, R41, UR22 ;  /* 0x00000016290f7c20 */ /* 0x000fe20008410000 */
[----:B------:R-:W-:Y:S01]  /*4750*/  FMUL.FTZ R24, R44, UR22 ;  /* 0x000000162c187c20 */ /* 0x000fe20008410000 */
[----:B------:R-:W-:Y:S01]  /*4760*/  @P2 SHF.R.U32.HI R123, RZ, UR6, R28 ;  /* 0x00000006ff7b2c19 */ /* 0x000fe2000801161c */
[----:B------:R-:W-:Y:S01]  /*4770*/  UMOV UR6, 0xffffff80 ;  /* 0xffffff8000067882 */ /* 0x000fe20000000000 */
[----:B------:R-:W-:Y:S01]  /*4780*/  FMUL.FTZ R9, R34, UR22 ;  /* 0x0000001622097c20 */ /* 0x000fe20008410000 */
[----:B------:R-:W-:Y:S01]  /*4790*/  UIMAD UR6, UR25, UR6, 0x1 ;  /* 0x00000001190674a4 */ /* 0x000fe2000f8e0206 */
[----:B------:R-:W-:Y:S01]  /*47a0*/  FMUL.FTZ R34, R45, UR22 ;  /* 0x000000162d227c20 */ /* 0x000fe20008410000 */
[----:B------:R-:W3:Y:S01]  /*47b0*/  SHFL.IDX PT, R46, R123, RZ, 0x1c1f ;  /* 0x001c1fff7b2e7589 */ /* 0x000ee200000e0000 */
[----:B------:R-:W4:Y:S01]  /*47c0*/  MUFU.TANH R136, R136 ;  /* 0x0000008800887308 */ /* 0x000f220000002400 */
[----:B------:R-:W-:Y:S01]  /*47d0*/  FMUL.FTZ R36, R48, UR22 ;  /* 0x0000001630247c20 */ /* 0x000fe20008410000 */
[----:B------:R-:W-:Y:S01]  /*47e0*/  FMUL.FTZ R32, R49, UR22 ;  /* 0x0000001631207c20 */ /* 0x000fe20008410000 */
[----:B------:R-:W-:-:S02]  /*47f0*/  IMAD.U32 R121, RZ, RZ, UR6 ;  /* 0x00000006ff797e24 */ /* 0x000fc4000f8e00ff */
[----:B------:R-:W-:Y:S01]  /*4800*/  FMUL.FTZ R11, R38, UR22 ;  /* 0x00000016260b7c20 */ /* 0x000fe20008410000 */
[----:B------:R-:W-:Y:S01]  /*4810*/  FMUL.FTZ R38, R52, UR22 ;  /* 0x0000001634267c20 */ /* 0x000fe20008410000 */
[----:B------:R-:W-:Y:S01]  /*4820*/  FMUL.FTZ R40, R53, UR22 ;  /* 0x0000001635287c20 */ /* 0x000fe20008410000 */
[----:B------:R-:W-:Y:S01]  /*4830*/  IMAD R121, R16, -0x2, R121 ;  /* 0xfffffffe10797824 */ /* 0x000fe200078e0279 */
[----:B------:R-:W5:Y:S01]  /*4840*/  MUFU.TANH R132, R132 ;  /* 0x0000008400847308 */ /* 0x000f620000002400 */
[----:B------:R-:W-:Y:S01]  /*4850*/  FMUL.FTZ R25, R50, UR22 ;  /* 0x0000001632197c20 */ /* 0x000fe20008410000 */
[----:B------:R-:W-:Y:S01]  /*4860*/  FMUL.FTZ R13, R42, UR22 ;  /* 0x000000162a0d7c20 */ /* 0x000fe20008410000 */
[----:B-1----:R-:W-:Y:S02]  /*4870*/  IMAD R121, R30, UR47, R121 ;  /* 0x0000002f1e797c24 */ /* 0x002fe4000f8e0279 */
        /* <DEDUP_REMOVED lines=11> */
[----:B---3--:R-:W-:Y:S01]  /*4930*/  IADD3 R33, R46, -UR21, R121 ;  /* 0x800000152e217c10 */ /* 0x008fe2000fffe079 */
[----:B------:R-:W3:Y:S01]  /*4940*/  MUFU.TANH R128, R128 ;  /* 0x0000008000807308 */ /* 0x000ee20000002400 */
[----:B------:R-:W-:Y:S01]  /*4950*/  FMUL.FTZ R46, R61, UR22 ;  /* 0x000000163d2e7c20 */ /* 0x000fe20008410000 */
[----:B------:R-:W-:Y:S01]  /*4960*/  FMUL.FTZ R72, R72, UR22 ;  /* 0x0000001648487c20 */ /* 0x000fe20008410000 */
[----:B------:R-:W-:Y:S01]  /*4970*/  ISETP.GT.AND P1, PT, R33, RZ, PT ;  /* 0x000000ff2100720c */ /* 0x000fe20003f24270 */
[----:B------:R-:W-:Y:S01]  /*4980*/  FMUL.FTZ R73, R73, UR22 ;  /* 0x0000001649497c20 */ /* 0x000fe20008410000 */
[C---:B------:R-:W-:Y:S01]  /*4990*/  ISETP.GT.AND P2, PT, R33.reuse, 0x1, PT ;  /* 0x000000012100780c */ /* 0x040fe20003f44270 */
[----:B------:R-:W-:Y:S01]  /*49a0*/  FMUL.FTZ R76, R76, UR22 ;  /* 0x000000164c4c7c20 */ /* 0x000fe20008410000 */
[----:B--2---:R-:W-:Y:S01]  /*49b0*/  FSEL R134, R134, -INF , P1 ;  /* 0xff80000086867808 */ /* 0x004fe20000800000 */
[----:B------:R-:W2:Y:S01]  /*49c0*/  MUFU.TANH R126, R126 ;  /* 0x0000007e007e7308 */ /* 0x000ea20000002400 */
[----:B------:R-:W-:Y:S01]  /*49d0*/  ISETP.GT.AND P1, PT, R33, 0x8, PT ;  /* 0x000000082100780c */ /* 0x000fe20003f24270 */
[----:B------:R-:W-:Y:S01]  /*49e0*/  FMUL.FTZ R77, R77, UR22 ;  /* 0x000000164d4d7c20 */ /* 0x000fe20008410000 */
[----:B----4-:R-:W-:Y:S01]  /*49f0*/  FSEL R136, R136, -INF , P2 ;  /* 0xff80000088887808 */ /* 0x010fe20001000000 */
[----:B------:R-:W-:Y:S01]  /*4a00*/  FMUL.FTZ R80, R80, UR22 ;  /* 0x0000001650507c20 */ /* 0x000fe20008410000 */
[----:B------:R-:W-:Y:S01]  /*4a10*/  FMNMX.FTZ R31, R134, R3, !PT ;  /* 0x00000003861f7209 */ /* 0x000fe20007810000 */
[----:B------:R-:W-:Y:S01]  /*4a20*/  FMUL.FTZ R81, R81, UR22 ;  /* 0x0000001651517c20 */ /* 0x000fe20008410000 */
[----:B------:R-:W-:Y:S01]  /*4a30*/  ISETP.GT.AND P2, PT, R33, 0x9, PT ;  /* 0x000000092100780c */ /* 0x000fe20003f44270 */
[----:B------:R-:W4:Y:S01]  /*4a40*/  MUFU.TANH R124, R124 ;  /* 0x0000007c007c7308 */ /* 0x000f220000002400 */
[----:B------:R-:W-:Y:S01]  /*4a50*/  FSEL R138, R138, -INF , P1 ;  /* 0xff8000008a8a7808 */ /* 0x000fe20000800000 */
[----:B------:R-:W-:Y:S01]  /*4a60*/  FMUL.FTZ R84, R84, UR22 ;  /* 0x0000001654547c20 */ /* 0x000fe20008410000 */
[----:B------:R-:W-:Y:S01]  /*4a70*/  FMNMX.FTZ R31, R136, R31, !PT ;  /* 0x0000001f881f7209 */ /* 0x000fe20007810000 */
[----:B------:R-:W-:Y:S01]  /*4a80*/  FMUL.FTZ R85, R85, UR22 ;  /* 0x0000001655557c20 */ /* 0x000fe20008410000 */
[----:B------:R-:W-:Y:S01]  /*4a90*/  ISETP.GT.AND P1, PT, R33, 0x10, PT ;  /* 0x000000102100780c */ /* 0x000fe20003f24270 */
[----:B------:R-:W-:Y:S01]  /*4aa0*/  FMUL.FTZ R10, R35, UR22 ;  /* 0x00000016230a7c20 */ /* 0x000fe20008410000 */
[----:B-----5:R-:W-:Y:S01]  /*4ab0*/  FSEL R132, R132, -INF , P2 ;  /* 0xff80000084847808 */ /* 0x020fe20001000000 */
[----:B------:R-:W5:Y:S01]  /*4ac0*/  MUFU.TANH R120, R120 ;  /* 0x0000007800787308 */ /* 0x000f620000002400 */
[----:B------:R-:W-:Y:S01]  /*4ad0*/  FMNMX.FTZ R31, R138, R31, !PT ;  /* 0x0000001f8a1f7209 */ /* 0x000fe20007810000 */
[----:B------:R-:W-:Y:S01]  /*4ae0*/  FMUL.FTZ R35, R66, UR22 ;  /* 0x0000001642237c20 */ /* 0x000fe20008410000 */
[C---:B------:R-:W-:Y:S01]  /*4af0*/  ISETP.GT.AND P2, PT, R33.reuse, 0x11, PT ;  /* 0x000000112100780c */ /* 0x040fe20003f44270 */
[----:B------:R-:W5:Y:S01]  /*4b00*/  SHFL.IDX PT, R66, R123, 0x1, 0x1c1f ;  /* 0x003c1f007b427f89 */ /* 0x000f6200000e0000 */
[----:B-1----:R-:W-:Y:S01]  /*4b10*/  FSEL R130, R130, -INF , P1 ;  /* 0xff80000082827808 */ /* 0x002fe20000800000 */
[----:B0-----:R-:W-:Y:S01]  /*4b20*/  FMUL.FTZ R5, R26, UR22 ;  /* 0x000000161a057c20 */ /* 0x001fe20008410000 */
[----:B------:R-:W-:Y:S01]  /*4b30*/  FMNMX.FTZ R31, R132, R31, !PT ;  /* 0x0000001f841f7209 */ /* 0x000fe20007810000 */
[----:B------:R-:W0:Y:S01]  /*4b40*/  MUFU.TANH R15, R15 ;  /* 0x0000000f000f7308 */ /* 0x000e220000002400 */
[----:B------:R-:W-:Y:S01]  /*4b50*/  ISETP.GT.AND P1, PT, R33, 0x18, PT ;  /* 0x000000182100780c */ /* 0x000fe20003f24270 */
[----:B------:R-:W-:Y:S01]  /*4b60*/  FMUL.FTZ R12, R39, UR22 ;  /* 0x00000016270c7c20 */ /* 0x000fe20008410000 */
[----:B---3--:R-:W-:Y:S01]  /*4b70*/  FSEL R128, R128, -INF , P2 ;  /* 0xff80000080807808 */ /* 0x008fe20001000000 */
[----:B------:R-:W-:Y:S01]  /*4b80*/  FMUL.FTZ R28, R55, UR22 ;  /* 0x00000016371c7c20 */ /* 0x000fe20008410000 */
[----:B------:R-:W-:Y:S01]  /*4b90*/  FMNMX.FTZ R31, R130, R31, !PT ;  /* 0x0000001f821f7209 */ /* 0x000fe20007810000 */
[----:B------:R-:W-:Y:S01]  /*4ba0*/  FMUL.FTZ R39, R70, UR22 ;  /* 0x0000001646277c20 */ /* 0x000fe20008410000 */
[----:B------:R-:W-:Y:S01]  /*4bb0*/  ISETP.GT.AND P2, PT, R33, 0x19, PT ;  /* 0x000000192100780c */ /* 0x000fe20003f44270 */
[----:B------:R-:W1:Y:S01]  /*4bc0*/  MUFU.TANH R24, R24 ;  /* 0x0000001800187308 */ /* 0x000e620000002400 */
[----:B--2---:R-:W-:Y:S01]  /*4bd0*/  FSEL R126, R126, -INF , P1 ;  /* 0xff8000007e7e7808 */ /* 0x004fe20000800000 */
[----:B------:R-:W-:Y:S01]  /*4be0*/  FMUL.FTZ R14, R43, UR22 ;  /* 0x000000162b0e7c20 */ /* 0x000fe20008410000 */
[----:B------:R-:W-:Y:S01]  /*4bf0*/  FMNMX.FTZ R31, R128, R31, !PT ;  /* 0x0000001f801f7209 */ /* 0x000fe20007810000 */
[----:B------:R-:W-:Y:S01]  /*4c00*/  FMUL.FTZ R43, R74, UR22 ;  /* 0x000000164a2b7c20 */ /* 0x000fe20008410000 */
[----:B------:R-:W-:Y:S01]  /*4c10*/  ISETP.GT.AND P1, PT, R33, 0x20, PT ;  /* 0x000000202100780c */ /* 0x000fe20003f24270 */
[----:B------:R-:W-:Y:S01]  /*4c20*/  FMUL.FTZ R21, R47, UR22 ;  /* 0x000000162f157c20 */ /* 0x000fe20008410000 */
[----:B----4-:R-:W-:Y:S01]  /*4c30*/  FSEL R124, R124, -INF , P2 ;  /* 0xff8000007c7c7808 */ /* 0x010fe20001000000 */
[----:B------:R-:W2:Y:S01]  /*4c40*/  MUFU.TANH R34, R34 ;  /* 0x0000002200227308 */ /* 0x000ea20000002400 */
[----:B------:R-:W-:Y:S01]  /*4c50*/  FMNMX.FTZ R31, R126, R31, !PT ;  /* 0x0000001f7e1f7209 */ /* 0x000fe20007810000 */
[----:B------:R-:W-:Y:S01]  /*4c60*/  FMUL.FTZ R47, R78, UR22 ;  /* 0x000000164e2f7c20 */ /* 0x000fe20008410000 */
[----:B------:R-:W-:Y:S01]  /*4c70*/  ISETP.GT.AND P2, PT, R33, 0x21, PT ;  /* 0x000000212100780c */ /* 0x000fe20003f44270 */
[----:B------:R-:W-:Y:S01]  /*4c80*/  FMUL.FTZ R26, R51, UR22 ;  /* 0x00000016331a7c20 */ /* 0x000fe20008410000 */
[----:B-----5:R-:W-:Y:S01]  /*4c90*/  FSEL R120, R120, -INF , P1 ;  /* 0xff80000078787808 */ /* 0x020fe20000800000 */
[----:B------:R-:W-:Y:S01]  /*4ca0*/  FMUL.FTZ R51, R82, UR22 ;  /* 0x0000001652337c20 */ /* 0x000fe20008410000 */
[----:B------:R-:W-:Y:S01]  /*4cb0*/  FMNMX.FTZ R31, R124, R31, !PT ;  /* 0x0000001f7c1f7209 */ /* 0x000fe20007810000 */
[----:B------:R-:W3:Y:S01]  /*4cc0*/  MUFU.TANH R36, R36 ;  /* 0x0000002400247308 */ /* 0x000ee20000002400 */
[----:B------:R-:W-:Y:S01]  /*4cd0*/  ISETP.GT.AND P1, PT, R33, 0x28, PT ;  /* 0x000000282100780c */ /* 0x000fe20003f24270 */
[----:B------:R-:W-:Y:S01]  /*4ce0*/  FMUL.FTZ R30, R59, UR22 ;  /* 0x000000163b1e7c20 */ /* 0x000fe20008410000 */
[----:B0-----:R-:W-:Y:S01]  /*4cf0*/  FSEL R52, R15, -INF , P2 ;  /* 0xff8000000f347808 */ /* 0x001fe20001000000 */
[----:B------:R-:W-:Y:S01]  /*4d00*/  FMUL.FTZ R59, R86, UR22 ;  /* 0x00000016563b7c20 */ /* 0x000fe20008410000 */
[----:B------:R-:W-:Y:S01]  /*4d10*/  FMNMX.FTZ R31, R120, R31, !PT ;  /* 0x0000001f781f7209 */ /* 0x000fe20007810000 */
[----:B------:R-:W-:Y:S01]  /*4d20*/  FMUL.FTZ R37, R67, UR22 ;  /* 0x0000001643257c20 */ /* 0x000fe20008410000 */
[----:B------:R-:W-:Y:S01]  /*4d30*/  ISETP.GT.AND P2, PT, R33, 0x29, PT ;  /* 0x000000292100780c */ /* 0x000fe20003f44270 */
[----:B------:R-:W0:Y:S01]  /*4d40*/  MUFU.TANH R32, R32 ;  /* 0x0000002000207308 */ /* 0x000e220000002400 */
[----:B-1----:R-:W-:Y:S01]  /*4d50*/  FSEL R50, R24, -INF , P1 ;  /* 0xff80000018327808 */ /* 0x002fe20000800000 */
[----:B------:R-:W-:Y:S01]  /*4d60*/  FMUL.FTZ R41, R71, UR22 ;  /* 0x0000001647297c20 */ /* 0x000fe20008410000 */
[----:B------:R-:W-:Y:S01]  /*4d70*/  FMNMX.FTZ R31, R52, R31, !PT ;  /* 0x0000001f341f7209 */ /* 0x000fe20007810000 */
[----:B------:R-:W-:Y:S01]  /*4d80*/  FMUL.FTZ R45, R75, UR22 ;  /* 0x000000164b2d7c20 */ /* 0x000fe20008410000 */
[----:B------:R-:W-:Y:S01]  /*4d90*/  ISETP.GT.AND P1, PT, R33, 0x30, PT ;  /* 0x000000302100780c */ /* 0x000fe20003f24270 */
[----:B------:R-:W-:Y:S01]  /*4da0*/  FMUL.FTZ R49, R79, UR22 ;  /* 0x000000164f317c20 */ /* 0x000fe20008410000 */
[----:B--2---:R-:W-:Y:S01]  /*4db0*/  FSEL R34, R34, -INF , P2 ;  /* 0xff80000022227808 */ /* 0x004fe20001000000 */
[----:B------:R-:W1:Y:S01]  /*4dc0*/  MUFU.TANH R38, R38 ;  /* 0x0000002600267308 */ /* 0x000e620000002400 */
[----:B------:R-:W-:Y:S01]  /*4dd0*/  FMNMX.FTZ R31, R50, R31, !PT ;  /* 0x0000001f321f7209 */ /* 0x000fe20007810000 */
[----:B------:R-:W-:Y:S01]  /*4de0*/  FMUL.FTZ R53, R83, UR22 ;  /* 0x0000001653357c20 */ /* 0x000fe20008410000 */
[----:B------:R-:W-:Y:S01]  /*4df0*/  ISETP.GT.AND P2, PT, R33, 0x31, PT ;  /* 0x000000312100780c */ /* 0x000fe20003f44270 */
[----:B------:R-:W-:Y:S01]  /*4e00*/  FMUL.FTZ R61, R87, UR22 ;  /* 0x00000016573d7c20 */ /* 0x000fe20008410000 */
[----:B---3--:R-:W-:Y:S01]  /*4e10*/  FSEL R36, R36, -INF , P1 ;  /* 0xff80000024247808 */ /* 0x008fe20000800000 */
[----:B------:R-:W-:Y:S01]  /*4e20*/  ULEA UR6, UR38, UR45, 0x3 ;  /* 0x0000002d26067291 */ /* 0x000fe2000f8e183f */
[----:B------:R-:W-:Y:S01]  /*4e30*/  FMNMX.FTZ R31, R34, R31, !PT ;  /* 0x0000001f221f7209 */ /* 0x000fe20007810000 */
[----:B------:R-:W2:Y:S01]  /*4e40*/  MUFU.TANH R40, R40 ;  /* 0x0000002800287308 */ /* 0x000ea20000002400 */
[----:B------:R-:W-:Y:S01]  /*4e50*/  ISETP.GT.AND P1, PT, R33, 0x38, PT ;  /* 0x000000382100780c */ /* 0x000fe20003f24270 */
[----:B------:R-:W-:Y:S01]  /*4e60*/  UIADD3 UR6, UR6, 0x16840, URZ ;  /* 0x0001684006067890 */ /* 0x000fe2000fffe03f */
[----:B0-----:R-:W-:-:S02]  /*4e70*/  FSEL R32, R32, -INF , P2 ;  /* 0xff80000020207808 */ /* 0x001fc40001000000 */
[----:B------:R-:W-:Y:S01]  /*4e80*/  FMNMX.FTZ R31, R36, R31, !PT ;  /* 0x0000001f241f7209 */ /* 0x000fe20007810000 */
[----:B------:R-:W-:Y:S01]  /*4e90*/  UPRMT UR6, UR43, 0x654, UR6 ;  /* 0x000006542b067896 */ /* 0x000fe20008000006 */
[C---:B------:R-:W-:Y:S01]  /*4ea0*/  ISETP.GT.AND P2, PT, R33.reuse, 0x39, PT ;  /* 0x000000392100780c */ /* 0x040fe20003f44270 */
[----:B------:R-:W0:Y:S01]  /*4eb0*/  MUFU.TANH R42, R42 ;  /* 0x0000002a002a7308 */ /* 0x000e220000002400 */
[----:B-1----:R-:W-:Y:S02]  /*4ec0*/  FSEL R38, R38, -INF , P1 ;  /* 0xff80000026267808 */ /* 0x002fe40000800000 */
[----:B------:R-:W-:Y:S02]  /*4ed0*/  FMNMX.FTZ R31, R32, R31, !PT ;  /* 0x0000001f201f7209 */ /* 0x000fe40007810000 */
[C---:B------:R-:W-:Y:S02]  /*4ee0*/  ISETP.GT.AND P1, PT, R33.reuse, 0x40, PT ;  /* 0x000000402100780c */ /* 0x040fe40003f24270 */
[----:B------:R-:W-:Y:S01]  /*4ef0*/  FMNMX.FTZ R31, R38, R31, !PT ;  /* 0x0000001f261f7209 */ /* 0x000fe20007810000 */
[----:B------:R-:W1:Y:S01]  /*4f00*/  MUFU.TANH R44, R44 ;  /* 0x0000002c002c7308 */ /* 0x000e620000002400 */
[----:B--2---:R-:W-:Y:S01]  /*4f10*/  FSEL R40, R40, -INF , P2 ;  /* 0xff80000028287808 */ /* 0x004fe20001000000 */
[----:B------:R-:W-:Y:S01]  /*4f20*/  SYNCS.ARRIVE.TRANS64.RED.A1T0 RZ, [UR6], RZ ;  /* 0x000000ffffff79a7 */ /* 0x000fe20008100406 */
[----:B------:R-:W-:-:S02]  /*4f30*/  ISETP.GT.AND P2, PT, R33, 0x41, PT ;  /* 0x000000412100780c */ /* 0x000fc40003f44270 */
[----:B------:R-:W-:-:S03]  /*4f40*/  FMNMX.FTZ R31, R40, R31, !PT ;  /* 0x0000001f281f7209 */ /* 0x000fc60007810000 */
[----:B------:R-:W2:Y:S01]  /*4f50*/  MUFU.TANH R48, R48 ;  /* 0x0000003000307308 */ /* 0x000ea20000002400 */
[----:B0-----:R-:W-:Y:S02]  /*4f60*/  FSEL R42, R42, -INF , P1 ;  /* 0xff8000002a2a7808 */ /* 0x001fe40000800000 */
        /* <DEDUP_REMOVED lines=41> */
[----:B------:R-:W-:Y:S01]  /*5200*/  FMNMX.FTZ R15, R72, R31, !PT ;  /* 0x0000001f480f7209 */ /* 0x000fe20007810000 */
[----:B------:R-:W-:Y:S02]  /*5210*/  FMUL.FTZ R31, R62, UR22 ;  /* 0x000000163e1f7c20 */ /* 0x000fe40008410000 */
[----:B------:R-:W1:Y:S01]  /*5220*/  MUFU.TANH R81, R81 ;  /* 0x0000005100517308 */ /* 0x000e620000002400 */
[----:B--2---:R-:W-:Y:S02]  /*5230*/  FSEL R76, R77, -INF , P2 ;  /* 0xff8000004d4c7808 */ /* 0x004fe40001000000 */
        /* <DEDUP_REMOVED lines=8> */
[----:B------:R-:W-:Y:S01]  /*52c0*/  ISETP.GT.AND P2, PT, R33, 0x79, PT ;  /* 0x000000792100780c */ /* 0x000fe20003f44270 */
[----:B------:R-:W-:Y:S01]  /*52d0*/  FMUL.FTZ R33, R63, UR22 ;  /* 0x000000163f217c20 */ /* 0x000fe20008410000 */
[----:B------:R-:W-:Y:S02]  /*52e0*/  FMNMX.FTZ R15, R80, R15, !PT ;  /* 0x0000000f500f7209 */ /* 0x000fe40007810000 */
[----:B------:R-:W-:Y:S01]  /*52f0*/  IADD3 R63, R66, -UR21, R121 ;  /* 0x80000015423f7c10 */ /* 0x000fe2000fffe079 */
[----:B------:R-:W1:Y:S01]  /*5300*/  MUFU.TANH R5, R5 ;  /* 0x0000000500057308 */ /* 0x000e620000002400 */
[----:B--2---:R-:W-:Y:S02]  /*5310*/  FSEL R84, R84, -INF , P1 ;  /* 0xff80000054547808 */ /* 0x004fe40000800000 */
[----:B------:R-:W-:-:S02]  /*5320*/  ISETP.GT.AND P3, PT, R63, 0x1, PT ;  /* 0x000000013f00780c */ /* 0x000fc40003f64270 */
[----:B------:R-:W-:-:S03]  /*5330*/  FMNMX.FTZ R15, R84, R15, !PT ;  /* 0x0000000f540f7209 */ /* 0x000fc60007810000 */
[----:B------:R-:W2:Y:S01]  /*5340*/  MUFU.TANH R6, R6 ;  /* 0x0000000600067308 */ /* 0x000ea20000002400 */
[----:B0-----:R-:W-:Y:S02]  /*5350*/  FSEL R122, R85, -INF , P2 ;  /* 0xff800000557a7808 */ /* 0x001fe40001000000 */
[----:B------:R-:W-:Y:S02]  /*5360*/  ISETP.GT.AND P2, PT, R63, RZ, PT ;  /* 0x000000ff3f00720c */ /* 0x000fe40003f44270 */
[----:B------:R-:W-:-:S03]  /*5370*/  FMNMX.FTZ R15, R122, R15, !PT ;  /* 0x0000000f7a0f7209 */ /* 0x000fc60007810000 */
[----:B------:R-:W0:Y:S01]  /*5380*/  MUFU.TANH R7, R7 ;  /* 0x0000000700077308 */ /* 0x000e220000002400 */
[----:B-1----:R-:W-:Y:S01]  /*5390*/  FSEL R5, R5, -INF , P2 ;  /* 0xff80000005057808 */ /* 0x002fe20001000000 */
[----:B------:R-:W1:Y:S01]  /*53a0*/  SHFL.BFLY PT, R24, R15, 0x2, 0x1f ;  /* 0x0c401f000f187f89 */ /* 0x000e6200000e0000 */
[----:B------:R-:W-:Y:S02]  /*53b0*/  ISETP.GT.AND P2, PT, R63, 0x8, PT ;  /* 0x000000083f00780c */ /* 0x000fe40003f44270 */
[----:B------:R-:W-:-:S03]  /*53c0*/  FMNMX.FTZ R65, R5, R4, !PT ;  /* 0x0000000405417209 */ /* 0x000fc60007810000 */
[----:B------:R-:W3:Y:S01]  /*53d0*/  MUFU.TANH R8, R8 ;  /* 0x0000000800087308 */ /* 0x000ee20000002400 */
        /* <DEDUP_REMOVED lines=8> */
[----:B---3--:R-:W-:Y:S02]  /*5460*/  FSEL R8, R8, -INF , P3 ;  /* 0xff80000008087808 */ /* 0x008fe40001800000 */
[----:B-1----:R-:W-:Y:S02]  /*5470*/  FMNMX.FTZ R24, R15, R24, !PT ;  /* 0x000000180f187209 */ /* 0x002fe40007810000 */
[----:B------:R-:W1:Y:S01]  /*5480*/  LDC R15, c[0x0][0x988] ;  /* 0x00026200ff0f7b82 */ /* 0x000e620000000800 */
[----:B------:R-:W-:Y:S02]  /*5490*/  ISETP.GT.AND P3, PT, R63, 0x11, PT ;  /* 0x000000113f00780c */ /* 0x000fe40003f64270 */
[----:B------:R-:W3:Y:S01]  /*54a0*/  MUFU.TANH R11, R11 ;  /* 0x0000000b000b7308 */ /* 0x000ee20000002400 */
[----:B------:R-:W4:Y:S01]  /*54b0*/  SHFL.BFLY PT, R55, R24, 0x1, 0x1f ;  /* 0x0c201f0018377f89 */ /* 0x000f2200000e0000 */
[----:B--2---:R-:W-:-:S02]  /*54c0*/  FSEL R74, R9, -INF , P2 ;  /* 0xff800000094a7808 */ /* 0x004fc40001000000 */
[----:B------:R-:W-:Y:S02]  /*54d0*/  FMNMX.FTZ R65, R8, R65, !PT ;  /* 0x0000004108417209 */ /* 0x000fe40007810000 */
[C---:B------:R-:W-:Y:S02]  /*54e0*/  ISETP.GT.AND P2, PT, R63.reuse, 0x18, PT ;  /* 0x000000183f00780c */ /* 0x040fe40003f44270 */
[----:B------:R-:W2:Y:S01]  /*54f0*/  MUFU.TANH R12, R12 ;  /* 0x0000000c000c7308 */ /* 0x000ea20000002400 */
[----:B0-----:R-:W-:Y:S02]  /*5500*/  FSEL R10, R10, -INF , P3 ;  /* 0xff8000000a0a7808 */ /* 0x001fe40001800000 */
[----:B------:R-:W-:Y:S02]  /*5510*/  FMNMX.FTZ R65, R74, R65, !PT ;  /* 0x000000414a417209 */ /* 0x000fe40007810000 */
[----:B------:R-:W-:Y:S02]  /*5520*/  ISETP.GT.AND P3, PT, R63, 0x19, PT ;  /* 0x000000193f00780c */ /* 0x000fe40003f64270 */
[----:B------:R-:W-:Y:S01]  /*5530*/  FMNMX.FTZ R65, R10, R65, !PT ;  /* 0x000000410a417209 */ /* 0x000fe20007810000 */
[----:B------:R-:W0:Y:S01]  /*5540*/  MUFU.TANH R13, R13 ;  /* 0x0000000d000d7308 */ /* 0x000e220000002400 */
[----:B---3--:R-:W-:-:S02]  /*5550*/  FSEL R78, R11, -INF , P2 ;  /* 0xff8000000b4e7808 */ /* 0x008fc40001000000 */
[----:B------:R-:W-:Y:S02]  /*5560*/  ISETP.GT.AND P2, PT, R63, 0x20, PT ;  /* 0x000000203f00780c */ /* 0x000fe40003f44270 */
[----:B------:R-:W-:-:S03]  /*5570*/  FMNMX.FTZ R65, R78, R65, !PT ;  /* 0x000000414e417209 */ /* 0x000fc60007810000 */
[----:B------:R-:W3:Y:S01]  /*5580*/  MUFU.TANH R14, R14 ;  /* 0x0000000e000e7308 */ /* 0x000ee20000002400 */
[----:B--2---:R-:W-:Y:S02]  /*5590*/  FSEL R12, R12, -INF , P3 ;  /* 0xff8000000c0c7808 */ /* 0x004fe40001800000 */
[----:B----4-:R-:W-:Y:S02]  /*55a0*/  FMNMX.FTZ R24, R24, R55, !PT ;  /* 0x0000003718187209 */ /* 0x010fe40007810000 */
[----:B------:R-:W-:Y:S02]  /*55b0*/  ISETP.GT.AND P3, PT, R63, 0x21, PT ;  /* 0x000000213f00780c */ /* 0x000fe40003f64270 */
[----:B------:R-:W-:Y:S01]  /*55c0*/  FMNMX.FTZ R65, R12, R65, !PT ;  /* 0x000000410c417209 */ /* 0x000fe20007810000 */
[----:B------:R-:W2:Y:S01]  /*55d0*/  MUFU.TANH R20, R20 ;  /* 0x0000001400147308 */ /* 0x000ea20000002400 */
[----:B0-----:R-:W-:Y:S01]  /*55e0*/  FSEL R82, R13, -INF , P2 ;  /* 0xff8000000d527808 */ /* 0x001fe20001000000 */
[----:B-1----:R-:W-:Y:S01]  /*55f0*/  FMUL.FTZ R55, R24, R15 ;  /* 0x0000000f18377220 */ /* 0x002fe20000410000 */
[----:B------:R-:W-:-:S02]  /*5600*/  ISETP.GT.AND P2, PT, R63, 0x28, PT ;  /* 0x000000283f00780c */ /* 0x000fc40003f44270 */
[----:B------:R-:W-:Y:S02]  /*5610*/  FMNMX.FTZ R65, R82, R65, !PT ;  /* 0x0000004152417209 */ /* 0x000fe40007810000 */
[----:B------:R-:W-:Y:S01]  /*5620*/  FSETP.NEU.FTZ.AND P1, PT, R24, -INF , PT ;  /* 0xff8000001800780b */ /* 0x000fe20003f3d000 */
[----:B------:R-:W0:Y:S01]  /*5630*/  MUFU.TANH R21, R21 ;  /* 0x0000001500157308 */ /* 0x000e220000002400 */
[----:B---3--:R-:W-:Y:S02]  /*5640*/  FSEL R14, R14, -INF , P3 ;  /* 0xff8000000e0e7808 */ /* 0x008fe40001800000 */
[----:B------:R-:W-:Y:S02]  /*5650*/  ISETP.GT.AND P3, PT, R63, 0x29, PT ;  /* 0x000000293f00780c */ /* 0x000fe40003f64270 */
[----:B------:R-:W-:Y:S02]  /*5660*/  FMNMX.FTZ R65, R14, R65, !PT ;  /* 0x000000410e417209 */ /* 0x000fe40007810000 */
[----:B------:R-:W-:Y:S01]  /*5670*/  FSEL R55, R55, RZ, P1 ;  /* 0x000000ff37377208 */ /* 0x000fe20000800000 */
[----:B------:R-:W1:Y:S01]  /*5680*/  MUFU.TANH R25, R25 ;  /* 0x0000001900197308 */ /* 0x000e620000002400 */
[----:B--2---:R-:W-:-:S02]  /*5690*/  FSEL R20, R20, -INF , P2 ;  /* 0xff80000014147808 */ /* 0x004fc40001000000 */
[----:B------:R-:W-:Y:S01]  /*56a0*/  ISETP.GT.AND P2, PT, R63, 0x30, PT ;  /* 0x000000303f00780c */ /* 0x000fe20003f44270 */
[--C-:B------:R-:W-:Y:S01]  /*56b0*/  FFMA.FTZ R11, R124, R15, -R55.reuse ;  /* 0x0000000f7c0b7223 */ /* 0x100fe20000010837 */
[----:B------:R-:W-:Y:S01]  /*56c0*/  FMNMX.FTZ R65, R20, R65, !PT ;  /* 0x0000004114417209 */ /* 0x000fe20007810000 */
[-CC-:B------:R-:W-:Y:S01]  /*56d0*/  FFMA.FTZ R140, R120, R15.reuse, -R55.reuse ;  /* 0x0000000f788c7223 */ /* 0x180fe20000010837 */
[-CC-:B------:R-:W-:Y:S01]  /*56e0*/  FFMA.FTZ R13, R52, R15.reuse, -R55.reuse ;  /* 0x0000000f340d7223 */ /* 0x180fe20000010837 */
[----:B------:R-:W2:Y:S01]  /*56f0*/  MUFU.TANH R26, R26 ;  /* 0x0000001a001a7308 */ /* 0x000ea20000002400 */
[----:B0-----:R-:W-:Y:S01]  /*5700*/  FSEL R86, R21, -INF , P3 ;  /* 0xff80000015567808 */ /* 0x001fe20001800000 */
[-CC-:B------:R-:W-:Y:S01]  /*5710*/  FFMA.FTZ R142, R50, R15.reuse, -R55.reuse ;  /* 0x0000000f328e7223 */ /* 0x180fe20000010837 */
[----:B------:R-:W-:Y:S01]  /*5720*/  ISETP.GT.AND P3, PT, R63, 0x31, PT ;  /* 0x000000313f00780c */ /* 0x000fe20003f64270 */
[--C-:B------:R-:W-:Y:S01]  /*5730*/  FFMA.FTZ R21, R34, R15, -R55.reuse ;  /* 0x0000000f22157223 */ /* 0x100fe20000010837 */
[----:B------:R-:W-:Y:S01]  /*5740*/  FMNMX.FTZ R65, R86, R65, !PT ;  /* 0x0000004156417209 */ /* 0x000fe20007810000 */
[-CC-:B------:R-:W-:Y:S01]  /*5750*/  FFMA.FTZ R146, R126, R15.reuse, -R55.reuse ;  /* 0x0000000f7e927223 */ /* 0x180fe20000010837 */
[-CC-:B------:R-:W-:Y:S01]  /*5760*/  FFMA.FTZ R7, R132, R15.reuse, -R55.reuse ;  /* 0x0000000f84077223 */ /* 0x180fe20000010837 */
[----:B------:R-:W0:Y:S01]  /*5770*/  MUFU.TANH R27, R27 ;  /* 0x0000001b001b7308 */ /* 0x000e220000002400 */
[----:B-1----:R-:W-:Y:S01]  /*5780*/  FSEL R124, R25, -INF , P2 ;  /* 0xff800000197c7808 */ /* 0x002fe20001000000 */
[-CC-:B------:R-:W-:Y:S01]  /*5790*/  FFMA.FTZ R132, R42, R15.reuse, -R55.reuse ;  /* 0x0000000f2a847223 */ /* 0x180fe20000010837 */
[C---:B------:R-:W-:Y:S01]  /*57a0*/  ISETP.GT.AND P2, PT, R63.reuse, 0x38, PT ;  /* 0x000000383f00780c */ /* 0x040fe20003f44270 */
[--C-:B------:R-:W-:Y:S01]  /*57b0*/  FFMA.FTZ R148, R136, R15, -R55.reuse ;  /* 0x0000000f88947223 */ /* 0x100fe20000010837 */
[----:B------:R-:W-:Y:S01]  /*57c0*/  FMNMX.FTZ R65, R124, R65, !PT ;  /* 0x000000417c417209 */ /* 0x000fe20007810000 */
[-CC-:B------:R-:W-:Y:S01]  /*57d0*/  FFMA.FTZ R136, R36, R15.reuse, -R55.reuse ;  /* 0x0000000f24887223 */ /* 0x180fe20000010837 */
[-CC-:B------:R-:W-:Y:S01]  /*57e0*/  FFMA.FTZ R57, R134, R15.reuse, -R55.reuse ;  /* 0x0000000f86397223 */ /* 0x180fe20000010837 */
[----:B------:R-:W1:Y:S01]  /*57f0*/  MUFU.TANH R28, R28 ;  /* 0x0000001c001c7308 */ /* 0x000e620000002400 */
[----:B--2---:R-:W-:Y:S01]  /*5800*/  FSEL R26, R26, -INF , P3 ;  /* 0xff8000001a1a7808 */ /* 0x004fe20001800000 */
[-CC-:B------:R-:W-:Y:S01]  /*5810*/  FFMA.FTZ R134, R48, R15.reuse, -R55.reuse ;  /* 0x0000000f30867223 */ /* 0x180fe20000010837 */
[----:B------:R-:W-:Y:S01]  /*5820*/  ISETP.GT.AND P3, PT, R63, 0x39, PT ;  /* 0x000000393f00780c */ /* 0x000fe20003f64270 */
[--C-:B------:R-:W-:Y:S01]  /*5830*/  FFMA.FTZ R9, R128, R15, -R55.reuse ;  /* 0x0000000f80097223 */ /* 0x100fe20000010837 */
[----:B------:R-:W-:Y:S01]  /*5840*/  FMNMX.FTZ R65, R26, R65, !PT ;  /* 0x000000411a417209 */ /* 0x000fe20007810000 */
[-CC-:B------:R-:W-:Y:S01]  /*5850*/  FFMA.FTZ R128, R54, R15.reuse, -R55.reuse ;  /* 0x0000000f36807223 */ /* 0x180fe20000010837 */
[----:B------:R-:W-:Y:S01]  /*5860*/  FSEL R48, R24, RZ, P1 ;  /* 0x000000ff18307208 */ /* 0x000fe20000800000 */
[----:B------:R-:W2:Y:S01]  /*5870*/  MUFU.TANH R29, R29 ;  /* 0x0000001d001d7308 */ /* 0x000ea20000002400 */
[----:B0-----:R-:W-:Y:S01]  /*5880*/  FSEL R120, R27, -INF , P2 ;  /* 0xff8000001b787808 */ /* 0x001fe20001000000 */
[----:B------:R-:W-:Y:S01]  /*5890*/  FFMA.FTZ R27, R40, R15, -R55 ;  /* 0x0000000f281b7223 */ /* 0x000fe20000010837 */
[C---:B------:R-:W-:Y:S01]  /*58a0*/  ISETP.GT.AND P2, PT, R63.reuse, 0x40, PT ;  /* 0x000000403f00780c */ /* 0x040fe20003f44270 */
[----:B------:R-:W-:Y:S01]  /*58b0*/  FADD.FTZ R48, -R48, R3 ;  /* 0x0000000330307221 */ /* 0x000fe20000010100 */
[----:B------:R-:W-:Y:S01]  /*58c0*/  FMNMX.FTZ R65, R120, R65, !PT ;  /* 0x0000004178417209 */ /* 0x000fe20007810000 */
[-CC-:B------:R-:W-:Y:S01]  /*58d0*/  FFMA.FTZ R150, R138, R15.reuse, -R55.reuse ;  /* 0x0000000f8a967223 */ /* 0x180fe20000010837 */
[-CC-:B------:R-:W-:Y:S01]  /*58e0*/  FFMA.FTZ R144, R130, R15.reuse, -R55.reuse ;  /* 0x0000000f82907223 */ /* 0x180fe20000010837 */
[----:B------:R-:W0:Y:S01]  /*58f0*/  MUFU.TANH R30, R30 ;  /* 0x0000001e001e7308 */ /* 0x000e220000002400 */
[----:B-1----:R-:W-:Y:S01]  /*5900*/  FSEL R28, R28, -INF , P3 ;  /* 0xff8000001c1c7808 */ /* 0x002fe20001800000 */
[-C--:B------:R-:W-:Y:S01]  /*5910*/  FMUL.FTZ R48, R48, R15.reuse ;  /* 0x0000000f30307220 */ /* 0x080fe20000410000 */
[----:B------:R-:W-:Y:S01]  /*5920*/  ISETP.GT.AND P3, PT, R63, 0x41, PT ;  /* 0x000000413f00780c */ /* 0x000fe20003f64270 */
        /* <DEDUP_REMOVED lines=8> */
[----:B------:R-:W-:Y:S01]  /*59b0*/  FFMA.FTZ R122, R122, R15, -R55 ;  /* 0x0000000f7a7a7223 */ /* 0x000fe20000010837 */
[----:B------:R-:W-:-:S03]  /*59c0*/  FMNMX.FTZ R65, R52, R65, !PT ;  /* 0x0000004134417209 */ /* 0x000fc60007810000 */
[----:B------:R-:W2:Y:S01]  /*59d0*/  MUFU.TANH R33, R33 ;  /* 0x0000002100217308 */ /* 0x000ea20000002400 */
[----:B0-----:R-:W-:Y:S02]  /*59e0*/  FSEL R30, R30, -INF , P3 ;  /* 0xff8000001e1e7808 */ /* 0x001fe40001800000 */
[----:B------:R-:W-:Y:S02]  /*59f0*/  ISETP.GT.AND P3, PT, R63, 0x49, PT ;  /* 0x000000493f00780c */ /* 0x000fe40003f64270 */
[----:B------:R-:W-:-:S03]  /*5a00*/  FMNMX.FTZ R65, R30, R65, !PT ;  /* 0x000000411e417209 */ /* 0x000fc60007810000 */
[----:B------:R-:W0:Y:S01]  /*5a10*/  MUFU.TANH R35, R35 ;  /* 0x0000002300237308 */ /* 0x000e220000002400 */
[----:B-1----:R-:W-:Y:S01]  /*5a20*/  FSEL R50, R31, -INF , P2 ;  /* 0xff8000001f327808 */ /* 0x002fe20001000000 */
[----:B------:R-:W-:Y:S01]  /*5a30*/  FFMA.FTZ R31, R62, R15, -R55 ;  /* 0x0000000f3e1f7223 */ /* 0x000fe20000010837 */
[----:B------:R-:W-:Y:S02]  /*5a40*/  ISETP.GT.AND P2, PT, R63, 0x50, PT ;  /* 0x000000503f00780c */ /* 0x000fe40003f44270 */
[----:B------:R-:W-:-:S03]  /*5a50*/  FMNMX.FTZ R65, R50, R65, !PT ;  /* 0x0000004132417209 */ /* 0x000fc60007810000 */
[----:B------:R-:W1:Y:S01]  /*5a60*/  MUFU.TANH R37, R37 ;  /* 0x0000002500257308 */ /* 0x000e620000002400 */
[----:B--2---:R-:W-:Y:S01]  /*5a70*/  FSEL R34, R33, -INF , P3 ;  /* 0xff80000021227808 */ /* 0x004fe20001800000 */
[----:B------:R-:W-:Y:S01]  /*5a80*/  FFMA.FTZ R33, R64, R15, -R55 ;  /* 0x0000000f40217223 */ /* 0x000fe20000010837 */
[----:B------:R-:W-:Y:S02]  /*5a90*/  ISETP.GT.AND P3, PT, R63, 0x51, PT ;  /* 0x000000513f00780c */ /* 0x000fe40003f64270 */
[----:B------:R-:W-:-:S03]  /*5aa0*/  FMNMX.FTZ R25, R34, R65, !PT ;  /* 0x0000004122197209 */ /* 0x000fc60007810000 */
[----:B------:R-:W2:Y:S01]  /*5ab0*/  MUFU.TANH R39, R39 ;  /* 0x0000002700277308 */ /* 0x000ea20000002400 */
[----:B0-----:R-:W-:Y:S01]  /*5ac0*/  FSEL R126, R35, -INF , P2 ;  /* 0xff800000237e7808 */ /* 0x001fe20001000000 */
[--C-:B------:R-:W-:Y:S01]  /*5ad0*/  FFMA.FTZ R35, R76, R15, -R55.reuse ;  /* 0x0000000f4c237223 */ /* 0x100fe20000010837 */
[----:B------:R-:W-:Y:S02]  /*5ae0*/  ISETP.GT.AND P2, PT, R63, 0x58, PT ;  /* 0x000000583f00780c */ /* 0x000fe40003f44270 */
[----:B------:R-:W-:Y:S01]  /*5af0*/  FMNMX.FTZ R6, R126, R25, !PT ;  /* 0x000000197e067209 */ /* 0x000fe20007810000 */
[-CC-:B------:R-:W-:Y:S01]  /*5b00*/  FFMA.FTZ R25, R32, R15.reuse, -R55.reuse ;  /* 0x0000000f20197223 */ /* 0x180fe20000010837 */
[-CC-:B------:R-:W-:Y:S01]  /*5b10*/  FFMA.FTZ R32, R72, R15.reuse, -R55.reuse ;  /* 0x0000000f48207223 */ /* 0x180fe20000010837 */
[----:B------:R-:W0:Y:S01]  /*5b20*/  MUFU.TANH R41, R41 ;  /* 0x0000002900297308 */ /* 0x000e220000002400 */
[----:B-1----:R-:W-:Y:S01]  /*5b30*/  FSEL R65, R37, -INF , P3 ;  /* 0xff80000025417808 */ /* 0x002fe20001800000 */
[----:B------:R-:W-:Y:S01]  /*5b40*/  FFMA.FTZ R37, R60, R15, -R55 ;  /* 0x0000000f3c257223 */ /* 0x000fe20000010837 */
[----:B------:R-:W-:-:S02]  /*5b50*/  ISETP.GT.AND P3, PT, R63, 0x59, PT ;  /* 0x000000593f00780c */ /* 0x000fc40003f64270 */
        /* <DEDUP_REMOVED lines=39> */
[----:B------:R-:W-:Y:S01]  /*5dd0*/  MUFU.EX2 R148, R148 ;  /* 0x0000009400947308 */ /* 0x000fe20000000800 */
[----:B--2---:R-:W-:-:S04]  /*5de0*/  FSEL R44, R61, -INF , P3 ;  /* 0xff8000003d2c7808 */ /* 0x004fc80001800000 */
[----:B------:R-:W-:-:S03]  /*5df0*/  FMNMX.FTZ R29, R44, R29, !PT ;  /* 0x0000001d2c1d7209 */ /* 0x000fc60007810000 */
[----:B------:R-:W-:Y:S02]  /*5e00*/  MUFU.EX2 R150, R150 ;  /* 0x0000009600967308 */ /* 0x000fe40000000800 */
[----:B------:R-:W0:Y:S06]  /*5e10*/  SHFL.BFLY PT, R6, R29, 0x2, 0x1f ;  /* 0x0c401f001d067f89 */ /* 0x000e2c00000e0000 */
        /* <DEDUP_REMOVED lines=8> */
[----:B0-----:R-:W-:-:S07]  /*5ea0*/  FMNMX.FTZ R6, R36, R29, !PT ;  /* 0x0000001d24067209 */ /* 0x001fce0007810000 */
[----:B------:R-:W-:Y:S01]  /*5eb0*/  MUFU.EX2 R13, R13 ;  /* 0x0000000d000d7308 */ /* 0x000fe20000000800 */
[-C--:B------:R-:W-:Y:S01]  /*5ec0*/  FFMA.FTZ R29, R84, R15.reuse, -R55 ;  /* 0x0000000f541d7223 */ /* 0x080fe20000010837 */
[C---:B------:R-:W-:Y:S01]  /*5ed0*/  FSETP.NEU.FTZ.AND P2, PT, R6.reuse, -INF , PT ;  /* 0xff8000000600780b */ /* 0x040fe20003f5d000 */
[----:B------:R-:W-:-:S03]  /*5ee0*/  FMUL.FTZ R49, R6, R15 ;  /* 0x0000000f06317220 */ /* 0x000fc60000410000 */
[----:B------:R-:W-:Y:S02]  /*5ef0*/  FSEL R3, R6, RZ, P2 ;  /* 0x000000ff06037208 */ /* 0x000fe40001000000 */
[----:B------:R-:W-:Y:S01]  /*5f00*/  MUFU.EX2 R142, R142 ;  /* 0x0000008e008e7308 */ /* 0x000fe20000000800 */
[----:B------:R-:W-:Y:S02]  /*5f10*/  FSEL R49, R49, RZ, P2 ;  /* 0x000000ff31317208 */ /* 0x000fe40001000000 */
[----:B------:R-:W-:-:S03]  /*5f20*/  FADD.FTZ R54, -R3, R4 ;  /* 0x0000000403367221 */ /* 0x000fc60000010100 */
[-CC-:B------:R-:W-:Y:S01]  /*5f30*/  FFMA.FTZ R46, R5, R15.reuse, -R49.reuse ;  /* 0x0000000f052e7223 */ /* 0x180fe20000010831 */
[-CC-:B------:R-:W-:Y:S01]  /*5f40*/  FFMA.FTZ R149, R66, R15.reuse, -R49.reuse ;  /* 0x0000000f42957223 */ /* 0x180fe20000010831 */
[-C--:B------:R-:W-:Y:S01]  /*5f50*/  FMUL.FTZ R3, R54, R15.reuse ;  /* 0x0000000f36037220 */ /* 0x080fe20000410000 */
        /* <DEDUP_REMOVED lines=16> */
[----:B------:R-:W1:Y:S01]  /*6060*/  MUFU.EX2 R3, R3 ;  /* 0x0000000300037308 */ /* 0x000e620000000800 */
[----:B0-----:R-:W-:Y:S01]  /*6070*/  FFMA.FTZ R5, R4, R2, R57 ;  /* 0x0000000204057223 */ /* 0x001fe20000010039 */
        /* <DEDUP_REMOVED lines=15> */
[----:B-1----:R-:W-:Y:S01]  /*6170*/  FFMA.FTZ R0, R3, R0, R46 ;  /* 0x0000000003007223 */ /* 0x002fe2000001002e */
[----:B------:R-:W-:Y:S01]  /*6180*/  FADD.FTZ R2, R144, R53 ;  /* 0x0000003590027221 */ /* 0x000fe20000010000 */
[-CC-:B------:R-:W-:Y:S01]  /*6190*/  FFMA.FTZ R127, R47, R15.reuse, -R49.reuse ;  /* 0x0000000f2f7f7223 */ /* 0x180fe20000010831 */
[-CC-:B------:R-:W-:Y:S01]  /*61a0*/  FFMA.FTZ R40, R40, R15.reuse, -R49.reuse ;  /* 0x0000000f28287223 */ /* 0x180fe20000010831 */
[-CC-:B------:R-:W-:Y:S01]  /*61b0*/  FFMA.FTZ R121, R51, R15.reuse, -R49.reuse ;  /* 0x0000000f33797223 */ /* 0x180fe20000010831 */
[----:B------:R-:W-:Y:S01]  /*61c0*/  FADD.FTZ R53, R9, R2 ;  /* 0x0000000209357221 */ /* 0x000fe20000010000 */
[-C--:B------:R-:W-:Y:S01]  /*61d0*/  FFMA.FTZ R42, R42, R15.reuse, -R49 ;  /* 0x0000000f2a2a7223 */ /* 0x080fe20000010831 */
[----:B------:R-:W1:Y:S01]  /*61e0*/  MUFU.EX2 R8, R8 ;  /* 0x0000000800087308 */ /* 0x000e620000000800 */
[----:B0-----:R-:W-:Y:S01]  /*61f0*/  FADD.FTZ R0, R149, R0 ;  /* 0x0000000095007221 */ /* 0x001fe20000010000 */
[----:B------:R-:W-:Y:S01]  /*6200*/  FADD.FTZ R2, R146, R53 ;  /* 0x0000003592027221 */ /* 0x000fe20000010000 */
[-CC-:B------:R-:W-:Y:S01]  /*6210*/  FFMA.FTZ R123, R59, R15.reuse, -R49.reuse ;  /* 0x0000000f3b7b7223 */ /* 0x180fe20000010831 */
[----:B------:R-:W-:-:S02]  /*6220*/  FFMA.FTZ R44, R44, R15, -R49 ;  /* 0x0000000f2c2c7223 */ /* 0x000fc40000010831 */
[----:B------:R-:W-:Y:S02]  /*6230*/  FADD.FTZ R53, R11, R2 ;  /* 0x000000020b357221 */ /* 0x000fe40000010000 */
[----:B------:R-:W0:Y:S01]  /*6240*/  MUFU.EX2 R145, R145 ;  /* 0x0000009100917308 */ /* 0x000e220000000800 */
[----:B--2---:R-:W-:Y:S01]  /*6250*/  FADD.FTZ R5, R151, R0 ;  /* 0x0000000097057221 */ /* 0x004fe20000010000 */
[----:B------:R-:W-:-:S04]  /*6260*/  FADD.FTZ R2, R140, R53 ;  /* 0x000000358c027221 */ /* 0x000fc80000010000 */
[----:B------:R-:W-:Y:S02]  /*6270*/  FADD.FTZ R53, R13, R2 ;  /* 0x000000020d357221 */ /* 0x000fe40000010000 */
[----:B------:R-:W2:Y:S01]  /*6280*/  MUFU.EX2 R10, R10 ;  /* 0x0000000a000a7308 */ /* 0x000ea20000000800 */
[----:B-1----:R-:W-:Y:S01]  /*6290*/  FADD.FTZ R0, R8, R5 ;  /* 0x0000000508007221 */ /* 0x002fe20000010000 */
[----:B------:R-:W-:-:S06]  /*62a0*/  FADD.FTZ R2, R142, R53 ;  /* 0x000000358e027221 */ /* 0x000fcc0000010000 */
        /* <DEDUP_REMOVED lines=94> */
[----:B-1----:R-:W-:-:S03]  /*6890*/  FADD.FTZ R2, R122, R5 ;  /* 0x000000057a027221 */ /* 0x002fc60000010000 */
[----:B0-----:R-:W-:Y:S01]  /*68a0*/  FADD.FTZ R0, R44, R0 ;  /* 0x000000002c007221 */ /* 0x001fe20000010000 */
[----:B------:R-:W-:Y:S06]  /*68b0*/  @!P0 BRA `(.L_x_2134) ;  /* 0x0000000000048947 */ /* 0x000fec0003800000 */
[----:B------:R-:W-:Y:S01]  /*68c0*/  BPT.TRAP 0x1 ;  /* 0x000000040000795c */ /* 0x000fe20000300000 */
.L_x_2134:
[----:B------:R-:W-:Y:S01]  /*68d0*/  UISETP.GT.AND UP0, UPT, UR25, UR23, UPT ;  /* 0x000000171900728c */ /* 0x000fe2000bf04270 */
[-C--:B------:R-:W-:Y:S01]  /*68e0*/  FMUL.FTZ R88, R88, R4.reuse ;  /* 0x0000000458587220 */ /* 0x080fe20000410000 */
[----:B------:R-:W-:Y:S01]  /*68f0*/  ULEA UR6, UR24, UR45, 0x3 ;  /* 0x0000002d18067291 */ /* 0x000fe2000f8e183f */
[-C--:B------:R-:W-:Y:S01]  /*6900*/  FMUL.FTZ R89, R89, R4.reuse ;  /* 0x0000000459597220 */ /* 0x080fe20000410000 */
[----:B------:R-:W-:Y:S01]  /*6910*/  UIADD3 UR7, UR25, -0x1, URZ ;  /* 0xffffffff19077890 */ /* 0x000fe2000fffe03f */
[-C--:B------:R-:W-:Y:S01]  /*6920*/  FMUL.FTZ R92, R92, R4.reuse ;  /* 0x000000045c5c7220 */ /* 0x080fe20000410000 */
[----:B------:R-:W-:Y:S01]  /*6930*/  UIADD3 UR6, UR6, 0x16860, URZ ;  /* 0x0001686006067890 */ /* 0x000fe2000fffe03f */
[----:B------:R-:W-:Y:S01]  /*6940*/  PLOP3.LUT P1, PT, PT, PT, UP0, 0x80, 0x0 ;  /* 0x000000000000781c */ /* 0x000fe20003f2f008 */
[----:B------:R-:W-:Y:S01]  /*6950*/  UMOV UR26, UR37 ;  /* 0x00000025001a7c82 */ /* 0x000fe20008000000 */
[----:B------:R-:W-:Y:S01]  /*6960*/  UMOV UR24, UR38 ;  /* 0x0000002600187c82 */ /* 0x000fe20008000000 */
[----:B------:R-:W-:Y:S01]  /*6970*/  UPRMT UR6, UR43, 0x654, UR6 ;  /* 0x000006542b067896 */ /* 0x000fe20008000006 */
[-C--:B------:R-:W-:Y:S01]  /*6980*/  FMUL.FTZ R93, R93, R4.reuse ;  /* 0x000000045d5d7220 */ /* 0x080fe20000410000 */
[----:B------:R-:W-:Y:S01]  /*6990*/  UMOV UR25, UR7 ;  /* 0x0000000700197c82 */ /* 0x000fe20008000000 */
        /* <DEDUP_REMOVED lines=64> */
[----:B------:R-:W-:-:S05]  /*6da0*/  UMOV UR25, UR7 ;  /* 0x0000000700197c82 */ /* 0x000fca0008000000 */
.L_x_2124:
[----:B------:R-:W-:-:S13]  /*6db0*/  ISETP.LE.AND P1, PT, RZ, UR25, PT ;  /* 0x00000019ff007c0c */ /* 0x000fda000bf23270 */
[----:B------:R-:W-:Y:S05]  /*6dc0*/  @!P1 BRA `(.L_x_2136) ;  /* 0x00000024004c9947 */ /* 0x000fea0003800000 */
[----:B------:R-:W-:Y:S01]  /*6dd0*/  MOV R4, R6 ;  /* 0x0000000600047202 */ /* 0x000fe20000000f00 */
[----:B------:R-:W-:Y:S01]  /*6de0*/  IMAD.MOV.U32 R3, RZ, RZ, R24 ;  /* 0x000000ffff037224 */ /* 0x000fe200078e0018 */
[----:B------:R-:W-:Y:S01]  /*6df0*/  UMOV UR22, UR37 ;  /* 0x0000002500167c82 */ /* 0x000fe20008000000 */
[----:B------:R-:W-:Y:S01]  /*6e00*/  UMOV UR21, UR38 ;  /* 0x0000002600157c82 */ /* 0x000fe20008000000 */
[----:B------:R-:W-:-:S05]  /*6e10*/  ULDC UR23, c[0x0][0x9d8] ;  /* 0x0002760000177ab9 */ /* 0x000fca0000000800 */
.L_x_2147:
[----:B------:R-:W-:Y:S01]  /*6e20*/  ISETP.NE.AND P2, PT, RZ, UR44, PT ;  /* 0x0000002cff007c0c */ /* 0x000fe2000bf45270 */
[----:B------:R-:W-:-:S04]  /*6e30*/  UISETP.NE.AND UP0, UPT, UR21, 0x1, UPT ;  /* 0x000000011500788c */ /* 0x000fc8000bf05270 */
[----:B------:R-:W-:-:S04]  /*6e40*/  USEL UR37, URZ, 0x1, UP0 ;  /* 0x000000013f257887 */ /* 0x000fc80008000000 */
[----:B------:R-:W-:-:S04]  /*6e50*/  ULOP3.LUT UR37, UR22, UR37, URZ, 0x3c, !UPT ;  /* 0x0000002516257292 */ /* 0x000fc8000f8e3c3f */
[----:B------:R-:W-:Y:S08]  /*6e60*/  @P2 BRA `(.L_x_2137) ;  /* 0x0000000000382947 */ /* 0x000ff00003800000 */
[----:B------:R-:W-:Y:S05]  /*6e70*/  @!P0 BRA `(.L_x_2138) ;  /* 0x0000000000048947 */ /* 0x000fea0003800000 */
[----:B------:R-:W-:Y:S01]  /*6e80*/  BPT.TRAP 0x1 ;  /* 0x000000040000795c */ /* 0x000fe20000300000 */
.L_x_2138:
        /* <DEDUP_REMOVED lines=9> */
.L_x_2139:
[----:B-1----:R-:W-:Y:S05]  /*6f20*/  @P1 BRA `(.L_x_2137) ;  /* 0x0000000000081947 */ /* 0x002fea0003800000 */
[----:B------:R-:W1:Y:S02]  /*6f30*/  SYNCS.PHASECHK.TRANS64.TRYWAIT P1, [UR6+0x16830], R5 ;  /* 0x01683005ff0075a7 */ /* 0x000e640008020146 */
[----:B-1----:R-:W-:Y:S05]  /*6f40*/  @!P1 BRA `(.L_x_2140) ;  /* 0x0000008800089947 */ /* 0x002fea0003800000 */
.L_x_2137:
        /* <DEDUP_REMOVED lines=28> */
.L_x_2142:
[----:B------:R-:W-:Y:S01]  /*7110*/  ULEA UR6, UR21, UR45, 0x3 ;  /* 0x0000002d15067291 */ /* 0x000fe2000f8e183f */
[----:B------:R-:W-:-:S05]  /*7120*/  IMAD.U32 R5, RZ, RZ, UR22 ;  /* 0x00000016ff057e24 */ /* 0x000fca000f8e00ff */
[----:B------:R-:W-:-:S04]  /*7130*/  SHF.L.U32 R5, R5, 0x1f, RZ ;  /* 0x0000001f05057819 */ /* 0x000fc800000006ff */
[----:B------:R0:W1:Y:S01]  /*7140*/  SYNCS.PHASECHK.TRANS64.TRYWAIT P1, [UR6+0x16850], R5 ;  /* 0x01685005ff0075a7 */ /* 0x0000620008020146 */
[----:B------:R-:W-:Y:S05]  /*7150*/  @!P0 BRA `(.L_x_2143) ;  /* 0x0000000000048947 */ /* 0x000fea0003800000 */
[----:B------:R-:W-:Y:S01]  /*7160*/  BPT.TRAP 0x1 ;  /* 0x000000040000795c */ /* 0x000fe20000300000 */
.L_x_2143:
[----:B-1----:R-:W-:Y:S05]  /*7170*/  @P1 BRA `(.L_x_2141) ;  /* 0x0000000000081947 */ /* 0x002fea0003800000 */
[----:B------:R-:W1:Y:S02]  /*7180*/  SYNCS.PHASECHK.TRANS64.TRYWAIT P1, [UR6+0x16850], R5 ;  /* 0x01685005ff0075a7 */ /* 0x000e640008020146 */
[----:B-1----:R-:W-:Y:S05]  /*7190*/  @!P1 BRA `(.L_x_2144) ;  /* 0x00000084008c9947 */ /* 0x002fea0003800000 */
.L_x_2141:
        /* <DEDUP_REMOVED lines=51> */
.L_x_2145:
        /* <DEDUP_REMOVED lines=199> */
[----:B-1----:R-:W-:Y:S02]  /*8140*/  FMNMX.FTZ R29, R7, R6, !PT ;  /* 0x00000006071d7209 */ /* 0x002fe40007810000 */
[----:B--2---:R-:W-:-:S03]  /*8150*/  FMNMX.FTZ R31, R27, R24, !PT ;  /* 0x000000181b1f7209 */ /* 0x004fc60007810000 */
        /* <DEDUP_REMOVED lines=11> */
[-C--:B------:R-:W-:Y:S01]  /*8210*/  FMUL.FTZ R3, R4, R15.reuse ;  /* 0x0000000f04037220 */ /* 0x080fe20000410000 */
[-CC-:B------:R-:W-:Y:S01]  /*8220*/  FFMA.FTZ R53, R10, R15.reuse, -R67.reuse ;  /* 0x0000000f0a357223 */ /* 0x180fe20000010843 */
        /* <DEDUP_REMOVED lines=24> */
[-C--:B------:R-:W-:Y:S01]  /*83b0*/  FFMA.FTZ R34, R128, R15.reuse, -R25 ;  /* 0x0000000f80227223 */ /* 0x080fe20000010819 */
[-C--:B------:R-:W-:Y:S01]  /*83c0*/  FFMA.FTZ R20, R130, R15.reuse, -R67 ;  /* 0x0000000f82147223 */ /* 0x080fe20000010843 */
[-C--:B------:R-:W-:Y:S01]  /*83d0*/  FFMA.FTZ R143, R44, R15.reuse, -R25 ;  /* 0x0000000f2c8f7223 */ /* 0x080fe20000010819 */
[-C--:B------:R-:W-:Y:S01]  /*83e0*/  FFMA.FTZ R47, R132, R15.reuse, -R67 ;  /* 0x0000000f842f7223 */ /* 0x080fe20000010843 */
[-C--:B------:R-:W-:Y:S01]  /*83f0*/  FFMA.FTZ R38, R46, R15.reuse, -R25 ;  /* 0x0000000f2e267223 */ /* 0x080fe20000010819 */
        /* <DEDUP_REMOVED lines=164> */
.L_x_2146:
[----:B------:R-:W-:Y:S01]  /*8e40*/  ULEA UR6, UR21, UR45, 0x3 ;  /* 0x0000002d15067291 */ /* 0x000fe2000f8e183f */
[----:B------:R-:W-:Y:S01]  /*8e50*/  ISETP.LT.AND P1, PT, RZ, UR25, PT ;  /* 0x00000019ff007c0c */ /* 0x000fe2000bf21270 */
[----:B------:R-:W-:Y:S01]  /*8e60*/  UIADD3 UR7, UR25, -0x1, URZ ;  /* 0xffffffff19077890 */ /* 0x000fe2000fffe03f */
[----:B------:R-:W-:Y:S01]  /*8e70*/  F2FP.F16.F32.PACK_AB R120, R9, R4 ;  /* 0x000000040978723e */ /* 0x000fe200000000ff */
[----:B------:R-:W-:Y:S01]  /*8e80*/  UIADD3 UR6, UR6, 0x16860, URZ ;  /* 0x0001686006067890 */ /* 0x000fe2000fffe03f */
[-C--:B------:R-:W-:Y:S01]  /*8e90*/  FMUL.FTZ R90, R90, R3.reuse ;  /* 0x000000035a5a7220 */ /* 0x080fe20000410000 */
        /* <DEDUP_REMOVED lines=68> */
[----:B------:R-:W-:Y:S01]  /*92e0*/  MOV R4, R6 ;  /* 0x0000000600047202 */ /* 0x000fe20000000f00 */
[----:B------:R-:W-:Y:S06]  /*92f0*/  @P1 BRA `(.L_x_2147) ;  /* 0xffffffd800c81947 */ /* 0x000fec000383ffff */
.L_x_2136:
[----:B------:R-:W-:Y:S06]  /*9300*/  BAR.ARV 0x8, 0x200 ;  /* 0x0208000000007b1d */ /* 0x000fec0000002000 */
[----:B------:R-:W-:Y:S05]  /*9310*/  @!P0 BRA `(.L_x_2148) ;  /* 0x0000000000048947 */ /* 0x000fea0003800000 */
[----:B------:R-:W-:Y:S01]  /*9320*/  BPT.TRAP 0x1 ;  /* 0x000000040000795c */ /* 0x000fe20000300000 */
.L_x_2148:
[----:B------:R-:W-:Y:S01]  /*9330*/  ULEA UR5, UR38, UR45, 0x3 ;  /* 0x0000002d26057291 */ /* 0x000fe2000f8e183f */
[----:B------:R-:W-:-:S05]  /*9340*/  IMAD.U32 R3, RZ, RZ, UR37 ;  /* 0x00000025ff037e24 */ /* 0x000fca000f8e00ff */
[----:B------:R-:W-:-:S04]  /*9350*/  SHF.L.U32 R3, R3, 0x1f, RZ ;  /* 0x0000001f03037819 */ /* 0x000fc800000006ff */
[----:B------:R0:W1:Y:S01]  /*9360*/  SYNCS.PHASECHK.TRANS64.TRYWAIT P1, [UR5+0x16850], R3 ;  /* 0x01685003ff0075a7 */ /* 0x0000620008020145 */
[----:B------:R-:W-:Y:S05]  /*9370*/  @!P0 BRA `(.L_x_2149) ;  /* 0x0000000000048947 */ /* 0x000fea0003800000 */
[----:B------:R-:W-:Y:S01]  /*9380*/  BPT.TRAP 0x1 ;  /* 0x000000040000795c */ /* 0x000fe20000300000 */
.L_x_2149:
[----:B-1----:R-:W-:Y:S05]  /*9390*/  @P1 BRA `(.L_x_2150) ;  /* 0x0000000000081947 */ /* 0x002fea0003800000 */
[----:B------:R-:W1:Y:S02]  /*93a0*/  SYNCS.PHASECHK.TRANS64.TRYWAIT P1, [UR5+0x16850], R3 ;  /* 0x01685003ff0075a7 */ /* 0x000e640008020145 */
[----:B-1----:R-:W-:Y:S05]  /*93b0*/  @!P1 BRA `(.L_x_2151) ;  /* 0x00000064001c9947 */ /* 0x002fea0003800000 */
.L_x_2150:
        /* <DEDUP_REMOVED lines=17> */
[----:B------:R-:W-:-:S03]  /*94d0*/  MOV R0, 0xff800000 ;  /* 0xff80000000007802 */ /* 0x000fc60000000f00 */
        /* <DEDUP_REMOVED lines=53> */
.L_x_2152:
        /* <DEDUP_REMOVED lines=42> */
.L_x_2116:
        /* <DEDUP_REMOVED lines=9> */
[----:B------:R-:W0:Y:S01]  /*9b60*/  LDC R32, c[0x0][0xbe8] ;  /* 0x0002fa00ff207b82 */ /* 0x000e220000000800 */
[----:B------:R-:W1:Y:S01]  /*9b70*/  S2R R5, SR_SWINHI ;  /* 0x0000000000057919 */ /* 0x000e620000002f00 */
[----:B------:R-:W-:Y:S01]  /*9b80*/  USHF.R.S32.HI UR12, URZ, 0x1f, UR42 ;  /* 0x0000001f3f0c7899 */ /* 0x000fe2000801142a */
[----:B------:R-:W-:Y:S01]  /*9b90*/  VIADD R37, R17, UR40 ;  /* 0x0000002811257c36 */ /* 0x000fe20008000000 */
[----:B------:R-:W-:Y:S01]  /*9ba0*/  ULDC.64 UR8, c[0x0][0xb90] ;  /* 0x0002e40000087ab9 */ /* 0x000fe20000000a00 */
[----:B------:R-:W-:Y:S01]  /*9bb0*/  USHF.R.S32.HI UR13, URZ, 0x1f, UR41 ;  /* 0x0000001f3f0d7899 */ /* 0x000fe20008011429 */
[----:B------:R-:W-:Y:S01]  /*9bc0*/  F2FP.F16.F32.PACK_AB R112, R113, R112 ;  /* 0x000000707170723e */ /* 0x000fe200000000ff */
[----:B------:R-:W-:Y:S01]  /*9bd0*/  UIMAD UR5, UR12, UR8, URZ ;  /* 0x000000080c0572a4 */ /* 0x000fe2000f8e023f */
[----:B------:R-:W-:Y:S01]  /*9be0*/  MOV R28, R37 ;  /* 0x00000025001c7202 */ /* 0x000fe20000000f00 */
        /* <DEDUP_REMOVED lines=13> */
[----:B------:R-:W-:Y:S01]  /*9cc0*/  F2FP.F16.F32.PACK_AB R115, R119, R118 ;  /* 0x000000767773723e */ /* 0x000fe200000000ff */
[----:B------:R-:W-:Y:S01]  /*9cd0*/  ULDC UR5, c[0x0][0xa88] ;  /* 0x0002a20000057ab9 */ /* 0x000fe20000000800 */
[----:B------:R-:W-:Y:S01]  /*9ce0*/  BAR.SYNC.DEFER_BLOCKING 0x1, 0x180 ;  /* 0x0046000000007b1d */ /* 0x000fe20000010000 */
[----:B0-----:R-:W-:Y:S01]  /*9cf0*/  ISETP.NE.AND P1, PT, R32, 0x1, PT ;  /* 0x000000012000780c */ /* 0x001fe20003f25270 */
[----:B------:R-:W-:-:S04]  /*9d00*/  IMAD.U32 R34, RZ, RZ, UR8 ;  /* 0x00000008ff227e24 */ /* 0x000fc8000f8e00ff */
[----:B------:R-:W-:Y:S01]  /*9d10*/  ULDC.64 UR8, c[0x0][0xae8] ;  /* 0x0002ba0000087ab9 */ /* 0x000fe20000000a00 */
[----:B------:R-:W-:Y:S01]  /*9d20*/  ULDC.64 UR10, c[0x0][0xaf0] ;  /* 0x0002bc00000a7ab9 */ /* 0x000fe20000000a00 */
[----:B------:R-:W-:Y:S02]  /*9d30*/  MOV R2, R26 ;  /* 0x0000001a00027202 */ /* 0x000fe40000000f00 */
[----:B-1----:R-:W-:Y:S01]  /*9d40*/  MOV R3, R5 ;  /* 0x0000000500037202 */ /* 0x002fe20000000f00 */
[----:B------:R-:W-:-:S03]  /*9d50*/  IMAD R5, R22, 0x40, R19 ;  /* 0x0000004016057824 */ /* 0x000fc600078e0213 */
[----:B------:R-:W0:Y:S01]  /*9d60*/  @P1 LDC R20, c[0x0][0xbec] ;  /* 0x0002fb00ff141b82 */ /* 0x000e220000000800 */
[----:B------:R-:W-:-:S04]  /*9d70*/  IMAD.WIDE R10, R155, 0x2, R2 ;  /* 0x000000029b0a7825 */ /* 0x000fc800078e0202 */
[----:B------:R-:W-:Y:S01]  /*9d80*/  IMAD.WIDE R2, R5, 0x2, R2 ;  /* 0x0000000205027825 */ /* 0x000fe200078e0202 */
[C---:B------:R-:W-:Y:S02]  /*9d90*/  LOP3.LUT R4, R10.reuse, 0x380, RZ, 0xc0, !PT ;  /* 0x000003800a047812 */ /* 0x040fe400078ec0ff */
[----:B------:R-:W1:Y:S01]  /*9da0*/  @P1 LDC R35, c[0x0][0xbf0] ;  /* 0x0002fc00ff231b82 */ /* 0x000e620000000800 */
[----:B------:R-:W-:Y:S02]  /*9db0*/  IADD3 R33, P0, R10, 0x60, RZ ;  /* 0x000000600a217810 */ /* 0x000fe40007f1e0ff */
[----:B------:R-:W-:Y:S02]  /*9dc0*/  SHF.R.U64 R5, R4, 0x3, RZ ;  /* 0x0000000304057819 */ /* 0x000fe400000012ff */
[----:B------:R-:W-:Y:S01]  /*9dd0*/  LOP3.LUT R4, R33, 0x380, RZ, 0xc0, !PT ;  /* 0x0000038021047812 */ /* 0x000fe200078ec0ff */
[----:B------:R-:W-:Y:S01]  /*9de0*/  IMAD.X R9, RZ, RZ, R11, P0 ;  /* 0x000000ffff097224 */ /* 0x000fe200000e060b */
[----:B------:R-:W-:-:S02]  /*9df0*/  IADD3 R31, P2, R10, 0x40, RZ ;  /* 0x000000400a1f7810 */ /* 0x000fc40007f5e0ff */
[----:B------:R-:W-:Y:S02]  /*9e00*/  SHF.R.U64 R4, R4, 0x3, RZ ;  /* 0x0000000304047819 */ /* 0x000fe400000012ff */
[----:B------:R-:W-:Y:S01]  /*9e10*/  IADD3 R29, P3, R10, 0x20, RZ ;  /* 0x000000200a1d7810 */ /* 0x000fe20007f7e0ff */
[----:B------:R-:W-:Y:S01]  /*9e20*/  IMAD.X R7, RZ, RZ, R11, P2 ;  /* 0x000000ffff077224 */ /* 0x000fe200010e060b */
[----:B------:R-:W-:Y:S02]  /*9e30*/  LOP3.LUT R6, R31, 0x380, RZ, 0xc0, !PT ;  /* 0x000003801f067812 */ /* 0x000fe400078ec0ff */
[----:B------:R-:W-:Y:S01]  /*9e40*/  LOP3.LUT R8, R4, R33, RZ, 0x3c, !PT ;  /* 0x0000002104087212 */ /* 0x000fe200078e3cff */
[----:B0-----:R-:W-:Y:S01]  /*9e50*/  @P1 IMAD.HI.U32 R20, R37, R20, RZ ;  /* 0x0000001425141227 */ /* 0x001fe200078e00ff */
[----:B------:R-:W-:Y:S02]  /*9e60*/  SHF.R.U64 R6, R6, 0x3, RZ ;  /* 0x0000000306067819 */ /* 0x000fe400000012ff */
[----:B------:R-:W-:-:S02]  /*9e70*/  LOP3.LUT R4, R29, 0x380, RZ, 0xc0, !PT ;  /* 0x000003801d047812 */ /* 0x000fc400078ec0ff */
[----:B------:R-:W-:Y:S02]  /*9e80*/  LOP3.LUT R6, R6, R31, RZ, 0x3c, !PT ;  /* 0x0000001f06067212 */ /* 0x000fe400078e3cff */
[----:B------:R-:W-:Y:S02]  /*9e90*/  SHF.R.U64 R4, R4, 0x3, RZ ;  /* 0x0000000304047819 */ /* 0x000fe400000012ff */
[----:B------:R-:W-:Y:S02]  /*9ea0*/  IADD3 R31, P2, R2, 0x3000, RZ ;  /* 0x00003000021f7810 */ /* 0x000fe40007f5e0ff */
[----:B------:R-:W-:Y:S02]  /*9eb0*/  LOP3.LUT R4, R4, R29, RZ, 0x3c, !PT ;  /* 0x0000001d04047212 */ /* 0x000fe400078e3cff */
[----:B------:R-:W-:Y:S01]  /*9ec0*/  LOP3.LUT R29, R31, 0x380, RZ, 0xc0, !PT ;  /* 0x000003801f1d7812 */ /* 0x000fe200078ec0ff */
[----:B------:R-:W-:Y:S01]  /*9ed0*/  IMAD.X R21, RZ, RZ, R3, P2 ;  /* 0x000000ffff157224 */ /* 0x000fe200010e0603 */
[----:B-1----:R-:W-:-:S02]  /*9ee0*/  @P1 SHF.R.U32.HI R28, RZ, R35, R20 ;  /* 0x00000023ff1c1219 */ /* 0x002fc40000011614 */
[----:B------:R-:W-:Y:S02]  /*9ef0*/  SHF.R.U64 R20, R29, 0x3, RZ ;  /* 0x000000031d147819 */ /* 0x000fe400000012ff */
[----:B------:R-:W-:Y:S01]  /*9f00*/  LOP3.LUT R10, R5, R10, RZ, 0x3c, !PT ;  /* 0x0000000a050a7212 */ /* 0x000fe200078e3cff */
[--C-:B------:R-:W-:Y:S01]  /*9f10*/  IMAD.MOV R29, RZ, RZ, -R28.reuse ;  /* 0x000000ffff1d7224 */ /* 0x100fe200078e0a1c */
[----:B------:R-:W-:Y:S01]  /*9f20*/  LOP3.LUT R20, R20, R31, RZ, 0x3c, !PT ;  /* 0x0000001f14147212 */ /* 0x000fe200078e3cff */
[----:B------:R-:W-:Y:S01]  /*9f30*/  IMAD.X R5, RZ, RZ, R11, P3 ;  /* 0x000000ffff057224 */ /* 0x000fe200018e060b */
[----:B------:R-:W-:Y:S01]  /*9f40*/  MOV R31, R10 ;  /* 0x0000000a001f7202 */ /* 0x000fe20000000f00 */
[----:B------:R-:W-:Y:S01]  /*9f50*/  IMAD R29, R32, R29, R37 ;  /* 0x0000001d201d7224 */ /* 0x000fe200078e0225 */
[----:B------:R-:W-:Y:S02]  /*9f60*/  SHF.R.S32.HI R11, RZ, 0x1f, R28 ;  /* 0x0000001fff0b7819 */ /* 0x000fe4000001141c */
[----:B------:R-:W-:-:S02]  /*9f70*/  IADD3 R10, P0, R28, UR6, RZ ;  /* 0x000000061c0a7c10 */ /* 0x000fc4000ff1e0ff */
[----:B------:R-:W-:Y:S02]  /*9f80*/  IADD3 R33, P3, R2, 0x1800, RZ ;  /* 0x0000180002217810 */ /* 0x000fe40007f7e0ff */
[----:B------:R-:W-:Y:S02]  /*9f90*/  SHF.R.S32.HI R30, RZ, 0x1f, R29 ;  /* 0x0000001fff1e7819 */ /* 0x000fe4000001141d */
[----:B------:R-:W-:Y:S01]  /*9fa0*/  IADD3.X R11, R11, UR7, R34, P0, !PT ;  /* 0x000000070b0b7c10 */ /* 0x000fe200087fe422 */
[----:B------:R-:W-:Y:S01]  /*9fb0*/  ULDC.64 UR6, c[0x0][0xb88] ;  /* 0x0002e20000067ab9 */ /* 0x000fe20000000a00 */
[----:B------:R-:W-:Y:S02]  /*9fc0*/  LOP3.LUT R24, R33, 0x380, RZ, 0xc0, !PT ;  /* 0x0000038021187812 */ /* 0x000fe400078ec0ff */
[----:B------:R-:W-:Y:S01]  /*9fd0*/  MOV R28, R8 ;  /* 0x00000008001c7202 */ /* 0x000fe20000000f00 */
[----:B------:R-:W-:Y:S01]  /*9fe0*/  IMAD R8, R30, UR6, RZ ;  /* 0x000000061e087c24 */ /* 0x000fe2000f8e02ff */
[----:B------:R-:W-:Y:S01]  /*9ff0*/  MOV R30, R6 ;  /* 0x00000006001e7202 */ /* 0x000fe20000000f00 */
[----:B------:R-:W-:Y:S01]  /*a000*/  IMAD.WIDE.U32 R6, R29, UR6, R10 ;  /* 0x000000061d067c25 */ /* 0x000fe2000f8e000a */
[----:B------:R-:W-:-:S02]  /*a010*/  SHF.R.U64 R24, R24, 0x3, RZ ;  /* 0x0000000318187819 */ /* 0x000fc400000012ff */
[----:B------:R-:W-:Y:S01]  /*a020*/  LOP3.LUT P0, RZ, R152, 0x3, RZ, 0xc0, !PT ;  /* 0x0000000398ff7812 */ /* 0x000fe2000780c0ff */
[----:B------:R-:W-:Y:S01]  /*a030*/  IMAD R29, R29, UR7, R8 ;  /* 0x000000071d1d7c24 */ /* 0x000fe2000f8e0208 */
[----:B------:R-:W-:Y:S01]  /*a040*/  LOP3.LUT R24, R24, R33, RZ, 0x3c, !PT ;  /* 0x0000002118187212 */ /* 0x000fe200078e3cff */
[----:B------:R-:W-:Y:S01]  /*a050*/  VIADD R10, R154, UR40 ;  /* 0x000000289a0a7c36 */ /* 0x000fe20008000000 */
[----:B------:R-:W-:Y:S01]  /*a060*/  ULDC.64 UR6, c[0x0][0xb50] ;  /* 0x0002d40000067ab9 */ /* 0x000fe20000000a00 */
[----:B------:R-:W-:Y:S01]  /*a070*/  IMAD R33, R32, UR5, RZ ;  /* 0x0000000520217c24 */ /* 0x000fe2000f8e02ff */
[----:B------:R-:W-:Y:S01]  /*a080*/  LEA R34, P5, R6, UR6, 0x2 ;  /* 0x0000000606227c11 */ /* 0x000fe2000f8a10ff */
[----:B------:R-:W-:Y:S01]  /*a090*/  IMAD.IADD R7, R7, 0x1, R29 ;  /* 0x0000000107077824 */ /* 0x000fe200078e021d */
[----:B------:R-:W-:Y:S01]  /*a0a0*/  MOV R29, R4 ;  /* 0x00000004001d7202 */ /* 0x000fe20000000f00 */
        /* <DEDUP_REMOVED lines=11> */
[----:B------:R1:W2:Y:S01]  /*a160*/  SHFL.IDX PT, R39, R35, 0x1, 0x1c1f ;  /* 0x003c1f0023277f89 */ /* 0x0002a200000e0000 */
[----:B------:R-:W-:-:S02]  /*a170*/  F2FP.F16.F32.PACK_AB R8, R97, R96 ;  /* 0x000000606108723e */ /* 0x000fc400000000ff */
[----:B------:R-:W-:Y:S01]  /*a180*/  F2FP.F16.F32.PACK_AB R9, R99, R98 ;  /* 0x000000626309723e */ /* 0x000fe200000000ff */
[----:B------:R3:W-:Y:S01]  /*a190*/  STSM.16.M88.4 [R31], R4 ;  /* 0x000000041f007844 */ /* 0x0007e20000000200 */
[----:B------:R-:W-:Y:S02]  /*a1a0*/  F2FP.F16.F32.PACK_AB R10, R101, R100 ;  /* 0x00000064650a723e */ /* 0x000fe400000000ff */
[----:B------:R-:W-:Y:S02]  /*a1b0*/  F2FP.F16.F32.PACK_AB R11, R103, R102 ;  /* 0x00000066670b723e */ /* 0x000fe400000000ff */
[----:B-1----:R-:W-:Y:S02]  /*a1c0*/  LOP3.LUT R35, R2, 0x380, RZ, 0xc0, !PT ;  /* 0x0000038002237812 */ /* 0x002fe400078ec0ff */
[----:B------:R-:W-:Y:S01]  /*a1d0*/  IADD3.X R25, RZ, R3, RZ, P3, !PT ;  /* 0x00000003ff197210 */ /* 0x000fe20001ffe4ff */
        /* <DEDUP_REMOVED lines=8> */
[----:B--2---:R2:W-:Y:S04]  /*a260*/  @!P0 ST.E desc[UR50][R38.64], R0 ;  /* 0x0000000026008985 */ /* 0x0045e8000c101932 */
[----:B---3--:R-:W3:Y:S04]  /*a270*/  LD.E.128 R4, desc[UR50][R34.64] ;  /* 0x0000003222047980 */ /* 0x008ee8000c101d00 */
[----:B-1----:R-:W4:Y:S01]  /*a280*/  LD.E.128 R8, desc[UR50][R24.64] ;  /* 0x0000003218087980 */ /* 0x002f22000c101d00 */
[----:B0-----:R-:W0:Y:S03]  /*a290*/  @P1 LDC R27, c[0x0][0xbf0] ;  /* 0x0002fc00ff1b1b82 */ /* 0x001e260000000800 */
[----:B------:R1:W4:Y:S01]  /*a2a0*/  LD.E.128 R28, desc[UR50][R20.64] ;  /* 0x00000032141c7980 */ /* 0x000322000c101d00 */
[----:B------:R-:W-:Y:S01]  /*a2b0*/  IADD3 R15, P0, R2, 0x4800, RZ ;  /* 0x00004800020f7810 */ /* 0x000fe20007f1e0ff */
[----:B--2---:R-:W-:Y:S01]  /*a2c0*/  IMAD R0, R18, 0x30, R22 ;  /* 0x0000003012007824 */ /* 0x004fe200078e0216 */
[----:B------:R-:W-:-:S02]  /*a2d0*/  UIMAD UR5, UR12, UR8, URZ ;  /* 0x000000080c0572a4 */ /* 0x000fc4000f8e023f */
[----:B------:R-:W-:Y:S01]  /*a2e0*/  UIMAD.WIDE.U32 UR6, UR42, UR8, URZ ;  /* 0x000000082a0672a5 */ /* 0x000fe2000f8e003f */
[----:B------:R-:W-:Y:S01]  /*a2f0*/  IMAD.X R13, RZ, RZ, R3, P0 ;  /* 0x000000ffff0d7224 */ /* 0x000fe200000e0603 */
[----:B------:R-:W-:Y:S01]  /*a300*/  LOP3.LUT R2, R15, 0x380, RZ, 0xc0, !PT ;  /* 0x000003800f027812 */ /* 0x000fe200078ec0ff */
[----:B------:R-:W2:Y:S01]  /*a310*/  @P1 LDC R3, c[0x0][0xbec] ;  /* 0x0002fb00ff031b82 */ /* 0x000ea20000000800 */
[----:B-1----:R-:W-:Y:S01]  /*a320*/  VIADD R20, R0, UR40 ;  /* 0x0000002800147c36 */ /* 0x002fe20008000000 */
        /* <DEDUP_REMOVED lines=9> */
[----:B--2---:R-:W-:Y:S01]  /*a3c0*/  @P1 IMAD.HI.U32 R0, R20, R3, RZ ;  /* 0x0000000314001227 */ /* 0x004fe200078e00ff */
[----:B------:R-:W-:-:S02]  /*a3d0*/  IADD3 R34, R22, UR40, RZ ;  /* 0x0000002816227c10 */ /* 0x000fc4000fffe0ff */
[----:B------:R-:W5:Y:S01]  /*a3e0*/  LD.E.128 R12, desc[UR50][R12.64] ;  /* 0x000000320c0c7980 */ /* 0x000f62000c101d00 */
[----:B------:R-:W-:Y:S02]  /*a3f0*/  UIADD3 UR5, UR7, UR5, URZ ;  /* 0x0000000507057290 */ /* 0x000fe4000fffe03f */
[----:B------:R-:W-:Y:S01]  /*a400*/  IMAD.U32 R3, RZ, RZ, UR7 ;  /* 0x00000007ff037e24 */ /* 0x000fe2000f8e00ff */
[----:B0-----:R-:W-:Y:S01]  /*a410*/  @P1 SHF.R.U32.HI R21, RZ, R27, R0 ;  /* 0x0000001bff151219 */ /* 0x001fe20000011600 */
[----:B------:R-:W-:Y:S01]  /*a420*/  IMAD.U32 R2, RZ, RZ, UR6 ;  /* 0x00000006ff027e24 */ /* 0x000fe2000f8e00ff */
[----:B------:R-:W-:Y:S01]  /*a430*/  ULDC.64 UR6, c[0x0][0xad8] ;  /* 0x0002b60000067ab9 */ /* 0x000fe20000000a00 */
[----:B------:R-:W-:Y:S01]  /*a440*/  @!PT LDS RZ, [RZ] ;  /* 0x00000000fffff984 */ /* 0x000fe20000000800 */
[----:B------:R-:W-:Y:S01]  /*a450*/  @!PT LDS RZ, [RZ] ;  /* 0x00000000fffff984 */ /* 0x000fe20000000800 */
[----:B------:R-:W-:Y:S01]  /*a460*/  @!PT LDS RZ, [RZ] ;  /* 0x00000000fffff984 */ /* 0x000fe20000000800 */
[----:B------:R-:W-:Y:S01]  /*a470*/  @!PT LDS RZ, [RZ] ;  /* 0x00000000fffff984 */ /* 0x000fe20000000800 */
[----:B------:R0:W-:Y:S06]  /*a480*/  MEMBAR.ALL.CTA ;  /* 0x0000000000007992 */ /* 0x0001ec0000008000 */
[----:B0-----:R-:W0:Y:S01]  /*a490*/  FENCE.VIEW.ASYNC.S ;  /* 0x00000000000073c6 */ /* 0x001e220000000000 */
[----:B------:R-:W-:Y:S01]  /*a4a0*/  SHF.R.S32.HI R0, RZ, 0x1f, R21 ;  /* 0x0000001fff007819 */ /* 0x000fe20000011415 */
[----:B------:R-:W-:Y:S01]  /*a4b0*/  IMAD.U32 R3, RZ, RZ, UR5 ;  /* 0x00000005ff037e24 */ /* 0x000fe2000f8e00ff */
[----:B------:R-:W-:Y:S01]  /*a4c0*/  IADD3 R25, -R21, RZ, RZ ;  /* 0x000000ff15197210 */ /* 0x000fe20007ffe1ff */
[----:B------:R-:W-:Y:S01]  /*a4d0*/  ULDC UR5, c[0x0][0xac8] ;  /* 0x0002b20000057ab9 */ /* 0x000fe20000000800 */
[----:B------:R-:W-:-:S02]  /*a4e0*/  VIADD R26, R26, 0x16820 ;  /* 0x000168201a1a7836 */ /* 0x000fc40000000000 */
[----:B------:R-:W-:Y:S02]  /*a4f0*/  IMAD R0, R0, UR8, RZ ;  /* 0x0000000800007c24 */ /* 0x000fe4000f8e02ff */
[----:B------:R-:W-:Y:S01]  /*a500*/  IMAD R25, R32, R25, R20 ;  /* 0x0000001920197224 */ /* 0x000fe200078e0214 */
[----:B------:R-:W-:Y:S01]  /*a510*/  PRMT R26, RZ, 0x654, R26 ;  /* 0x00000654ff1a7816 */ /* 0x000fe2000000001a */
[C---:B------:R-:W-:Y:S02]  /*a520*/  IMAD R27, R21.reuse, UR9, R0 ;  /* 0x00000009151b7c24 */ /* 0x040fe4000f8e0200 */
[----:B------:R-:W-:Y:S01]  /*a530*/  IMAD.WIDE.U32 R2, R21, UR8, R2 ;  /* 0x0000000815027c25 */ /* 0x000fe2000f8e0002 */
[----:B------:R-:W-:-:S03]  /*a540*/  SHF.R.S32.HI R0, RZ, 0x1f, R25 ;  /* 0x0000001fff007819 */ /* 0x000fc60000011419 */
[----:B------:R-:W-:Y:S02]  /*a550*/  IMAD.IADD R3, R3, 0x1, R27 ;  /* 0x0000000103037824 */ /* 0x000fe400078e021b */
[----:B------:R-:W-:Y:S02]  /*a560*/  IMAD R0, R0, UR6, RZ ;  /* 0x0000000600007c24 */ /* 0x000fe4000f8e02ff */
[C---:B------:R-:W-:Y:S01]  /*a570*/  IMAD.WIDE.U32 R2, R25.reuse, UR6, R2 ;  /* 0x0000000619027c25 */ /* 0x040fe2000f8e0002 */
[----:B0-----:R0:W-:Y:S03]  /*a580*/  SYNCS.ARRIVE.TRANS64.RED.A1T0 RZ, [R26+URZ], RZ ;  /* 0x000000ff1aff79a7 */ /* 0x0011e6000810043f */
        /* <DEDUP_REMOVED lines=11> */
[----:B------:R-:W2:Y:S01]  /*a640*/  SHFL.IDX PT, R36, R27, 0x2, 0x181f ;  /* 0x00581f001b247f89 */ /* 0x000ea200000e0000 */
[-C--:B------:R-:W-:Y:S01]  /*a650*/  ISETP.GE.OR P2, PT, R0, R33.reuse, P0 ;  /* 0x000000210000720c */ /* 0x080fe20000746670 */
[----:B------:R-:W-:Y:S01]  /*a660*/  VIADD R0, R34, 0x90 ;  /* 0x0000009022007836 */ /* 0x000fe20000000000 */
[-C--:B------:R-:W-:Y:S01]  /*a670*/  ISETP.GE.OR P3, PT, R2, R33.reuse, P0 ;  /* 0x000000210200720c */ /* 0x080fe20000766670 */
[----:B------:R-:W2:Y:S03]  /*a680*/  SHFL.IDX PT, R3, R32, RZ, 0x181f ;  /* 0x00181fff20037589 */ /* 0x000ea600000e0000 */
[----:B------:R-:W-:Y:S01]  /*a690*/  ISETP.GE.OR P0, PT, R0, R33, P0 ;  /* 0x000000210000720c */ /* 0x000fe20000706670 */
[----:B------:R-:W2:Y:S04]  /*a6a0*/  SHFL.IDX PT, R21, R32, 0x1, 0x181f ;  /* 0x00381f0020157f89 */ /* 0x000ea800000e0000 */
[----:B------:R-:W2:Y:S01]  /*a6b0*/  SHFL.IDX PT, R25, R32, 0x2, 0x181f ;  /* 0x00581f0020197f89 */ /* 0x000ea200000e0000 */
[----:B-1----:R-:W-:-:S03]  /*a6c0*/  @!P1 LEA R2, P4, R19, R20, 0x1 ;  /* 0x0000001413029211 */ /* 0x002fc600078808ff */
[----:B0-----:R0:W1:Y:S01]  /*a6d0*/  SHFL.IDX PT, R26, R27, 0x3, 0x181f ;  /* 0x00781f001b1a7f89 */ /* 0x00106200000e0000 */
[----:B--2---:R-:W-:-:S03]  /*a6e0*/  @!P2 LEA R20, P5, R19, R24, 0x1 ;  /* 0x000000181314a211 */ /* 0x004fc600078a08ff */
[----:B------:R-:W2:Y:S01]  /*a6f0*/  SHFL.IDX PT, R32, R32, 0x3, 0x181f ;  /* 0x00781f0020207f89 */ /* 0x000ea200000e0000 */
[C---:B------:R-:W-:Y:S02]  /*a700*/  @!P3 LEA R24, P6, R19.reuse, R36, 0x1 ;  /* 0x000000241318b211 */ /* 0x040fe400078c08ff */
        /* <DEDUP_REMOVED lines=11> */
.L_x_2154:
[----:B------:R-:W0:Y:S01]  /*a7c0*/  LDC R8, c[0x0][0xbe8] ;  /* 0x0002fa00ff087b82 */ /* 0x000e220000000800 */
[----:B------:R-:W-:Y:S01]  /*a7d0*/  ISETP.GE.AND P0, PT, R157, 0xc0, PT ;  /* 0x000000c09d00780c */ /* 0x000fe20003f06270 */
[----:B------:R-:W-:Y:S01]  /*a7e0*/  USHF.R.S32.HI UR8, URZ, 0x1f, UR42 ;  /* 0x0000001f3f087899 */ /* 0x000fe2000801142a */
[----:B------:R-:W-:Y:S01]  /*a7f0*/  BSSY B1, `(.L_x_2156) ;  /* 0x000002f000017945 */ /* 0x000fe20003800000 */
[----:B------:R-:W-:Y:S01]  /*a800*/  USHF.R.S32.HI UR9, URZ, 0x1f, UR41 ;  /* 0x0000001f3f097899 */ /* 0x000fe20008011429 */
[----:B------:R-:W-:Y:S01]  /*a810*/  IMAD R6, R18, 0x30, R22 ;  /* 0x0000003012067824 */ /* 0x000fe200078e0216 */
[----:B0-----:R-:W-:-:S13]  /*a820*/  ISETP.NE.AND P1, PT, R8, 0x1, PT ;  /* 0x000000010800780c */ /* 0x001fda0003f25270 */
[----:B------:R-:W0:Y:S08]  /*a830*/  @P1 LDC R9, c[0x0][0xbec] ;  /* 0x0002fb00ff091b82 */ /* 0x000e300000000800 */
[----:B------:R-:W1:Y:S01]  /*a840*/  @P1 LDC R11, c[0x0][0xbf0] ;  /* 0x0002fc00ff0b1b82 */ /* 0x000e620000000800 */
        /* <DEDUP_REMOVED lines=11> */
[----:B------:R-:W-:Y:S01]  /*a900*/  MOV R2, R4 ;  /* 0x0000000400027202 */ /* 0x000fe20000000f00 */
        /* <DEDUP_REMOVED lines=29> */
.L_x_2157:
[----:B------:R-:W-:Y:S05]  /*aae0*/  BSYNC B1 ;  /* 0x0000000000017941 */ /* 0x000fea0003800000 */
.L_x_2156:
[----:B------:R-:W-:Y:S01]  /*aaf0*/  ULDC.64 UR10, c[0x0][0xae8] ;  /* 0x0002ba00000a7ab9 */ /* 0x000fe20000000a00 */
[----:B------:R-:W-:Y:S01]  /*ab00*/  VIADD R6, R6, UR40 ;  /* 0x0000002806067c36 */ /* 0x000fe20008000000 */
[----:B------:R-:W-:Y:S02]  /*ab10*/  UIMAD UR5, UR8, UR10, URZ ;  /* 0x0000000a080572a4 */ /* 0x000fe4000f8e023f */
[----:B------:R-:W-:Y:S01]  /*ab20*/  UIMAD.WIDE.U32 UR6, UR42, UR10, URZ ;  /* 0x0000000a2a0672a5 */ /* 0x000fe2000f8e003f */
[----:B0-----:R-:W-:Y:S01]  /*ab30*/  @P1 IMAD.HI.U32 R0, R6, R9, RZ ;  /* 0x0000000906001227 */ /* 0x001fe200078e00ff */
[----:B------:R-:W-:Y:S01]  /*ab40*/  UIMAD UR5, UR42, UR11, UR5 ;  /* 0x0000000b2a0572a4 */ /* 0x000fe2000f8e0205 */
[----:B--2---:R-:W-:Y:S02]  /*ab50*/  MOV R5, R6 ;  /* 0x0000000600057202 */ /* 0x004fe40000000f00 */
[----:B------:R-:W-:Y:S01]  /*ab60*/  ULDC.64 UR10, c[0x0][0xaf0] ;  /* 0x0002bc00000a7ab9 */ /* 0x000fe20000000a00 */
[----:B------:R-:W-:Y:S01]  /*ab70*/  UIADD3 UR7, UR7, UR5, URZ ;  /* 0x0000000507077290 */ /* 0x000fe2000fffe03f */
[----:B-1----:R-:W-:Y:S01]  /*ab80*/  @P1 SHF.R.U32.HI R5, RZ, R11, R0 ;  /* 0x0000000bff051219 */ /* 0x002fe20000011600 */
[----:B------:R-:W-:Y:S01]  /*ab90*/  UIMAD UR5, UR9, UR10, URZ ;  /* 0x0000000a090572a4 */ /* 0x000fe2000f8e023f */
[----:B------:R-:W-:Y:S01]  /*aba0*/  IADD3 R11, R22, UR40, RZ ;  /* 0x00000028160b7c10 */ /* 0x000fe2000fffe0ff */
[----:B------:R-:W-:Y:S01]  /*abb0*/  UIMAD.WIDE.U32 UR6, UR41, UR10, UR6 ;  /* 0x0000000a290672a5 */ /* 0x000fe2000f8e0006 */
[--C-:B------:R-:W-:Y:S01]  /*abc0*/  SHF.R.S32.HI R0, RZ, 0x1f, R5.reuse ;  /* 0x0000001fff007819 */ /* 0x100fe20000011405 */
[----:B------:R-:W-:Y:S01]  /*abd0*/  UIMAD UR5, UR41, UR11, UR5 ;  /* 0x0000000b290572a4 */ /* 0x000fe2000f8e0205 */
[----:B------:R-:W-:Y:S01]  /*abe0*/  IMAD.MOV R7, RZ, RZ, -R5 ;  /* 0x000000ffff077224 */ /* 0x000fe200078e0a05 */
[----:B------:R-:W-:-:S02]  /*abf0*/  ULDC.64 UR8, c[0x0][0xae0] ;  /* 0x0002b80000087ab9 */ /* 0x000fc40000000a00 */
[----:B------:R-:W-:Y:S01]  /*ac00*/  UIADD3 UR5, UR7, UR5, URZ ;  /* 0x0000000507057290 */ /* 0x000fe2000fffe03f */
[----:B------:R-:W-:Y:S02]  /*ac10*/  IMAD R7, R8, R7, R6 ;  /* 0x0000000708077224 */ /* 0x000fe400078e0206 */
[----:B------:R-:W-:Y:S02]  /*ac20*/  IMAD R0, R0, UR8, RZ ;  /* 0x0000000800007c24 */ /* 0x000fe4000f8e02ff */
[----:B------:R-:W-:Y:S02]  /*ac30*/  IMAD.U32 R3, RZ, RZ, UR7 ;  /* 0x00000007ff037e24 */ /* 0x000fe4000f8e00ff */
        /* <DEDUP_REMOVED lines=13> */
[C---:B------:R-:W-:Y:S01]  /*ad10*/  LEA R12, P0, R2.reuse, UR6, 0x1 ;  /* 0x00000006020c7c11 */ /* 0x040fe2000f8008ff */
[----:B------:R-:W-:Y:S01]  /*ad20*/  ULDC UR6, c[0x0][0xa88] ;  /* 0x0002a20000067ab9 */ /* 0x000fe20000000800 */
[----:B------:R-:W-:Y:S02]  /*ad30*/  VIADD R3, R11, 0x30 ;  /* 0x000000300b037836 */ /* 0x000fe40000000000 */
[----:B------:R-:W-:Y:S01]  /*ad40*/  LEA.HI.X R13, R2, UR7, R5, 0x1, P0 ;  /* 0x00000007020d7c11 */ /* 0x000fe200080f0c05 */
[----:B------:R-:W0:Y:S01]  /*ad50*/  SHFL.IDX PT, R4, R12, 0x1, 0x181f ;  /* 0x00381f000c047f89 */ /* 0x000e2200000e0000 */
[----:B------:R-:W-:Y:S01]  /*ad60*/  IMAD R14, R8, UR6, RZ ;  /* 0x00000006080e7c24 */ /* 0x000fe2000f8e02ff */
[----:B------:R-:W-:Y:S01]  /*ad70*/  ISETP.GE.AND P0, PT, R19, UR5, PT ;  /* 0x0000000513007c0c */ /* 0x000fe2000bf06270 */
[C---:B------:R-:W-:Y:S01]  /*ad80*/  VIADD R8, R11.reuse, 0x60 ;  /* 0x000000600b087836 */ /* 0x040fe20000000000 */
[----:B------:R-:W1:Y:S02]  /*ad90*/  SHFL.IDX PT, R2, R12, RZ, 0x181f ;  /* 0x00181fff0c027589 */ /* 0x000e6400000e0000 */
        /* <DEDUP_REMOVED lines=23> */
.L_x_2155:
[----:B------:R-:W-:Y:S05]  /*af10*/  BSYNC B0 ;  /* 0x0000000000007941 */ /* 0x000fea0003800000 */
.L_x_2153:
[----:B------:R-:W-:Y:S02]  /*af20*/  ULDC UR5, c[0x0][0xc38] ;  /* 0x00030e0000057ab9 */ /* 0x000fe40000000800 */
[----:B------:R-:W-:-:S06]  /*af30*/  UISETP.GE.AND UP0, UPT, UR4, UR5, UPT ;  /* 0x000000050400728c */ /* 0x000fcc000bf06270 */
[----:B------:R-:W-:-:S13]  /*af40*/  PLOP3.LUT P0, PT, PT, PT, UP0, 0x80, 0x0 ;  /* 0x000000000000781c */ /* 0x000fda0003f0f008 */
[----:B------:R-:W-:Y:S05]  /*af50*/  @!P0 BRA `(.L_x_2158) ;  /* 0xffffff5c00548947 */ /* 0x000fea000383ffff */
[----:B------:R-:W-:Y:S05]  /*af60*/  EXIT ;  /* 0x000000000000794d */ /* 0x000fea0003800000 */
.L_x_2112:
[----:B------:R-:W-:-:S08]  /*af70*/  NOP ;  /* 0x0000000000007918 */ /* 0x000fd00000000000 */
[----:B------:R-:W0:-:S00]  /*af80*/  USETMAXREG.DEALLOC.CTAPOOL 0x20 ;  /* 0x00000020000079c8 */ /* 0x000e0000080e0500 */
[----:B0-----:R-:W-:-:S06]  /*af90*/  LOP3.LUT R0, R0, 0x3, RZ, 0xc0, !PT ;  /* 0x0000000300007812 */ /* 0x001fcc00078ec0ff */
[----:B-1----:R-:W0:Y:S01]  /*afa0*/  S2UR UR5, SR_CTAID.X ;  /* 0x00000000000579c3 */ /* 0x002e220000002500 */
[----:B------:R-:W-:Y:S01]  /*afb0*/  LOP3.LUT R26, R26, 0xffffffdf, RZ, 0xc0, !PT ;  /* 0xffffffdf1a1a7812 */ /* 0x000fe200078ec0ff */
[----:B------:R-:W-:Y:S01]  /*afc0*/  STL [R1+0x10], RZ ;  /* 0x000010ff01007387 */ /* 0x000fe20000100800 */
[----:B------:R-:W-:Y:S01]  /*afd0*/  IMAD.MOV.U32 R25, RZ, RZ, 0x1 ;  /* 0x00000001ff197424 */ /* 0x000fe200078e00ff */
[----:B------:R-:W-:Y:S02]  /*afe0*/  MOV R22, RZ ;  /* 0x000000ff00167202 */ /* 0x000fe40000000f00 */
[----:B------:R1:W2:Y:S02]  /*aff0*/  SHFL.IDX PT, R2, R0, RZ, 0x1f ;  /* 0x00001fff00027589 */ /* 0x0002a400000e0000 */
[----:B-1----:R-:W0:Y:S01]  /*b000*/  LDC R0, c[0x0][0xc38] ;  /* 0x00030e00ff007b82 */ /* 0x002e220000000800 */
[----:B--2---:R-:W-:-:S13]  /*b010*/  ISETP.NE.AND P0, PT, R2, RZ, PT ;  /* 0x000000ff0200720c */ /* 0x004fda0003f05270 */
[----:B------:R-:W-:Y:S01]  /*b020*/  @P0 LOP3.LUT R26, R26, 0x20, RZ, 0xfc, !PT ;  /* 0x000000201a1a0812 */ /* 0x000fe200078efcff */
[----:B------:R-:W-:Y:S06]  /*b030*/  @P0 BAR.ARV 0x4, 0x200 ;  /* 0x0108000000000b1d */ /* 0x000fec0000002000 */
[----:B0-----:R-:W-:-:S13]  /*b040*/  ISETP.LE.AND P0, PT, R0, UR5, PT ;  /* 0x0000000500007c0c */ /* 0x001fda000bf03270 */
[----:B------:R-:W-:Y:S05]  /*b050*/  @P0 BRA `(.L_x_2159) ;  /* 0x0000004000800947 */ /* 0x000fea0003800000 */
[----:B------:R-:W0:Y:S01]  /*b060*/  S2R R7, SR_TID.X ;  /* 0x0000000000077919 */ /* 0x000e220000002100 */
[----:B------:R-:W1:Y:S01]  /*b070*/  S2UR UR7, SR_CgaCtaId ;  /* 0x00000000000779c3 */ /* 0x000e620000008800 */
[----:B------:R-:W-:Y:S01]  /*b080*/  ULDC.64 UR36, c[0x0][0x2f0] ;  /* 0x0000bc0000247ab9 */ /* 0x000fe20000000a00 */
[----:B------:R-:W-:Y:S01]  /*b090*/  UMOV UR6, 0x400 ;  /* 0x0000040000067882 */ /* 0x000fe20000000000 */
[----:B------:R-:W-:Y:S01]  /*b0a0*/  ULDC.64 UR8, c[0x0][0x418] ;  /* 0x0001060000087ab9 */ /* 0x000fe20000000a00 */
[----:B------:R-:W-:Y:S01]  /*b0b0*/  LOP3.LUT R26, R26, 0xfffffffe, RZ, 0xc0, !PT ;  /* 0xfffffffe1a1a7812 */ /* 0x000fe200078ec0ff */
[----:B------:R-:W-:Y:S01]  /*b0c0*/  UISETP.NE.U32.AND UP0, UPT, UR8, URZ, UPT ;  /* 0x0000003f0800728c */ /* 0x000fe2000bf05070 */
[----:B------:R-:W-:Y:S01]  /*b0d0*/  IMAD.MOV.U32 R25, RZ, RZ, 0x1 ;  /* 0x00000001ff197424 */ /* 0x000fe200078e00ff */
[----:B------:R-:W-:Y:S01]  /*b0e0*/  ULDC UR4, c[0x0][0x424] ;  /* 0x0001090000047ab9 */ /* 0x000fe20000000800 */
[----:B------:R-:W-:Y:S01]  /*b0f0*/  ULDC UR8, c[0x0][0x2b8] ;  /* 0x0000ae0000087ab9 */ /* 0x000fe20000000800 */
[----:B------:R-:W-:Y:S01]  /*b100*/  UISETP.NE.AND.EX UP0, UPT, UR9, URZ, UPT, UP0 ;  /* 0x0000003f0900728c */ /* 0x000fe2000bf05300 */
[----:B------:R-:W-:Y:S01]  /*b110*/  MOV R22, RZ ;  /* 0x000000ff00167202 */ /* 0x000fe20000000f00 */
[----:B------:R-:W-:Y:S01]  /*b120*/  ULDC UR38, c[0x0][0x288] ;  /* 0x0000a20000267ab9 */ /* 0x000fe20000000800 */
[----:B------:R-:W-:-:S02]  /*b130*/  ULOP3.LUT UR45, UR39, 0x2, URZ, 0xfc, !UPT ;  /* 0x00000002272d7892 */ /* 0x000fc4000f8efc3f */
[----:B------:R-:W-:Y:S01]  /*b140*/  USEL UR4, UR4, 0x1, UP0 ;  /* 0x0000000104047887 */ /* 0x000fe20008000000 */
[----:B------:R-:W-:-:S03]  /*b150*/  ULDC UR46, c[0x0][0xc] ;  /* 0x00000300002e7ab9 */ /* 0x000fc60000000800 */
[----:B------:R-:W-:-:S04]  /*b160*/  UIMAD UR36, UR4, UR36, URZ ;  /* 0x00000024042472a4 */ /* 0x000fc8000f8e023f */
[----:B------:R-:W-:Y:S02]  /*b170*/  UIADD3 UR4, UR36, 0x7f, URZ ;  /* 0x0000007f24047890 */ /* 0x000fe4000fffe03f */
[----:B-1----:R-:W-:-:S06]  /*b180*/  ULEA UR6, UR7, UR6, 0x18 ;  /* 0x0000000607067291 */ /* 0x002fcc000f8ec03f */
[----:B------:R-:W-:Y:S01]  /*b190*/  IMAD.U32 R16, RZ, RZ, UR6 ;  /* 0x00000006ff107e24 */ /* 0x000fe2000f8e00ff */
[C---:B0-----:R-:W-:Y:S01]  /*b1a0*/  LOP3.LUT R6, R7.reuse, 0x7f, RZ, 0xc0, !PT ;  /* 0x0000007f07067812 */ /* 0x041fe200078ec0ff */
[----:B------:R-:W-:-:S05]  /*b1b0*/  IMAD.SHL.U32 R0, R7, 0x8, RZ ;  /* 0x0000000807007824 */ /* 0x000fca00078e00ff */
[C---:B------:R-:W-:Y:S02]  /*b1c0*/  LOP3.LUT R2, R0.reuse, 0x1f8, RZ, 0xc0, !PT ;  /* 0x000001f800027812 */ /* 0x040fe400078ec0ff */
[----:B------:R-:W-:Y:S02]  /*b1d0*/  LOP3.LUT R5, R0, 0x38, RZ, 0xc0, !PT ;  /* 0x0000003800057812 */ /* 0x000fe400078ec0ff */
[----:B------:R-:W-:Y:S01]  /*b1e0*/  LOP3.LUT R3, R2, 0x38, R7, 0x78, !PT ;  /* 0x0000003802037812 */ /* 0x000fe200078e7807 */
[----:B------:R-:W-:Y:S01]  /*b1f0*/  IMAD.U32 R2, RZ, RZ, UR5 ;  /* 0x00000005ff027e24 */ /* 0x000fe2000f8e00ff */
[----:B------:R-:W-:Y:S01]  /*b200*/  ISETP.GE.AND P1, PT, R5, UR37, PT ;  /* 0x0000002505007c0c */ /* 0x000fe2000bf26270 */
[----:B------:R-:W-:Y:S01]  /*b210*/  USHF.R.S32.HI UR5, URZ, 0x1f, UR4 ;  /* 0x0000001f3f057899 */ /* 0x000fe20008011404 */
[----:B------:R-:W-:Y:S01]  /*b220*/  LOP3.LUT R4, R3, 0x200, R0, 0xf8, !PT ;  /* 0x0000020003047812 */ /* 0x000fe200078ef800 */
[----:B------:R-:W-:Y:S01]  /*b230*/  IMAD.SHL.U32 R0, R7, 0x10, RZ ;  /* 0x0000001007007824 */ /* 0x000fe200078e00ff */
[----:B------:R0:W-:Y:S01]  /*b240*/  STL [R1+0xc], R2 ;  /* 0x00000c0201007387 */ /* 0x0001e20000100800 */
[----:B------:R-:W-:Y:S01]  /*b250*/  ISETP.GE.AND P0, PT, R5, UR37, PT ;  /* 0x0000002505007c0c */ /* 0x000fe2000bf06270 */
[----:B------:R-:W-:-:S02]  /*b260*/  ULEA.HI UR5, UR5, UR4, URZ, 0x7 ;  /* 0x0000000405057291 */ /* 0x000fc4000f8f383f */
[----:B------:R-:W-:Y:S01]  /*b270*/  LOP3.LUT R0, R0, 0x70, RZ, 0xc0, !PT ;  /* 0x0000007000007812 */ /* 0x000fe200078ec0ff */
[----:B------:R1:W-:Y:S01]  /*b280*/  STL [R1+0x10], RZ ;  /* 0x000010ff01007387 */ /* 0x0003e20000100800 */
[----:B------:R-:W-:Y:S01]  /*b290*/  ULDC UR37, c[0x0][0x448] ;  /* 0x0001120000257ab9 */ /* 0x000fe20000000800 */
[----:B------:R-:W-:Y:S02]  /*b2a0*/  USHF.R.S32.HI UR40, URZ, 0x7, UR5 ;  /* 0x000000073f287899 */ /* 0x000fe40008011405 */
[----:B------:R-:W-:Y:S01]  /*b2b0*/  @P1 LOP3.LUT R26, R26, 0x1, RZ, 0xfc, !PT ;  /* 0x000000011a1a1812 */ /* 0x000fe200078efcff */
[----:B------:R-:W-:Y:S01]  /*b2c0*/  UIMAD UR37, UR37, UR38, URZ ;  /* 0x00000026252572a4 */ /* 0x000fe2000f8e023f */
[----:B0-----:R-:W-:Y:S01]  /*b2d0*/  SHF.R.U32.HI R2, RZ, 0x3, R6 ;  /* 0x00000003ff027819 */ /* 0x001fe20000011606 */
[----:B------:R-:W-:Y:S01]  /*b2e0*/  UIADD3 UR38, UR36, 0x80, -UR38 ;  /* 0x0000008024267890 */ /* 0x000fe2000fffe826 */
        /* <DEDUP_REMOVED lines=8> */
.L_x_2208:
        /* <DEDUP_REMOVED lines=23> */
.L_x_2160:
[----:B------:R-:W-:Y:S01]  /*b4e0*/  ULDC UR8, c[0x0][0xc54] ;  /* 0x0003150000087ab9 */ /* 0x000fe20000000800 */
[----:B------:R-:W-:Y:S01]  /*b4f0*/  UMOV UR6, UR7 ;  /* 0x0000000700067c82 */ /* 0x000fe20008000000 */
[----:B------:R-:W-:-:S11]  /*b500*/  UISETP.NE.AND UP0, UPT, UR8, 0x1, UPT ;  /* 0x000000010800788c */ /* 0x000fd6000bf05270 */
[----:B------:R-:W-:Y:S02]  /*b510*/  @UP0 ULDC.64 UR10, c[0x0][0xc58] ;  /* 0x00031600000a0ab9 */ /* 0x000fe40000000a00 */
[----:B------:R-:W-:-:S04]  /*b520*/  UIMAD.WIDE.U32 UR4, UR7, UR10, URZ ;  /* 0x0000000a070472a5 */ /* 0x000fc8000f8e003f */
[----:B------:R-:W-:-:S04]  /*b530*/  @UP0 USHF.R.U32.HI UR6, URZ, UR11, UR5 ;  /* 0x0000000b3f060299 */ /* 0x000fc80008011605 */
[----:B------:R-:W-:-:S12]  /*b540*/  UIMAD UR4, UR6, UR8, URZ ;  /* 0x00000008060472a4 */ /* 0x000fd8000f8e023f */
.L_x_2161:
        /* <DEDUP_REMOVED lines=23> */
[----:B------:R-:W-:Y:S01]  /*b6c0*/  UISETP.NE.AND UP2, UPT, UR5, 0x1, UPT ;  /* 0x000000010500788c */ /* 0x000fe2000bf45270 */
[----:B------:R-:W-:Y:S01]  /*b6d0*/  BSSY B7, `(.L_x_2162) ;  /* 0x000039c000077945 */ /* 0x000fe20003800000 */
[----:B------:R-:W-:Y:S02]  /*b6e0*/  UIADD3 UR43, UR43, UR4, URZ ;  /* 0x000000042b2b7290 */ /* 0x000fe4000fffe03f */
[----:B------:R-:W-:Y:S02]  /*b6f0*/  UP2UR UR47, UPR, URZ, 0x4 ;  /* 0x000000043f2f7883 */ /* 0x000fe40008000000 */
[----:B------:R-:W-:-:S04]  /*b700*/  UIMAD UR6, UR43, 0xc0, URZ ;  /* 0x000000c02b0678a4 */ /* 0x000fc8000f8e023f */
[----:B------:R-:W-:Y:S01]  /*b710*/  UIADD3 UR6, UR6, 0xbf, URZ ;  /* 0x000000bf06067890 */ /* 0x000fe2000fffe03f */
[----:B------:R-:W-:Y:S01]  /*b720*/  @UP2 ULDC UR4, c[0x0][0x44c] ;  /* 0x0001130000042ab9 */ /* 0x000fe20000000800 */
[----:B------:R-:W-:Y:S02]  /*b730*/  @UP2 ULDC UR7, c[0x0][0x450] ;  /* 0x0001140000072ab9 */ /* 0x000fe40000000800 */
[----:B------:R-:W-:-:S04]  /*b740*/  UIMAD.WIDE.U32 UR4, UR6, UR4, URZ ;  /* 0x00000004060472a5 */ /* 0x000fc8000f8e003f */
[----:B------:R-:W-:-:S04]  /*b750*/  @UP2 USHF.R.U32.HI UR6, URZ, UR7, UR5 ;  /* 0x000000073f062299 */ /* 0x000fc80008011605 */
[----:B------:R-:W-:-:S04]  /*b760*/  UIADD3 UR6, UR38, UR6, URZ ;  /* 0x0000000626067290 */ /* 0x000fc8000fffe03f */
[----:B------:R-:W-:-:S04]  /*b770*/  USHF.R.S32.HI UR4, URZ, 0x1f, UR6 ;  /* 0x0000001f3f047899 */ /* 0x000fc80008011406 */
[----:B------:R-:W-:-:S04]  /*b780*/  ULEA.HI UR4, UR4, UR6, URZ, 0x7 ;  /* 0x0000000604047291 */ /* 0x000fc8000f8f383f */
[----:B------:R-:W-:-:S04]  /*b790*/  USHF.R.S32.HI UR4, URZ, 0x7, UR4 ;  /* 0x000000073f047899 */ /* 0x000fc80008011404 */
[----:B------:R-:W-:-:S04]  /*b7a0*/  UISETP.LT.AND UP0, UPT, UR40, UR4, UPT ;  /* 0x000000042800728c */ /* 0x000fc8000bf01270 */
[----:B------:R-:W-:-:S06]  /*b7b0*/  USEL UR44, UR40, UR4, UP0 ;  /* 0x00000004282c7287 */ /* 0x000fcc0008000000 */
[----:B------:R-:W-:Y:S01]  /*b7c0*/  ISETP.LT.AND P0, PT, RZ, UR44, PT ;  /* 0x0000002cff007c0c */ /* 0x000fe2000bf01270 */
[----:B--2---:R0:W-:-:S12]  /*b7d0*/  STL [R1+0x4], R18 ;  /* 0x0000041201007387 */ /* 0x0041d80000100800 */
        /* <DEDUP_REMOVED lines=19> */
.L_x_2163:
        /* <DEDUP_REMOVED lines=8> */
[----:B------:R-:W-:Y:S01]  /*b990*/  MOV R4, UR6 ;  /* 0x0000000600047c02 */ /* 0x000fe20008000f00 */
[----:B------:R-:W-:Y:S01]  /*b9a0*/  IMAD.U32 R5, RZ, RZ, UR7 ;  /* 0x00000007ff057e24 */ /* 0x000fe2000f8e00ff */
        /* <DEDUP_REMOVED lines=10> */
.L_x_2166:
[----:B------:R-:W-:Y:S05]  /*ba50*/  BSYNC B6 ;  /* 0x0000000000067941 */ /* 0x000fea0003800000 */
.L_x_2165:
        /* <DEDUP_REMOVED lines=9> */
[----:B------:R-:W-:Y:S01]  /*baf0*/  IMAD.U32 R4, RZ, RZ, UR6 ;  /* 0x00000006ff047e24 */ /* 0x000fe2000f8e00ff */
[----:B------:R-:W-:Y:S01]  /*bb00*/  MOV R6, UR8 ;  /* 0x0000000800067c02 */ /* 0x000fe20008000f00 */
[----:B------:R-:W-:Y:S01]  /*bb10*/  IMAD.U32 R5, RZ, RZ, UR7 ;  /* 0x00000007ff057e24 */ /* 0x000fe2000f8e00ff */
[----:B------:R-:W-:Y:S01]  /*bb20*/  MOV R13, RZ ;  /* 0x000000ff000d7202 */ /* 0x000fe20000000f00 */
[----:B------:R-:W-:Y:S02]  /*bb30*/  IMAD.U32 R7, RZ, RZ, UR9 ;  /* 0x00000009ff077e24 */ /* 0x000fe4000f8e00ff */
[----:B------:R-:W-:-:S02]  /*bb40*/  IMAD.U32 R10, RZ, RZ, UR4 ;  /* 0x00000004ff0a7e24 */ /* 0x000fc4000f8e00ff */
[----:B------:R-:W-:Y:S02]  /*bb50*/  IMAD.U32 R11, RZ, RZ, UR5 ;  /* 0x00000005ff0b7e24 */ /* 0x000fe4000f8e00ff */
[----:B------:R-:W-:Y:S02]  /*bb60*/  IMAD.MOV.U32 R8, RZ, RZ, 0x70 ;  /* 0x00000070ff087424 */ /* 0x000fe400078e00ff */
[----:B-1----:R-:W-:-:S07]  /*bb70*/  IMAD.MOV.U32 R12, RZ, RZ, 0x1 ;  /* 0x00000001ff0c7424 */ /* 0x002fce00078e00ff */
[----:B------:R-:W-:-:S07]  /*bb80*/  LEPC R20, `(.L_x_2169) ;  /* 0x000000001014794e */ /* 0x000fce0000000000 */
[----:B0-2---:R-:W-:Y:S05]  /*bb90*/  CALL.ABS.NOINC R2 ;  /* 0x0000000002007343 */ /* 0x005fea0003c00000 */
.L_x_2169:
        /* <DEDUP_REMOVED lines=15> */
.L_x_2168:
[----:B------:R-:W-:Y:S05]  /*bc90*/  BSYNC B6 ;  /* 0x0000000000067941 */ /* 0x000fea0003800000 */
.L_x_2167:
        /* <DEDUP_REMOVED lines=9> */
[----:B------:R-:W-:Y:S01]  /*bd30*/  MOV R3, UR5 ;  /* 0x0000000500037c02 */ /* 0x000fe20008000f00 */
[----:B------:R-:W-:-:S04]  /*bd40*/  ULDC UR4, c[0x0][0xc48] ;  /* 0x0003120000047ab9 */ /* 0x000fc80000000800 */
[----:B------:R2:W5:Y:S01]  /*bd50*/  @P0 LDG.E R29, desc[UR50][R2.64] ;  /* 0x00000032021d0981 */ /* 0x000562000c1e1900 */
[----:B------:R-:W-:Y:S01]  /*bd60*/  UMOV UR5, 0xffffffff ;  /* 0xffffffff00057882 */ /* 0x000fe20000000000 */
[----:B------:R-:W-:Y:S02]  /*bd70*/  IMAD.U32 R19, RZ, RZ, UR4 ;  /* 0x00000004ff137e24 */ /* 0x000fe4000f8e00ff */
[----:B------:R-:W-:Y:S05]  /*bd80*/  BRA.DIV UR5, `(.L_x_2170) ;  /* 0x0000003a05c07947 */ /* 0x000fea000b800000 */
.L_x_2224:
        /* <DEDUP_REMOVED lines=19> */
[----:B----4-:R-:W-:Y:S01]  /*bec0*/  @P1 IMAD.HI.U32 R2, R0, R3, RZ ;  /* 0x0000000300021227 */ /* 0x010fe200078e00ff */
[----:B------:R-:W-:-:S04]  /*bed0*/  MOV R7, R0 ;  /* 0x0000000000077202 */ /* 0x000fc80000000f00 */
[----:B0-----:R-:W-:Y:S01]  /*bee0*/  @P1 SHF.R.U32.HI R7, RZ, R9, R2 ;  /* 0x00000009ff071219 */ /* 0x001fe20000011602 */
[----:B------:R-:W-:Y:S02]  /*bef0*/  IMAD R2, RZ, RZ, -UR42 ;  /* 0x8000002aff027e24 */ /* 0x000fe4000f8e02ff */
[----:B------:R-:W3:Y:S01]  /*bf00*/  @!P0 LDC.64 R4, c[0x0][0x428] ;  /* 0x00010a00ff048b82 */ /* 0x000ee20000000a00 */
[--C-:B------:R-:W-:Y:S01]  /*bf10*/  @!P0 SHF.R.S32.HI R3, RZ, 0x1f, R7.reuse ;  /* 0x0000001fff038819 */ /* 0x100fe20000011407 */
[----:B------:R-:W-:Y:S02]  /*bf20*/  IMAD R19, R19, R2, UR41 ;  /* 0x0000002913137e24 */ /* 0x000fe4000f8e0202 */
[----:B------:R-:W-:Y:S02]  /*bf30*/  @!P0 IMAD.MOV.U32 R2, RZ, RZ, R7 ;  /* 0x000000ffff028224 */ /* 0x000fe400078e0007 */
[-C--:B---3--:R-:W-:Y:S02]  /*bf40*/  @!P0 IMAD R6, R6, R4.reuse, RZ ;  /* 0x0000000406068224 */ /* 0x088fe400078e02ff */
[----:B------:R-:W-:-:S04]  /*bf50*/  @!P0 IMAD.WIDE.U32 R2, R29, R4, R2 ;  /* 0x000000041d028225 */ /* 0x000fc800078e0002 */
[----:B------:R-:W-:Y:S02]  /*bf60*/  @!P0 IMAD R6, R29, R5, R6 ;  /* 0x000000051d068224 */ /* 0x000fe400078e0206 */
[----:B------:R-:W0:Y:S01]  /*bf70*/  @!P0 LDC.64 R4, c[0x0][0x418] ;  /* 0x00010600ff048b82 */ /* 0x000e220000000a00 */
[----:B------:R-:W-:Y:S02]  /*bf80*/  IMAD.U32 R9, RZ, RZ, UR45 ;  /* 0x0000002dff097e24 */ /* 0x000fe4000f8e00ff */
[----:B------:R-:W-:-:S03]  /*bf90*/  @!P0 IMAD.IADD R6, R3, 0x1, R6 ;  /* 0x0000000103068824 */ /* 0x000fc600078e0206 */
[----:B------:R-:W-:Y:S02]  /*bfa0*/  ISETP.NE.AND P2, PT, R9, 0x3, PT ;  /* 0x000000030900780c */ /* 0x000fe40003f45270 */
[----:B------:R-:W-:Y:S01]  /*bfb0*/  IADD3 R3, -R7, RZ, RZ ;  /* 0x000000ff07037210 */ /* 0x000fe20007ffe1ff */
[----:B------:R-:W-:Y:S01]  /*bfc0*/  IMAD.U32 R23, RZ, RZ, UR4 ;  /* 0x00000004ff177e24 */ /* 0x000fe2000f8e00ff */
[----:B------:R-:W-:Y:S02]  /*bfd0*/  LOP3.LUT R26, R26, 0xfffffffb, RZ, 0xc0, !PT ;  /* 0xfffffffb1a1a7812 */ /* 0x000fe400078ec0ff */
[----:B------:R-:W-:Y:S02]  /*bfe0*/  SHF.R.S32.HI R28, RZ, 0x1f, R19 ;  /* 0x0000001fff1c7819 */ /* 0x000fe40000011413 */
[----:B0-----:R-:W-:-:S04]  /*bff0*/  @!P0 LEA R4, P1, R2, R4, 0x2 ;  /* 0x0000000402048211 */ /* 0x001fc800078210ff */
[----:B------:R-:W-:Y:S01]  /*c000*/  @!P0 LEA.HI.X R5, R2, R5, R6, 0x2, P1 ;  /* 0x0000000502058211 */ /* 0x000fe200008f1406 */
[----:B------:R-:W-:Y:S01]  /*c010*/  IMAD.MOV.U32 R6, RZ, RZ, RZ ;  /* 0x000000ffff067224 */ /* 0x000fe200078e00ff */
[----:B------:R-:W-:-:S05]  /*c020*/  @P2 LOP3.LUT R26, R26, 0x4, RZ, 0xfc, !PT ;  /* 0x000000041a1a2812 */ /* 0x000fca00078efcff */
[----:B------:R0:W5:Y:S02]  /*c030*/  @!P0 LDG.E R6, desc[UR50][R4.64] ;  /* 0x0000003204068981 */ /* 0x000164000c1e1900 */
[----:B0-----:R-:W-:Y:S01]  /*c040*/  IMAD R5, R10, R3, R0 ;  /* 0x000000030a057224 */ /* 0x001fe200078e0200 */
[----:B------:R-:W-:Y:S06]  /*c050*/  @!P2 BRA `(.L_x_2171) ;  /* 0x000000000004a947 */ /* 0x000fec0003800000 */
[----:B------:R-:W-:Y:S01]  /*c060*/  BPT.TRAP 0x1 ;  /* 0x000000040000795c */ /* 0x000fe20000300000 */
.L_x_2171:
        /* <DEDUP_REMOVED lines=25> */
.L_x_2225:
[----:B------:R-:W-:Y:S05]  /*c200*/  BSYNC B0 ;  /* 0x0000000000007941 */ /* 0x000fea0003800000 */
.L_x_2172:
        /* <DEDUP_REMOVED lines=16> */
[----:B-1----:R-:W-:Y:S01]  /*c310*/  LOP3.LUT R9, R9, 0x7f, RZ, 0xc0, !PT ;  /* 0x0000007f09097812 */ /* 0x002fe200078ec0ff */
[----:B------:R-:W-:Y:S02]  /*c320*/  ULDC.64 UR4, c[0x0][0x2e8] ;  /* 0x0000ba0000047ab9 */ /* 0x000fe40000000a00 */
[----:B------:R-:W-:Y:S01]  /*c330*/  IMAD.IADD R5, R3, 0x1, R4 ;  /* 0x0000000103057824 */ /* 0x000fe200078e0204 */
[----:B------:R-:W-:Y:S02]  /*c340*/  SHF.R.U32.HI R10, RZ, 0x3, R9 ;  /* 0x00000003ff0a7819 */ /* 0x000fe40000011609 */
[----:B------:R-:W0:Y:S01]  /*c350*/  S2R R9, SR_TID.X ;  /* 0x0000000000097919 */ /* 0x000e220000002100 */
[----:B------:R-:W-:Y:S01]  /*c360*/  LEA R4, P0, R2, UR4, 0x1 ;  /* 0x0000000402047c11 */ /* 0x000fe2000f8008ff */
[----:B------:R-:W-:Y:S01]  /*c370*/  UMOV UR4, 0xffffffff ;  /* 0xffffffff00047882 */ /* 0x000fe20000000000 */
[----:B------:R-:W-:-:S02]  /*c380*/  IADD3 R7, -R10, UR36, -R8 ;  /* 0x000000240a077c10 */ /* 0x000fc4000fffe908 */
[----:B------:R-:W-:Y:S02]  /*c390*/  LEA.HI.X R5, R2, UR5, R5, 0x1, P0 ;  /* 0x0000000502057c11 */ /* 0x000fe400080f0c05 */
[----:B------:R-:W-:Y:S01]  /*c3a0*/  ISETP.GE.AND P0, PT, R7, 0x1, PT ;  /* 0x000000010700780c */ /* 0x000fe20003f06270 */
[C---:B0-----:R-:W-:Y:S02]  /*c3b0*/  IMAD.SHL.U32 R10, R9.reuse, 0x8, RZ ;  /* 0x00000008090a7824 */ /* 0x041fe400078e00ff */
[----:B------:R-:W-:-:S03]  /*c3c0*/  IMAD.SHL.U32 R11, R9, 0x8, RZ ;  /* 0x00000008090b7824 */ /* 0x000fc600078e00ff */
[----:B------:R-:W-:-:S04]  /*c3d0*/  LOP3.LUT R10, R10, 0x1f8, RZ, 0xc0, !PT ;  /* 0x000001f80a0a7812 */ /* 0x000fc800078ec0ff */
[----:B------:R-:W-:Y:S02]  /*c3e0*/  LOP3.LUT R10, R10, 0x38, R9, 0x78, !PT ;  /* 0x000000380a0a7812 */ /* 0x000fe400078e7809 */
[----:B------:R-:W-:Y:S02]  /*c3f0*/  SHF.L.U32 R9, R9, 0x3, RZ ;  /* 0x0000000309097819 */ /* 0x000fe400000006ff */
        /* <DEDUP_REMOVED lines=75> */
.L_x_2243:
        /* <DEDUP_REMOVED lines=10> */
.L_x_2175:
        /* <DEDUP_REMOVED lines=11> */
.L_x_2176:
[----:B------:R0:W-:Y:S02]  /*ca00*/  SYNCS.ARRIVE.TRANS64.A1T0 RZ, [R0+URZ+0x16830], RZ ;  /* 0x016830ff00ff79a7 */ /* 0x0001e4000810003f */
[----:B------:R-:W-:Y:S05]  /*ca10*/  WARPSYNC.ALL ;  /* 0x0000000000007948 */ /* 0x000fea0003800000 */
[----:B------:R-:W-:Y:S01]  /*ca20*/  BSSY B6, `(.L_x_2177) ;  /* 0x0000015000067945 */ /* 0x000fe20003800000 */
[----:B0-----:R-:W-:Y:S01]  /*ca30*/  IADD3 R0, R16, 0x8400, RZ ;  /* 0x0000840010007810 */ /* 0x001fe20007ffe0ff */
[----:B------:R-:W-:Y:S03]  /*ca40*/  BAR.SYNC.DEFER_BLOCKING 0x8, 0x200 ;  /* 0x0208000000007b1d */ /* 0x000fe60000010000 */
        /* <DEDUP_REMOVED lines=18> */
.L_x_2178:
[----:B------:R-:W-:Y:S05]  /*cb70*/  BSYNC B6 ;  /* 0x0000000000067941 */ /* 0x000fea0003800000 */
.L_x_2177:
[----:B------:R0:W5:Y:S01]  /*cb80*/  LDL R9, [R1+0x8] ;  /* 0x0000080001097983 */ /* 0x0001620000100800 */
[----:B------:R-:W-:Y:S01]  /*cb90*/  UISETP.NE.AND UP0, UPT, UR47, URZ, UPT ;  /* 0x0000003f2f00728c */ /* 0x000fe2000bf05270 */
[----:B------:R-:W-:Y:S01]  /*cba0*/  R2UR UR7, R28 ;  /* 0x000000001c0772ca */ /* 0x000fe200000e0000 */
[----:B------:R-:W-:Y:S01]  /*cbb0*/  IMAD.U32 R6, RZ, RZ, UR43 ;  /* 0x0000002bff067e24 */ /* 0x000fe2000f8e00ff */
[----:B------:R-:W1:Y:S01]  /*cbc0*/  S2R R20, SR_TID.X ;  /* 0x0000000000147919 */ /* 0x000e620000002100 */
[C---:B------:R-:W-:Y:S01]  /*cbd0*/  R2UR UR10, R19.reuse ;  /* 0x00000000130a72ca */ /* 0x040fe200000e0000 */
[----:B------:R-:W-:Y:S01]  /*cbe0*/  ULDC.64 UR8, c[0x0][0x2d8] ;  /* 0x0000b60000087ab9 */ /* 0x000fe20000000a00 */
[----:B------:R-:W-:Y:S01]  /*cbf0*/  PLOP3.LUT P0, PT, PT, PT, UP0, 0x80, 0x0 ;  /* 0x000000000000781c */ /* 0x000fe20003f0f008 */
[----:B------:R-:W2:Y:S01]  /*cc00*/  S2R R2, SR_TID.X ;  /* 0x0000000000027919 */ /* 0x000ea20000002100 */
[----:B------:R-:W-:Y:S01]  /*cc10*/  R2UR UR4, R19 ;  /* 0x00000000130472ca */ /* 0x000fe200000e0000 */
        /* <DEDUP_REMOVED lines=11> */
[----:B------:R-:W-:-:S04]  /*ccd0*/  IMAD R6, R6, 0xc0, R2 ;  /* 0x000000c006067824 */ /* 0x000fc800078e0202 */
[----:B------:R-:W-:Y:S01]  /*cce0*/  @P0 IMAD.HI.U32 R0, R6, UR5, RZ ;  /* 0x0000000506000c27 */ /* 0x000fe2000f8e00ff */
[----:B------:R-:W-:Y:S01]  /*ccf0*/  PLOP3.LUT P0, PT, PT, PT, UP0, 0x80, 0x0 ;  /* 0x000000000000781c */ /* 0x000fe20003f0f008 */
[----:B------:R-:W-:Y:S02]  /*cd00*/  UIMAD UR7, UR10, UR9, UR7 ;  /* 0x000000090a0772a4 */ /* 0x000fe4000f8e0207 */
[----:B------:R-:W-:Y:S01]  /*cd10*/  UIMAD.WIDE.U32 UR4, UR4, UR8, URZ ;  /* 0x00000008040472a5 */ /* 0x000fe2000f8e003f */
[----:B------:R-:W-:Y:S01]  /*cd20*/  MOV R2, R6 ;  /* 0x0000000600027202 */ /* 0x000fe20000000f00 */
        /* <DEDUP_REMOVED lines=30> */
[----:B------:R-:W-:Y:S01]  /*cf10*/  @UP0 ULDC UR13, c[0x0][0x450] ;  /* 0x00011400000d0ab9 */ /* 0x000fe20000000800 */
[----:B------:R-:W-:Y:S01]  /*cf20*/  MOV R2, R6 ;  /* 0x0000000600027202 */ /* 0x000fe20000000f00 */
[----:B------:R-:W1:Y:S10]  /*cf30*/  S2R R21, SR_TID.X ;  /* 0x0000000000157919 */ /* 0x000e740000002100 */
        /* <DEDUP_REMOVED lines=22> */
[----:B------:R-:W-:-:S03]  /*d0a0*/  IMAD.U32 R6, RZ, RZ, UR43 ;  /* 0x0000002bff067e24 */ /* 0x000fc6000f8e00ff */
[----:B------:R-:W1:Y:S01]  /*d0b0*/  SHFL.IDX PT, R2, R4, RZ, 0x181f ;  /* 0x00181fff04027589 */ /* 0x000e6200000e0000 */
[----:B------:R-:W-:-:S03]  /*d0c0*/  IMAD R6, R6, 0xc0, R8 ;  /* 0x000000c006067824 */ /* 0x000fc600078e0208 */
[----:B------:R-:W-:Y:S01]  /*d0d0*/  SHFL.IDX PT, R14, R5, RZ, 0x181f ;  /* 0x00181fff050e7589 */ /* 0x000fe200000e0000 */
[C---:B------:R-:W-:Y:S01]  /*d0e0*/  VIADD R8, R6.reuse, 0x80 ;  /* 0x0000008006087836 */ /* 0x040fe20000000000 */
[----:B------:R-:W-:-:S13]  /*d0f0*/  ISETP.GE.AND P1, PT, R6, UR37, PT ;  /* 0x0000002506007c0c */ /* 0x000fda000bf26270 */
[----:B0-----:R-:W-:-:S04]  /*d100*/  @!P1 LEA R3, P0, R10, R3, 0x1 ;  /* 0x000000030a039211 */ /* 0x001fc800078008ff */
[----:B-1----:R-:W-:-:S04]  /*d110*/  @!P1 IADD3.X R2, RZ, R2, RZ, P0, !PT ;  /* 0x00000002ff029210 */ /* 0x002fc800007fe4ff */
        /* <DEDUP_REMOVED lines=60> */
[----:B0-----:R-:W-:-:S04]  /*d4e0*/  @!P1 LEA R3, P0, R10, R3, 0x1 ;  /* 0x000000030a039211 */ /* 0x001fc800078008ff */
[----:B-1----:R-:W-:-:S04]  /*d4f0*/  @!P1 IADD3.X R2, RZ, R2, RZ, P0, !PT ;  /* 0x00000002ff029210 */ /* 0x002fc800007fe4ff */
        /* <DEDUP_REMOVED lines=19> */
[----:B0-----:R-:W-:-:S04]  /*d630*/  @!P1 LEA R2, P0, R10, R2, 0x1 ;  /* 0x000000020a029211 */ /* 0x001fc800078008ff */
[----:B------:R-:W-:Y:S02]  /*d640*/  @!P1 IADD3.X R3, RZ, R0, RZ, P0, !PT ;  /* 0x00000000ff039210 */ /* 0x000fe400007fe4ff */
        /* <DEDUP_REMOVED lines=9> */
.L_x_2268:
        /* <DEDUP_REMOVED lines=10> */
.L_x_2180:
        /* <DEDUP_REMOVED lines=16> */
[----:B------:R-:W1:Y:S03]  /*d880*/  SYNCS.PHASECHK.TRANS64.TRYWAIT P0, [R16+URZ+0x16820], R3 ;  /* 0x01682003100075a7 */ /* 0x000e66000800017f */
[----:B01----:R-:W-:Y:S05]  /*d890*/  @!P0 BRA `(.L_x_2182) ;  /* 0x0000003800b48947 */ /* 0x003fea0003800000 */
.L_x_2269:
[----:B------:R-:W-:Y:S05]  /*d8a0*/  BSYNC B0 ;  /* 0x0000000000007941 */ /* 0x000fea0003800000 */
.L_x_2181:
[----:B------:R-:W-:-:S06]  /*d8b0*/  UISETP.GE.AND UP0, UPT, UR44, 0x2, UPT ;  /* 0x000000022c00788c */ /* 0x000fcc000bf06270 */
[----:B------:R-:W-:-:S13]  /*d8c0*/  PLOP3.LUT P0, PT, PT, PT, UP0, 0x80, 0x0 ;  /* 0x000000000000781c */ /* 0x000fda0003f0f008 */
[----:B------:R-:W-:Y:S05]  /*d8d0*/  @!P0 BRA `(.L_x_2183) ;  /* 0x0000001000108947 */ /* 0x000fea0003800000 */
[----:B------:R-:W-:Y:S01]  /*d8e0*/  UIADD3 UR4, UR44, -0x2, URZ ;  /* 0xfffffffe2c047890 */ /* 0x000fe2000fffe03f */
[----:B------:R-:W-:Y:S01]  /*d8f0*/  BSSY B0, `(.L_x_2183) ;  /* 0x0000102000007945 */ /* 0x000fe20003800000 */
[----:B------:R-:W-:Y:S02]  /*d900*/  IMAD.MOV.U32 R20, RZ, RZ, R25 ;  /* 0x000000ffff147224 */ /* 0x000fe400078e0019 */
[----:B------:R-:W-:Y:S02]  /*d910*/  IMAD.MOV.U32 R6, RZ, RZ, R22 ;  /* 0x000000ffff067224 */ /* 0x000fe400078e0016 */
[----:B------:R-:W-:Y:S02]  /*d920*/  IMAD.MOV.U32 R27, RZ, RZ, R23 ;  /* 0x000000ffff1b7224 */ /* 0x000fe400078e0017 */
[----:B------:R-:W-:-:S07]  /*d930*/  IMAD.U32 R7, RZ, RZ, UR4 ;  /* 0x00000004ff077e24 */ /* 0x000fce000f8e00ff */
.L_x_2196:
        /* <DEDUP_REMOVED lines=10> */
[----:B------:R-:W-:Y:S02]  /*d9e0*/  LOP3.LUT R5, R5, 0x70, RZ, 0xc0, !PT ;  /* 0x0000007005057812 */ /* 0x000fe400078ec0ff */
[----:B------:R-:W-:Y:S01]  /*d9f0*/  LEA R3, R7, R3, 0x7 ;  /* 0x0000000307037211 */ /* 0x000fe200078e38ff */
        /* <DEDUP_REMOVED lines=23> */
[----:B------:R-:W-:Y:S02]  /*db70*/  SEL R22, R22, RZ, P0 ;  /* 0x000000ff16167207 */ /* 0x000fe40000000000 */
[----:B------:R-:W-:Y:S02]  /*db80*/  MOV R23, R7 ;  /* 0x0000000700177202 */ /* 0x000fe40000000f00 */
[----:B------:R-:W-:Y:S02]  /*db90*/  LOP3.LUT R25, R20, R25, RZ, 0x3c, !PT ;  /* 0x0000001914197212 */ /* 0x000fe400078e3cff */
[----:B--2---:R-:W-:Y:S01]  /*dba0*/  SHF.R.S32.HI R24, RZ, 0x1f, R4 ;  /* 0x0000001fff187819 */ /* 0x004fe20000011404 */
[----:B------:R-:W-:Y:S06]  /*dbb0*/  @!P1 BRA `(.L_x_2184) ;  /* 0x0000000000049947 */ /* 0x000fec0003800000 */
[----:B------:R-:W-:Y:S01]  /*dbc0*/  BPT.TRAP 0x1 ;  /* 0x000000040000795c */ /* 0x000fe20000300000 */
.L_x_2184:
[----:B------:R-:W-:Y:S01]  /*dbd0*/  IMAD R5, R22, 0x8, R16 ;  /* 0x0000000816057824 */ /* 0x000fe200078e0210 */
[----:B------:R-:W-:Y:S01]  /*dbe0*/  SHF.L.U32 R2, R25, 0x1f, RZ ;  /* 0x0000001f19027819 */ /* 0x000fe200000006ff */
[----:B------:R-:W-:Y:S03]  /*dbf0*/  BSSY B1, `(.L_x_2185) ;  /* 0x0000003000017945 */ /* 0x000fe60003800000 */
[----:B------:R-:W0:Y:S02]  /*dc00*/  SYNCS.PHASECHK.TRANS64.TRYWAIT P0, [R5+URZ+0x16840], R2 ;  /* 0x01684002050075a7 */ /* 0x000e24000800017f */
[----:B0-----:R-:W-:Y:S05]  /*dc10*/  @!P0 BRA `(.L_x_2186) ;  /* 0x0000003400e88947 */ /* 0x001fea0003800000 */
.L_x_2270:
[----:B------:R-:W-:Y:S05]  /*dc20*/  BSYNC B1 ;  /* 0x0000000000017941 */ /* 0x000fea0003800000 */
.L_x_2185:
        /* <DEDUP_REMOVED lines=14> */
[----:B------:R-:W-:Y:S01]  /*dd10*/  IMAD R7, R28, UR4, RZ ;  /* 0x000000041c077c24 */ /* 0x000fe2000f8e02ff */
[----:B-1----:R-:W-:Y:S01]  /*dd20*/  SHF.L.U32 R9, R12, 0x3, RZ ;  /* 0x000000030c097819 */ /* 0x002fe200000006ff */
[----:B------:R-:W-:-:S03]  /*dd30*/  IMAD.WIDE.U32 R2, R19, UR4, R2 ;  /* 0x0000000413027c25 */ /* 0x000fc6000f8e0002 */
[----:B------:R-:W-:Y:S01]  /*dd40*/  LOP3.LUT R9, R9, 0x1f8, RZ, 0xc0, !PT ;  /* 0x000001f809097812 */ /* 0x000fe200078ec0ff */
[----:B------:R-:W-:Y:S01]  /*dd50*/  IMAD R7, R19, UR5, R7 ;  /* 0x0000000513077c24 */ /* 0x000fe2000f8e0207 */
[----:B------:R-:W-:Y:S01]  /*dd60*/  ULDC.64 UR4, c[0x0][0x2e8] ;  /* 0x0000ba0000047ab9 */ /* 0x000fe20000000a00 */
        /* <DEDUP_REMOVED lines=52> */
.L_x_2288:
[----:B-1----:R-:W-:-:S04]  /*e0b0*/  IADD3 R2, P0, R2, R7, RZ ;  /* 0x0000000702027210 */ /* 0x002fc80007f1e0ff */
[----:B------:R-:W-:Y:S02]  /*e0c0*/  IADD3.X R3, RZ, R10, RZ, P0, !PT ;  /* 0x0000000aff037210 */ /* 0x000fe400007fe4ff */
[----:B------:R-:W-:-:S03]  /*e0d0*/  PLOP3.LUT P0, PT, PT, PT, PT, 0x80, 0x0 ;  /* 0x000000000000781c */ /* 0x000fc60003f0f070 */
[----:B------:R-:W-:Y:S01]  /*e0e0*/  @!PT LDS RZ, [RZ] ;  /* 0x00000000fffff984 */ /* 0x000fe20000000800 */
[----:B------:R-:W-:Y:S01]  /*e0f0*/  @!PT LDS RZ, [RZ] ;  /* 0x00000000fffff984 */ /* 0x000fe20000000800 */
[----:B------:R-:W-:Y:S01]  /*e100*/  @!PT LDS RZ, [RZ] ;  /* 0x00000000fffff984 */ /* 0x000fe20000000800 */
[----:B------:R1:W-:Y:S01]  /*e110*/  LDGSTS.E.BYPASS.LTC128B.128 [R9+0x11c00], desc[UR50][R2.64], !P1 ;  /* 0x11c0000002097fae */ /* 0x0003e2000c901d72 */
[----:B------:R-:W-:-:S09]  /*e120*/  NOP ;  /* 0x0000000000007918 */ /* 0x000fd20000000000 */
.L_x_2188:
        /* <DEDUP_REMOVED lines=11> */
.L_x_2189:
[----:B------:R1:W-:Y:S01]  /*e1e0*/  SYNCS.ARRIVE.TRANS64.A1T0 RZ, [R5+URZ+0x16830], RZ ;  /* 0x016830ff05ff79a7 */ /* 0x0003e2000810003f */
[----:B------:R-:W-:Y:S05]  /*e1f0*/  @!P2 BRA `(.L_x_2190) ;  /* 0x000000000004a947 */ /* 0x000fea0003800000 */
[----:B------:R-:W-:Y:S01]  /*e200*/  BPT.TRAP 0x1 ;  /* 0x000000040000795c */ /* 0x000fe20000300000 */
.L_x_2190:
[----:B------:R-:W-:Y:S01]  /*e210*/  SHF.L.U32 R2, R20, 0x1f, RZ ;  /* 0x0000001f14027819 */ /* 0x000fe200000006ff */
[----:B-1----:R-:W-:Y:S01]  /*e220*/  IMAD R5, R6, 0x8, R16 ;  /* 0x0000000806057824 */ /* 0x002fe200078e0210 */
[----:B------:R-:W-:Y:S03]  /*e230*/  BSSY B1, `(.L_x_2191) ;  /* 0x0000003000017945 */ /* 0x000fe60003800000 */
[----:B------:R-:W1:Y:S02]  /*e240*/  SYNCS.PHASECHK.TRANS64.TRYWAIT P0, [R5+URZ+0x16860], R2 ;  /* 0x01686002050075a7 */ /* 0x000e64000800017f */
[----:B-1----:R-:W-:Y:S05]  /*e250*/  @!P0 BRA `(.L_x_2192) ;  /* 0x0000003800a88947 */ /* 0x002fea0003800000 */
.L_x_2289:
[----:B------:R-:W-:Y:S05]  /*e260*/  BSYNC B1 ;  /* 0x0000000000017941 */ /* 0x000fea0003800000 */
.L_x_2191:
        /* <DEDUP_REMOVED lines=11> */
[----:B------:R-:W-:Y:S02]  /*e320*/  SHF.R.U32.HI R3, RZ, 0x3, R3 ;  /* 0x00000003ff037819 */ /* 0x000fe40000011603 */
[----:B------:R-:W-:-:S03]  /*e330*/  LEA R6, R6, R8, 0xd ;  /* 0x0000000806067211 */ /* 0x000fc600078e68ff */
        /* <DEDUP_REMOVED lines=24> */
[----:B0-----:R-:W-:-:S04]  /*e4c0*/  IADD3 R2, P0, R2, R7, RZ ;  /* 0x0000000702027210 */ /* 0x001fc80007f1e0ff */
[----:B-1----:R-:W-:Y:S02]  /*e4d0*/  IADD3.X R3, RZ, R3, RZ, P0, !PT ;  /* 0x00000003ff037210 */ /* 0x002fe400007fe4ff */
        /* <DEDUP_REMOVED lines=22> */
.L_x_2307:
        /* <DEDUP_REMOVED lines=11> */
[----:B------:R-:W-:-:S03]  /*e6f0*/  ULDC.64 UR4, c[0x0][0x338] ;  /* 0x0000ce0000047ab9 */ /* 0x000fc60000000a00 */
[----:B------:R-:W-:Y:S02]  /*e700*/  IMAD.IADD R3, R3, 0x1, R21 ;  /* 0x0000000103037824 */ /* 0x000fe400078e0215 */
[----:B------:R-:W-:Y:S02]  /*e710*/  IMAD R7, R24, UR4, RZ ;  /* 0x0000000418077c24 */ /* 0x000fe4000f8e02ff */
[----:B------:R-:W-:-:S04]  /*e720*/  IMAD.WIDE.U32 R2, R4, UR4, R2 ;  /* 0x0000000404027c25 */ /* 0x000fc8000f8e0002 */
[----:B------:R-:W-:Y:S01]  /*e730*/  IMAD R7, R4, UR5, R7 ;  /* 0x0000000504077c24 */ /* 0x000fe2000f8e0207 */
[----:B------:R-:W-:Y:S01]  /*e740*/  ULDC.64 UR4, c[0x0][0x330] ;  /* 0x0000cc0000047ab9 */ /* 0x000fe20000000a00 */
[----:B------:R-:W-:Y:S01]  /*e750*/  NOP ;  /* 0x0000000000007918 */ /* 0x000fe20000000000 */
[----:B------:R-:W-:Y:S02]  /*e760*/  IMAD R0, R28, UR4, RZ ;  /* 0x000000041c007c24 */ /* 0x000fe4000f8e02ff */
[----:B------:R-:W-:Y:S02]  /*e770*/  IADD3 R3, R3, R7, RZ ;  /* 0x0000000703037210 */ /* 0x000fe40007ffe0ff */
[C---:B------:R-:W-:Y:S02]  /*e780*/  IMAD R7, R19.reuse, UR5, R0 ;  /* 0x0000000513077c24 */ /* 0x040fe4000f8e0200 */
[----:B------:R-:W-:Y:S01]  /*e790*/  IMAD.WIDE.U32 R2, R19, UR4, R2 ;  /* 0x0000000413027c25 */ /* 0x000fe2000f8e0002 */
[----:B------:R-:W-:-:S03]  /*e7a0*/  ULDC.64 UR4, c[0x0][0x318] ;  /* 0x0000c60000047ab9 */ /* 0x000fc60000000a00 */
[----:B------:R-:W-:Y:S01]  /*e7b0*/  IMAD.IADD R3, R7, 0x1, R3 ;  /* 0x0000000107037824 */ /* 0x000fe200078e0203 */
[----:B0-----:R-:W-:-:S04]  /*e7c0*/  LEA R17, P0, R2, UR4, 0x1 ;  /* 0x0000000402117c11 */ /* 0x001fc8000f8008ff */
[----:B------:R-:W-:Y:S02]  /*e7d0*/  LEA.HI.X R18, R2, UR5, R3, 0x1, P0 ;  /* 0x0000000502127c11 */ /* 0x000fe400080f0c03 */
[----:B------:R-:W-:-:S13]  /*e7e0*/  PLOP3.LUT P0, PT, PT, PT, PT, 0x80, 0x0 ;  /* 0x000000000000781c */ /* 0x000fda0003f0f070 */
.L_x_2194:
        /* <DEDUP_REMOVED lines=11> */
.L_x_2195:
        /* <DEDUP_REMOVED lines=8> */
.L_x_2183:
        /* <DEDUP_REMOVED lines=18> */
.L_x_2198:
[----:B------:R-:W-:Y:S05]  /*ea40*/  BSYNC B0 ;  /* 0x0000000000007941 */ /* 0x000fea0003800000 */
.L_x_2197:
[----:B-1----:R-:W-:-:S05]  /*ea50*/  IMAD.U32 R0, RZ, RZ, UR45 ;  /* 0x0000002dff007e24 */ /* 0x002fca000f8e00ff */
[----:B------:R-:W-:-:S13]  /*ea60*/  ISETP.NE.AND P0, PT, R0, 0x3, PT ;  /* 0x000000030000780c */ /* 0x000fda0003f05270 */
[----:B------:R-:W-:Y:S05]  /*ea70*/  @!P0 BRA `(.L_x_2199) ;  /* 0x0000000000048947 */ /* 0x000fea0003800000 */
[----:B------:R-:W-:Y:S01]  /*ea80*/  BPT.TRAP 0x1 ;  /* 0x000000040000795c */ /* 0x000fe20000300000 */
.L_x_2199:
[----:B------:R-:W-:Y:S01]  /*ea90*/  IMAD R4, R22, 0x8, R16 ;  /* 0x0000000816047824 */ /* 0x000fe200078e0210 */
[----:B0-----:R-:W-:Y:S01]  /*eaa0*/  SHF.L.U32 R3, R25, 0x1f, RZ ;  /* 0x0000001f19037819 */ /* 0x001fe200000006ff */
[----:B------:R-:W-:Y:S03]  /*eab0*/  BSSY B0, `(.L_x_2200) ;  /* 0x0000003000007945 */ /* 0x000fe60003800000 */
[----:B------:R-:W0:Y:S02]  /*eac0*/  SYNCS.PHASECHK.TRANS64.TRYWAIT P0, [R4+URZ+0x16860], R3 ;  /* 0x01686003040075a7 */ /* 0x000e24000800017f */
[----:B0-----:R-:W-:Y:S05]  /*ead0*/  @!P0 BRA `(.L_x_2201) ;  /* 0x0000003800e48947 */ /* 0x001fea0003800000 */
.L_x_2308:
[----:B------:R-:W-:Y:S05]  /*eae0*/  BSYNC B0 ;  /* 0x0000000000007941 */ /* 0x000fea0003800000 */
.L_x_2200:
        /* <DEDUP_REMOVED lines=10> */
[----:B------:R-:W-:Y:S02]  /*eb90*/  LOP3.LUT R2, R2, 0x38, R8, 0x78, !PT ;  /* 0x0000003802027812 */ /* 0x000fe400078e7808 */
[----:B------:R-:W-:Y:S02]  /*eba0*/  IADD3 R5, -R7, R5, RZ ;  /* 0x0000000507057210 */ /* 0x000fe40007ffe1ff */
        /* <DEDUP_REMOVED lines=19> */
[----:B------:R-:W0:Y:S02]  /*ece0*/  SHFL.IDX PT, R14, R17, 0x3, 0x181f ;  /* 0x00781f00110e7f89 */ /* 0x000e2400000e0000 */
[----:B------:R-:W-:Y:S02]  /*ecf0*/  IADD3.X R3, RZ, R7, RZ, P0, !PT ;  /* 0x00000007ff037210 */ /* 0x000fe400007fe4ff */
        /* <DEDUP_REMOVED lines=31> */
.L_x_2326:
[----:B0-----:R-:W-:-:S04]  /*eef0*/  IADD3 R2, P0, R14, R6, RZ ;  /* 0x000000060e027210 */ /* 0x001fc80007f1e0ff */
[----:B------:R-:W-:Y:S02]  /*ef00*/  IADD3.X R3, RZ, R7, RZ, P0, !PT ;  /* 0x00000007ff037210 */ /* 0x000fe400007fe4ff */
[----:B------:R-:W-:-:S13]  /*ef10*/  ISETP.LT.OR P0, PT, R5, 0x71, P2 ;  /* 0x000000710500780c */ /* 0x000fda0001701670 */
[----:B------:R-:W-:Y:S01]  /*ef20*/  @!PT LDS RZ, [RZ] ;  /* 0x00000000fffff984 */ /* 0x000fe20000000800 */
[----:B------:R-:W-:Y:S01]  /*ef30*/  @!PT LDS RZ, [RZ] ;  /* 0x00000000fffff984 */ /* 0x000fe20000000800 */
[----:B------:R-:W-:Y:S01]  /*ef40*/  @!PT LDS RZ, [RZ] ;  /* 0x00000000fffff984 */ /* 0x000fe20000000800 */
[----:B------:R0:W-:Y:S01]  /*ef50*/  LDGSTS.E.BYPASS.LTC128B.128 [R0+0x3c00], desc[UR50][R2.64], !P0 ;  /* 0x03c0000002007fae */ /* 0x0001e2000c101d72 */
[----:B------:R-:W-:Y:S01]  /*ef60*/  PLOP3.LUT P0, PT, PT, PT, PT, 0x80, 0x0 ;  /* 0x000000000000781c */ /* 0x000fe20003f0f070 */
[----:B------:R-:W-:-:S12]  /*ef70*/  NOP ;  /* 0x0000000000007918 */ /* 0x000fd80000000000 */
.L_x_2203:
        /* <DEDUP_REMOVED lines=11> */
.L_x_2204:
[----:B------:R0:W-:Y:S01]  /*f030*/  SYNCS.ARRIVE.TRANS64.A1T0 RZ, [R4+URZ+0x16850], RZ ;  /* 0x016850ff04ff79a7 */ /* 0x0001e2000810003f */
[----:B------:R-:W-:-:S05]  /*f040*/  VIADD R22, R22, 0x1 ;  /* 0x0000000116167836 */ /* 0x000fca0000000000 */
[----:B------:R-:W-:-:S04]  /*f050*/  ISETP.NE.AND P0, PT, R22, 0x2, PT ;  /* 0x000000021600780c */ /* 0x000fc80003f05270 */
[----:B------:R-:W-:Y:S02]  /*f060*/  SEL R0, RZ, 0x1, P0 ;  /* 0x00000001ff007807 */ /* 0x000fe40000000000 */
[----:B------:R-:W-:Y:S02]  /*f070*/  SEL R22, R22, RZ, P0 ;  /* 0x000000ff16167207 */ /* 0x000fe40000000000 */
[----:B0-----:R-:W-:-:S07]  /*f080*/  LOP3.LUT R25, R25, R0, RZ, 0x3c, !PT ;  /* 0x0000000019197212 */ /* 0x001fce00078e3cff */
.L_x_2164:
[----:B------:R-:W-:Y:S05]  /*f090*/  BSYNC B7 ;  /* 0x0000000000077941 */ /* 0x000fea0003800000 */
.L_x_2162:
        /* <DEDUP_REMOVED lines=13> */
.L_x_2205:
[----:B------:R-:W-:-:S03]  /*f170*/  UMOV UR4, 0xffffffff ;  /* 0xffffffff00047882 */ /* 0x000fc60000000000 */
[----:B------:R-:W-:Y:S05]  /*f180*/  BRA.DIV UR4, `(.L_x_2207) ;  /* 0x0000003e04907947 */ /* 0x000fea000b800000 */
[----:B-----5:R2:W3:Y:S02]  /*f190*/  SHFL.IDX PT, R14, R2, RZ, 0x1f ;  /* 0x00001fff020e7589 */ /* 0x0204e400000e0000 */
.L_x_2329:
        /* <DEDUP_REMOVED lines=8> */
.L_x_2206:
[----:B-1----:R-:W4:Y:S01]  /*f220*/  LDL R0, [R1+0xc] ;  /* 0x00000c0001007983 */ /* 0x002f220000100800 */
[----:B------:R-:W-:Y:S02]  /*f230*/  ULDC UR4, c[0x0][0xc38] ;  /* 0x00030e0000047ab9 */ /* 0x000fe40000000800 */
[----:B----4-:R-:W-:-:S13]  /*f240*/  ISETP.GE.AND P0, PT, R0, UR4, PT ;  /* 0x0000000400007c0c */ /* 0x010fda000bf06270 */
[----:B------:R-:W-:Y:S05]  /*f250*/  @!P0 BRA `(.L_x_2208) ;  /* 0xffffffc000448947 */ /* 0x000fea000383ffff */
.L_x_2159:
[----:B------:R-:W4:Y:S01]  /*f260*/  LDL.LU R0, [R1+0x10] ;  /* 0x0000100001007983 */ /* 0x000f220000300800 */
[----:B------:R-:W-:Y:S01]  /*f270*/  BSSY B0, `(.L_x_2209) ;  /* 0x000000b000007945 */ /* 0x000fe20003800000 */
[----:B------:R-:W1:Y:S01]  /*f280*/  S2R R5, SR_CgaCtaId ;  /* 0x0000000000057919 */ /* 0x000e620000008800 */
[----:B----4-:R-:W-:-:S05]  /*f290*/  VIADD R0, R0, 0x1 ;  /* 0x0000000100007836 */ /* 0x010fca0000000000 */
[----:B--23--:R-:W-:-:S04]  /*f2a0*/  LEA.HI R2, R0, R0, RZ, 0x1 ;  /* 0x0000000000027211 */ /* 0x00cfc800078f08ff */
[----:B------:R-:W-:Y:S02]  /*f2b0*/  LOP3.LUT R3, R2, 0xfffffffe, RZ, 0xc0, !PT ;  /* 0xfffffffe02037812 */ /* 0x000fe400078ec0ff */
[----:B------:R-:W-:-:S03]  /*f2c0*/  MOV R2, 0x400 ;  /* 0x0000040000027802 */ /* 0x000fc60000000f00 */
[----:B------:R-:W-:Y:S01]  /*f2d0*/  IMAD.IADD R0, R0, 0x1, -R3 ;  /* 0x0000000100007824 */ /* 0x000fe200078e0a03 */
[----:B-1----:R-:W-:-:S04]  /*f2e0*/  LEA R5, R5, R2, 0x18 ;  /* 0x0000000205057211 */ /* 0x002fc800078ec0ff */
[----:B------:R-:W-:-:S04]  /*f2f0*/  SHF.L.U32 R0, R0, 0x1f, RZ ;  /* 0x0000001f00007819 */ /* 0x000fc800000006ff */
[----:B------:R-:W1:Y:S02]  /*f300*/  SYNCS.PHASECHK.TRANS64.TRYWAIT P0, [R5+URZ+0x16820], R0 ;  /* 0x01682000050075a7 */ /* 0x000e64000800017f */
[----:B-1----:R-:W-:Y:S05]  /*f310*/  @!P0 BRA `(.L_x_2210) ;  /* 0x0000003c00548947 */ /* 0x002fea0003800000 */
.L_x_2330:
[----:B------:R-:W-:Y:S05]  /*f320*/  BSYNC B0 ;  /* 0x0000000000007941 */ /* 0x000fea0003800000 */
.L_x_2209:
[----:B------:R-:W-:-:S03]  /*f330*/  UMOV UR4, 0xffffffff ;  /* 0xffffffff00047882 */ /* 0x000fc60000000000 */
[----:B------:R-:W-:Y:S05]  /*f340*/  BRA.DIV UR4, `(.L_x_2211) ;  /* 0x0000003e045c7947 */ /* 0x000fea000b800000 */
[----:B-1----:R-:W1:Y:S02]  /*f350*/  S2R R0, SR_TID.X ;  /* 0x0000000000007919 */ /* 0x002e640000002100 */
[----:B-1----:R-:W-:-:S04]  /*f360*/  SHF.R.U32.HI R0, RZ, 0x5, R0 ;  /* 0x00000005ff007819 */ /* 0x002fc80000011600 */
[----:B------:R-:W-:-:S05]  /*f370*/  LOP3.LUT R0, R0, 0x3, RZ, 0xc0, !PT ;  /* 0x0000000300007812 */ /* 0x000fca00078ec0ff */
[----:B------:R1:W2:Y:S02]  /*f380*/  SHFL.IDX PT, R14, R0, RZ, 0x1f ;  /* 0x00001fff000e7589 */ /* 0x0002a400000e0000 */
.L_x_2333:
[----:B--2---:R-:W-:Y:S01]  /*f390*/  ISETP.NE.AND P0, PT, R14, RZ, PT ;  /* 0x000000ff0e00720c */ /* 0x004fe20003f05270 */
[----:B------:R-:W-:-:S12]  /*f3a0*/  BSSY B0, `(.L_x_2212) ;  /* 0x0000024000007945 */ /* 0x000fd80003800000 */
[----:B------:R-:W-:Y:S05]  /*f3b0*/  @P0 BRA `(.L_x_2213) ;  /* 0x0000000000880947 */ /* 0x000fea0003800000 */
[----:B------:R-:W-:-:S03]  /*f3c0*/  UMOV UR4, 0xffffffff ;  /* 0xffffffff00047882 */ /* 0x000fc60000000000 */
[----:B------:R-:W-:Y:S05]  /*f3d0*/  BRA.DIV UR4, `(.L_x_2214) ;  /* 0x0000003e046c7947 */ /* 0x000fea000b800000 */
[----:B------:R-:W-:-:S13]  /*f3e0*/  ELECT P6, URZ, PT ;  /* 0x00000000003f782f */ /* 0x000fda00038c0000 */
.L_x_2336:
[----:B------:R-:W-:Y:S05]  /*f3f0*/  @!P6 BRA `(.L_x_2213) ;  /* 0x000000000078e947 */ /* 0x000fea0003800000 */
[----:B------:R-:W-:-:S06]  /*f400*/  ULOP3.LUT UR4, UR39, 0x2, URZ, 0xfc, !UPT ;  /* 0x0000000227047892 */ /* 0x000fcc000f8efc3f */
[----:B-1----:R-:W-:-:S04]  /*f410*/  MOV R0, UR4 ;  /* 0x0000000400007c02 */ /* 0x002fc80008000f00 */
[----:B------:R-:W-:-:S13]  /*f420*/  ISETP.NE.AND P0, PT, R0, 0x3, PT ;  /* 0x000000030000780c */ /* 0x000fda0003f05270 */
[----:B------:R-:W-:Y:S05]  /*f430*/  @!P0 BRA `(.L_x_2215) ;  /* 0x0000000000048947 */ /* 0x000fea0003800000 */
[----:B------:R-:W-:Y:S01]  /*f440*/  BPT.TRAP 0x1 ;  /* 0x000000040000795c */ /* 0x000fe20000300000 */
.L_x_2215:
[C---:B------:R-:W-:Y:S01]  /*f450*/  IMAD R3, R22.reuse, 0x8, R5 ;  /* 0x0000000816037824 */ /* 0x040fe200078e0205 */
[----:B------:R-:W-:Y:S01]  /*f460*/  SHF.L.U32 R2, R25, 0x1f, RZ ;  /* 0x0000001f19027819 */ /* 0x000fe200000006ff */
[----:B------:R-:W-:-:S03]  /*f470*/  VIADD R22, R22, 0x1 ;  /* 0x0000000116167836 */ /* 0x000fc60000000000 */
[----:B------:R-:W1:Y:S02]  /*f480*/  SYNCS.PHASECHK.TRANS64.TRYWAIT P1, [R3+URZ+0x16840], R2 ;  /* 0x01684002030075a7 */ /* 0x000e64000802017f */
[----:B------:R-:W-:-:S04]  /*f490*/  ISETP.NE.AND P2, PT, R22, 0x2, PT ;  /* 0x000000021600780c */ /* 0x000fc80003f45270 */
[----:B------:R-:W-:Y:S01]  /*f4a0*/  SEL R0, RZ, 0x1, P2 ;  /* 0x00000001ff007807 */ /* 0x000fe20001000000 */
[----:B-1----:R-:W-:Y:S08]  /*f4b0*/  @!P1 BRA `(.L_x_2216) ;  /* 0x0000003c00549947 */ /* 0x002ff00003800000 */
.L_x_2337:
[----:B------:R-:W-:Y:S02]  /*f4c0*/  SEL R22, R22, RZ, P2 ;  /* 0x000000ff16167207 */ /* 0x000fe40001000000 */
[----:B------:R-:W-:Y:S01]  /*f4d0*/  LOP3.LUT R0, R25, R0, RZ, 0x3c, !PT ;  /* 0x0000000019007212 */ /* 0x000fe200078e3cff */
[----:B------:R-:W-:Y:S06]  /*f4e0*/  @!P0 BRA `(.L_x_2217) ;  /* 0x0000000000048947 */ /* 0x000fec0003800000 */
[----:B------:R-:W-:Y:S01]  /*f4f0*/  BPT.TRAP 0x1 ;  /* 0x000000040000795c */ /* 0x000fe20000300000 */
.L_x_2217:
[----:B------:R-:W-:Y:S01]  /*f500*/  IMAD R5, R22, 0x8, R5 ;  /* 0x0000000816057824 */ /* 0x000fe200078e0205 */
[----:B------:R-:W-:-:S04]  /*f510*/  SHF.L.U32 R0, R0, 0x1f, RZ ;  /* 0x0000001f00007819 */ /* 0x000fc800000006ff */
[----:B------:R-:W2:Y:S02]  /*f520*/  SYNCS.PHASECHK.TRANS64.TRYWAIT P1, [R5+URZ+0x16840], R0 ;  /* 0x01684000050075a7 */ /* 0x000ea4000802017f */
[----:B--2---:R-:W-:Y:S05]  /*f530*/  @!P1 BRA `(.L_x_2218) ;  /* 0x0000003c00489947 */ /* 0x004fea0003800000 */
.L_x_2338:
[----:B------:R-:W-:Y:S05]  /*f540*/  @!P0 BRA `(.L_x_2219) ;  /* 0x0000000000048947 */ /* 0x000fea0003800000 */
[----:B------:R-:W-:Y:S01]  /*f550*/  BPT.TRAP 0x1 ;  /* 0x000000040000795c */ /* 0x000fe20000300000 */
.L_x_2219:
[----:B------:R-:W3:Y:S02]  /*f560*/  SYNCS.PHASECHK.TRANS64.TRYWAIT P1, [R3+URZ+0x16860], R2 ;  /* 0x01686002030075a7 */ /* 0x000ee4000802017f */
[----:B---3--:R-:W-:Y:S05]  /*f570*/  @!P1 BRA `(.L_x_2220) ;  /* 0x0000003c004c9947 */ /* 0x008fea0003800000 */
.L_x_2339:
[----:B------:R-:W-:Y:S05]  /*f580*/  @!P0 BRA `(.L_x_2221) ;  /* 0x0000000000048947 */ /* 0x000fea0003800000 */
[----:B------:R-:W-:Y:S01]  /*f590*/  BPT.TRAP 0x1 ;  /* 0x000000040000795c */ /* 0x000fe20000300000 */
.L_x_2221:
[----:B----4-:R4:W0:Y:S02]  /*f5a0*/  SYNCS.PHASECHK.TRANS64.TRYWAIT P0, [R5+URZ+0x16860], R0 ;  /* 0x01686000050075a7 */ /* 0x010824000800017f */
[----:B0-----:R-:W-:Y:S05]  /*f5b0*/  @!P0 NANOSLEEP.SYNCS 0x989680 ;  /* 0x009896800000895d */ /* 0x001fea0003900000 */
[----:B------:R-:W0:Y:S02]  /*f5c0*/  @!P0 SYNCS.PHASECHK.TRANS64 P0, [R5+URZ+0x16860], R0 ;  /* 0x01686000050085a7 */ /* 0x000e24000800007f */
[----:B0-----:R-:W-:Y:S05]  /*f5d0*/  @!P0 BRA `(.L_x_2221) ;  /* 0xfffffffc00f08947 */ /* 0x001fea000383ffff */
.L_x_2213:
[----:B------:R-:W-:Y:S05]  /*f5e0*/  BSYNC B0 ;  /* 0x0000000000007941 */ /* 0x000fea0003800000 */
.L_x_2212:
[----:B------:R-:W-:Y:S05]  /*f5f0*/  EXIT ;  /* 0x000000000000794d */ /* 0x000fea0003800000 */
.L_x_2118:
[----:B0-----:R-:W-:-:S04]  /*f600*/  IMAD.U32 R3, RZ, RZ, UR45 ;  /* 0x0000002dff037e24 */ /* 0x001fc8000f8e00ff */
[----:B------:R0:W1:Y:S03]  /*f610*/  SYNCS.PHASECHK.TRANS64.TRYWAIT P1, [R3+URZ+0x16800], R0 ;  /* 0x01680000030075a7 */ /* 0x000066000802017f */
[----:B-1----:R-:W-:Y:S05]  /*f620*/  @!P1 NANOSLEEP.SYNCS 0x989680 ;  /* 0x009896800000995d */ /* 0x002fea0003900000 */
[----:B------:R-:W1:Y:S02]  /*f630*/  @!P1 SYNCS.PHASECHK.TRANS64 P1, [R3+URZ+0x16800], R0 ;  /* 0x01680000030095a7 */ /* 0x000e64000802007f */
[----:B-1----:R-:W-:Y:S05]  /*f640*/  @!P1 BRA `(.L_x_2118) ;  /* 0xfffffffc00ec9947 */ /* 0x002fea000383ffff */
[----:B------:R-:W-:Y:S05]  /*f650*/  BRA `(.L_x_2222) ;  /* 0xffffff1c00b07947 */ /* 0x000fea000383ffff */
.L_x_2122:
[----:B-1----:R1:W2:Y:S02]  /*f660*/  SYNCS.PHASECHK.TRANS64.TRYWAIT P1, [R0+URZ+0x16830], R3 ;  /* 0x01683003000075a7 */ /* 0x0022a4000802017f */
[----:B--2---:R-:W-:Y:S05]  /*f670*/  @!P1 NANOSLEEP.SYNCS 0x989680 ;  /* 0x009896800000995d */ /* 0x004fea0003900000 */
[----:B------:R-:W2:Y:S02]  /*f680*/  @!P1 SYNCS.PHASECHK.TRANS64 P1, [R0+URZ+0x16830], R3 ;  /* 0x01683003000095a7 */ /* 0x000ea4000802007f */
[----:B--2---:R-:W-:Y:S05]  /*f690*/  @!P1 BRA `(.L_x_2122) ;  /* 0xfffffffc00f09947 */ /* 0x004fea000383ffff */
[----:B------:R-:W-:Y:S05]  /*f6a0*/  BRA `(.L_x_2121) ;  /* 0xffffff1c00cc7947 */ /* 0x000fea000383ffff */
.L_x_2128:
[----:B-1----:R-:W-:-:S04]  /*f6b0*/  IMAD.U32 R6, RZ, RZ, UR6 ;  /* 0x00000006ff067e24 */ /* 0x002fc8000f8e00ff */
[----:B------:R1:W2:Y:S03]  /*f6c0*/  SYNCS.PHASECHK.TRANS64.TRYWAIT P1, [R6+URZ+0x16830], R5 ;  /* 0x01683005060075a7 */ /* 0x0002a6000802017f */
[----:B--2---:R-:W-:Y:S05]  /*f6d0*/  @!P1 NANOSLEEP.SYNCS 0x989680 ;  /* 0x009896800000995d */ /* 0x004fea0003900000 */
[----:B------:R-:W2:Y:S02]  /*f6e0*/  @!P1 SYNCS.PHASECHK.TRANS64 P1, [R6+URZ+0x16830], R5 ;  /* 0x01683005060095a7 */ /* 0x000ea4000802007f */
[----:B--2---:R-:W-:Y:S05]  /*f6f0*/  @!P1 BRA `(.L_x_2128) ;  /* 0xfffffffc00ec9947 */ /* 0x004fea000383ffff */
[----:B------:R-:W-:Y:S05]  /*f700*/  BRA `(.L_x_2125) ;  /* 0xffffff4800547947 */ /* 0x000fea000383ffff */
.L_x_2132:
[----:B-1----:R-:W-:-:S04]  /*f710*/  MOV R6, UR6 ;  /* 0x0000000600067c02 */ /* 0x002fc80008000f00 */
[----:B------:R1:W2:Y:S03]  /*f720*/  SYNCS.PHASECHK.TRANS64.TRYWAIT P1, [R6+URZ+0x16850], R5 ;  /* 0x01685005060075a7 */ /* 0x0002a6000802017f */
[----:B--2---:R-:W-:Y:S05]  /*f730*/  @!P1 NANOSLEEP.SYNCS 0x989680 ;  /* 0x009896800000995d */ /* 0x004fea0003900000 */
[----:B------:R-:W2:Y:S02]  /*f740*/  @!P1 SYNCS.PHASECHK.TRANS64 P1, [R6+URZ+0x16850], R5 ;  /* 0x01685005060095a7 */ /* 0x000ea4000802007f */
[----:B--2---:R-:W-:Y:S05]  /*f750*/  @!P1 BRA `(.L_x_2132) ;  /* 0xfffffffc00ec9947 */ /* 0x004fea000383ffff */
[----:B------:R-:W-:Y:S05]  /*f760*/  BRA `(.L_x_2129) ;  /* 0xffffff4800d07947 */ /* 0x000fea000383ffff */
.L_x_2140:
[----:B-1----:R-:W-:-:S04]  /*f770*/  IMAD.U32 R6, RZ, RZ, UR6 ;  /* 0x00000006ff067e24 */ /* 0x002fc8000f8e00ff */
[----:B------:R1:W2:Y:S03]  /*f780*/  SYNCS.PHASECHK.TRANS64.TRYWAIT P1, [R6+URZ+0x16830], R5 ;  /* 0x01683005060075a7 */ /* 0x0002a6000802017f */
[----:B--2---:R-:W-:Y:S05]  /*f790*/  @!P1 NANOSLEEP.SYNCS 0x989680 ;  /* 0x009896800000995d */ /* 0x004fea0003900000 */
[----:B------:R-:W2:Y:S02]  /*f7a0*/  @!P1 SYNCS.PHASECHK.TRANS64 P1, [R6+URZ+0x16830], R5 ;  /* 0x01683005060095a7 */ /* 0x000ea4000802007f */
[----:B--2---:R-:W-:Y:S05]  /*f7b0*/  @!P1 BRA `(.L_x_2140) ;  /* 0xfffffffc00ec9947 */ /* 0x004fea000383ffff */
[----:B------:R-:W-:Y:S05]  /*f7c0*/  BRA `(.L_x_2137) ;  /* 0xffffff7400e07947 */ /* 0x000fea000383ffff */
.L_x_2144:
[----:B-1----:R-:W-:-:S04]  /*f7d0*/  IMAD.U32 R6, RZ, RZ, UR6 ;  /* 0x00000006ff067e24 */ /* 0x002fc8000f8e00ff */
[----:B------:R1:W2:Y:S03]  /*f7e0*/  SYNCS.PHASECHK.TRANS64.TRYWAIT P1, [R6+URZ+0x16850], R5 ;  /* 0x01685005060075a7 */ /* 0x0002a6000802017f */
[----:B--2---:R-:W-:Y:S05]  /*f7f0*/  @!P1 NANOSLEEP.SYNCS 0x989680 ;  /* 0x009896800000995d */ /* 0x004fea0003900000 */
[----:B------:R-:W2:Y:S02]  /*f800*/  @!P1 SYNCS.PHASECHK.TRANS64 P1, [R6+URZ+0x16850], R5 ;  /* 0x01685005060095a7 */ /* 0x000ea4000802007f */
[----:B--2---:R-:W-:Y:S05]  /*f810*/  @!P1 BRA `(.L_x_2144) ;  /* 0xfffffffc00ec9947 */ /* 0x004fea000383ffff */
[----:B------:R-:W-:Y:S05]  /*f820*/  BRA `(.L_x_2141) ;  /* 0xffffff78005c7947 */ /* 0x000fea000383ffff */
.L_x_2151:
[----:B-1----:R-:W-:-:S04]  /*f830*/  IMAD.U32 R4, RZ, RZ, UR5 ;  /* 0x00000005ff047e24 */ /* 0x002fc8000f8e00ff */
[----:B------:R1:W2:Y:S03]  /*f840*/  SYNCS.PHASECHK.TRANS64.TRYWAIT P1, [R4+URZ+0x16850], R3 ;  /* 0x01685003040075a7 */ /* 0x0002a6000802017f */
[----:B--2---:R-:W-:Y:S05]  /*f850*/  @!P1 NANOSLEEP.SYNCS 0x989680 ;  /* 0x009896800000995d */ /* 0x004fea0003900000 */
[----:B------:R-:W2:Y:S02]  /*f860*/  @!P1 SYNCS.PHASECHK.TRANS64 P1, [R4+URZ+0x16850], R3 ;  /* 0x01685003040095a7 */ /* 0x000ea4000802007f */
[----:B--2---:R-:W-:Y:S05]  /*f870*/  @!P1 BRA `(.L_x_2151) ;  /* 0xfffffffc00ec9947 */ /* 0x004fea000383ffff */
[----:B------:R-:W-:Y:S05]  /*f880*/  BRA `(.L_x_2150) ;  /* 0xffffff9800cc7947 */ /* 0x000fea000383ffff */
.L_x_2170:
[----:B------:R-:W3:Y:S01]  /*f890*/  S2R R17, SR_TID.X ;  /* 0x0000000000117919 */ /* 0x000ee20000002100 */
[----:B------:R-:W-:Y:S01]  /*f8a0*/  IMAD.MOV.U32 R12, RZ, RZ, RZ ;  /* 0x000000ffff0c7224 */ /* 0x000fe200078e00ff */
[----:B------:R-:W-:Y:S01]  /*f8b0*/  MOV R11, 0x1f ;  /* 0x0000001f000b7802 */ /* 0x000fe20000000f00 */
[----:B------:R-:W-:Y:S01]  /*f8c0*/  IMAD.MOV.U32 R15, RZ, RZ, -0x1 ;  /* 0xffffffffff0f7424 */ /* 0x000fe200078e00ff */
[----:B---3--:R-:W-:-:S04]  /*f8d0*/  SHF.R.U32.HI R17, RZ, 0x5, R17 ;  /* 0x00000005ff117819 */ /* 0x008fc80000011611 */
[----:B------:R-:W-:-:S05]  /*f8e0*/  LOP3.LUT R17, R17, 0x3, RZ, 0xc0, !PT ;  /* 0x0000000311117812 */ /* 0x000fca00078ec0ff */
[----:B------:R-:W-:-:S07]  /*f8f0*/  IMAD.MOV.U32 R13, RZ, RZ, R17 ;  /* 0x000000ffff0d7224 */ /* 0x000fce00078e0011 */
[----:B012--5:R-:W-:Y:S05]  /*f900*/  WARPSYNC.COLLECTIVE R15, `(.L_x_2223) ;  /* 0x000000000f087348 */ /* 0x027fea0003c00000 */
[----:B------:R3:W4:Y:S02]  /*f910*/  SHFL.IDX P6, R14, R13, R12, R11 ;  /* 0x0000000c0d0e7389 */ /* 0x00072400000c000b */
[----:B012345:R-:W-:Y:S01]  /*f920*/  ENDCOLLECTIVE ;  /* 0x000000000000791b */ /* 0x03ffe20003800000 */
.L_x_2223:
[----:B------:R-:W-:Y:S05]  /*f930*/  BRA `(.L_x_2224) ;  /* 0xffffffc400147947 */ /* 0x000fea000383ffff */
.L_x_2173:
[----:B0-----:R0:W1:Y:S02]  /*f940*/  SYNCS.PHASECHK.TRANS64.TRYWAIT P0, [R0+URZ+0x16840], R2 ;  /* 0x01684002000075a7 */ /* 0x001064000800017f */
[----:B-1----:R-:W-:Y:S05]  /*f950*/  @!P0 NANOSLEEP.SYNCS 0x989680 ;  /* 0x009896800000895d */ /* 0x002fea0003900000 */
[----:B------:R-:W1:Y:S02]  /*f960*/  @!P0 SYNCS.PHASECHK.TRANS64 P0, [R0+URZ+0x16840], R2 ;  /* 0x01684002000085a7 */ /* 0x000e64000800007f */
[----:B-1----:R-:W-:Y:S05]  /*f970*/  @!P0 BRA `(.L_x_2173) ;  /* 0xfffffffc00f08947 */ /* 0x002fea000383ffff */
[----:B------:R-:W-:Y:S05]  /*f980*/  BRA `(.L_x_2225) ;  /* 0xffffffc8001c7947 */ /* 0x000fea000383ffff */
.L_x_2174:
        /* <DEDUP_REMOVED lines=8> */
.L_x_2227:
[----:B------:R-:W-:Y:S05]  /*fa10*/  BSYNC B0 ;  /* 0x0000000000007941 */ /* 0x000fea0003800000 */
.L_x_2226:
[----:B------:R-:W-:Y:S01]  /*fa20*/  IMAD.MOV.U32 R13, RZ, RZ, R4 ;  /* 0x000000ffff0d7224 */ /* 0x000fe200078e0004 */
[----:B------:R-:W-:Y:S01]  /*fa30*/  MOV R2, R14 ;  /* 0x0000000e00027202 */ /* 0x000fe20000000f00 */
[----:B------:R-:W-:Y:S02]  /*fa40*/  IMAD.MOV.U32 R12, RZ, RZ, RZ ;  /* 0x000000ffff0c7224 */ /* 0x000fe400078e00ff */
[----:B------:R-:W-:Y:S02]  /*fa50*/  IMAD.MOV.U32 R11, RZ, RZ, 0x181f ;  /* 0x0000181fff0b7424 */ /* 0x000fe400078e00ff */
[----:B------:R-:W-:Y:S02]  /*fa60*/  IMAD.MOV.U32 R15, RZ, RZ, -0x1 ;  /* 0xffffffffff0f7424 */ /* 0x000fe400078e00ff */
[----:B------:R-:W-:-:S07]  /*fa70*/  @P0 IMAD R8, R6, 0x2, R16 ;  /* 0x0000000206080824 */ /* 0x000fce00078e0210 */
[----:B------:R-:W-:Y:S05]  /*fa80*/  WARPSYNC.COLLECTIVE R15, `(.L_x_2228) ;  /* 0x000000000f087348 */ /* 0x000fea0003c00000 */
[----:B------:R0:W1:Y:S02]  /*fa90*/  SHFL.IDX P6, R14, R13, R12, R11 ;  /* 0x0000000c0d0e7389 */ /* 0x00006400000c000b */
[----:B01----:R-:W-:Y:S01]  /*faa0*/  ENDCOLLECTIVE ;  /* 0x000000000000791b */ /* 0x003fe20003800000 */
.L_x_2228:
[----:B------:R-:W-:Y:S02]  /*fab0*/  IMAD.MOV.U32 R13, RZ, RZ, R5 ;  /* 0x000000ffff0d7224 */ /* 0x000fe400078e0005 */
[----:B------:R-:W-:Y:S02]  /*fac0*/  IMAD.MOV.U32 R12, RZ, RZ, 0x1 ;  /* 0x00000001ff0c7424 */ /* 0x000fe400078e00ff */
[----:B------:R-:W-:-:S07]  /*fad0*/  IMAD.MOV.U32 R3, RZ, RZ, R14 ;  /* 0x000000ffff037224 */ /* 0x000fce00078e000e */
[----:B------:R-:W-:Y:S05]  /*fae0*/  WARPSYNC.COLLECTIVE R15, `(.L_x_2229) ;  /* 0x000000000f087348 */ /* 0x000fea0003c00000 */
[----:B------:R0:W1:Y:S02]  /*faf0*/  SHFL.IDX P6, R14, R13, R12, R11 ;  /* 0x0000000c0d0e7389 */ /* 0x00006400000c000b */
[----:B01----:R-:W-:Y:S01]  /*fb00*/  ENDCOLLECTIVE ;  /* 0x000000000000791b */ /* 0x003fe20003800000 */
.L_x_2229:
[----:B------:R-:W-:-:S04]  /*fb10*/  @P0 LEA R3, P1, R9, R3, 0x1 ;  /* 0x0000000309030211 */ /* 0x000fc800078208ff */
[----:B------:R-:W-:Y:S02]  /*fb20*/  @P0 IADD3.X R2, RZ, R2, RZ, P1, !PT ;  /* 0x00000002ff020210 */ /* 0x000fe40000ffe4ff */
[----:B------:R-:W-:Y:S02]  /*fb30*/  ISETP.GE.AND P1, PT, R7, 0x11, PT ;  /* 0x000000110700780c */ /* 0x000fe40003f26270 */
        /* <DEDUP_REMOVED lines=12> */
.L_x_2230:
[----:B------:R-:W-:Y:S02]  /*fc00*/  @P1 IMAD R8, R6, 0x2, R16 ;  /* 0x0000000206081824 */ /* 0x000fe400078e0210 */
[----:B------:R-:W-:Y:S02]  /*fc10*/  IMAD.MOV.U32 R13, RZ, RZ, R5 ;  /* 0x000000ffff0d7224 */ /* 0x000fe400078e0005 */
[----:B------:R-:W-:Y:S01]  /*fc20*/  IMAD.MOV.U32 R12, RZ, RZ, 0x2 ;  /* 0x00000002ff0c7424 */ /* 0x000fe200078e00ff */
[----:B------:R-:W-:-:S07]  /*fc30*/  MOV R3, R14 ;  /* 0x0000000e00037202 */ /* 0x000fce0000000f00 */
[----:B------:R-:W-:Y:S05]  /*fc40*/  WARPSYNC.COLLECTIVE R15, `(.L_x_2231) ;  /* 0x000000000f087348 */ /* 0x000fea0003c00000 */
[----:B------:R0:W1:Y:S02]  /*fc50*/  SHFL.IDX P6, R14, R13, R12, R11 ;  /* 0x0000000c0d0e7389 */ /* 0x00006400000c000b */
[----:B01----:R-:W-:Y:S01]  /*fc60*/  ENDCOLLECTIVE ;  /* 0x000000000000791b */ /* 0x003fe20003800000 */
.L_x_2231:
        /* <DEDUP_REMOVED lines=15> */
.L_x_2232:
[----:B------:R-:W-:Y:S02]  /*fd60*/  @P1 IMAD R8, R6, 0x2, R16 ;  /* 0x0000000206081824 */ /* 0x000fe400078e0210 */
[----:B------:R-:W-:Y:S02]  /*fd70*/  IMAD.MOV.U32 R13, RZ, RZ, R5 ;  /* 0x000000ffff0d7224 */ /* 0x000fe400078e0005 */
[----:B------:R-:W-:Y:S02]  /*fd80*/  IMAD.MOV.U32 R12, RZ, RZ, 0x3 ;  /* 0x00000003ff0c7424 */ /* 0x000fe400078e00ff */
[----:B------:R-:W-:-:S07]  /*fd90*/  IMAD.MOV.U32 R3, RZ, RZ, R14 ;  /* 0x000000ffff037224 */ /* 0x000fce00078e000e */
[----:B------:R-:W-:Y:S05]  /*fda0*/  WARPSYNC.COLLECTIVE R15, `(.L_x_2233) ;  /* 0x000000000f087348 */ /* 0x000fea0003c00000 */
[----:B------:R0:W1:Y:S02]  /*fdb0*/  SHFL.IDX P6, R14, R13, R12, R11 ;  /* 0x0000000c0d0e7389 */ /* 0x00006400000c000b */
[----:B01----:R-:W-:Y:S01]  /*fdc0*/  ENDCOLLECTIVE ;  /* 0x000000000000791b */ /* 0x003fe20003800000 */
.L_x_2233:
        /* <DEDUP_REMOVED lines=15> */
.L_x_2234:
[----:B------:R-:W-:Y:S02]  /*fec0*/  @P1 IMAD R8, R6, 0x2, R16 ;  /* 0x0000000206081824 */ /* 0x000fe400078e0210 */
[----:B------:R-:W-:Y:S01]  /*fed0*/  IMAD.MOV.U32 R13, RZ, RZ, R5 ;  /* 0x000000ffff0d7224 */ /* 0x000fe200078e0005 */
[----:B------:R-:W-:Y:S01]  /*fee0*/  MOV R12, 0x4 ;  /* 0x00000004000c7802 */ /* 0x000fe20000000f00 */
[----:B------:R-:W-:-:S07]  /*fef0*/  IMAD.MOV.U32 R3, RZ, RZ, R14 ;  /* 0x000000ffff037224 */ /* 0x000fce00078e000e */
[----:B------:R-:W-:Y:S05]  /*ff00*/  WARPSYNC.COLLECTIVE R15, `(.L_x_2235) ;  /* 0x000000000f087348 */ /* 0x000fea0003c00000 */
[----:B------:R0:W1:Y:S02]  /*ff10*/  SHFL.IDX P6, R14, R13, R12, R11 ;  /* 0x0000000c0d0e7389 */ /* 0x00006400000c000b */
[----:B01----:R-:W-:Y:S01]  /*ff20*/  ENDCOLLECTIVE ;  /* 0x000000000000791b */ /* 0x003fe20003800000 */
.L_x_2235:
        /* <DEDUP_REMOVED lines=15> */
.L_x_2236:
[----:B------:R-:W-:Y:S01]  /*10020*/  @P1 IMAD R8, R6, 0x2, R16 ;  /* 0x0000000206081824 */ /* 0x000fe200078e0210 */
[----:B------:R-:W-:Y:S01]  /*10030*/  MOV R13, R5 ;  /* 0x00000005000d7202 */ /* 0x000fe20000000f00 */
[----:B------:R-:W-:Y:S02]  /*10040*/  IMAD.MOV.U32 R12, RZ, RZ, 0x5 ;  /* 0x00000005ff0c7424 */ /* 0x000fe400078e00ff */
[----:B------:R-:W-:-:S07]  /*10050*/  IMAD.MOV.U32 R3, RZ, RZ, R14 ;  /* 0x000000ffff037224 */ /* 0x000fce00078e000e */
[----:B------:R-:W-:Y:S05]  /*10060*/  WARPSYNC.COLLECTIVE R15, `(.L_x_2237) ;  /* 0x000000000f087348 */ /* 0x000fea0003c00000 */
[----:B------:R0:W1:Y:S02]  /*10070*/  SHFL.IDX P6, R14, R13, R12, R11 ;  /* 0x0000000c0d0e7389 */ /* 0x00006400000c000b */
[----:B01----:R-:W-:Y:S01]  /*10080*/  ENDCOLLECTIVE ;  /* 0x000000000000791b */ /* 0x003fe20003800000 */
.L_x_2237:
        /* <DEDUP_REMOVED lines=15> */
.L_x_2238:
[----:B------:R-:W-:Y:S01]  /*10180*/  @P1 LEA R8, R6, R16, 0x1 ;  /* 0x0000001006081211 */ /* 0x000fe200078e08ff */
[----:B------:R-:W-:Y:S02]  /*10190*/  IMAD.MOV.U32 R13, RZ, RZ, R5 ;  /* 0x000000ffff0d7224 */ /* 0x000fe400078e0005 */
[----:B------:R-:W-:Y:S02]  /*101a0*/  IMAD.MOV.U32 R12, RZ, RZ, 0x6 ;  /* 0x00000006ff0c7424 */ /* 0x000fe400078e00ff */
[----:B------:R-:W-:-:S07]  /*101b0*/  IMAD.MOV.U32 R3, RZ, RZ, R14 ;  /* 0x000000ffff037224 */ /* 0x000fce00078e000e */
[----:B------:R-:W-:Y:S05]  /*101c0*/  WARPSYNC.COLLECTIVE R15, `(.L_x_2239) ;  /* 0x000000000f087348 */ /* 0x000fea0003c00000 */
[----:B------:R0:W1:Y:S02]  /*101d0*/  SHFL.IDX P6, R14, R13, R12, R11 ;  /* 0x0000000c0d0e7389 */ /* 0x00006400000c000b */
[----:B01----:R-:W-:Y:S01]  /*101e0*/  ENDCOLLECTIVE ;  /* 0x000000000000791b */ /* 0x003fe20003800000 */
.L_x_2239:
        /* <DEDUP_REMOVED lines=15> */
.L_x_2240:
[----:B------:R-:W-:Y:S02]  /*102e0*/  @P1 IMAD R8, R6, 0x2, R16 ;  /* 0x0000000206081824 */ /* 0x000fe400078e0210 */
[----:B------:R-:W-:Y:S02]  /*102f0*/  IMAD.MOV.U32 R13, RZ, RZ, R5 ;  /* 0x000000ffff0d7224 */ /* 0x000fe400078e0005 */
[----:B------:R-:W-:Y:S02]  /*10300*/  IMAD.MOV.U32 R12, RZ, RZ, 0x7 ;  /* 0x00000007ff0c7424 */ /* 0x000fe400078e00ff */
[----:B------:R-:W-:-:S07]  /*10310*/  IMAD.MOV.U32 R3, RZ, RZ, R14 ;  /* 0x000000ffff037224 */ /* 0x000fce00078e000e */
[----:B------:R-:W-:Y:S05]  /*10320*/  WARPSYNC.COLLECTIVE R15, `(.L_x_2241) ;  /* 0x000000000f087348 */ /* 0x000fea0003c00000 */
[----:B------:R0:W1:Y:S02]  /*10330*/  SHFL.IDX P6, R14, R13, R12, R11 ;  /* 0x0000000c0d0e7389 */ /* 0x00006400000c000b */
[----:B01----:R-:W-:Y:S01]  /*10340*/  ENDCOLLECTIVE ;  /* 0x000000000000791b */ /* 0x003fe20003800000 */
.L_x_2241:
[----:B------:R-:W-:-:S04]  /*10350*/  @P1 LEA R3, P0, R9, R3, 0x1 ;  /* 0x0000000309031211 */ /* 0x000fc800078008ff */
[----:B------:R-:W-:-:S04]  /*10360*/  @P1 IADD3.X R2, RZ, R2, RZ, P0, !PT ;  /* 0x00000002ff021210 */ /* 0x000fc800007fe4ff */
        /* <DEDUP_REMOVED lines=12> */
.L_x_2242:
[----:B------:R-:W-:Y:S05]  /*10430*/  BRA `(.L_x_2243) ;  /* 0xffffffc4001c7947 */ /* 0x000fea000383ffff */
.L_x_2179:
[----:B------:R-:W-:Y:S01]  /*10440*/  MOV R13, R4 ;  /* 0x00000004000d7202 */ /* 0x000fe20000000f00 */
[----:B------:R-:W-:Y:S02]  /*10450*/  IMAD.MOV.U32 R12, RZ, RZ, RZ ;  /* 0x000000ffff0c7224 */ /* 0x000fe400078e00ff */
[----:B------:R-:W-:Y:S02]  /*10460*/  IMAD.MOV.U32 R11, RZ, RZ, 0x181f ;  /* 0x0000181fff0b7424 */ /* 0x000fe400078e00ff */
[----:B------:R-:W-:Y:S02]  /*10470*/  IMAD.MOV.U32 R15, RZ, RZ, -0x1 ;  /* 0xffffffffff0f7424 */ /* 0x000fe400078e00ff */
[----:B------:R-:W-:-:S07]  /*10480*/  IMAD.U32 R6, RZ, RZ, UR43 ;  /* 0x0000002bff067e24 */ /* 0x000fce000f8e00ff */
[----:B-----5:R-:W-:Y:S05]  /*10490*/  WARPSYNC.COLLECTIVE R15, `(.L_x_2244) ;  /* 0x000000000f087348 */ /* 0x020fea0003c00000 */
[----:B------:R0:W1:Y:S02]  /*104a0*/  SHFL.IDX P6, R14, R13, R12, R11 ;  /* 0x0000000c0d0e7389 */ /* 0x00006400000c000b */
[----:B01---5:R-:W-:Y:S01]  /*104b0*/  ENDCOLLECTIVE ;  /* 0x000000000000791b */ /* 0x023fe20003800000 */
.L_x_2244:
[----:B------:R-:W-:-:S05]  /*104c0*/  IMAD R6, R6, 0xc0, R8 ;  /* 0x000000c006067824 */ /* 0x000fca00078e0208 */
[----:B------:R-:W-:Y:S01]  /*104d0*/  ISETP.GE.AND P1, PT, R6, UR37, PT ;  /* 0x0000002506007c0c */ /* 0x000fe2000bf26270 */
[----:B------:R-:W-:Y:S02]  /*104e0*/  IMAD.MOV.U32 R13, RZ, RZ, R0 ;  /* 0x000000ffff0d7224 */ /* 0x000fe400078e0000 */
[----:B------:R-:W-:-:S10]  /*104f0*/  IMAD.MOV.U32 R2, RZ, RZ, R14 ;  /* 0x000000ffff027224 */ /* 0x000fd400078e000e */
[----:B------:R-:W-:Y:S05]  /*10500*/  WARPSYNC.COLLECTIVE R15, `(.L_x_2245) ;  /* 0x000000000f087348 */ /* 0x000fea0003c00000 */
[----:B------:R0:W1:Y:S02]  /*10510*/  SHFL.IDX P6, R14, R13, R12, R11 ;  /* 0x0000000c0d0e7389 */ /* 0x00006400000c000b */
[----:B01----:R-:W-:Y:S01]  /*10520*/  ENDCOLLECTIVE ;  /* 0x000000000000791b */ /* 0x003fe20003800000 */
.L_x_2245:
[----:B------:R-:W-:Y:S02]  /*10530*/  IMAD.MOV.U32 R13, RZ, RZ, R4 ;  /* 0x000000ffff0d7224 */ /* 0x000fe400078e0004 */
[----:B------:R-:W-:Y:S01]  /*10540*/  IMAD.MOV.U32 R12, RZ, RZ, 0x1 ;  /* 0x00000001ff0c7424 */ /* 0x000fe200078e00ff */
[----:B------:R-:W-:-:S07]  /*10550*/  MOV R3, R14 ;  /* 0x0000000e00037202 */ /* 0x000fce0000000f00 */
[----:B------:R-:W-:Y:S05]  /*10560*/  WARPSYNC.COLLECTIVE R15, `(.L_x_2246) ;  /* 0x000000000f087348 */ /* 0x000fea0003c00000 */
[----:B------:R0:W1:Y:S02]  /*10570*/  SHFL.IDX P6, R14, R13, R12, R11 ;  /* 0x0000000c0d0e7389 */ /* 0x00006400000c000b */
[----:B01----:R-:W-:Y:S01]  /*10580*/  ENDCOLLECTIVE ;  /* 0x000000000000791b */ /* 0x003fe20003800000 */
.L_x_2246:
        /* <DEDUP_REMOVED lines=11> */
[----:B------:R-:W-:Y:S02]  /*10640*/  ISETP.GE.AND P1, PT, R2, UR37, PT ;  /* 0x0000002502007c0c */ /* 0x000fe4000bf26270 */
[----:B------:R-:W-:-:S11]  /*10650*/  MOV R2, R14 ;  /* 0x0000000e00027202 */ /* 0x000fd60000000f00 */
[----:B------:R-:W-:Y:S05]  /*10660*/  WARPSYNC.COLLECTIVE R15, `(.L_x_2247) ;  /* 0x000000000f087348 */ /* 0x000fea0003c00000 */
[----:B------:R0:W1:Y:S02]  /*10670*/  SHFL.IDX P6, R14, R13, R12, R11 ;  /* 0x0000000c0d0e7389 */ /* 0x00006400000c000b */
[----:B01----:R-:W-:Y:S01]  /*10680*/  ENDCOLLECTIVE ;  /* 0x000000000000791b */ /* 0x003fe20003800000 */
.L_x_2247:
[----:B------:R-:W-:Y:S01]  /*10690*/  IMAD.MOV.U32 R13, RZ, RZ, R4 ;  /* 0x000000ffff0d7224 */ /* 0x000fe200078e0004 */
[----:B------:R-:W-:Y:S01]  /*106a0*/  MOV R12, 0x2 ;  /* 0x00000002000c7802 */ /* 0x000fe20000000f00 */
[----:B------:R-:W-:-:S07]  /*106b0*/  IMAD.MOV.U32 R3, RZ, RZ, R14 ;  /* 0x000000ffff037224 */ /* 0x000fce00078e000e */
[----:B------:R-:W-:Y:S05]  /*106c0*/  WARPSYNC.COLLECTIVE R15, `(.L_x_2248) ;  /* 0x000000000f087348 */ /* 0x000fea0003c00000 */
[----:B------:R0:W1:Y:S02]  /*106d0*/  SHFL.IDX P6, R14, R13, R12, R11 ;  /* 0x0000000c0d0e7389 */ /* 0x00006400000c000b */
[----:B01----:R-:W-:Y:S01]  /*106e0*/  ENDCOLLECTIVE ;  /* 0x000000000000791b */ /* 0x003fe20003800000 */
.L_x_2248:
        /* <DEDUP_REMOVED lines=16> */
.L_x_2249:
[----:B------:R-:W-:Y:S01]  /*107f0*/  MOV R13, R4 ;  /* 0x00000004000d7202 */ /* 0x000fe20000000f00 */
[----:B------:R-:W-:Y:S02]  /*10800*/  IMAD.MOV.U32 R12, RZ, RZ, 0x3 ;  /* 0x00000003ff0c7424 */ /* 0x000fe400078e00ff */
[----:B------:R-:W-:-:S07]  /*10810*/  IMAD.MOV.U32 R3, RZ, RZ, R14 ;  /* 0x000000ffff037224 */ /* 0x000fce00078e000e */
[----:B------:R-:W-:Y:S05]  /*10820*/  WARPSYNC.COLLECTIVE R15, `(.L_x_2250) ;  /* 0x000000000f087348 */ /* 0x000fea0003c00000 */
[----:B------:R0:W1:Y:S02]  /*10830*/  SHFL.IDX P6, R14, R13, R12, R11 ;  /* 0x0000000c0d0e7389 */ /* 0x00006400000c000b */
[----:B01----:R-:W-:Y:S01]  /*10840*/  ENDCOLLECTIVE ;  /* 0x000000000000791b */ /* 0x003fe20003800000 */
.L_x_2250:
        /* <DEDUP_REMOVED lines=16> */
.L_x_2251:
[----:B------:R-:W-:Y:S02]  /*10950*/  IMAD.MOV.U32 R13, RZ, RZ, R4 ;  /* 0x000000ffff0d7224 */ /* 0x000fe400078e0004 */
[----:B------:R-:W-:Y:S02]  /*10960*/  IMAD.MOV.U32 R12, RZ, RZ, 0x4 ;  /* 0x00000004ff0c7424 */ /* 0x000fe400078e00ff */
[----:B------:R-:W-:-:S07]  /*10970*/  IMAD.MOV.U32 R3, RZ, RZ, R14 ;  /* 0x000000ffff037224 */ /* 0x000fce00078e000e */
[----:B------:R-:W-:Y:S05]  /*10980*/  WARPSYNC.COLLECTIVE R15, `(.L_x_2252) ;  /* 0x000000000f087348 */ /* 0x000fea0003c00000 */
[----:B------:R0:W1:Y:S02]  /*10990*/  SHFL.IDX P6, R14, R13, R12, R11 ;  /* 0x0000000c0d0e7389 */ /* 0x00006400000c000b */
[----:B01----:R-:W-:Y:S01]  /*109a0*/  ENDCOLLECTIVE ;  /* 0x000000000000791b */ /* 0x003fe20003800000 */
.L_x_2252:
        /* <DEDUP_REMOVED lines=11> */
[----:B------:R-:W-:Y:S01]  /*10a60*/  ISETP.GE.AND P1, PT, R2, UR37, PT ;  /* 0x0000002502007c0c */ /* 0x000fe2000bf26270 */
[----:B------:R-:W-:-:S12]  /*10a70*/  IMAD.MOV.U32 R2, RZ, RZ, R14 ;  /* 0x000000ffff027224 */ /* 0x000fd800078e000e */
[----:B------:R-:W-:Y:S05]  /*10a80*/  WARPSYNC.COLLECTIVE R15, `(.L_x_2253) ;  /* 0x000000000f087348 */ /* 0x000fea0003c00000 */
[----:B------:R0:W1:Y:S02]  /*10a90*/  SHFL.IDX P6, R14, R13, R12, R11 ;  /* 0x0000000c0d0e7389 */ /* 0x00006400000c000b */
[----:B01----:R-:W-:Y:S01]  /*10aa0*/  ENDCOLLECTIVE ;  /* 0x000000000000791b */ /* 0x003fe20003800000 */
.L_x_2253:
[----:B------:R-:W-:Y:S02]  /*10ab0*/  IMAD.MOV.U32 R13, RZ, RZ, R4 ;  /* 0x000000ffff0d7224 */ /* 0x000fe400078e0004 */
[----:B------:R-:W-:Y:S02]  /*10ac0*/  IMAD.MOV.U32 R12, RZ, RZ, 0x5 ;  /* 0x00000005ff0c7424 */ /* 0x000fe400078e00ff */
[----:B------:R-:W-:-:S07]  /*10ad0*/  IMAD.MOV.U32 R3, RZ, RZ, R14 ;  /* 0x000000ffff037224 */ /* 0x000fce00078e000e */
[----:B------:R-:W-:Y:S05]  /*10ae0*/  WARPSYNC.COLLECTIVE R15, `(.L_x_2254) ;  /* 0x000000000f087348 */ /* 0x000fea0003c00000 */
[----:B------:R0:W1:Y:S02]  /*10af0*/  SHFL.IDX P6, R14, R13, R12, R11 ;  /* 0x0000000c0d0e7389 */ /* 0x00006400000c000b */
[----:B01----:R-:W-:Y:S01]  /*10b00*/  ENDCOLLECTIVE ;  /* 0x000000000000791b */ /* 0x003fe20003800000 */
.L_x_2254:
        /* <DEDUP_REMOVED lines=16> */
.L_x_2255:
[----:B------:R-:W-:Y:S02]  /*10c10*/  IMAD.MOV.U32 R13, RZ, RZ, R4 ;  /* 0x000000ffff0d7224 */ /* 0x000fe400078e0004 */
[----:B------:R-:W-:Y:S01]  /*10c20*/  IMAD.MOV.U32 R12, RZ, RZ, 0x6 ;  /* 0x00000006ff0c7424 */ /* 0x000fe200078e00ff */
[----:B------:R-:W-:-:S07]  /*10c30*/  MOV R3, R14 ;  /* 0x0000000e00037202 */ /* 0x000fce0000000f00 */
[----:B------:R-:W-:Y:S05]  /*10c40*/  WARPSYNC.COLLECTIVE R15, `(.L_x_2256) ;  /* 0x000000000f087348 */ /* 0x000fea0003c00000 */
[----:B------:R0:W1:Y:S02]  /*10c50*/  SHFL.IDX P6, R14, R13, R12, R11 ;  /* 0x0000000c0d0e7389 */ /* 0x00006400000c000b */
[----:B01----:R-:W-:Y:S01]  /*10c60*/  ENDCOLLECTIVE ;  /* 0x000000000000791b */ /* 0x003fe20003800000 */
.L_x_2256:
        /* <DEDUP_REMOVED lines=16> */
.L_x_2257:
[----:B------:R-:W-:Y:S02]  /*10d70*/  IMAD.MOV.U32 R13, RZ, RZ, R4 ;  /* 0x000000ffff0d7224 */ /* 0x000fe400078e0004 */
[----:B------:R-:W-:Y:S02]  /*10d80*/  IMAD.MOV.U32 R12, RZ, RZ, 0x7 ;  /* 0x00000007ff0c7424 */ /* 0x000fe400078e00ff */
[----:B------:R-:W-:-:S07]  /*10d90*/  IMAD.MOV.U32 R3, RZ, RZ, R14 ;  /* 0x000000ffff037224 */ /* 0x000fce00078e000e */
[----:B------:R-:W-:Y:S05]  /*10da0*/  WARPSYNC.COLLECTIVE R15, `(.L_x_2258) ;  /* 0x000000000f087348 */ /* 0x000fea0003c00000 */
[----:B------:R0:W1:Y:S02]  /*10db0*/  SHFL.IDX P6, R14, R13, R12, R11 ;  /* 0x0000000c0d0e7389 */ /* 0x00006400000c000b */
[----:B01----:R-:W-:Y:S01]  /*10dc0*/  ENDCOLLECTIVE ;  /* 0x000000000000791b */ /* 0x003fe20003800000 */
.L_x_2258:
[----:B------:R-:W-:-:S05]  /*10dd0*/  @!P1 LEA R3, P0, R10, R3, 0x1 ;  /* 0x000000030a039211 */ /* 0x000fca00078008ff */
[----:B------:R-:W-:-:S05]  /*10de0*/  @!P1 IMAD.X R2, RZ, RZ, R2, P0 ;  /* 0x000000ffff029224 */ /* 0x000fca00000e0602 */
[----:B------:R-:W-:Y:S02]  /*10df0*/  @!P1 LOP3.LUT R3, R3, R2, RZ, 0x3c, !PT ;  /* 0x0000000203039212 */ /* 0x000fe400078e3cff */
[----:B------:R-:W-:Y:S02]  /*10e00*/  MOV R13, R0 ;  /* 0x00000000000d7202 */ /* 0x000fe40000000f00 */
[----:B------:R-:W-:-:S04]  /*10e10*/  @!P1 LOP3.LUT R2, R3, R2, RZ, 0x3c, !PT ;  /* 0x0000000203029212 */ /* 0x000fc800078e3cff */
[----:B------:R-:W-:Y:S01]  /*10e20*/  @!P1 LOP3.LUT R3, R3, R2, RZ, 0x3c, !PT ;  /* 0x0000000203039212 */ /* 0x000fe200078e3cff */
[----:B------:R-:W-:-:S07]  /*10e30*/  IMAD.MOV.U32 R4, RZ, RZ, R14 ;  /* 0x000000ffff047224 */ /* 0x000fce00078e000e */
[----:B------:R-:W-:Y:S05]  /*10e40*/  WARPSYNC.COLLECTIVE R15, `(.L_x_2259) ;  /* 0x000000000f087348 */ /* 0x000fea0003c00000 */
[----:B------:R0:W1:Y:S02]  /*10e50*/  SHFL.IDX P6, R14, R13, R12, R11 ;  /* 0x0000000c0d0e7389 */ /* 0x00006400000c000b */
[----:B01----:R-:W-:Y:S01]  /*10e60*/  ENDCOLLECTIVE ;  /* 0x000000000000791b */ /* 0x003fe20003800000 */
.L_x_2259:
[----:B------:R-:W-:Y:S01]  /*10e70*/  @!PT LDS RZ, [RZ] ;  /* 0x00000000fffff984 */ /* 0x000fe20000000800 */
[----:B------:R-:W-:Y:S01]  /*10e80*/  @!PT LDS RZ, [RZ] ;  /* 0x00000000fffff984 */ /* 0x000fe20000000800 */
[----:B------:R-:W-:Y:S01]  /*10e90*/  @!PT LDS RZ, [RZ] ;  /* 0x00000000fffff984 */ /* 0x000fe20000000800 */
[----:B------:R0:W-:Y:S01]  /*10ea0*/  @!P1 LDGSTS.E.BYPASS.LTC128B.128 [R9+0xb400], desc[UR50][R2.64], !P5 ;  /* 0x0b40000002099fae */ /* 0x0001e2000e901d72 */
[----:B------:R-:W-:Y:S01]  /*10eb0*/  IMAD.MOV.U32 R13, RZ, RZ, R7 ;  /* 0x000000ffff0d7224 */ /* 0x000fe200078e0007 */
[----:B------:R-:W-:Y:S01]  /*10ec0*/  MOV R12, RZ ;  /* 0x000000ff000c7202 */ /* 0x000fe20000000f00 */
[----:B0-----:R-:W-:-:S05]  /*10ed0*/  VIADD R2, R6, 0x70 ;  /* 0x0000007006027836 */ /* 0x001fca0000000000 */
[----:B------:R-:W-:Y:S01]  /*10ee0*/  ISETP.GE.AND P1, PT, R2, UR37, PT ;  /* 0x0000002502007c0c */ /* 0x000fe2000bf26270 */
[----:B------:R-:W-:-:S12]  /*10ef0*/  IMAD.MOV.U32 R0, RZ, RZ, R14 ;  /* 0x000000ffff007224 */ /* 0x000fd800078e000e */
[----:B------:R-:W-:Y:S05]  /*10f00*/  WARPSYNC.COLLECTIVE R15, `(.L_x_2260) ;  /* 0x000000000f087348 */ /* 0x000fea0003c00000 */
[----:B------:R0:W1:Y:S02]  /*10f10*/  SHFL.IDX P6, R14, R13, R12, R11 ;  /* 0x0000000c0d0e7389 */ /* 0x00006400000c000b */
[----:B01----:R-:W-:Y:S01]  /*10f20*/  ENDCOLLECTIVE ;  /* 0x000000000000791b */ /* 0x003fe20003800000 */
.L_x_2260:
        /* <DEDUP_REMOVED lines=13> */
.L_x_2261:
[----:B------:R-:W-:Y:S01]  /*11000*/  IMAD.MOV.U32 R13, RZ, RZ, R7 ;  /* 0x000000ffff0d7224 */ /* 0x000fe200078e0007 */
[----:B------:R-:W-:Y:S02]  /*11010*/  MOV R12, 0x1 ;  /* 0x00000001000c7802 */ /* 0x000fe40000000f00 */
[----:B------:R-:W-:-:S13]  /*11020*/  @!P1 LEA R2, P0, R10, R14, 0x1 ;  /* 0x0000000e0a029211 */ /* 0x000fda00078008ff */
[----:B------:R-:W-:Y:S05]  /*11030*/  WARPSYNC.COLLECTIVE R15, `(.L_x_2262) ;  /* 0x000000000f087348 */ /* 0x000fea0003c00000 */
[----:B------:R0:W1:Y:S02]  /*11040*/  SHFL.IDX P6, R14, R13, R12, R11 ;  /* 0x0000000c0d0e7389 */ /* 0x00006400000c000b */
[----:B01----:R-:W-:Y:S01]  /*11050*/  ENDCOLLECTIVE ;  /* 0x000000000000791b */ /* 0x003fe20003800000 */
.L_x_2262:
        /* <DEDUP_REMOVED lines=12> */
.L_x_2263:
[----:B------:R-:W-:Y:S01]  /*11120*/  IMAD.MOV.U32 R13, RZ, RZ, R7 ;  /* 0x000000ffff0d7224 */ /* 0x000fe200078e0007 */
[----:B------:R-:W-:Y:S01]  /*11130*/  MOV R12, 0x2 ;  /* 0x00000002000c7802 */ /* 0x000fe20000000f00 */
[----:B------:R-:W-:-:S07]  /*11140*/  IMAD.MOV.U32 R2, RZ, RZ, R14 ;  /* 0x000000ffff027224 */ /* 0x000fce00078e000e */
[----:B------:R-:W-:Y:S05]  /*11150*/  WARPSYNC.COLLECTIVE R15, `(.L_x_2264) ;  /* 0x000000000f087348 */ /* 0x000fea0003c00000 */
[----:B------:R0:W1:Y:S02]  /*11160*/  SHFL.IDX P6, R14, R13, R12, R11 ;  /* 0x0000000c0d0e7389 */ /* 0x00006400000c000b */
[----:B01----:R-:W-:Y:S01]  /*11170*/  ENDCOLLECTIVE ;  /* 0x000000000000791b */ /* 0x003fe20003800000 */
.L_x_2264:
        /* <DEDUP_REMOVED lines=11> */
.L_x_2265:
[----:B------:R-:W-:-:S05]  /*11230*/  VIADD R3, R6, 0xa0 ;  /* 0x000000a006037836 */ /* 0x000fca0000000000 */
[----:B------:R-:W-:Y:S02]  /*11240*/  ISETP.GE.AND P1, PT, R3, UR37, PT ;  /* 0x0000002503007c0c */ /* 0x000fe4000bf26270 */
[----:B------:R-:W-:Y:S01]  /*11250*/  MOV R13, R7 ;  /* 0x00000007000d7202 */ /* 0x000fe20000000f00 */
[----:B------:R-:W-:Y:S02]  /*11260*/  IMAD.MOV.U32 R12, RZ, RZ, 0x3 ;  /* 0x00000003ff0c7424 */ /* 0x000fe400078e00ff */
[----:B------:R-:W-:-:S08]  /*11270*/  IMAD.MOV.U32 R2, RZ, RZ, R14 ;  /* 0x000000ffff027224 */ /* 0x000fd000078e000e */
[----:B------:R-:W-:Y:S05]  /*11280*/  WARPSYNC.COLLECTIVE R15, `(.L_x_2266) ;  /* 0x000000000f087348 */ /* 0x000fea0003c00000 */
[----:B------:R0:W1:Y:S02]  /*11290*/  SHFL.IDX P6, R14, R13, R12, R11 ;  /* 0x0000000c0d0e7389 */ /* 0x00006400000c000b */
[----:B01----:R-:W-:Y:S01]  /*112a0*/  ENDCOLLECTIVE ;  /* 0x000000000000791b */ /* 0x003fe20003800000 */
.L_x_2266:
        /* <DEDUP_REMOVED lines=11> */
.L_x_2267:
[----:B------:R-:W-:Y:S05]  /*11360*/  BRA `(.L_x_2268) ;  /* 0xffffffc000dc7947 */ /* 0x000fea000383ffff */
.L_x_2182:
[----:B0-----:R0:W1:Y:S02]  /*11370*/  SYNCS.PHASECHK.TRANS64.TRYWAIT P0, [R16+URZ+0x16820], R3 ;  /* 0x01682003100075a7 */ /* 0x001064000800017f */
[----:B-1----:R-:W-:Y:S05]  /*11380*/  @!P0 NANOSLEEP.SYNCS 0x989680 ;  /* 0x009896800000895d */ /* 0x002fea0003900000 */
[----:B------:R-:W1:Y:S02]  /*11390*/  @!P0 SYNCS.PHASECHK.TRANS64 P0, [R16+URZ+0x16820], R3 ;  /* 0x01682003100085a7 */ /* 0x000e64000800007f */
[----:B-1----:R-:W-:Y:S05]  /*113a0*/  @!P0 BRA `(.L_x_2182) ;  /* 0xfffffffc00f08947 */ /* 0x002fea000383ffff */
[----:B------:R-:W-:Y:S05]  /*113b0*/  BRA `(.L_x_2269) ;  /* 0xffffffc400387947 */ /* 0x000fea000383ffff */
.L_x_2186:
[----:B0-----:R0:W1:Y:S02]  /*113c0*/  SYNCS.PHASECHK.TRANS64.TRYWAIT P0, [R5+URZ+0x16840], R2 ;  /* 0x01684002050075a7 */ /* 0x001064000800017f */
[----:B-1----:R-:W-:Y:S05]  /*113d0*/  @!P0 NANOSLEEP.SYNCS 0x989680 ;  /* 0x009896800000895d */ /* 0x002fea0003900000 */
[----:B------:R-:W1:Y:S02]  /*113e0*/  @!P0 SYNCS.PHASECHK.TRANS64 P0, [R5+URZ+0x16840], R2 ;  /* 0x01684002050085a7 */ /* 0x000e64000800007f */
[----:B-1----:R-:W-:Y:S05]  /*113f0*/  @!P0 BRA `(.L_x_2186) ;  /* 0xfffffffc00f08947 */ /* 0x002fea000383ffff */
[----:B------:R-:W-:Y:S05]  /*11400*/  BRA `(.L_x_2270) ;  /* 0xffffffc800047947 */ /* 0x000fea000383ffff */
.L_x_2187:
        /* <DEDUP_REMOVED lines=8> */
.L_x_2272:
[----:B------:R-:W-:Y:S05]  /*11490*/  BSYNC B1 ;  /* 0x0000000000017941 */ /* 0x000fea0003800000 */
.L_x_2271:
        /* <DEDUP_REMOVED lines=10> */
.L_x_2273:
[----:B------:R-:W-:Y:S01]  /*11540*/  MOV R13, R10 ;  /* 0x0000000a000d7202 */ /* 0x000fe20000000f00 */
[----:B------:R-:W-:Y:S01]  /*11550*/  IMAD.MOV.U32 R12, RZ, RZ, 0x1 ;  /* 0x00000001ff0c7424 */ /* 0x000fe200078e00ff */
[----:B------:R-:W-:Y:S01]  /*11560*/  SHF.L.U32 R7, R7, 0x3, RZ ;  /* 0x0000000307077819 */ /* 0x000fe200000006ff */
[----:B------:R-:W-:-:S03]  /*11570*/  IMAD.MOV.U32 R2, RZ, RZ, R14 ;  /* 0x000000ffff027224 */ /* 0x000fc600078e000e */
[----:B------:R-:W-:-:S07]  /*11580*/  LOP3.LUT R7, R7, 0x38, RZ, 0xc0, !PT ;  /* 0x0000003807077812 */ /* 0x000fce00078ec0ff */
[----:B------:R-:W-:Y:S05]  /*11590*/  WARPSYNC.COLLECTIVE R15, `(.L_x_2274) ;  /* 0x000000000f087348 */ /* 0x000fea0003c00000 */
[----:B------:R0:W1:Y:S02]  /*115a0*/  SHFL.IDX P6, R14, R13, R12, R11 ;  /* 0x0000000c0d0e7389 */ /* 0x00006400000c000b */
[----:B01----:R-:W-:Y:S01]  /*115b0*/  ENDCOLLECTIVE ;  /* 0x000000000000791b */ /* 0x003fe20003800000 */
.L_x_2274:
        /* <DEDUP_REMOVED lines=12> */
.L_x_2275:
[----:B------:R-:W-:Y:S01]  /*11680*/  MOV R13, R10 ;  /* 0x0000000a000d7202 */ /* 0x000fe20000000f00 */
[----:B------:R-:W-:Y:S02]  /*11690*/  IMAD.MOV.U32 R12, RZ, RZ, 0x2 ;  /* 0x00000002ff0c7424 */ /* 0x000fe400078e00ff */
[----:B------:R-:W-:-:S07]  /*116a0*/  IMAD.MOV.U32 R2, RZ, RZ, R14 ;  /* 0x000000ffff027224 */ /* 0x000fce00078e000e */
[----:B------:R-:W-:Y:S05]  /*116b0*/  WARPSYNC.COLLECTIVE R15, `(.L_x_2276) ;  /* 0x000000000f087348 */ /* 0x000fea0003c00000 */
[----:B------:R0:W1:Y:S02]  /*116c0*/  SHFL.IDX P6, R14, R13, R12, R11 ;  /* 0x0000000c0d0e7389 */ /* 0x00006400000c000b */
[----:B01----:R-:W-:Y:S01]  /*116d0*/  ENDCOLLECTIVE ;  /* 0x000000000000791b */ /* 0x003fe20003800000 */
.L_x_2276:
        /* <DEDUP_REMOVED lines=11> */
.L_x_2277:
[----:B------:R-:W-:Y:S01]  /*11790*/  MOV R13, R10 ;  /* 0x0000000a000d7202 */ /* 0x000fe20000000f00 */
[----:B------:R-:W-:Y:S02]  /*117a0*/  IMAD.MOV.U32 R12, RZ, RZ, 0x3 ;  /* 0x00000003ff0c7424 */ /* 0x000fe400078e00ff */
[----:B------:R-:W-:-:S07]  /*117b0*/  IMAD.MOV.U32 R2, RZ, RZ, R14 ;  /* 0x000000ffff027224 */ /* 0x000fce00078e000e */
[----:B------:R-:W-:Y:S05]  /*117c0*/  WARPSYNC.COLLECTIVE R15, `(.L_x_2278) ;  /* 0x000000000f087348 */ /* 0x000fea0003c00000 */
[----:B------:R0:W1:Y:S02]  /*117d0*/  SHFL.IDX P6, R14, R13, R12, R11 ;  /* 0x0000000c0d0e7389 */ /* 0x00006400000c000b */
[----:B01----:R-:W-:Y:S01]  /*117e0*/  ENDCOLLECTIVE ;  /* 0x000000000000791b */ /* 0x003fe20003800000 */
.L_x_2278:
        /* <DEDUP_REMOVED lines=11> */
.L_x_2279:
[----:B------:R-:W-:Y:S01]  /*118a0*/  MOV R13, R10 ;  /* 0x0000000a000d7202 */ /* 0x000fe20000000f00 */
[----:B------:R-:W-:Y:S02]  /*118b0*/  IMAD.MOV.U32 R12, RZ, RZ, 0x4 ;  /* 0x00000004ff0c7424 */ /* 0x000fe400078e00ff */
[----:B------:R-:W-:-:S07]  /*118c0*/  IMAD.MOV.U32 R2, RZ, RZ, R14 ;  /* 0x000000ffff027224 */ /* 0x000fce00078e000e */
[----:B------:R-:W-:Y:S05]  /*118d0*/  WARPSYNC.COLLECTIVE R15, `(.L_x_2280) ;  /* 0x000000000f087348 */ /* 0x000fea0003c00000 */
[----:B------:R0:W1:Y:S02]  /*118e0*/  SHFL.IDX P6, R14, R13, R12, R11 ;  /* 0x0000000c0d0e7389 */ /* 0x00006400000c000b */
[----:B01----:R-:W-:Y:S01]  /*118f0*/  ENDCOLLECTIVE ;  /* 0x000000000000791b */ /* 0x003fe20003800000 */
.L_x_2280:
        /* <DEDUP_REMOVED lines=11> */
.L_x_2281:
[----:B------:R-:W-:Y:S01]  /*119b0*/  MOV R13, R10 ;  /* 0x0000000a000d7202 */ /* 0x000fe20000000f00 */
[----:B------:R-:W-:Y:S02]  /*119c0*/  IMAD.MOV.U32 R12, RZ, RZ, 0x5 ;  /* 0x00000005ff0c7424 */ /* 0x000fe400078e00ff */
[----:B------:R-:W-:-:S07]  /*119d0*/  IMAD.MOV.U32 R2, RZ, RZ, R14 ;  /* 0x000000ffff027224 */ /* 0x000fce00078e000e */
[----:B------:R-:W-:Y:S05]  /*119e0*/  WARPSYNC.COLLECTIVE R15, `(.L_x_2282) ;  /* 0x000000000f087348 */ /* 0x000fea0003c00000 */
[----:B------:R0:W1:Y:S02]  /*119f0*/  SHFL.IDX P6, R14, R13, R12, R11 ;  /* 0x0000000c0d0e7389 */ /* 0x00006400000c000b */
[----:B01----:R-:W-:Y:S01]  /*11a00*/  ENDCOLLECTIVE ;  /* 0x000000000000791b */ /* 0x003fe20003800000 */
.L_x_2282:
        /* <DEDUP_REMOVED lines=11> */
.L_x_2283:
[----:B------:R-:W-:Y:S01]  /*11ac0*/  MOV R13, R10 ;  /* 0x0000000a000d7202 */ /* 0x000fe20000000f00 */
[----:B------:R-:W-:Y:S02]  /*11ad0*/  IMAD.MOV.U32 R12, RZ, RZ, 0x6 ;  /* 0x00000006ff0c7424 */ /* 0x000fe400078e00ff */
[----:B------:R-:W-:-:S07]  /*11ae0*/  IMAD.MOV.U32 R2, RZ, RZ, R14 ;  /* 0x000000ffff027224 */ /* 0x000fce00078e000e */
[----:B------:R-:W-:Y:S05]  /*11af0*/  WARPSYNC.COLLECTIVE R15, `(.L_x_2284) ;  /* 0x000000000f087348 */ /* 0x000fea0003c00000 */
[----:B------:R0:W1:Y:S02]  /*11b00*/  SHFL.IDX P6, R14, R13, R12, R11 ;  /* 0x0000000c0d0e7389 */ /* 0x00006400000c000b */
[----:B01----:R-:W-:Y:S01]  /*11b10*/  ENDCOLLECTIVE ;  /* 0x000000000000791b */ /* 0x003fe20003800000 */
.L_x_2284:
        /* <DEDUP_REMOVED lines=11> */
.L_x_2285:
[----:B------:R-:W-:Y:S01]  /*11bd0*/  MOV R13, R10 ;  /* 0x0000000a000d7202 */ /* 0x000fe20000000f00 */
[----:B------:R-:W-:Y:S02]  /*11be0*/  IMAD.MOV.U32 R12, RZ, RZ, 0x7 ;  /* 0x00000007ff0c7424 */ /* 0x000fe400078e00ff */
[----:B------:R-:W-:-:S07]  /*11bf0*/  IMAD.MOV.U32 R2, RZ, RZ, R14 ;  /* 0x000000ffff027224 */ /* 0x000fce00078e000e */
[----:B------:R-:W-:Y:S05]  /*11c00*/  WARPSYNC.COLLECTIVE R15, `(.L_x_2286) ;  /* 0x000000000f087348 */ /* 0x000fea0003c00000 */
[----:B------:R0:W1:Y:S02]  /*11c10*/  SHFL.IDX P6, R14, R13, R12, R11 ;  /* 0x0000000c0d0e7389 */ /* 0x00006400000c000b */
[----:B01----:R-:W-:Y:S01]  /*11c20*/  ENDCOLLECTIVE ;  /* 0x000000000000791b */ /* 0x003fe20003800000 */
.L_x_2286:
        /* <DEDUP_REMOVED lines=11> */
.L_x_2287:
[----:B------:R-:W-:Y:S01]  /*11ce0*/  IMAD.MOV.U32 R2, RZ, RZ, R14 ;  /* 0x000000ffff027224 */ /* 0x000fe200078e000e */
[----:B------:R-:W-:Y:S06]  /*11cf0*/  BRA `(.L_x_2288) ;  /* 0xffffffc000ec7947 */ /* 0x000fec000383ffff */
.L_x_2192:
[----:B-1----:R1:W2:Y:S02]  /*11d00*/  SYNCS.PHASECHK.TRANS64.TRYWAIT P0, [R5+URZ+0x16860], R2 ;  /* 0x01686002050075a7 */ /* 0x0022a4000800017f */
[----:B--2---:R-:W-:Y:S05]  /*11d10*/  @!P0 NANOSLEEP.SYNCS 0x989680 ;  /* 0x009896800000895d */ /* 0x004fea0003900000 */
[----:B------:R-:W2:Y:S02]  /*11d20*/  @!P0 SYNCS.PHASECHK.TRANS64 P0, [R5+URZ+0x16860], R2 ;  /* 0x01686002050085a7 */ /* 0x000ea4000800007f */
[----:B--2---:R-:W-:Y:S05]  /*11d30*/  @!P0 BRA `(.L_x_2192) ;  /* 0xfffffffc00f08947 */ /* 0x004fea000383ffff */
[----:B------:R-:W-:Y:S05]  /*11d40*/  BRA `(.L_x_2289) ;  /* 0xffffffc400447947 */ /* 0x000fea000383ffff */
.L_x_2193:
        /* <DEDUP_REMOVED lines=8> */
.L_x_2291:
[----:B------:R-:W-:Y:S05]  /*11dd0*/  BSYNC B1 ;  /* 0x0000000000017941 */ /* 0x000fea0003800000 */
.L_x_2290:
[----:B------:R-:W-:Y:S01]  /*11de0*/  IMAD.MOV.U32 R13, RZ, RZ, R17 ;  /* 0x000000ffff0d7224 */ /* 0x000fe200078e0011 */
[----:B------:R-:W-:Y:S01]  /*11df0*/  MOV R11, 0x181f ;  /* 0x0000181f000b7802 */ /* 0x000fe20000000f00 */
[----:B------:R-:W-:Y:S02]  /*11e00*/  IMAD.MOV.U32 R12, RZ, RZ, RZ ;  /* 0x000000ffff0c7224 */ /* 0x000fe400078e00ff */
[----:B------:R-:W-:Y:S02]  /*11e10*/  IMAD.MOV.U32 R15, RZ, RZ, -0x1 ;  /* 0xffffffffff0f7424 */ /* 0x000fe400078e00ff */
[----:B------:R-:W-:Y:S02]  /*11e20*/  IMAD.MOV.U32 R3, RZ, RZ, R14 ;  /* 0x000000ffff037224 */ /* 0x000fe400078e000e */
[----:B------:R-:W-:-:S07]  /*11e30*/  IMAD R6, R6, 0x2, R16 ;  /* 0x0000000206067824 */ /* 0x000fce00078e0210 */
[----:B------:R-:W-:Y:S05]  /*11e40*/  WARPSYNC.COLLECTIVE R15, `(.L_x_2292) ;  /* 0x000000000f087348 */ /* 0x000fea0003c00000 */
[----:B------:R0:W1:Y:S02]  /*11e50*/  SHFL.IDX P6, R14, R13, R12, R11 ;  /* 0x0000000c0d0e7389 */ /* 0x00006400000c000b */
[----:B01----:R-:W-:Y:S01]  /*11e60*/  ENDCOLLECTIVE ;  /* 0x000000000000791b */ /* 0x003fe20003800000 */
.L_x_2292:
[----:B------:R-:W-:Y:S01]  /*11e70*/  IMAD.MOV.U32 R13, RZ, RZ, R18 ;  /* 0x000000ffff0d7224 */ /* 0x000fe200078e0012 */
[----:B------:R-:W-:Y:S01]  /*11e80*/  MOV R12, 0x1 ;  /* 0x00000001000c7802 */ /* 0x000fe20000000f00 */
[----:B------:R-:W-:-:S07]  /*11e90*/  IMAD.MOV.U32 R2, RZ, RZ, R14 ;  /* 0x000000ffff027224 */ /* 0x000fce00078e000e */
[----:B------:R-:W-:Y:S05]  /*11ea0*/  WARPSYNC.COLLECTIVE R15, `(.L_x_2293) ;  /* 0x000000000f087348 */ /* 0x000fea0003c00000 */
[----:B------:R0:W1:Y:S02]  /*11eb0*/  SHFL.IDX P6, R14, R13, R12, R11 ;  /* 0x0000000c0d0e7389 */ /* 0x00006400000c000b */
[----:B01----:R-:W-:Y:S01]  /*11ec0*/  ENDCOLLECTIVE ;  /* 0x000000000000791b */ /* 0x003fe20003800000 */
.L_x_2293:
        /* <DEDUP_REMOVED lines=12> */
.L_x_2294:
[----:B------:R-:W-:Y:S01]  /*11f90*/  IMAD.MOV.U32 R13, RZ, RZ, R18 ;  /* 0x000000ffff0d7224 */ /* 0x000fe200078e0012 */
[----:B------:R-:W-:Y:S01]  /*11fa0*/  MOV R12, 0x2 ;  /* 0x00000002000c7802 */ /* 0x000fe20000000f00 */
[----:B------:R-:W-:-:S07]  /*11fb0*/  IMAD.MOV.U32 R2, RZ, RZ, R14 ;  /* 0x000000ffff027224 */ /* 0x000fce00078e000e */
[----:B------:R-:W-:Y:S05]  /*11fc0*/  WARPSYNC.COLLECTIVE R15, `(.L_x_2295) ;  /* 0x000000000f087348 */ /* 0x000fea0003c00000 */
[----:B------:R0:W1:Y:S02]  /*11fd0*/  SHFL.IDX P6, R14, R13, R12, R11 ;  /* 0x0000000c0d0e7389 */ /* 0x00006400000c000b */
[----:B01----:R-:W-:Y:S01]  /*11fe0*/  ENDCOLLECTIVE ;  /* 0x000000000000791b */ /* 0x003fe20003800000 */
.L_x_2295:
        /* <DEDUP_REMOVED lines=12> */
.L_x_2296:
[----:B------:R-:W-:Y:S01]  /*120b0*/  IMAD.MOV.U32 R13, RZ, RZ, R18 ;  /* 0x000000ffff0d7224 */ /* 0x000fe200078e0012 */
[----:B------:R-:W-:Y:S01]  /*120c0*/  MOV R12, 0x3 ;  /* 0x00000003000c7802 */ /* 0x000fe20000000f00 */
[----:B------:R-:W-:-:S07]  /*120d0*/  IMAD.MOV.U32 R2, RZ, RZ, R14 ;  /* 0x000000ffff027224 */ /* 0x000fce00078e000e */
[----:B------:R-:W-:Y:S05]  /*120e0*/  WARPSYNC.COLLECTIVE R15, `(.L_x_2297) ;  /* 0x000000000f087348 */ /* 0x000fea0003c00000 */
[----:B------:R0:W1:Y:S02]  /*120f0*/  SHFL.IDX P6, R14, R13, R12, R11 ;  /* 0x0000000c0d0e7389 */ /* 0x00006400000c000b */
[----:B01----:R-:W-:Y:S01]  /*12100*/  ENDCOLLECTIVE ;  /* 0x000000000000791b */ /* 0x003fe20003800000 */
.L_x_2297:
        /* <DEDUP_REMOVED lines=12> */
.L_x_2298:
[----:B------:R-:W-:Y:S01]  /*121d0*/  IMAD.MOV.U32 R13, RZ, RZ, R18 ;  /* 0x000000ffff0d7224 */ /* 0x000fe200078e0012 */
[----:B------:R-:W-:Y:S01]  /*121e0*/  MOV R12, 0x4 ;  /* 0x00000004000c7802 */ /* 0x000fe20000000f00 */
[----:B------:R-:W-:-:S07]  /*121f0*/  IMAD.MOV.U32 R2, RZ, RZ, R14 ;  /* 0x000000ffff027224 */ /* 0x000fce00078e000e */
[----:B------:R-:W-:Y:S05]  /*12200*/  WARPSYNC.COLLECTIVE R15, `(.L_x_2299) ;  /* 0x000000000f087348 */ /* 0x000fea0003c00000 */
[----:B------:R0:W1:Y:S02]  /*12210*/  SHFL.IDX P6, R14, R13, R12, R11 ;  /* 0x0000000c0d0e7389 */ /* 0x00006400000c000b */
[----:B01----:R-:W-:Y:S01]  /*12220*/  ENDCOLLECTIVE ;  /* 0x000000000000791b */ /* 0x003fe20003800000 */
.L_x_2299:
        /* <DEDUP_REMOVED lines=12> */
.L_x_2300:
[----:B------:R-:W-:Y:S01]  /*122f0*/  IMAD.MOV.U32 R13, RZ, RZ, R18 ;  /* 0x000000ffff0d7224 */ /* 0x000fe200078e0012 */
[----:B------:R-:W-:Y:S01]  /*12300*/  MOV R12, 0x5 ;  /* 0x00000005000c7802 */ /* 0x000fe20000000f00 */
[----:B------:R-:W-:-:S07]  /*12310*/  IMAD.MOV.U32 R2, RZ, RZ, R14 ;  /* 0x000000ffff027224 */ /* 0x000fce00078e000e */
[----:B------:R-:W-:Y:S05]  /*12320*/  WARPSYNC.COLLECTIVE R15, `(.L_x_2301) ;  /* 0x000000000f087348 */ /* 0x000fea0003c00000 */
[----:B------:R0:W1:Y:S02]  /*12330*/  SHFL.IDX P6, R14, R13, R12, R11 ;  /* 0x0000000c0d0e7389 */ /* 0x00006400000c000b */
[----:B01----:R-:W-:Y:S01]  /*12340*/  ENDCOLLECTIVE ;  /* 0x000000000000791b */ /* 0x003fe20003800000 */
.L_x_2301:
        /* <DEDUP_REMOVED lines=12> */
.L_x_2302:
[----:B------:R-:W-:Y:S01]  /*12410*/  IMAD.MOV.U32 R13, RZ, RZ, R18 ;  /* 0x000000ffff0d7224 */ /* 0x000fe200078e0012 */
[----:B------:R-:W-:Y:S01]  /*12420*/  MOV R12, 0x6 ;  /* 0x00000006000c7802 */ /* 0x000fe20000000f00 */
[----:B------:R-:W-:-:S07]  /*12430*/  IMAD.MOV.U32 R2, RZ, RZ, R14 ;  /* 0x000000ffff027224 */ /* 0x000fce00078e000e */
[----:B------:R-:W-:Y:S05]  /*12440*/  WARPSYNC.COLLECTIVE R15, `(.L_x_2303) ;  /* 0x000000000f087348 */ /* 0x000fea0003c00000 */
[----:B------:R0:W1:Y:S02]  /*12450*/  SHFL.IDX P6, R14, R13, R12, R11 ;  /* 0x0000000c0d0e7389 */ /* 0x00006400000c000b */
[----:B01----:R-:W-:Y:S01]  /*12460*/  ENDCOLLECTIVE ;  /* 0x000000000000791b */ /* 0x003fe20003800000 */
.L_x_2303:
        /* <DEDUP_REMOVED lines=12> */
.L_x_2304:
[----:B------:R-:W-:Y:S01]  /*12530*/  IMAD.MOV.U32 R13, RZ, RZ, R18 ;  /* 0x000000ffff0d7224 */ /* 0x000fe200078e0012 */
[----:B------:R-:W-:Y:S01]  /*12540*/  MOV R12, 0x7 ;  /* 0x00000007000c7802 */ /* 0x000fe20000000f00 */
[----:B------:R-:W-:-:S07]  /*12550*/  IMAD.MOV.U32 R2, RZ, RZ, R14 ;  /* 0x000000ffff027224 */ /* 0x000fce00078e000e */
[----:B------:R-:W-:Y:S05]  /*12560*/  WARPSYNC.COLLECTIVE R15, `(.L_x_2305) ;  /* 0x000000000f087348 */ /* 0x000fea0003c00000 */
[----:B------:R0:W1:Y:S02]  /*12570*/  SHFL.IDX P6, R14, R13, R12, R11 ;  /* 0x0000000c0d0e7389 */ /* 0x00006400000c000b */
[----:B01----:R-:W-:Y:S01]  /*12580*/  ENDCOLLECTIVE ;  /* 0x000000000000791b */ /* 0x003fe20003800000 */
.L_x_2305:
        /* <DEDUP_REMOVED lines=12> */
.L_x_2306:
[----:B------:R-:W-:Y:S01]  /*12650*/  IMAD.MOV.U32 R2, RZ, RZ, R14 ;  /* 0x000000ffff027224 */ /* 0x000fe200078e000e */
[----:B------:R-:W-:Y:S06]  /*12660*/  BRA `(.L_x_2307) ;  /* 0xffffffbc00f47947 */ /* 0x000fec000383ffff */
.L_x_2201:
[----:B0-----:R0:W1:Y:S02]  /*12670*/  SYNCS.PHASECHK.TRANS64.TRYWAIT P0, [R4+URZ+0x16860], R3 ;  /* 0x01686003040075a7 */ /* 0x001064000800017f */
[----:B-1----:R-:W-:Y:S05]  /*12680*/  @!P0 NANOSLEEP.SYNCS 0x989680 ;  /* 0x009896800000895d */ /* 0x002fea0003900000 */
[----:B------:R-:W1:Y:S02]  /*12690*/  @!P0 SYNCS.PHASECHK.TRANS64 P0, [R4+URZ+0x16860], R3 ;  /* 0x01686003040085a7 */ /* 0x000e64000800007f */
[----:B-1----:R-:W-:Y:S05]  /*126a0*/  @!P0 BRA `(.L_x_2201) ;  /* 0xfffffffc00f08947 */ /* 0x002fea000383ffff */
[----:B------:R-:W-:Y:S05]  /*126b0*/  BRA `(.L_x_2308) ;  /* 0xffffffc400087947 */ /* 0x000fea000383ffff */
.L_x_2202:
        /* <DEDUP_REMOVED lines=8> */
.L_x_2310:
[----:B------:R-:W-:Y:S05]  /*12740*/  BSYNC B0 ;  /* 0x0000000000007941 */ /* 0x000fea0003800000 */
.L_x_2309:
        /* <DEDUP_REMOVED lines=10> */
.L_x_2311:
[----:B------:R-:W-:Y:S01]  /*127f0*/  IMAD.MOV.U32 R13, RZ, RZ, R18 ;  /* 0x000000ffff0d7224 */ /* 0x000fe200078e0012 */
[----:B------:R-:W-:Y:S02]  /*12800*/  MOV R12, 0x1 ;  /* 0x00000001000c7802 */ /* 0x000fe40000000f00 */
[----:B------:R-:W-:-:S04]  /*12810*/  SHF.L.U32 R2, R2, 0x3, RZ ;  /* 0x0000000302027819 */ /* 0x000fc800000006ff */
[----:B------:R-:W-:-:S05]  /*12820*/  LOP3.LUT R2, R2, 0x38, RZ, 0xc0, !PT ;  /* 0x0000003802027812 */ /* 0x000fca00078ec0ff */
[----:B------:R-:W-:-:S05]  /*12830*/  IMAD.SHL.U32 R6, R2, 0x2, RZ ;  /* 0x0000000202067824 */ /* 0x000fca00078e00ff */
[----:B------:R-:W-:-:S13]  /*12840*/  IADD3 R2, P0, R14, R6, RZ ;  /* 0x000000060e027210 */ /* 0x000fda0007f1e0ff */
[----:B------:R-:W-:Y:S05]  /*12850*/  WARPSYNC.COLLECTIVE R15, `(.L_x_2312) ;  /* 0x000000000f087348 */ /* 0x000fea0003c00000 */
[----:B------:R0:W1:Y:S02]  /*12860*/  SHFL.IDX P6, R14, R13, R12, R11 ;  /* 0x0000000c0d0e7389 */ /* 0x00006400000c000b */
[----:B01----:R-:W-:Y:S01]  /*12870*/  ENDCOLLECTIVE ;  /* 0x000000000000791b */ /* 0x003fe20003800000 */
.L_x_2312:
        /* <DEDUP_REMOVED lines=11> */
.L_x_2313:
[----:B------:R-:W-:Y:S02]  /*12930*/  IMAD.MOV.U32 R13, RZ, RZ, R18 ;  /* 0x000000ffff0d7224 */ /* 0x000fe400078e0012 */
[----:B------:R-:W-:Y:S01]  /*12940*/  IMAD.MOV.U32 R12, RZ, RZ, 0x2 ;  /* 0x00000002ff0c7424 */ /* 0x000fe200078e00ff */
[----:B------:R-:W-:-:S13]  /*12950*/  IADD3 R2, P0, R14, R6, RZ ;  /* 0x000000060e027210 */ /* 0x000fda0007f1e0ff */
[----:B------:R-:W-:Y:S05]  /*12960*/  WARPSYNC.COLLECTIVE R15, `(.L_x_2314) ;  /* 0x000000000f087348 */ /* 0x000fea0003c00000 */
[----:B------:R0:W1:Y:S02]  /*12970*/  SHFL.IDX P6, R14, R13, R12, R11 ;  /* 0x0000000c0d0e7389 */ /* 0x00006400000c000b */
[----:B01----:R-:W-:Y:S01]  /*12980*/  ENDCOLLECTIVE ;  /* 0x000000000000791b */ /* 0x003fe20003800000 */
.L_x_2314:
[----:B------:R-:W-:Y:S01]  /*12990*/  IMAD.X R3, RZ, RZ, R7, P0 ;  /* 0x000000ffff037224 */ /* 0x000fe200000e0607 */
[----:B------:R-:W-:Y:S01]  /*129a0*/  ISETP.LT.OR P0, PT, R5, 0x11, P2 ;  /* 0x000000110500780c */ /* 0x000fe20001701670 */
[----:B------:R-:W-:-:S12]  /*129b0*/  IMAD.MOV.U32 R13, RZ, RZ, R17 ;  /* 0x000000ffff0d7224 */ /* 0x000fd800078e0011 */
[----:B------:R-:W-:Y:S01]  /*129c0*/  @!PT LDS RZ, [RZ] ;  /* 0x00000000fffff984 */ /* 0x000fe20000000800 */
[----:B------:R-:W-:Y:S01]  /*129d0*/  @!PT LDS RZ, [RZ] ;  /* 0x00000000fffff984 */ /* 0x000fe20000000800 */
[----:B------:R-:W-:Y:S01]  /*129e0*/  @!PT LDS RZ, [RZ] ;  /* 0x00000000fffff984 */ /* 0x000fe20000000800 */
[----:B------:R0:W-:Y:S01]  /*129f0*/  LDGSTS.E.BYPASS.LTC128B.128 [R0+0xc00], desc[UR50][R2.64], !P0 ;  /* 0x00c0000002007fae */ /* 0x0001e2000c101d72 */
[----:B------:R-:W-:-:S07]  /*12a00*/  MOV R8, R14 ;  /* 0x0000000e00087202 */ /* 0x000fce0000000f00 */
[----:B0-----:R-:W-:Y:S05]  /*12a10*/  WARPSYNC.COLLECTIVE R15, `(.L_x_2315) ;  /* 0x000000000f087348 */ /* 0x001fea0003c00000 */
[----:B------:R1:W2:Y:S02]  /*12a20*/  SHFL.IDX P6, R14, R13, R12, R11 ;  /* 0x0000000c0d0e7389 */ /* 0x0002a400000c000b */
[----:B012---:R-:W-:Y:S01]  /*12a30*/  ENDCOLLECTIVE ;  /* 0x000000000000791b */ /* 0x007fe20003800000 */
.L_x_2315:
[----:B------:R-:W-:Y:S01]  /*12a40*/  IMAD.MOV.U32 R13, RZ, RZ, R18 ;  /* 0x000000ffff0d7224 */ /* 0x000fe200078e0012 */
[----:B------:R-:W-:Y:S01]  /*12a50*/  MOV R12, 0x3 ;  /* 0x00000003000c7802 */ /* 0x000fe20000000f00 */
[----:B------:R-:W-:-:S07]  /*12a60*/  IMAD.MOV.U32 R9, RZ, RZ, R14 ;  /* 0x000000ffff097224 */ /* 0x000fce00078e000e */
[----:B------:R-:W-:Y:S05]  /*12a70*/  WARPSYNC.COLLECTIVE R15, `(.L_x_2316) ;  /* 0x000000000f087348 */ /* 0x000fea0003c00000 */
[----:B------:R0:W1:Y:S02]  /*12a80*/  SHFL.IDX P6, R14, R13, R12, R11 ;  /* 0x0000000c0d0e7389 */ /* 0x00006400000c000b */
[----:B01----:R-:W-:Y:S01]  /*12a90*/  ENDCOLLECTIVE ;  /* 0x000000000000791b */ /* 0x003fe20003800000 */
.L_x_2316:
        /* <DEDUP_REMOVED lines=12> */
.L_x_2317:
[----:B------:R-:W-:Y:S01]  /*12b60*/  IMAD.MOV.U32 R13, RZ, RZ, R18 ;  /* 0x000000ffff0d7224 */ /* 0x000fe200078e0012 */
[----:B------:R-:W-:Y:S02]  /*12b70*/  MOV R12, 0x4 ;  /* 0x00000004000c7802 */ /* 0x000fe40000000f00 */
[----:B------:R-:W-:-:S13]  /*12b80*/  IADD3 R2, P0, R14, R6, RZ ;  /* 0x000000060e027210 */ /* 0x000fda0007f1e0ff */
[----:B------:R-:W-:Y:S05]  /*12b90*/  WARPSYNC.COLLECTIVE R15, `(.L_x_2318) ;  /* 0x000000000f087348 */ /* 0x000fea0003c00000 */
[----:B------:R0:W1:Y:S02]  /*12ba0*/  SHFL.IDX P6, R14, R13, R12, R11 ;  /* 0x0000000c0d0e7389 */ /* 0x00006400000c000b */
[----:B01----:R-:W-:Y:S01]  /*12bb0*/  ENDCOLLECTIVE ;  /* 0x000000000000791b */ /* 0x003fe20003800000 */
.L_x_2318:
        /* <DEDUP_REMOVED lines=11> */
.L_x_2319:
[----:B------:R-:W-:Y:S01]  /*12c70*/  MOV R13, R18 ;  /* 0x00000012000d7202 */ /* 0x000fe20000000f00 */
[----:B------:R-:W-:Y:S02]  /*12c80*/  IMAD.MOV.U32 R12, RZ, RZ, 0x5 ;  /* 0x00000005ff0c7424 */ /* 0x000fe400078e00ff */
[----:B------:R-:W-:-:S07]  /*12c90*/  IMAD.MOV.U32 R9, RZ, RZ, R14 ;  /* 0x000000ffff097224 */ /* 0x000fce00078e000e */
[----:B------:R-:W-:Y:S05]  /*12ca0*/  WARPSYNC.COLLECTIVE R15, `(.L_x_2320) ;  /* 0x000000000f087348 */ /* 0x000fea0003c00000 */
[----:B------:R0:W1:Y:S02]  /*12cb0*/  SHFL.IDX P6, R14, R13, R12, R11 ;  /* 0x0000000c0d0e7389 */ /* 0x00006400000c000b */
[----:B01----:R-:W-:Y:S01]  /*12cc0*/  ENDCOLLECTIVE ;  /* 0x000000000000791b */ /* 0x003fe20003800000 */
.L_x_2320:
        /* <DEDUP_REMOVED lines=12> */
.L_x_2321:
[----:B------:R-:W-:Y:S01]  /*12d90*/  MOV R13, R18 ;  /* 0x00000012000d7202 */ /* 0x000fe20000000f00 */
[----:B------:R-:W-:Y:S01]  /*12da0*/  IMAD.MOV.U32 R12, RZ, RZ, 0x6 ;  /* 0x00000006ff0c7424 */ /* 0x000fe200078e00ff */
[----:B------:R-:W-:-:S13]  /*12db0*/  IADD3 R2, P0, R14, R6, RZ ;  /* 0x000000060e027210 */ /* 0x000fda0007f1e0ff */
[----:B------:R-:W-:Y:S05]  /*12dc0*/  WARPSYNC.COLLECTIVE R15, `(.L_x_2322) ;  /* 0x000000000f087348 */ /* 0x000fea0003c00000 */
[----:B------:R0:W1:Y:S02]  /*12dd0*/  SHFL.IDX P6, R14, R13, R12, R11 ;  /* 0x0000000c0d0e7389 */ /* 0x00006400000c000b */
[----:B01----:R-:W-:Y:S01]  /*12de0*/  ENDCOLLECTIVE ;  /* 0x000000000000791b */ /* 0x003fe20003800000 */
.L_x_2322:
        /* <DEDUP_REMOVED lines=11> */
.L_x_2323:
[----:B------:R-:W-:Y:S02]  /*12ea0*/  IMAD.MOV.U32 R13, RZ, RZ, R18 ;  /* 0x000000ffff0d7224 */ /* 0x000fe400078e0012 */
[----:B------:R-:W-:Y:S02]  /*12eb0*/  IMAD.MOV.U32 R12, RZ, RZ, 0x7 ;  /* 0x00000007ff0c7424 */ /* 0x000fe400078e00ff */
[----:B------:R-:W-:-:S07]  /*12ec0*/  IMAD.MOV.U32 R9, RZ, RZ, R14 ;  /* 0x000000ffff097224 */ /* 0x000fce00078e000e */
[----:B------:R-:W-:Y:S05]  /*12ed0*/  WARPSYNC.COLLECTIVE R15, `(.L_x_2324) ;  /* 0x000000000f087348 */ /* 0x000fea0003c00000 */
[----:B------:R0:W1:Y:S02]  /*12ee0*/  SHFL.IDX P6, R14, R13, R12, R11 ;  /* 0x0000000c0d0e7389 */ /* 0x00006400000c000b */
[----:B01----:R-:W-:Y:S01]  /*12ef0*/  ENDCOLLECTIVE ;  /* 0x000000000000791b */ /* 0x003fe20003800000 */
.L_x_2324:
[----:B------:R-:W-:-:S04]  /*12f00*/  IADD3 R2, P0, R9, R6, RZ ;  /* 0x0000000609027210 */ /* 0x000fc80007f1e0ff */
[----:B------:R-:W-:Y:S02]  /*12f10*/  IADD3.X R3, RZ, R8, RZ, P0, !PT ;  /* 0x00000008ff037210 */ /* 0x000fe400007fe4ff */
        /* <DEDUP_REMOVED lines=10> */
.L_x_2325:
[----:B------:R-:W-:Y:S05]  /*12fc0*/  BRA `(.L_x_2326) ;  /* 0xffffffbc00c87947 */ /* 0x000fea000383ffff */
.L_x_2207:
[----:B------:R-:W-:Y:S01]  /*12fd0*/  BSSY B0, `(.L_x_2327) ;  /* 0x0000008000007945 */ /* 0x000fe20003800000 */
[----:B-----5:R-:W-:Y:S01]  /*12fe0*/  MOV R13, R2 ;  /* 0x00000002000d7202 */ /* 0x020fe20000000f00 */
[----:B------:R-:W-:Y:S02]  /*12ff0*/  IMAD.MOV.U32 R12, RZ, RZ, RZ ;  /* 0x000000ffff0c7224 */ /* 0x000fe400078e00ff */
[----:B------:R-:W-:Y:S02]  /*13000*/  IMAD.MOV.U32 R11, RZ, RZ, 0x1f ;  /* 0x0000001fff0b7424 */ /* 0x000fe400078e00ff */
[----:B------:R-:W-:-:S07]  /*13010*/  IMAD.MOV.U32 R15, RZ, RZ, -0x1 ;  /* 0xffffffffff0f7424 */ /* 0x000fce00078e00ff */
[----:B01----:R-:W-:Y:S05]  /*13020*/  WARPSYNC.COLLECTIVE R15, `(.L_x_2328) ;  /* 0x000000000f087348 */ /* 0x003fea0003c00000 */
[----:B------:R2:W3:Y:S02]  /*13030*/  SHFL.IDX P6, R14, R13, R12, R11 ;  /* 0x0000000c0d0e7389 */ /* 0x0004e400000c000b */
[----:B0123--:R-:W-:Y:S01]  /*13040*/  ENDCOLLECTIVE ;  /* 0x000000000000791b */ /* 0x00ffe20003800000 */
.L_x_2328:
[----:B------:R-:W-:Y:S05]  /*13050*/  BSYNC B0 ;  /* 0x0000000000007941 */ /* 0x000fea0003800000 */
.L_x_2327:
[----:B------:R-:W-:Y:S05]  /*13060*/  BRA `(.L_x_2329) ;  /* 0xffffffc0004c7947 */ /* 0x000fea000383ffff */
.L_x_2210:
[----:B-1----:R1:W2:Y:S02]  /*13070*/  SYNCS.PHASECHK.TRANS64.TRYWAIT P0, [R5+URZ+0x16820], R0 ;  /* 0x01682000050075a7 */ /* 0x0022a4000800017f */
[----:B--2---:R-:W-:Y:S05]  /*13080*/  @!P0 NANOSLEEP.SYNCS 0x989680 ;  /* 0x009896800000895d */ /* 0x004fea0003900000 */
[----:B------:R-:W2:Y:S02]  /*13090*/  @!P0 SYNCS.PHASECHK.TRANS64 P0, [R5+URZ+0x16820], R0 ;  /* 0x01682000050085a7 */ /* 0x000ea4000800007f */
[----:B--2---:R-:W-:Y:S05]  /*130a0*/  @!P0 BRA `(.L_x_2210) ;  /* 0xfffffffc00f08947 */ /* 0x004fea000383ffff */
[----:B------:R-:W-:Y:S05]  /*130b0*/  BRA `(.L_x_2330) ;  /* 0xffffffc000987947 */ /* 0x000fea000383ffff */
.L_x_2211:
[----:B------:R-:W2:Y:S01]  /*130c0*/  S2R R2, SR_TID.X ;  /* 0x0000000000027919 */ /* 0x000ea20000002100 */
[----:B------:R-:W-:Y:S01]  /*130d0*/  BSSY B0, `(.L_x_2331) ;  /* 0x000000a000007945 */ /* 0x000fe20003800000 */
[----:B------:R-:W-:Y:S01]  /*130e0*/  MOV R12, RZ ;  /* 0x000000ff000c7202 */ /* 0x000fe20000000f00 */
[----:B------:R-:W-:Y:S02]  /*130f0*/  IMAD.MOV.U32 R11, RZ, RZ, 0x1f ;  /* 0x0000001fff0b7424 */ /* 0x000fe400078e00ff */
[----:B------:R-:W-:Y:S01]  /*13100*/  IMAD.MOV.U32 R15, RZ, RZ, -0x1 ;  /* 0xffffffffff0f7424 */ /* 0x000fe200078e00ff */
[----:B--2---:R-:W-:-:S04]  /*13110*/  SHF.R.U32.HI R2, RZ, 0x5, R2 ;  /* 0x00000005ff027819 */ /* 0x004fc80000011602 */
[----:B------:R-:W-:-:S05]  /*13120*/  LOP3.LUT R2, R2, 0x3, RZ, 0xc0, !PT ;  /* 0x0000000302027812 */ /* 0x000fca00078ec0ff */
[----:B------:R-:W-:-:S07]  /*13130*/  IMAD.MOV.U32 R13, RZ, RZ, R2 ;  /* 0x000000ffff0d7224 */ /* 0x000fce00078e0002 */
[----:B01----:R-:W-:Y:S05]  /*13140*/  WARPSYNC.COLLECTIVE R15, `(.L_x_2332) ;  /* 0x000000000f087348 */ /* 0x003fea0003c00000 */
[----:B------:R2:W3:Y:S02]  /*13150*/  SHFL.IDX P6, R14, R13, R12, R11 ;  /* 0x0000000c0d0e7389 */ /* 0x0004e400000c000b */
[----:B0123--:R-:W-:Y:S01]  /*13160*/  ENDCOLLECTIVE ;  /* 0x000000000000791b */ /* 0x00ffe20003800000 */
.L_x_2332:
[----:B------:R-:W-:Y:S05]  /*13170*/  BSYNC B0 ;  /* 0x0000000000007941 */ /* 0x000fea0003800000 */
.L_x_2331:
[----:B------:R-:W-:Y:S05]  /*13180*/  BRA `(.L_x_2333) ;  /* 0xffffffc000807947 */ /* 0x000fea000383ffff */
.L_x_2214:
[----:B------:R-:W-:Y:S01]  /*13190*/  BSSY B1, `(.L_x_2334) ;  /* 0x0000006000017945 */ /* 0x000fe20003800000 */
[----:B------:R-:W-:-:S07]  /*131a0*/  IMAD.MOV.U32 R15, RZ, RZ, -0x1 ;  /* 0xffffffffff0f7424 */ /* 0x000fce00078e00ff */
[----:B01----:R-:W-:Y:S05]  /*131b0*/  WARPSYNC.COLLECTIVE R15, `(.L_x_2335) ;  /* 0x000000000f0c7348 */ /* 0x003fea0003c00000 */
[----:B------:R-:W-:Y:S02]  /*131c0*/  ELECT P6, UR62, PT ;  /* 0x00000000003e782f */ /* 0x000fe400038c0000 */
[----:B------:R-:W-:Y:S01]  /*131d0*/  MOV R14, UR62 ;  /* 0x0000003e000e7c02 */ /* 0x000fe20008000f00 */
[----:B01----:R-:W-:Y:S10]  /*131e0*/  ENDCOLLECTIVE ;  /* 0x000000000000791b */ /* 0x003ff40003800000 */
.L_x_2335:
[----:B------:R-:W-:Y:S05]  /*131f0*/  BSYNC B1 ;  /* 0x0000000000017941 */ /* 0x000fea0003800000 */
.L_x_2334:
[----:B------:R-:W-:Y:S05]  /*13200*/  BRA `(.L_x_2336) ;  /* 0xffffffc000787947 */ /* 0x000fea000383ffff */
.L_x_2216:
[----:B-1----:R1:W2:Y:S02]  /*13210*/  SYNCS.PHASECHK.TRANS64.TRYWAIT P1, [R3+URZ+0x16840], R2 ;  /* 0x01684002030075a7 */ /* 0x0022a4000802017f */
[----:B--2---:R-:W-:Y:S05]  /*13220*/  @!P1 NANOSLEEP.SYNCS 0x989680 ;  /* 0x009896800000995d */ /* 0x004fea0003900000 */
[----:B------:R-:W2:Y:S02]  /*13230*/  @!P1 SYNCS.PHASECHK.TRANS64 P1, [R3+URZ+0x16840], R2 ;  /* 0x01684002030095a7 */ /* 0x000ea4000802007f */
[----:B--2---:R-:W-:Y:S05]  /*13240*/  @!P1 BRA `(.L_x_2216) ;  /* 0xfffffffc00f09947 */ /* 0x004fea000383ffff */
[----:B------:R-:W-:Y:S05]  /*13250*/  BRA `(.L_x_2337) ;  /* 0xffffffc000987947 */ /* 0x000fea000383ffff */
.L_x_2218:
[----:B--2---:R2:W3:Y:S02]  /*13260*/  SYNCS.PHASECHK.TRANS64.TRYWAIT P1, [R5+URZ+0x16840], R0 ;  /* 0x01684000050075a7 */ /* 0x0044e4000802017f */
[----:B---3--:R-:W-:Y:S05]  /*13270*/  @!P1 NANOSLEEP.SYNCS 0x989680 ;  /* 0x009896800000995d */ /* 0x008fea0003900000 */
[----:B------:R-:W3:Y:S02]  /*13280*/  @!P1 SYNCS.PHASECHK.TRANS64 P1, [R5+URZ+0x16840], R0 ;  /* 0x01684000050095a7 */ /* 0x000ee4000802007f */
[----:B---3--:R-:W-:Y:S05]  /*13290*/  @!P1 BRA `(.L_x_2218) ;  /* 0xfffffffc00f09947 */ /* 0x008fea000383ffff */
[----:B------:R-:W-:Y:S05]  /*132a0*/  BRA `(.L_x_2338) ;  /* 0xffffffc000a47947 */ /* 0x000fea000383ffff */
.L_x_2220:
[----:B---3--:R3:W4:Y:S02]  /*132b0*/  SYNCS.PHASECHK.TRANS64.TRYWAIT P1, [R3+URZ+0x16860], R2 ;  /* 0x01686002030075a7 */ /* 0x008724000802017f */
[----:B----4-:R-:W-:Y:S05]  /*132c0*/  @!P1 NANOSLEEP.SYNCS 0x989680 ;  /* 0x009896800000995d */ /* 0x010fea0003900000 */
[----:B------:R-:W4:Y:S02]  /*132d0*/  @!P1 SYNCS.PHASECHK.TRANS64 P1, [R3+URZ+0x16860], R2 ;  /* 0x01686002030095a7 */ /* 0x000f24000802007f */
[----:B----4-:R-:W-:Y:S05]  /*132e0*/  @!P1 BRA `(.L_x_2220) ;  /* 0xfffffffc00f09947 */ /* 0x010fea000383ffff */
[----:B------:R-:W-:Y:S05]  /*132f0*/  BRA `(.L_x_2339) ;  /* 0xffffffc000a07947 */ /* 0x000fea000383ffff */
.L_x_2340:
        /* <DEDUP_REMOVED lines=16> */
.L_x_3111:


//--------------------- .text._ZN7cutlass13device_kernelIN5flash11enable_sm90INS1_16FlashAttnFwdSm90INS1_25CollectiveMainloopFwdSm90ILi2EN4cute5tupleIJNS5_1CILi1EEES8_S8_EEENS6_IJNS7_ILi192EEENS7_ILi128EEENS7_ILi64EEEEEELi64ENS_6half_tEfNS_4arch4Sm90ELb1ELb0ELb1ELb1ELb1ELb0ELb0ELb1ELb1ELb1ELb0ELb0EEENS1_21CollectiveEpilogueFwdINS6_IJSA_SC_SB_EEES9_SE_SG_Li384ELb1ELb1ELb0ELb0EEENS1_36VarlenDynamicPersistentTileSchedulerILi192ELi128ELi384ELi128ELb0ELb1ELb1ELb1ELb1ELb1EEEEEEEEEvNT_6ParamsE --------------------------
	.section	.text._ZN7cutlass13device_kernelIN5flash11enable_sm90INS1_16FlashAttnFwdSm90INS1_25CollectiveMainloopFwdSm90ILi2EN4cute5tupleIJNS5_1CILi1EEES8_S8_EEENS6_IJNS7_ILi192EEENS7_ILi128EEENS7_ILi64EEEEEELi64ENS_6half_tEfNS_4arch4Sm90ELb1ELb0ELb1ELb1ELb1ELb0ELb0ELb1ELb1ELb1ELb0ELb0EEENS1_21CollectiveEpilogueFwdINS6_IJSA_SC_SB_EEES9_SE_SG_Li384ELb1ELb1ELb0ELb0EEENS1_36VarlenDynamicPersistentTileSchedulerILi192ELi128ELi384ELi128ELb0ELb1ELb1ELb1ELb1ELb1EEEEEEEEEvNT_6ParamsE,"ax",@progbits
	.align	128
.text._ZN7cutlass13device_kernelIN5flash11enable_sm90INS1_16FlashAttnFwdSm90INS1_25CollectiveMainloopFwdSm90ILi2EN4cute5tupleIJNS5_1CILi1EEES8_S8_EEENS6_IJNS7_ILi192EEENS7_ILi128EEENS7_ILi64EEEEEELi64ENS_6half_tEfNS_4arch4Sm90ELb1ELb0ELb1ELb1ELb1ELb0ELb0ELb1ELb1ELb1ELb0ELb0EEENS1_21CollectiveEpilogueFwdINS6_IJSA_SC_SB_EEES9_SE_SG_Li384ELb1ELb1ELb0ELb0EEENS1_36VarlenDynamicPersistentTileSchedulerILi192ELi128ELi384ELi128ELb0ELb1ELb1ELb1ELb1ELb1EEEEEEEEEvNT_6ParamsE:
        .type           _ZN7cutlass13device_kernelIN5flash11enable_sm90INS1_16FlashAttnFwdSm90INS1_25CollectiveMainloopFwdSm90ILi2EN4cute5tupleIJNS5_1CILi1EEES8_S8_EEENS6_IJNS7_ILi192EEENS7_ILi128EEENS7_ILi64EEEEEELi64ENS_6half_tEfNS_4arch4Sm90ELb1ELb0ELb1ELb1ELb1ELb0ELb0ELb1ELb1ELb1ELb0ELb0EEENS1_21CollectiveEpilogueFwdINS6_IJSA_SC_SB_EEES9_SE_SG_Li384ELb1ELb1ELb0ELb0EEENS1_36VarlenDynamicPersistentTileSchedulerILi192ELi128ELi384ELi128ELb0ELb1ELb1ELb1ELb1ELb1EEEEEEEEEvNT_6ParamsE,@function
        .size           _ZN7cutlass13device_kernelIN5flash11enable_sm90INS1_16FlashAttnFwdSm90INS1_25CollectiveMainloopFwdSm90ILi2EN4cute5tupleIJNS5_1CILi1EEES8_S8_EEENS6_IJNS7_ILi192EEENS7_ILi128EEENS7_ILi64EEEEEELi64ENS_6half_tEfNS_4arch4Sm90ELb1ELb0ELb1ELb1ELb1ELb0ELb0ELb1ELb1ELb1ELb0ELb0EEENS1_21CollectiveEpilogueFwdINS6_IJSA_SC_SB_EEES9_SE_SG_Li384ELb1ELb1ELb0ELb0EEENS1_36VarlenDynamicPersistentTileSchedulerILi192ELi128ELi384ELi128ELb0ELb1ELb1ELb1ELb1ELb1EEEEEEEEEvNT_6ParamsE,(.L_x_3112 - _ZN7cutlass13device_kernelIN5flash11enable_sm90INS1_16FlashAttnFwdSm90INS1_25CollectiveMainloopFwdSm90ILi2EN4cute5tupleIJNS5_1CILi1EEES8_S8_EEENS6_IJNS7_ILi192EEENS7_ILi128EEENS7_ILi64EEEEEELi64ENS_6half_tEfNS_4arch4Sm90ELb1ELb0ELb1ELb1ELb1ELb0ELb0ELb1ELb1ELb1ELb0ELb0EEENS1_21CollectiveEpilogueFwdINS6_IJSA_SC_SB_EEES9_SE_SG_Li384ELb1ELb1ELb0ELb0EEENS1_36VarlenDynamicPersistentTileSchedulerILi192ELi128ELi384ELi128ELb0ELb1ELb1ELb1ELb1ELb1EEEEEEEEEvNT_6ParamsE)
        .other          _ZN7cutlass13device_kernelIN5flash11enable_sm90INS1_16FlashAttnFwdSm90INS1_25CollectiveMainloopFwdSm90ILi2EN4cute5tupleIJNS5_1CILi1EEES8_S8_EEENS6_IJNS7_ILi192EEENS7_ILi128EEENS7_ILi64EEEEEELi64ENS_6half_tEfNS_4arch4Sm90ELb1ELb0ELb1ELb1ELb1ELb0ELb0ELb1ELb1ELb1ELb0ELb0EEENS1_21CollectiveEpilogueFwdINS6_IJSA_SC_SB_EEES9_SE_SG_Li384ELb1ELb1ELb0ELb0EEENS1_36VarlenDynamicPersistentTileSchedulerILi192ELi128ELi384ELi128ELb0ELb1ELb1ELb1ELb1ELb1EEEEEEEEEvNT_6ParamsE,@"STO_CUDA_ENTRY STV_DEFAULT"
_ZN7cutlass13device_kernelIN5flash11enable_sm90INS1_16FlashAttnFwdSm90INS1_25CollectiveMainloopFwdSm90ILi2EN4cute5tupleIJNS5_1CILi1EEES8_S8_EEENS6_IJNS7_ILi192EEENS7_ILi128EEENS7_ILi64EEEEEELi64ENS_6half_tEfNS_4arch4Sm90ELb1ELb0ELb1ELb1ELb1ELb0ELb0ELb1ELb1ELb1ELb0ELb0EEENS1_21CollectiveEpilogueFwdINS6_IJSA_SC_SB_EEES9_SE_SG_Li384ELb1ELb1ELb0ELb0EEENS1_36VarlenDynamicPersistentTileSchedulerILi192ELi128ELi384ELi128ELb0ELb1ELb1ELb1ELb1ELb1EEEEEEEEEvNT_6ParamsE:
        /* <DEDUP_REMOVED lines=45> */
.L_x_2341:
        /* <DEDUP_REMOVED lines=22> */
.L_x_2342:
        /* <DEDUP_REMOVED lines=18> */
.L_x_2343:
        /* <DEDUP_REMOVED lines=22> */
.L_x_2344:
        /* <DEDUP_REMOVED lines=23> */
.L_x_2345:
        /* <DEDUP_REMOVED lines=8> */
.L_x_2347:
        /* <DEDUP_REMOVED lines=25> */
[----:B------:R-:W-:Y:S02]  /*0a30*/  UMOV UR37, URZ ;  /* 0x0000003f00257c82 */ /* 0x000fe40008000000 */
[CC--:B------:R-:W-:Y:S02]  /*0a40*/  LEA.HI R153, R0.reuse, R157.reuse, RZ, 0x7 ;  /* 0x0000009d00997211 */ /* 0x0c0fe400078f38ff */
[----:B------:R-:W-:-:S02]  /*0a50*/  LEA.HI R3, R0, R157, RZ, 0x5 ;  /* 0x0000009d00037211 */ /* 0x000fc400078f28ff */
[----:B------:R-:W-:Y:S02]  /*0a60*/  LOP3.LUT R152, R153, 0xffffff80, RZ, 0xc0, !PT ;  /* 0xffffff8099987812 */ /* 0x000fe400078ec0ff */
[CC--:B------:R-:W-:Y:S01]  /*0a70*/  LEA.HI R2, R0.reuse, R157.reuse, RZ, 0x4 ;  /* 0x0000009d00027211 */ /* 0x0c0fe200078f20ff */
[----:B------:R-:W-:Y:S01]  /*0a80*/  IMAD.SHL.U32 R5, R3, 0x20, RZ ;  /* 0x0000002003057824 */ /* 0x000fe200078e00ff */
[----:B------:R-:W-:Y:S01]  /*0a90*/  LEA.HI R10, R0, R157, RZ, 0x2 ;  /* 0x0000009d000a7211 */ /* 0x000fe200078f10ff */
[----:B------:R-:W-:Y:S01]  /*0aa0*/  IMAD.IADD R152, R157, 0x1, -R152 ;  /* 0x000000019d987824 */ /* 0x000fe200078e0a98 */
[----:B------:R-:W-:Y:S02]  /*0ab0*/  SHF.R.S32.HI R3, RZ, 0x4, R2 ;  /* 0x00000004ff037819 */ /* 0x000fe40000011402 */
[----:B------:R-:W-:Y:S02]  /*0ac0*/  LOP3.LUT R4, R2, 0x3fffff0, RZ, 0xc0, !PT ;  /* 0x03fffff002047812 */ /* 0x000fe400078ec0ff */
[----:B------:R-:W-:-:S02]  /*0ad0*/  SHF.R.S32.HI R7, RZ, 0x1f, R152 ;  /* 0x0000001fff077819 */ /* 0x000fc40000011498 */
[----:B------:R-:W-:Y:S01]  /*0ae0*/  LEA.HI R2, R2, R3, RZ, 0x1 ;  /* 0x0000000302027211 */ /* 0x000fe200078f08ff */
[----:B------:R-:W-:Y:S01]  /*0af0*/  IMAD.IADD R4, R157, 0x1, -R4 ;  /* 0x000000019d047824 */ /* 0x000fe200078e0a04 */
[----:B------:R-:W-:Y:S02]  /*0b00*/  LEA.HI R6, R7, R152, RZ, 0x2 ;  /* 0x0000009807067211 */ /* 0x000fe400078f10ff */
[----:B------:R-:W-:Y:S02]  /*0b10*/  LOP3.LUT R2, R2, 0x1ffffffe, RZ, 0xc0, !PT ;  /* 0x1ffffffe02027812 */ /* 0x000fe400078ec0ff */
[--C-:B------:R-:W-:Y:S02]  /*0b20*/  SHF.R.S32.HI R8, RZ, 0x2, R6.reuse ;  /* 0x00000002ff087819 */ /* 0x100fe40000011406 */
[----:B------:R-:W-:Y:S01]  /*0b30*/  SHF.R.S32.HI R9, RZ, 0x1f, R6 ;  /* 0x0000001fff097819 */ /* 0x000fe20000011406 */
[----:B------:R-:W-:Y:S01]  /*0b40*/  IMAD.IADD R2, R3, 0x1, -R2 ;  /* 0x0000000103027824 */ /* 0x000fe200078e0a02 */
[----:B------:R-:W-:-:S02]  /*0b50*/  SHF.R.S32.HI R153, RZ, 0x7, R153 ;  /* 0x00000007ff997819 */ /* 0x000fc40000011499 */
[----:B------:R-:W-:Y:S02]  /*0b60*/  LOP3.LUT R10, R10, 0xfffffffc, RZ, 0xc0, !PT ;  /* 0xfffffffc0a0a7812 */ /* 0x000fe400078ec0ff */
[----:B------:R-:W-:Y:S01]  /*0b70*/  LEA.HI R9, R9, R8, RZ, 0x3 ;  /* 0x0000000809097211 */ /* 0x000fe200078f18ff */
[----:B------:R-:W-:Y:S01]  /*0b80*/  IMAD.HI R3, R153, 0x55555556, RZ ;  /* 0x5555555699037827 */ /* 0x000fe200078e02ff */
[----:B------:R-:W-:Y:S02]  /*0b90*/  LOP3.LUT R5, R5, 0xfffffc00, RZ, 0xc0, !PT ;  /* 0xfffffc0005057812 */ /* 0x000fe400078ec0ff */
[----:B------:R-:W-:Y:S01]  /*0ba0*/  LEA.HI R0, R0, R157, RZ, 0x3 ;  /* 0x0000009d00007211 */ /* 0x000fe200078f18ff */
[----:B------:R-:W-:Y:S01]  /*0bb0*/  IMAD.IADD R10, R157, 0x1, -R10 ;  /* 0x000000019d0a7824 */ /* 0x000fe200078e0a0a */
[----:B------:R-:W-:Y:S02]  /*0bc0*/  LOP3.LUT R9, R9, 0xfffffff8, RZ, 0xc0, !PT ;  /* 0xfffffff809097812 */ /* 0x000fe400078ec0ff */
[----:B------:R-:W-:-:S02]  /*0bd0*/  LEA.HI R7, R7, R152, RZ, 0x5 ;  /* 0x0000009807077211 */ /* 0x000fc400078f28ff */
[----:B------:R-:W-:Y:S01]  /*0be0*/  LEA R5, R4, R5, 0x6 ;  /* 0x0000000504057211 */ /* 0x000fe200078e30ff */
[----:B------:R-:W-:Y:S01]  /*0bf0*/  IMAD.IADD R8, R8, 0x1, -R9 ;  /* 0x0000000108087824 */ /* 0x000fe200078e0a09 */
[----:B------:R-:W-:Y:S02]  /*0c00*/  LEA.HI R4, R3, R3, RZ, 0x1 ;  /* 0x0000000303047211 */ /* 0x000fe400078f08ff */
[----:B------:R-:W-:Y:S01]  /*0c10*/  LOP3.LUT R18, R0, 0xfffffff8, RZ, 0xc0, !PT ;  /* 0xfffffff800127812 */ /* 0x000fe200078ec0ff */
[----:B------:R-:W-:Y:S01]  /*0c20*/  IMAD R155, R2, 0x8, R5 ;  /* 0x00000008029b7824 */ /* 0x000fe200078e0205 */
[----:B------:R-:W-:Y:S01]  /*0c30*/  LEA.HI R3, R10, R10, RZ, 0x1 ;  /* 0x0000000a0a037211 */ /* 0x000fe200078f08ff */
[----:B------:R-:W-:Y:S01]  /*0c40*/  IMAD R4, R4, -0x3, R153 ;  /* 0xfffffffd04047824 */ /* 0x000fe200078e0299 */
[----:B------:R-:W-:Y:S01]  /*0c50*/  SHF.R.S32.HI R7, RZ, 0x5, R7 ;  /* 0x00000005ff077819 */ /* 0x000fe20000011407 */
[----:B------:R-:W-:Y:S01]  /*0c60*/  IMAD.IADD R18, R157, 0x1, -R18 ;  /* 0x000000019d127824 */ /* 0x000fe200078e0a12 */
[----:B------:R-:W-:-:S02]  /*0c70*/  LOP3.LUT R3, R3, 0x1ffffffe, RZ, 0xc0, !PT ;  /* 0x1ffffffe03037812 */ /* 0x000fc400078ec0ff */
[----:B------:R-:W-:Y:S01]  /*0c80*/  LOP3.LUT R5, R6, 0x7ffffffc, RZ, 0xc0, !PT ;  /* 0x7ffffffc06057812 */ /* 0x000fe200078ec0ff */
[----:B------:R-:W-:Y:S01]  /*0c90*/  IMAD R7, R7, 0x10, R8 ;  /* 0x0000001007077824 */ /* 0x000fe200078e0208 */
[----:B------:R-:W-:Y:S01]  /*0ca0*/  IADD3 R3, R10, -R3, RZ ;  /* 0x800000030a037210 */ /* 0x000fe20007ffe0ff */
[----:B------:R-:W-:Y:S01]  /*0cb0*/  IMAD.SHL.U32 R19, R18, 0x8, RZ ;  /* 0x0000000812137824 */ /* 0x000fe200078e00ff */
[----:B------:R-:W-:Y:S01]  /*0cc0*/  SHF.R.S32.HI R22, RZ, 0x3, R0 ;  /* 0x00000003ff167819 */ /* 0x000fe20000011400 */
[----:B------:R-:W-:Y:S02]  /*0cd0*/  IMAD R154, R4, 0x40, R7 ;  /* 0x00000040049a7824 */ /* 0x000fe400078e0207 */
[----:B------:R-:W-:Y:S01]  /*0ce0*/  IMAD.IADD R16, R152, 0x1, -R5 ;  /* 0x0000000198107824 */ /* 0x000fe200078e0a05 */
[----:B------:R-:W-:Y:S01]  /*0cf0*/  SHF.R.S32.HI R156, RZ, 0x1f, R19 ;  /* 0x0000001fff9c7819 */ /* 0x000fe20000011413 */
[----:B------:R-:W-:-:S07]  /*0d00*/  IMAD R17, R3, 0x8, R154 ;  /* 0x0000000803117824 */ /* 0x000fce00078e029a */
.L_x_2395:
[----:B012---:R-:W0:Y:S01]  /*0d10*/  LDC.64 R2, c[0x0][0xc88] ;  /* 0x00032200ff027b82 */ /* 0x007e220000000a00 */
[----:B------:R-:W-:Y:S01]  /*0d20*/  ULDC.64 UR8, c[0x0][0xa28] ;  /* 0x00028a0000087ab9 */ /* 0x000fe20000000a00 */
[----:B------:R-:W-:Y:S01]  /*0d30*/  ULDC.64 UR10, c[0x0][0xa18] ;  /* 0x00028600000a7ab9 */ /* 0x000fe20000000a00 */
[----:B------:R-:W-:Y:S01]  /*0d40*/  ULDC UR4, c[0x0][0x424] ;  /* 0x0001090000047ab9 */ /* 0x000fe20000000800 */
        /* <DEDUP_REMOVED lines=11> */
[----:B------:R-:W-:-:S04]  /*0e00*/  @UP0 ULEA UR8, UP2, UR39, UR8, 0x2 ;  /* 0x0000000827080291 */ /* 0x000fc8000f84103f */
[----:B------:R-:W-:Y:S02]  /*0e10*/  @UP0 ULEA.HI.X UR9, UR39, UR9, UR40, 0x2, UP2 ;  /* 0x0000000927090291 */ /* 0x000fe400090f1428 */
[----:B------:R-:W-:Y:S01]  /*0e20*/  @UP1 ULEA UR10, UP0, UR39, UR10, 0x2 ;  /* 0x0000000a270a1291 */ /* 0x000fe2000f80103f */
[----:B------:R-:W-:-:S03]  /*0e30*/  MOV R2, UR8 ;  /* 0x0000000800027c02 */ /* 0x000fc60008000f00 */
[----:B------:R-:W-:Y:S01]  /*0e40*/  @UP1 ULEA.HI.X UR11, UR39, UR11, UR40, 0x2, UP0 ;  /* 0x0000000b270b1291 */ /* 0x000fe200080f1428 */
[----:B------:R-:W-:Y:S01]  /*0e50*/  IMAD.U32 R3, RZ, RZ, UR9 ;  /* 0x00000009ff037e24 */ /* 0x000fe2000f8e00ff */
[----:B------:R-:W-:Y:S01]  /*0e60*/  ULDC.64 UR8, c[0x0][0x418] ;  /* 0x0001060000087ab9 */ /* 0x000fe20000000a00 */
[----:B------:R-:W-:-:S03]  /*0e70*/  IMAD.U32 R4, RZ, RZ, UR10 ;  /* 0x0000000aff047e24 */ /* 0x000fc6000f8e00ff */
[----:B------:R-:W-:Y:S01]  /*0e80*/  IMAD.U32 R5, RZ, RZ, UR11 ;  /* 0x0000000bff057e24 */ /* 0x000fe2000f8e00ff */
[----:B------:R-:W2:Y:S04]  /*0e90*/  @P0 LDG.E R2, desc[UR52][R2.64] ;  /* 0x0000003402020981 */ /* 0x000ea8000c1e1900 */
[----:B------:R-:W3:Y:S01]  /*0ea0*/  @P2 LDG.E R4, desc[UR52][R4.64] ;  /* 0x0000003404042981 */ /* 0x000ee2000c1e1900 */
[----:B------:R-:W-:Y:S01]  /*0eb0*/  UISETP.NE.U32.AND UP0, UPT, UR8, URZ, UPT ;  /* 0x0000003f0800728c */ /* 0x000fe2000bf05070 */
[----:B------:R-:W-:Y:S01]  /*0ec0*/  UMOV UR48, URZ ;  /* 0x0000003f00307c82 */ /* 0x000fe20008000000 */
[----:B------:R-:W-:Y:S02]  /*0ed0*/  UMOV UR41, UR6 ;  /* 0x0000000600297c82 */ /* 0x000fe40008000000 */
[----:B------:R-:W-:-:S03]  /*0ee0*/  UISETP.NE.AND.EX UP0, UPT, UR9, URZ, UPT, UP0 ;  /* 0x0000003f0900728c */ /* 0x000fc6000bf05300 */
[----:B------:R-:W-:Y:S01]  /*0ef0*/  ULDC.64 UR8, c[0x0][0xa20] ;  /* 0x0002880000087ab9 */ /* 0x000fe20000000a00 */
[----:B------:R-:W-:Y:S01]  /*0f00*/  USEL UR4, UR4, 0x1, UP0 ;  /* 0x0000000104047887 */ /* 0x000fe20008000000 */
[----:B------:R-:W-:-:S03]  /*0f10*/  ISETP.NE.U32.AND P1, PT, RZ, UR8, PT ;  /* 0x00000008ff007c0c */ /* 0x000fc6000bf25070 */
        /* <DEDUP_REMOVED lines=19> */
.L_x_2348:
[----:B------:R-:W-:Y:S05]  /*1050*/  @!P1 BRA `(.L_x_2349) ;  /* 0x00000000001c9947 */ /* 0x000fea0003800000 */
[----:B------:R-:W-:-:S04]  /*1060*/  ULEA UR4, UP0, UR39, UR8, 0x2 ;  /* 0x0000000827047291 */ /* 0x000fc8000f80103f */
[----:B------:R-:W-:Y:S02]  /*1070*/  ULEA.HI.X UR6, UR39, UR9, UR40, 0x2, UP0 ;  /* 0x0000000927067291 */ /* 0x000fe400080f1428 */
[----:B------:R-:W-:-:S04]  /*1080*/  MOV R2, UR4 ;  /* 0x0000000400027c02 */ /* 0x000fc80008000f00 */
[----:B------:R-:W-:-:S05]  /*1090*/  IMAD.U32 R3, RZ, RZ, UR6 ;  /* 0x00000006ff037e24 */ /* 0x000fca000f8e00ff */
[----:B------:R-:W2:Y:S02]  /*10a0*/  LDG.E R2, desc[UR52][R2.64] ;  /* 0x0000003402027981 */ /* 0x000ea4000c1e1900 */
[----:B--2---:R-:W-:Y:S01]  /*10b0*/  R2UR UR4, R2 ;  /* 0x00000000020472ca */ /* 0x004fe200000e0000 */
[----:B------:R-:W-:-:S14]  /*10c0*/  BRA `(.L_x_2350) ;  /* 0x0000000000347947 */ /* 0x000fdc0003800000 */
.L_x_2349:
        /* <DEDUP_REMOVED lines=13> */
.L_x_2350:
[----:B------:R-:W-:Y:S01]  /*11a0*/  ULDC UR6, c[0x0][0x448] ;  /* 0x0001120000067ab9 */ /* 0x000fe20000000800 */
[----:B------:R-:W-:Y:S01]  /*11b0*/  UIMAD UR42, UR5, 0xc0, URZ ;  /* 0x000000c0052a78a4 */ /* 0x000fe2000f8e023f */
[----:B------:R-:W-:Y:S01]  /*11c0*/  PLOP3.LUT P0, PT, PT, PT, PT, 0x80, 0x0 ;  /* 0x000000000000781c */ /* 0x000fe20003f0f070 */
[----:B------:R-:W-:Y:S01]  /*11d0*/  UISETP.NE.AND UP0, UPT, UR6, 0x1, UPT ;  /* 0x000000010600788c */ /* 0x000fe2000bf05270 */
[----:B------:R-:W-:Y:S01]  /*11e0*/  IMAD.MOV.U32 R0, RZ, RZ, RZ ;  /* 0x000000ffff007224 */ /* 0x000fe200078e00ff */
[----:B------:R-:W-:Y:S01]  /*11f0*/  UIADD3 UR6, UR42, 0xbf, URZ ;  /* 0x000000bf2a067890 */ /* 0x000fe2000fffe03f */
[----:B------:R-:W-:Y:S01]  /*1200*/  IMAD.MOV.U32 R21, RZ, RZ, RZ ;  /* 0x000000ffff157224 */ /* 0x000fe200078e00ff */
[----:B------:R-:W-:Y:S01]  /*1210*/  UIADD3 UR48, -UR48, UR4, URZ ;  /* 0x0000000430307290 */ /* 0x000fe2000fffe13f */
[----:B------:R-:W-:Y:S01]  /*1220*/  CS2R R118, SRZ ;  /* 0x0000000000767805 */ /* 0x000fe2000001ff00 */
[----:B------:R-:W-:Y:S01]  /*1230*/  UP2UR UR50, UPR, URZ, 0x1 ;  /* 0x000000013f327883 */ /* 0x000fe20008000000 */
[----:B------:R-:W-:Y:S01]  /*1240*/  CS2R R116, SRZ ;  /* 0x0000000000747805 */ /* 0x000fe2000001ff00 */
[----:B------:R-:W-:Y:S01]  /*1250*/  UIADD3 UR7, UR48, 0x80, -UR49 ;  /* 0x0000008030077890 */ /* 0x000fe2000fffe831 */
[----:B------:R-:W-:-:S02]  /*1260*/  CS2R R114, SRZ ;  /* 0x0000000000727805 */ /* 0x000fc4000001ff00 */
[----:B------:R-:W-:Y:S01]  /*1270*/  CS2R R112, SRZ ;  /* 0x0000000000707805 */ /* 0x000fe2000001ff00 */
[----:B------:R-:W-:Y:S01]  /*1280*/  @UP0 ULDC UR4, c[0x0][0x44c] ;  /* 0x0001130000040ab9 */ /* 0x000fe20000000800 */
[----:B------:R-:W-:Y:S01]  /*1290*/  @UP0 ULDC UR8, c[0x0][0x450] ;  /* 0x0001140000080ab9 */ /* 0x000fe20000000800 */
[----:B------:R-:W-:Y:S01]  /*12a0*/  UIMAD.WIDE.U32 UR4, UR6, UR4, URZ ;  /* 0x00000004060472a5 */ /* 0x000fe2000f8e003f */
[----:B------:R-:W-:Y:S01]  /*12b0*/  CS2R R14, SRZ ;  /* 0x00000000000e7805 */ /* 0x000fe2000001ff00 */
[----:B------:R-:W-:Y:S01]  /*12c0*/  UIADD3 UR4, UR48, 0x7f, URZ ;  /* 0x0000007f30047890 */ /* 0x000fe2000fffe03f */
[----:B------:R-:W-:Y:S01]  /*12d0*/  MOV R110, RZ ;  /* 0x000000ff006e7202 */ /* 0x000fe20000000f00 */
[----:B------:R-:W-:Y:S01]  /*12e0*/  @UP0 USHF.R.U32.HI UR6, URZ, UR8, UR5 ;  /* 0x000000083f060299 */ /* 0x000fe20008011605 */
[----:B------:R-:W-:Y:S01]  /*12f0*/  IMAD.MOV.U32 R25, RZ, RZ, RZ ;  /* 0x000000ffff197224 */ /* 0x000fe200078e00ff */
[----:B------:R-:W-:Y:S01]  /*1300*/  USHF.R.S32.HI UR5, URZ, 0x1f, UR4 ;  /* 0x0000001f3f057899 */ /* 0x000fe20008011404 */
[----:B------:R-:W-:Y:S01]  /*1310*/  CS2R R12, SRZ ;  /* 0x00000000000c7805 */ /* 0x000fe2000001ff00 */
[----:B------:R-:W-:Y:S01]  /*1320*/  UIADD3 UR6, UR7, UR6, URZ ;  /* 0x0000000607067290 */ /* 0x000fe2000fffe03f */
[----:B------:R-:W-:Y:S01]  /*1330*/  IMAD.MOV.U32 R106, RZ, RZ, RZ ;  /* 0x000000ffff6a7224 */ /* 0x000fe200078e00ff */
[----:B------:R-:W-:Y:S01]  /*1340*/  ULEA.HI UR5, UR5, UR4, URZ, 0x7 ;  /* 0x0000000405057291 */ /* 0x000fe2000f8f383f */
[----:B------:R-:W-:Y:S01]  /*1350*/  IMAD.MOV.U32 R27, RZ, RZ, RZ ;  /* 0x000000ffff1b7224 */ /* 0x000fe200078e00ff */
[----:B------:R-:W-:Y:S01]  /*1360*/  USHF.R.S32.HI UR7, URZ, 0x1f, UR6 ;  /* 0x0000001f3f077899 */ /* 0x000fe20008011406 */
[----:B------:R-:W-:Y:S01]  /*1370*/  CS2R R102, SRZ ;  /* 0x0000000000667805 */ /* 0x000fe2000001ff00 */
[----:B------:R-:W-:Y:S01]  /*1380*/  USHF.R.S32.HI UR5, URZ, 0x7, UR5 ;  /* 0x000000073f057899 */ /* 0x000fe20008011405 */
[----:B------:R-:W-:Y:S01]  /*1390*/  CS2R R100, SRZ ;  /* 0x0000000000647805 */ /* 0x000fe2000001ff00 */
[----:B------:R-:W-:Y:S01]  /*13a0*/  ULEA.HI UR7, UR7, UR6, URZ, 0x7 ;  /* 0x0000000607077291 */ /* 0x000fe2000f8f383f */
[----:B------:R-:W-:-:S02]  /*13b0*/  CS2R R98, SRZ ;  /* 0x0000000000627805 */ /* 0x000fc4000001ff00 */
[----:B------:R-:W-:Y:S02]  /*13c0*/  CS2R R96, SRZ ;  /* 0x0000000000607805 */ /* 0x000fe4000001ff00 */
[----:B------:R-:W-:Y:S01]  /*13d0*/  CS2R R94, SRZ ;  /* 0x00000000005e7805 */ /* 0x000fe2000001ff00 */
[----:B------:R-:W-:Y:S01]  /*13e0*/  USHF.R.S32.HI UR7, URZ, 0x7, UR7 ;  /* 0x000000073f077899 */ /* 0x000fe20008011407 */
[----:B------:R-:W-:Y:S02]  /*13f0*/  CS2R R92, SRZ ;  /* 0x00000000005c7805 */ /* 0x000fe4000001ff00 */
[----:B------:R-:W-:Y:S02]  /*1400*/  CS2R R90, SRZ ;  /* 0x00000000005a7805 */ /* 0x000fe4000001ff00 */
[----:B------:R-:W-:Y:S01]  /*1410*/  CS2R R88, SRZ ;  /* 0x0000000000587805 */ /* 0x000fe2000001ff00 */
[----:B------:R-:W-:-:S04]  /*1420*/  UISETP.LT.AND UP0, UPT, UR5, UR7, UPT ;  /* 0x000000070500728c */ /* 0x000fc8000bf01270 */
[----:B------:R-:W-:-:S04]  /*1430*/  USEL UR51, UR5, UR7, UP0 ;  /* 0x0000000705337287 */ /* 0x000fc80008000000 */
[----:B------:R-:W-:-:S06]  /*1440*/  UISETP.GE.AND UP0, UPT, UR51, 0x1, UPT ;  /* 0x000000013300788c */ /* 0x000fcc000bf06270 */
[----:B------:R-:W-:-:S13]  /*1450*/  PLOP3.LUT P1, PT, PT, PT, UP0, 0x80, 0x0 ;  /* 0x000000000000781c */ /* 0x000fda0003f2f008 */
        /* <DEDUP_REMOVED lines=32> */
.L_x_2352:
        /* <DEDUP_REMOVED lines=9> */
.L_x_2480:
[----:B------:R-:W-:Y:S05]  /*16f0*/  @!P0 BRA `(.L_x_2354) ;  /* 0x0000000000048947 */ /* 0x000fea0003800000 */
[----:B------:R-:W-:Y:S01]  /*1700*/  BPT.TRAP 0x1 ;  /* 0x000000040000795c */ /* 0x000fe20000300000 */
.L_x_2354:
[----:B0-----:R-:W-:Y:S02]  /*1710*/  IMAD.U32 R0, RZ, RZ, UR37 ;  /* 0x00000025ff007e24 */ /* 0x001fe4000f8e00ff */
[----:B------:R-:W-:-:S03]  /*1720*/  IMAD.U32 R3, RZ, RZ, UR36 ;  /* 0x00000024ff037e24 */ /* 0x000fc6000f8e00ff */
[----:B------:R-:W-:Y:S02]  /*1730*/  LEA R0, R0, UR45, 0x3 ;  /* 0x0000002d00007c11 */ /* 0x000fe4000f8e18ff */
[----:B------:R-:W-:-:S04]  /*1740*/  SHF.L.U32 R3, R3, 0x1f, RZ ;  /* 0x0000001f03037819 */ /* 0x000fc800000006ff */
[----:B------:R0:W1:Y:S01]  /*1750*/  SYNCS.PHASECHK.TRANS64.TRYWAIT P1, [R0+URZ+0x16830], R3 ;  /* 0x01683003000075a7 */ /* 0x000062000802017f */
[----:B------:R-:W-:Y:S05]  /*1760*/  @!P0 BRA `(.L_x_2355) ;  /* 0x0000000000048947 */ /* 0x000fea0003800000 */
[----:B------:R-:W-:Y:S01]  /*1770*/  BPT.TRAP 0x1 ;  /* 0x000000040000795c */ /* 0x000fe20000300000 */
.L_x_2355:
[----:B-1----:R-:W-:Y:S05]  /*1780*/  @P1 BRA `(.L_x_2356) ;  /* 0x0000000000081947 */ /* 0x002fea0003800000 */
[----:B------:R-:W1:Y:S02]  /*1790*/  SYNCS.PHASECHK.TRANS64.TRYWAIT P1, [R0+URZ+0x16830], R3 ;  /* 0x01683003000075a7 */ /* 0x000e64000802017f */
[----:B-1----:R-:W-:Y:S05]  /*17a0*/  @!P1 BRA `(.L_x_2357) ;  /* 0x000000f800a89947 */ /* 0x002fea0003800000 */
.L_x_2356:
        /* <DEDUP_REMOVED lines=35> */
.L_x_2358:
[----:B------:R-:W-:Y:S01]  /*19e0*/  UISETP.NE.AND UP0, UPT, UR50, URZ, UPT ;  /* 0x0000003f3200728c */ /* 0x000fe2000bf05270 */
[----:B------:R-:W-:Y:S01]  /*19f0*/  VIADD R14, R17, UR42 ;  /* 0x0000002a110e7c36 */ /* 0x000fe20008000000 */
[----:B------:R-:W-:Y:S01]  /*1a00*/  ULDC UR10, c[0x0][0x9d8] ;  /* 0x00027600000a7ab9 */ /* 0x000fe20000000800 */
[----:B------:R-:W-:Y:S02]  /*1a10*/  IMAD.U32 R4, RZ, RZ, UR49 ;  /* 0x00000031ff047e24 */ /* 0x000fe4000f8e00ff */
[----:B------:R-:W-:Y:S01]  /*1a20*/  FMUL.FTZ R26, R26, UR10 ;  /* 0x0000000a1a1a7c20 */ /* 0x000fe20008410000 */
[----:B------:R-:W-:Y:S01]  /*1a30*/  FMUL.FTZ R27, R27, UR10 ;  /* 0x0000000a1b1b7c20 */ /* 0x000fe20008410000 */
[----:B------:R-:W-:Y:S01]  /*1a40*/  PLOP3.LUT P1, PT, PT, PT, UP0, 0x80, 0x0 ;  /* 0x000000000000781c */ /* 0x000fe20003f2f008 */
[----:B------:R-:W-:Y:S01]  /*1a50*/  FMUL.FTZ R30, R30, UR10 ;  /* 0x0000000a1e1e7c20 */ /* 0x000fe20008410000 */
[----:B------:R-:W-:Y:S01]  /*1a60*/  PLOP3.LUT P2, PT, PT, PT, UP0, 0x80, 0x0 ;  /* 0x000000000000781c */ /* 0x000fe20003f4f008 */
[----:B------:R-:W-:Y:S01]  /*1a70*/  MUFU.TANH R105, R27 ;  /* 0x0000001b00697308 */ /* 0x000fe20000002400 */
[----:B------:R-:W-:Y:S01]  /*1a80*/  FMUL.FTZ R31, R31, UR10 ;  /* 0x0000000a1f1f7c20 */ /* 0x000fe20008410000 */
[----:B------:R-:W-:Y:S01]  /*1a90*/  @UP0 ULDC UR6, c[0x0][0x44c] ;  /* 0x0001130000060ab9 */ /* 0x000fe20000000800 */
[----:B------:R-:W-:Y:S01]  /*1aa0*/  FMUL.FTZ R34, R34, UR10 ;  /* 0x0000000a22227c20 */ /* 0x000fe20008410000 */
[----:B------:R-:W-:Y:S01]  /*1ab0*/  FMUL.FTZ R35, R35, UR10 ;  /* 0x0000000a23237c20 */ /* 0x000fe20008410000 */
[----:B------:R-:W-:Y:S01]  /*1ac0*/  FMUL.FTZ R38, R38, UR10 ;  /* 0x0000000a26267c20 */ /* 0x000fe20008410000 */
[----:B------:R-:W-:Y:S01]  /*1ad0*/  FMUL.FTZ R39, R39, UR10 ;  /* 0x0000000a27277c20 */ /* 0x000fe20008410000 */
[----:B------:R-:W-:Y:S01]  /*1ae0*/  FMUL.FTZ R42, R42, UR10 ;  /* 0x0000000a2a2a7c20 */ /* 0x000fe20008410000 */
[----:B------:R-:W2:Y:S01]  /*1af0*/  MUFU.TANH R26, R26 ;  /* 0x0000001a001a7308 */ /* 0x000ea20000002400 */
        /* <DEDUP_REMOVED lines=8> */
[----:B------:R-:W3:Y:S01]  /*1b80*/  MUFU.TANH R101, R30 ;  /* 0x0000001e00657308 */ /* 0x000ee20000002400 */
[----:B------:R-:W-:Y:S01]  /*1b90*/  UIMAD UR6, UR51, UR6, 0x80 ;  /* 0x00000080330674a4 */ /* 0x000fe2000f8e0206 */
[----:B------:R-:W-:Y:S01]  /*1ba0*/  FMUL.FTZ R51, R51, UR10 ;  /* 0x0000000a33337c20 */ /* 0x000fe20008410000 */
[----:B------:R-:W4:Y:S01]  /*1bb0*/  SHFL.IDX PT, R2, R14, 0x1, 0x1c1f ;  /* 0x003c1f000e027f89 */ /* 0x000f2200000e0000 */
[----:B------:R-:W-:Y:S01]  /*1bc0*/  FMUL.FTZ R54, R54, UR10 ;  /* 0x0000000a36367c20 */ /* 0x000fe20008410000 */
[----:B------:R-:W-:Y:S01]  /*1bd0*/  UIADD3 UR7, UR6, 0x1, URZ ;  /* 0x0000000106077890 */ /* 0x000fe2000fffe03f */
[----:B------:R-:W-:Y:S01]  /*1be0*/  FMUL.FTZ R63, R63, UR10 ;  /* 0x0000000a3f3f7c20 */ /* 0x000fe20008410000 */
[----:B------:R-:W-:Y:S01]  /*1bf0*/  UIADD3 UR6, UR48, UR6, URZ ;  /* 0x0000000630067290 */ /* 0x000fe2000fffe03f */
[----:B------:R5:W3:Y:S01]  /*1c00*/  MUFU.TANH R99, R31 ;  /* 0x0000001f00637308 */ /* 0x000ae20000002400 */
[----:B------:R-:W-:Y:S01]  /*1c10*/  FMUL.FTZ R9, R25, UR10 ;  /* 0x0000000a19097c20 */ /* 0x000fe20008410000 */
[----:B------:R-:W-:Y:S01]  /*1c20*/  FMUL.FTZ R25, R36, UR10 ;  /* 0x0000000a24197c20 */ /* 0x000fe20008410000 */
[----:B------:R-:W-:Y:S01]  /*1c30*/  MOV R103, UR7 ;  /* 0x0000000700677c02 */ /* 0x000fe20008000f00 */
[----:B------:R-:W-:Y:S01]  /*1c40*/  FMUL.FTZ R36, R53, UR10 ;  /* 0x0000000a35247c20 */ /* 0x000fe20008410000 */
[----:B01----:R-:W-:-:S02]  /*1c50*/  IMAD.U32 R3, RZ, RZ, UR6 ;  /* 0x00000006ff037e24 */ /* 0x003fc4000f8e00ff */
[----:B------:R-:W-:Y:S01]  /*1c60*/  FMUL.FTZ R55, R55, UR10 ;  /* 0x0000000a37377c20 */ /* 0x000fe20008410000 */
[----:B------:R-:W-:Y:S01]  /*1c70*/  FMUL.FTZ R59, R59, UR10 ;  /* 0x0000000a3b3b7c20 */ /* 0x000fe20008410000 */
[C---:B------:R-:W-:Y:S01]  /*1c80*/  IMAD R103, R16.reuse, -0x2, R103 ;  /* 0xfffffffe10677824 */ /* 0x040fe200078e0267 */
[----:B------:R-:W0:Y:S01]  /*1c90*/  MUFU.TANH R97, R34 ;  /* 0x0000002200617308 */ /* 0x000e220000002400 */
[----:B------:R-:W-:Y:S02]  /*1ca0*/  IMAD R20, R16, -0x2, R3 ;  /* 0xfffffffe10147824 */ /* 0x000fe400078e0203 */
[----:B------:R-:W-:Y:S01]  /*1cb0*/  FMUL.FTZ R3, R67, UR10 ;  /* 0x0000000a43037c20 */ /* 0x000fe20008410000 */
[----:B-----5:R-:W-:Y:S01]  /*1cc0*/  FMUL.FTZ R31, R45, UR10 ;  /* 0x0000000a2d1f7c20 */ /* 0x020fe20008410000 */
[----:B------:R-:W-:Y:S01]  /*1cd0*/  IADD3 R103, -R4, UR48, R103 ;  /* 0x0000003004677c10 */ /* 0x000fe2000fffe167 */
[----:B------:R-:W-:Y:S01]  /*1ce0*/  FMUL.FTZ R58, R58, UR10 ;  /* 0x0000000a3a3a7c20 */ /* 0x000fe20008410000 */
[----:B------:R-:W-:Y:S01]  /*1cf0*/  FMUL.FTZ R11, R29, UR10 ;  /* 0x0000000a1d0b7c20 */ /* 0x000fe20008410000 */
[----:B------:R-:W-:Y:S01]  /*1d00*/  FMUL.FTZ R21, R32, UR10 ;  /* 0x0000000a20157c20 */ /* 0x000fe20008410000 */
[----:B------:R-:W1:Y:S01]  /*1d10*/  MUFU.TANH R35, R35 ;  /* 0x0000002300237308 */ /* 0x000e620000002400 */
[----:B------:R-:W-:Y:S01]  /*1d20*/  FMUL.FTZ R29, R40, UR10 ;  /* 0x0000000a281d7c20 */ /* 0x000fe20008410000 */
[----:B----4-:R-:W-:Y:S01]  /*1d30*/  VIADDMNMX R2, R2, R103, R20, PT ;  /* 0x0000006702027246 */ /* 0x010fe20003800114 */
[----:B------:R-:W-:Y:S01]  /*1d40*/  FMUL.FTZ R32, R49, UR10 ;  /* 0x0000000a31207c20 */ /* 0x000fe20008410000 */
[----:B------:R-:W-:Y:S01]  /*1d50*/  FMUL.FTZ R40, R57, UR10 ;  /* 0x0000000a39287c20 */ /* 0x000fe20008410000 */
[----:B------:R-:W-:Y:S01]  /*1d60*/  FMUL.FTZ R62, R62, UR10 ;  /* 0x0000000a3e3e7c20 */ /* 0x000fe20008410000 */
[----:B------:R-:W-:Y:S01]  /*1d70*/  ISETP.GT.AND P1, PT, R2, RZ, PT ;  /* 0x000000ff0200720c */ /* 0x000fe20003f24270 */
[----:B------:R-:W-:Y:S01]  /*1d80*/  FMUL.FTZ R66, R66, UR10 ;  /* 0x0000000a42427c20 */ /* 0x000fe20008410000 */
[C---:B------:R-:W-:Y:S01]  /*1d90*/  ISETP.GT.AND P2, PT, R2.reuse, 0x1, PT ;  /* 0x000000010200780c */ /* 0x040fe20003f44270 */
[----:B------:R-:W4:Y:S01]  /*1da0*/  MUFU.TANH R93, R38 ;  /* 0x00000026005d7308 */ /* 0x000f220000002400 */
[----:B------:R-:W-:Y:S01]  /*1db0*/  ISETP.GT.AND P3, PT, R2, 0x8, PT ;  /* 0x000000080200780c */ /* 0x000fe20003f64270 */
[----:B------:R-:W-:Y:S01]  /*1dc0*/  FMUL.FTZ R13, R28, UR10 ;  /* 0x0000000a1c0d7c20 */ /* 0x000fe20008410000 */
[----:B--2---:R-:W-:Y:S01]  /*1dd0*/  FSEL R107, R26, -INF , P1 ;  /* 0xff8000001a6b7808 */ /* 0x004fe20000800000 */
[----:B------:R-:W-:Y:S01]  /*1de0*/  FMUL.FTZ R28, R41, UR10 ;  /* 0x0000000a291c7c20 */ /* 0x000fe20008410000 */
[----:B------:R-:W-:Y:S01]  /*1df0*/  FSEL R105, R105, -INF , P2 ;  /* 0xff80000069697808 */ /* 0x000fe20001000000 */
[----:B------:R-:W-:Y:S01]  /*1e00*/  FMUL.FTZ R70, R70, UR10 ;  /* 0x0000000a46467c20 */ /* 0x000fe20008410000 */
[C---:B------:R-:W-:Y:S01]  /*1e10*/  ISETP.GT.AND P1, PT, R2.reuse, 0x9, PT ;  /* 0x000000090200780c */ /* 0x040fe20003f24270 */
[----:B------:R-:W2:Y:S01]  /*1e20*/  MUFU.TANH R39, R39 ;  /* 0x0000002700277308 */ /* 0x000ea20000002400 */
[----:B---3--:R-:W-:Y:S01]  /*1e30*/  FSEL R101, R101, -INF , P3 ;  /* 0xff80000065657808 */ /* 0x008fe20001800000 */
[----:B------:R-:W-:Y:S01]  /*1e40*/  FMUL.FTZ R27, R37, UR10 ;  /* 0x0000000a251b7c20 */ /* 0x000fe20008410000 */
[----:B------:R-:W-:Y:S01]  /*1e50*/  FMNMX.FTZ R4, R107, R105, !PT ;  /* 0x000000696b047209 */ /* 0x000fe20007810000 */
[----:B------:R-:W-:Y:S01]  /*1e60*/  FMUL.FTZ R71, R71, UR10 ;  /* 0x0000000a47477c20 */ /* 0x000fe20008410000 */
[----:B------:R-:W-:Y:S01]  /*1e70*/  ISETP.GT.AND P2, PT, R2, 0x10, PT ;  /* 0x000000100200780c */ /* 0x000fe20003f44270 */
[----:B------:R-:W-:Y:S01]  /*1e80*/  FMUL.FTZ R74, R74, UR10 ;  /* 0x0000000a4a4a7c20 */ /* 0x000fe20008410000 */
[----:B------:R-:W-:Y:S01]  /*1e90*/  FSEL R99, R99, -INF , P1 ;  /* 0xff80000063637808 */ /* 0x000fe20000800000 */
[----:B------:R-:W3:Y:S01]  /*1ea0*/  MUFU.TANH R89, R42 ;  /* 0x0000002a00597308 */ /* 0x000ee20000002400 */
[----:B------:R-:W-:Y:S01]  /*1eb0*/  FMNMX.FTZ R4, R101, R4, !PT ;  /* 0x0000000465047209 */ /* 0x000fe20007810000 */
[----:B------:R-:W-:Y:S01]  /*1ec0*/  FMUL.FTZ R7, R24, UR10 ;  /* 0x0000000a18077c20 */ /* 0x000fe20008410000 */
[C---:B------:R-:W-:Y:S01]  /*1ed0*/  ISETP.GT.AND P1, PT, R2.reuse, 0x11, PT ;  /* 0x000000110200780c */ /* 0x040fe20003f24270 */
[----:B------:R-:W-:Y:S01]  /*1ee0*/  FMUL.FTZ R75, R75, UR10 ;  /* 0x0000000a4b4b7c20 */ /* 0x000fe20008410000 */
[----:B0-----:R-:W-:Y:S01]  /*1ef0*/  FSEL R97, R97, -INF , P2 ;  /* 0xff80000061617808 */ /* 0x001fe20001000000 */
[----:B------:R-:W-:Y:S01]  /*1f00*/  FMUL.FTZ R24, R33, UR10 ;  /* 0x0000000a21187c20 */ /* 0x000fe20008410000 */
[----:B------:R-:W-:Y:S01]  /*1f10*/  FMNMX.FTZ R4, R99, R4, !PT ;  /* 0x0000000463047209 */ /* 0x000fe20007810000 */
[----:B------:R-:W0:Y:S01]  /*1f20*/  MUFU.TANH R43, R43 ;  /* 0x0000002b002b7308 */ /* 0x000e220000002400 */
[----:B------:R-:W-:Y:S01]  /*1f30*/  ISETP.GT.AND P2, PT, R2, 0x18, PT ;  /* 0x000000180200780c */ /* 0x000fe20003f44270 */
[----:B------:R-:W-:Y:S01]  /*1f40*/  FMUL.FTZ R78, R78, UR10 ;  /* 0x0000000a4e4e7c20 */ /* 0x000fe20008410000 */
[----:B-1----:R-:W-:Y:S01]  /*1f50*/  FSEL R95, R35, -INF , P1 ;  /* 0xff800000235f7808 */ /* 0x002fe20000800000 */
[----:B------:R-:W-:Y:S01]  /*1f60*/  FMUL.FTZ R79, R79, UR10 ;  /* 0x0000000a4f4f7c20 */ /* 0x000fe20008410000 */
[----:B------:R-:W-:Y:S01]  /*1f70*/  FMNMX.FTZ R4, R97, R4, !PT ;  /* 0x0000000461047209 */ /* 0x000fe20007810000 */
[----:B------:R-:W-:Y:S01]  /*1f80*/  FMUL.FTZ R82, R82, UR10 ;  /* 0x0000000a52527c20 */ /* 0x000fe20008410000 */
[----:B------:R-:W-:Y:S01]  /*1f90*/  ISETP.GT.AND P1, PT, R2, 0x19, PT ;  /* 0x000000190200780c */ /* 0x000fe20003f24270 */
[----:B------:R-:W1:Y:S01]  /*1fa0*/  MUFU.TANH R46, R46 ;  /* 0x0000002e002e7308 */ /* 0x000e620000002400 */
[----:B----4-:R-:W-:Y:S01]  /*1fb0*/  FSEL R93, R93, -INF , P2 ;  /* 0xff8000005d5d7808 */ /* 0x010fe20001000000 */
[----:B------:R-:W-:Y:S01]  /*1fc0*/  FMUL.FTZ R83, R83, UR10 ;  /* 0x0000000a53537c20 */ /* 0x000fe20008410000 */
[----:B------:R-:W-:Y:S01]  /*1fd0*/  FMNMX.FTZ R4, R95, R4, !PT ;  /* 0x000000045f047209 */ /* 0x000fe20007810000 */
[----:B------:R-:W-:Y:S01]  /*1fe0*/  FMUL.FTZ R86, R86, UR10 ;  /* 0x0000000a56567c20 */ /* 0x000fe20008410000 */
[----:B------:R-:W-:Y:S01]  /*1ff0*/  ISETP.GT.AND P2, PT, R2, 0x20, PT ;  /* 0x000000200200780c */ /* 0x000fe20003f44270 */
[----:B------:R-:W-:Y:S01]  /*2000*/  FMUL.FTZ R87, R87, UR10 ;  /* 0x0000000a57577c20 */ /* 0x000fe20008410000 */
[----:B--2---:R-:W-:Y:S01]  /*2010*/  FSEL R91, R39, -INF , P1 ;  /* 0xff800000275b7808 */ /* 0x004fe20000800000 */
[----:B------:R-:W-:Y:S01]  /*2020*/  MUFU.TANH R47, R47 ;  /* 0x0000002f002f7308 */ /* 0x000fe20000002400 */
[----:B------:R-:W-:Y:S01]  /*2030*/  FMNMX.FTZ R4, R93, R4, !PT ;  /* 0x000000045d047209 */ /* 0x000fe20007810000 */
[----:B------:R-:W-:Y:S01]  /*2040*/  FMUL.FTZ R30, R44, UR10 ;  /* 0x0000000a2c1e7c20 */ /* 0x000fe20008410000 */
[C---:B------:R-:W-:Y:S01]  /*2050*/  ISETP.GT.AND P1, PT, R2.reuse, 0x21, PT ;  /* 0x000000210200780c */ /* 0x040fe20003f24270 */
[----:B------:R-:W2:Y:S01]  /*2060*/  SHFL.IDX PT, R26, R14, RZ, 0x1c1f ;  /* 0x001c1fff0e1a7589 */ /* 0x000ea200000e0000 */
[----:B---3--:R-:W-:Y:S01]  /*2070*/  FSEL R89, R89, -INF , P2 ;  /* 0xff80000059597808 */ /* 0x008fe20001000000 */
[----:B------:R-:W-:Y:S01]  /*2080*/  ULDC UR6, c[0x0][0x988] ;  /* 0x0002620000067ab9 */ /* 0x000fe20000000800 */
        /* <DEDUP_REMOVED lines=9> */
[----:B------:R-:W-:Y:S01]  /*2120*/  MUFU.TANH R51, R51 ;  /* 0x0000003300337308 */ /* 0x000fe20000002400 */
[----:B------:R-:W-:Y:S01]  /*2130*/  FMNMX.FTZ R4, R67, R4, !PT ;  /* 0x0000000443047209 */ /* 0x000fe20007810000 */
[----:B------:R-:W-:Y:S01]  /*2140*/  @UP0 ULDC UR14, c[0x0][0x450] ;  /* 0x00011400000e0ab9 */ /* 0x000fe20000000800 */
[----:B------:R-:W-:Y:S01]  /*2150*/  R2UR UR11, R0 ;  /* 0x00000000000b72ca */ /* 0x000fe200000e0000 */
[----:B------:R-:W-:Y:S01]  /*2160*/  UIADD3 UR24, UR51, -0x2, URZ ;  /* 0xfffffffe33187890 */ /* 0x000fe2000fffe03f */
[----:B------:R-:W-:-:S02]  /*2170*/  CS2R R118, SRZ ;  /* 0x0000000000767805 */ /* 0x000fc4000001ff00 */
[----:B------:R-:W-:Y:S02]  /*2180*/  CS2R R116, SRZ ;  /* 0x0000000000747805 */ /* 0x000fe4000001ff00 */
[----:B------:R-:W-:Y:S01]  /*2190*/  CS2R R114, SRZ ;  /* 0x0000000000727805 */ /* 0x000fe2000001ff00 */
[----:B------:R-:W0:Y:S01]  /*21a0*/  MUFU.TANH R53, R54 ;  /* 0x0000003600357308 */ /* 0x000e220000002400 */
[----:B------:R-:W-:Y:S02]  /*21b0*/  CS2R R112, SRZ ;  /* 0x0000000000707805 */ /* 0x000fe4000001ff00 */
[----:B--2---:R-:W-:-:S05]  /*21c0*/  VIADDMNMX R103, R26, R103, R20, PT ;  /* 0x000000671a677246 */ /* 0x004fca0003800114 */
[----:B------:R1:W-:Y:S01]  /*21d0*/  MUFU.TANH R6, R63 ;  /* 0x0000003f00067308 */ /* 0x0003e20000002400 */
[----:B------:R-:W-:-:S07]  /*21e0*/  ISETP.GT.AND P3, PT, R103, 0x8, PT ;  /* 0x000000086700780c */ /* 0x000fce0003f64270 */
[----:B------:R-:W2:Y:S01]  /*21f0*/  MUFU.TANH R5, R55 ;  /* 0x0000003700057308 */ /* 0x000ea20000002400 */
[----:B-1----:R-:W-:Y:S02]  /*2200*/  FSEL R63, R46, -INF , P2 ;  /* 0xff8000002e3f7808 */ /* 0x002fe40001000000 */
[----:B------:R-:W-:Y:S02]  /*2210*/  ISETP.GT.AND P2, PT, R2, 0x30, PT ;  /* 0x000000300200780c */ /* 0x000fe40003f44270 */
[----:B------:R-:W-:Y:S02]  /*2220*/  FMNMX.FTZ R4, R63, R4, !PT ;  /* 0x000000043f047209 */ /* 0x000fe40007810000 */
[----:B---3--:R-:W-:Y:S01]  /*2230*/  FSEL R57, R50, -INF , P2 ;  /* 0xff80000032397808 */ /* 0x008fe20001000000 */
[----:B------:R1:W-:Y:S01]  /*2240*/  MUFU.TANH R45, R59 ;  /* 0x0000003b002d7308 */ /* 0x0003e20000002400 */
[----:B------:R-:W-:-:S04]  /*2250*/  ISETP.GT.AND P2, PT, R2, 0x38, PT ;  /* 0x000000380200780c */ /* 0x000fc80003f44270 */
[----:B0-----:R-:W-:Y:S02]  /*2260*/  FSEL R53, R53, -INF , P2 ;  /* 0xff80000035357808 */ /* 0x001fe40001000000 */
[C---:B------:R-:W-:Y:S01]  /*2270*/  ISETP.GT.AND P2, PT, R2.reuse, 0x40, PT ;  /* 0x000000400200780c */ /* 0x040fe20003f44270 */
[----:B------:R0:W3:Y:S01]  /*2280*/  MUFU.TANH R49, R58 ;  /* 0x0000003a00317308 */ /* 0x0000e20000002400 */
[----:B-1----:R-:W-:Y:S02]  /*2290*/  FSEL R59, R47, -INF , P1 ;  /* 0xff8000002f3b7808 */ /* 0x002fe40000800000 */
[C---:B------:R-:W-:Y:S02]  /*22a0*/  ISETP.GT.AND P1, PT, R2.reuse, 0x31, PT ;  /* 0x000000310200780c */ /* 0x040fe40003f24270 */
[----:B------:R-:W-:Y:S02]  /*22b0*/  FMNMX.FTZ R4, R59, R4, !PT ;  /* 0x000000043b047209 */ /* 0x000fe40007810000 */
[----:B------:R-:W-:Y:S01]  /*22c0*/  FSEL R55, R51, -INF , P1 ;  /* 0xff80000033377808 */ /* 0x000fe20000800000 */
[----:B------:R-:W1:Y:S01]  /*22d0*/  MUFU.TANH R62, R62 ;  /* 0x0000003e003e7308 */ /* 0x000e620000002400 */
[----:B------:R-:W-:Y:S01]  /*22e0*/  FMNMX.FTZ R4, R57, R4, !PT ;  /* 0x0000000439047209 */ /* 0x000fe20007810000 */
[----:B0-----:R-:W-:Y:S01]  /*22f0*/  FMUL.FTZ R58, R69, UR10 ;  /* 0x0000000a453a7c20 */ /* 0x001fe20008410000 */
[----:B------:R-:W-:Y:S01]  /*2300*/  ISETP.GT.AND P1, PT, R2, 0x39, PT ;  /* 0x000000390200780c */ /* 0x000fe20003f24270 */
[----:B------:R-:W-:Y:S01]  /*2310*/  FMUL.FTZ R69, R81, UR10 ;  /* 0x0000000a51457c20 */ /* 0x000fe20008410000 */
[----:B------:R-:W-:-:S02]  /*2320*/  FMNMX.FTZ R4, R55, R4, !PT ;  /* 0x0000000437047209 */ /* 0x000fc40007810000 */
[----:B--2---:R-:W-:Y:S01]  /*2330*/  FSEL R51, R5, -INF , P1 ;  /* 0xff80000005337808 */ /* 0x004fe20000800000 */
[----:B------:R-:W0:Y:S01]  /*2340*/  MUFU.TANH R41, R66 ;  /* 0x0000004200297308 */ /* 0x000e220000002400 */
        /* <DEDUP_REMOVED lines=10> */
[----:B-1----:R-:W-:Y:S01]  /*23f0*/  FSEL R47, R62, -INF , P2 ;  /* 0xff8000003e2f7808 */ /* 0x002fe20001000000 */
[----:B------:R-:W-:Y:S01]  /*2400*/  FMUL.FTZ R62, R72, UR10 ;  /* 0x0000000a483e7c20 */ /* 0x000fe20008410000 */
[----:B------:R-:W-:Y:S02]  /*2410*/  FMNMX.FTZ R4, R45, R4, !PT ;  /* 0x000000042d047209 */ /* 0x000fe40007810000 */
[----:B------:R-:W-:-:S02]  /*2420*/  ISETP.GT.AND P2, PT, R2, 0x50, PT ;  /* 0x000000500200780c */ /* 0x000fc40003f44270 */
[----:B------:R-:W-:Y:S01]  /*2430*/  FSEL R43, R6, -INF , P1 ;  /* 0xff800000062b7808 */ /* 0x000fe20000800000 */
[----:B------:R1:W4:Y:S01]  /*2440*/  MUFU.TANH R35, R71 ;  /* 0x0000004700237308 */ /* 0x0003220000002400 */
[----:B------:R-:W-:Y:S02]  /*2450*/  FMNMX.FTZ R4, R47, R4, !PT ;  /* 0x000000042f047209 */ /* 0x000fe40007810000 */
[C---:B------:R-:W-:Y:S02]  /*2460*/  ISETP.GT.AND P1, PT, R2.reuse, 0x51, PT ;  /* 0x000000510200780c */ /* 0x040fe40003f24270 */
[----:B0-----:R-:W-:Y:S02]  /*2470*/  FSEL R41, R41, -INF , P2 ;  /* 0xff80000029297808 */ /* 0x001fe40001000000 */
[----:B------:R-:W-:Y:S01]  /*2480*/  FMNMX.FTZ R4, R43, R4, !PT ;  /* 0x000000042b047209 */ /* 0x000fe20007810000 */
[----:B------:R0:W5:Y:S01]  /*2490*/  MUFU.TANH R33, R74 ;  /* 0x0000004a00217308 */ /* 0x0001620000002400 */
[----:B------:R-:W-:Y:S01]  /*24a0*/  ISETP.GT.AND P2, PT, R2, 0x58, PT ;  /* 0x000000580200780c */ /* 0x000fe20003f44270 */
[----:B-1----:R-:W-:Y:S01]  /*24b0*/  FMUL.FTZ R71, R85, UR10 ;  /* 0x0000000a55477c20 */ /* 0x002fe20008410000 */
[----:B--2---:R-:W-:-:S02]  /*24c0*/  FSEL R39, R3, -INF , P1 ;  /* 0xff80000003277808 */ /* 0x004fc40000800000 */
[----:B------:R-:W-:Y:S02]  /*24d0*/  FMNMX.FTZ R4, R41, R4, !PT ;  /* 0x0000000429047209 */ /* 0x000fe40007810000 */
[----:B------:R-:W-:Y:S01]  /*24e0*/  ISETP.GT.AND P1, PT, R2, 0x59, PT ;  /* 0x000000590200780c */ /* 0x000fe20003f24270 */
[----:B------:R-:W1:Y:S01]  /*24f0*/  MUFU.TANH R75, R75 ;  /* 0x0000004b004b7308 */ /* 0x000e620000002400 */
[----:B---3--:R-:W-:Y:S01]  /*2500*/  FSEL R37, R37, -INF , P2 ;  /* 0xff80000025257808 */ /* 0x008fe20001000000 */
[----:B0-----:R-:W-:Y:S01]  /*2510*/  FMUL.FTZ R74, R60, UR10 ;  /* 0x0000000a3c4a7c20 */ /* 0x001fe20008410000 */
[----:B------:R-:W-:Y:S02]  /*2520*/  FMNMX.FTZ R4, R39, R4, !PT ;  /* 0x0000000427047209 */ /* 0x000fe40007810000 */
[----:B------:R-:W-:Y:S02]  /*2530*/  ISETP.GT.AND P2, PT, R2, 0x60, PT ;  /* 0x000000600200780c */ /* 0x000fe40003f44270 */
[----:B----4-:R-:W-:Y:S01]  /*2540*/  FSEL R35, R35, -INF , P1 ;  /* 0xff80000023237808 */ /* 0x010fe20000800000 */
[----:B------:R0:W2:Y:S01]  /*2550*/  MUFU.TANH R5, R78 ;  /* 0x0000004e00057308 */ /* 0x0000a20000002400 */
[----:B------:R-:W-:-:S02]  /*2560*/  FMNMX.FTZ R4, R37, R4, !PT ;  /* 0x0000000425047209 */ /* 0x000fc40007810000 */
[C---:B------:R-:W-:Y:S02]  /*2570*/  ISETP.GT.AND P1, PT, R2.reuse, 0x61, PT ;  /* 0x000000610200780c */ /* 0x040fe40003f24270 */
[----:B-----5:R-:W-:Y:S02]  /*2580*/  FSEL R33, R33, -INF , P2 ;  /* 0xff80000021217808 */ /* 0x020fe40001000000 */
[----:B------:R-:W-:Y:S01]  /*2590*/  FMNMX.FTZ R4, R35, R4, !PT ;  /* 0x0000000423047209 */ /* 0x000fe20007810000 */
[----:B------:R3:W4:Y:S01]  /*25a0*/  MUFU.TANH R12, R79 ;  /* 0x0000004f000c7308 */ /* 0x0007220000002400 */
[----:B------:R-:W-:Y:S01]  /*25b0*/  ISETP.GT.AND P2, PT, R2, 0x68, PT ;  /* 0x000000680200780c */ /* 0x000fe20003f44270 */
[----:B0-----:R-:W-:Y:S01]  /*25c0*/  FMUL.FTZ R78, R65, UR10 ;  /* 0x0000000a414e7c20 */ /* 0x001fe20008410000 */
[----:B-1----:R-:W-:Y:S01]  /*25d0*/  FSEL R3, R75, -INF , P1 ;  /* 0xff8000004b037808 */ /* 0x002fe20000800000 */
[----:B------:R-:W-:Y:S01]  /*25e0*/  FMUL.FTZ R65, R76, UR10 ;  /* 0x0000000a4c417c20 */ /* 0x000fe20008410000 */
[----:B------:R-:W-:Y:S01]  /*25f0*/  FMNMX.FTZ R4, R33, R4, !PT ;  /* 0x0000000421047209 */ /* 0x000fe20007810000 */
[----:B------:R-:W-:Y:S01]  /*2600*/  FMUL.FTZ R75, R61, UR10 ;  /* 0x0000000a3d4b7c20 */ /* 0x000fe20008410000 */
[----:B------:R-:W-:Y:S01]  /*2610*/  ISETP.GT.AND P1, PT, R2, 0x69, PT ;  /* 0x000000690200780c */ /* 0x000fe20003f24270 */
[----:B------:R0:W1:Y:S01]  /*2620*/  MUFU.TANH R10, R82 ;  /* 0x00000052000a7308 */ /* 0x0000620000002400 */
[----:B--2---:R-:W-:Y:S01]  /*2630*/  FSEL R5, R5, -INF , P2 ;  /* 0xff80000005057808 */ /* 0x004fe20001000000 */
[----:B---3--:R-:W-:Y:S01]  /*2640*/  FMUL.FTZ R79, R68, UR10 ;  /* 0x0000000a444f7c20 */ /* 0x008fe20008410000 */
[----:B------:R-:W-:Y:S01]  /*2650*/  FMNMX.FTZ R4, R3, R4, !PT ;  /* 0x0000000403047209 */ /* 0x000fe20007810000 */
[----:B------:R-:W-:Y:S01]  /*2660*/  FMUL.FTZ R68, R80, UR10 ;  /* 0x0000000a50447c20 */ /* 0x000fe20008410000 */
[----:B------:R-:W-:Y:S01]  /*2670*/  ISETP.GT.AND P2, PT, R2, 0x70, PT ;  /* 0x000000700200780c */ /* 0x000fe20003f44270 */
[----:B------:R-:W-:Y:S01]  /*2680*/  FMUL.FTZ R61, R73, UR10 ;  /* 0x0000000a493d7c20 */ /* 0x000fe20008410000 */
[----:B------:R-:W-:Y:S01]  /*2690*/  FMNMX.FTZ R15, R5, R4, !PT ;  /* 0x00000004050f7209 */ /* 0x000fe20007810000 */
[----:B------:R-:W2:Y:S01]  /*26a0*/  MUFU.TANH R8, R83 ;  /* 0x0000005300087308 */ /* 0x000ea20000002400 */
[----:B----4-:R-:W-:Y:S01]  /*26b0*/  FSEL R12, R12, -INF , P1 ;  /* 0xff8000000c0c7808 */ /* 0x010fe20000800000 */
[----:B0-----:R-:W-:Y:S01]  /*26c0*/  FMUL.FTZ R82, R64, UR10 ;  /* 0x0000000a40527c20 */ /* 0x001fe20008410000 */
[----:B------:R-:W-:Y:S01]  /*26d0*/  ISETP.GT.AND P1, PT, R2, 0x71, PT ;  /* 0x000000710200780c */ /* 0x000fe20003f24270 */
[----:B------:R-:W-:Y:S01]  /*26e0*/  FMUL.FTZ R73, R84, UR10 ;  /* 0x0000000a54497c20 */ /* 0x000fe20008410000 */
[----:B------:R-:W-:Y:S01]  /*26f0*/  FMNMX.FTZ R15, R12, R15, !PT ;  /* 0x0000000f0c0f7209 */ /* 0x000fe20007810000 */
[----:B------:R-:W-:Y:S01]  /*2700*/  FMUL.FTZ R64, R77, UR10 ;  /* 0x0000000a4d407c20 */ /* 0x000fe20008410000 */
[----:B------:R-:W-:Y:S01]  /*2710*/  UMOV UR10, UR42 ;  /* 0x0000002a000a7c82 */ /* 0x000fe20008000000 */
[----:B------:R-:W0:Y:S01]  /*2720*/  MUFU.TANH R86, R86 ;  /* 0x0000005600567308 */ /* 0x000e220000002400 */
[----:B-1----:R-:W-:-:S02]  /*2730*/  FSEL R10, R10, -INF , P2 ;  /* 0xff8000000a0a7808 */ /* 0x002fc40001000000 */
[----:B------:R-:W-:Y:S02]  /*2740*/  ISETP.GT.AND P2, PT, R2, 0x78, PT ;  /* 0x000000780200780c */ /* 0x000fe40003f44270 */
[----:B------:R-:W-:-:S03]  /*2750*/  FMNMX.FTZ R15, R10, R15, !PT ;  /* 0x0000000f0a0f7209 */ /* 0x000fc60007810000 */
[----:B------:R-:W1:Y:S01]  /*2760*/  MUFU.TANH R87, R87 ;  /* 0x0000005700577308 */ /* 0x000e620000002400 */
[----:B--2---:R-:W-:Y:S02]  /*2770*/  FSEL R8, R8, -INF , P1 ;  /* 0xff80000008087808 */ /* 0x004fe40000800000 */
[----:B------:R-:W-:Y:S02]  /*2780*/  ISETP.GT.AND P1, PT, R2, 0x79, PT ;  /* 0x000000790200780c */ /* 0x000fe40003f24270 */
[----:B------:R-:W-:-:S03]  /*2790*/  FMNMX.FTZ R15, R8, R15, !PT ;  /* 0x0000000f080f7209 */ /* 0x000fc60007810000 */
[----:B------:R-:W-:Y:S01]  /*27a0*/  MUFU.TANH R7, R7 ;  /* 0x0000000700077308 */ /* 0x000fe20000002400 */
[----:B0-----:R-:W-:Y:S02]  /*27b0*/  FSEL R4, R86, -INF , P2 ;  /* 0xff80000056047808 */ /* 0x001fe40001000000 */
[----:B------:R-:W-:Y:S02]  /*27c0*/  ISETP.GT.AND P2, PT, R103, 0x1, PT ;  /* 0x000000016700780c */ /* 0x000fe40003f44270 */
[----:B------:R-:W-:-:S03]  /*27d0*/  FMNMX.FTZ R15, R4, R15, !PT ;  /* 0x0000000f040f7209 */ /* 0x000fc60007810000 */
[----:B------:R-:W0:Y:S01]  /*27e0*/  MUFU.TANH R9, R9 ;  /* 0x0000000900097308 */ /* 0x000e220000002400 */
[----:B-1----:R-:W-:-:S04]  /*27f0*/  FSEL R2, R87, -INF , P1 ;  /* 0xff80000057027808 */ /* 0x002fc80000800000 */
[----:B------:R-:W-:-:S03]  /*2800*/  FMNMX.FTZ R15, R2, R15, !PT ;  /* 0x0000000f020f7209 */ /* 0x000fc60007810000 */
[----:B------:R-:W1:Y:S02]  /*2810*/  MUFU.TANH R13, R13 ;  /* 0x0000000d000d7308 */ /* 0x000e640000002400 */
[----:B------:R-:W2:Y:S06]  /*2820*/  SHFL.BFLY PT, R6, R15, 0x2, 0x1f ;  /* 0x0c401f000f067f89 */ /* 0x000eac00000e0000 */
[----:B------:R-:W-:Y:S01]  /*2830*/  MUFU.TANH R11, R11 ;  /* 0x0000000b000b7308 */ /* 0x000fe20000002400 */
[----:B0-----:R-:W-:Y:S02]  /*2840*/  FSEL R9, R9, -INF , P2 ;  /* 0xff80000009097808 */ /* 0x001fe40001000000 */
[----:B------:R-:W-:-:S05]  /*2850*/  ISETP.GT.AND P2, PT, R103, 0x10, PT ;  /* 0x000000106700780c */ /* 0x000fca0003f44270 */
[----:B------:R-:W0:Y:S01]  /*2860*/  MUFU.TANH R21, R21 ;  /* 0x0000001500157308 */ /* 0x000e220000002400 */
[----:B-1----:R-:W-:-:S07]  /*2870*/  FSEL R46, R13, -INF , P3 ;  /* 0xff8000000d2e7808 */ /* 0x002fce0001800000 */
[----:B------:R-:W-:Y:S01]  /*2880*/  MUFU.TANH R24, R24 ;  /* 0x0000001800187308 */ /* 0x000fe20000002400 */
[----:B--2---:R-:W-:-:S05]  /*2890*/  FMNMX.FTZ R44, R15, R6, !PT ;  /* 0x000000060f2c7209 */ /* 0x004fca0007810000 */
[----:B------:R-:W1:Y:S02]  /*28a0*/  SHFL.BFLY PT, R15, R44, 0x1, 0x1f ;  /* 0x0c201f002c0f7f89 */ /* 0x000e6400000e0000 */
[----:B------:R-:W2:Y:S01]  /*28b0*/  MUFU.TANH R25, R25 ;  /* 0x0000001900197308 */ /* 0x000ea20000002400 */
[----:B0-----:R-:W-:Y:S02]  /*28c0*/  FSEL R50, R21, -INF , P2 ;  /* 0xff80000015327808 */ /* 0x001fe40001000000 */
[----:B------:R-:W-:-:S05]  /*28d0*/  ISETP.GT.AND P2, PT, R103, 0x18, PT ;  /* 0x000000186700780c */ /* 0x000fca0003f44270 */
[----:B------:R-:W-:Y:S08]  /*28e0*/  MUFU.TANH R27, R27 ;  /* 0x0000001b001b7308 */ /* 0x000ff00000002400 */
[----:B------:R-:W0:Y:S01]  /*28f0*/  MUFU.TANH R29, R29 ;  /* 0x0000001d001d7308 */ /* 0x000e220000002400 */
        /* <DEDUP_REMOVED lines=14> */
[----:B0-----:R-:W-:Y:S01]  /*29e0*/  FSEL R60, R29, -INF , P2 ;  /* 0xff8000001d3c7808 */ /* 0x001fe20001000000 */
[-CC-:B------:R-:W-:Y:S01]  /*29f0*/  FFMA.FTZ R100, R3, R15.reuse, -R14.reuse ;  /* 0x0000000f03647223 */ /* 0x180fe2000001080e */
[----:B------:R-:W-:Y:S01]  /*2a00*/  FSEL R44, R7, -INF , P1 ;  /* 0xff800000072c7808 */ /* 0x000fe20000800000 */
[--C-:B------:R-:W-:Y:S01]  /*2a10*/  FFMA.FTZ R149, R107, R15, -R14.reuse ;  /* 0x0000000f6b957223 */ /* 0x100fe2000001080e */
[----:B------:R-:W-:Y:S01]  /*2a20*/  ISETP.GT.AND P1, PT, R103, 0x9, PT ;  /* 0x000000096700780c */ /* 0x000fe20003f24270 */
[----:B------:R-:W0:Y:S01]  /*2a30*/  MUFU.TANH R31, R31 ;  /* 0x0000001f001f7308 */ /* 0x000e220000002400 */
[----:B------:R-:W-:Y:S01]  /*2a40*/  FMNMX.FTZ R7, R44, R9, !PT ;  /* 0x000000092c077209 */ /* 0x000fe20007810000 */
[-CC-:B------:R-:W-:Y:S01]  /*2a50*/  FFMA.FTZ R20, R105, R15.reuse, -R14.reuse ;  /* 0x0000000f69147223 */ /* 0x180fe2000001080e */
[----:B------:R-:W-:Y:S01]  /*2a60*/  FSEL R48, R11, -INF , P1 ;  /* 0xff8000000b307808 */ /* 0x000fe20000800000 */
[--C-:B------:R-:W-:Y:S01]  /*2a70*/  FFMA.FTZ R151, R101, R15, -R14.reuse ;  /* 0x0000000f65977223 */ /* 0x100fe2000001080e */
[----:B------:R-:W-:Y:S01]  /*2a80*/  FMNMX.FTZ R7, R46, R7, !PT ;  /* 0x000000072e077209 */ /* 0x000fe20007810000 */
[--C-:B------:R-:W-:Y:S01]  /*2a90*/  FFMA.FTZ R127, R5, R15, -R14.reuse ;  /* 0x0000000f057f7223 */ /* 0x100fe2000001080e */
[----:B------:R-:W-:Y:S01]  /*2aa0*/  ISETP.GT.AND P1, PT, R103, 0x11, PT ;  /* 0x000000116700780c */ /* 0x000fe20003f24270 */
[----:B------:R-:W3:Y:S01]  /*2ab0*/  MUFU.TANH R34, R34 ;  /* 0x0000002200227308 */ /* 0x000ee20000002400 */
[----:B------:R-:W-:Y:S01]  /*2ac0*/  FMNMX.FTZ R7, R48, R7, !PT ;  /* 0x0000000730077209 */ /* 0x000fe20007810000 */
[-CC-:B------:R-:W-:Y:S01]  /*2ad0*/  FFMA.FTZ R26, R99, R15.reuse, -R14.reuse ;  /* 0x0000000f631a7223 */ /* 0x180fe2000001080e */
[----:B------:R-:W-:Y:S01]  /*2ae0*/  FSEL R52, R24, -INF , P1 ;  /* 0xff80000018347808 */ /* 0x000fe20000800000 */
[--C-:B------:R-:W-:Y:S01]  /*2af0*/  FFMA.FTZ R145, R97, R15, -R14.reuse ;  /* 0x0000000f61917223 */ /* 0x100fe2000001080e */
[----:B------:R-:W-:Y:S01]  /*2b00*/  FMNMX.FTZ R7, R50, R7, !PT ;  /* 0x0000000732077209 */ /* 0x000fe20007810000 */
        /* <DEDUP_REMOVED lines=13> */
[----:B------:R-:W-:Y:S01]  /*2be0*/  ISETP.GT.AND P2, PT, R103, 0x28, PT ;  /* 0x000000286700780c */ /* 0x000fe20003f44270 */
[-CC-:B------:R-:W-:Y:S01]  /*2bf0*/  FFMA.FTZ R141, R89, R15.reuse, -R14.reuse ;  /* 0x0000000f598d7223 */ /* 0x180fe2000001080e */
[----:B-1----:R-:W-:Y:S01]  /*2c00*/  FSEL R66, R28, -INF , P1 ;  /* 0xff8000001c427808 */ /* 0x002fe20000800000 */
[--C-:B------:R-:W-:Y:S01]  /*2c10*/  FFMA.FTZ R28, R95, R15, -R14.reuse ;  /* 0x0000000f5f1c7223 */ /* 0x100fe2000001080e */
[----:B------:R-:W-:Y:S01]  /*2c20*/  FMNMX.FTZ R7, R60, R7, !PT ;  /* 0x000000073c077209 */ /* 0x000fe20007810000 */
[----:B------:R-:W1:Y:S01]  /*2c30*/  MUFU.TANH R36, R36 ;  /* 0x0000002400247308 */ /* 0x000e620000002400 */
[----:B------:R-:W-:Y:S01]  /*2c40*/  ISETP.GT.AND P1, PT, R103, 0x29, PT ;  /* 0x000000296700780c */ /* 0x000fe20003f24270 */
[-CC-:B------:R-:W-:Y:S01]  /*2c50*/  FFMA.FTZ R131, R37, R15.reuse, -R14.reuse ;  /* 0x0000000f25837223 */ /* 0x180fe2000001080e */
[----:B--2---:R-:W-:Y:S01]  /*2c60*/  FSEL R70, R30, -INF , P2 ;  /* 0xff8000001e467808 */ /* 0x004fe20001000000 */
[--C-:B------:R-:W-:Y:S01]  /*2c70*/  FFMA.FTZ R30, R91, R15, -R14.reuse ;  /* 0x0000000f5b1e7223 */ /* 0x100fe2000001080e */
[----:B------:R-:W-:Y:S01]  /*2c80*/  FMNMX.FTZ R7, R66, R7, !PT ;  /* 0x0000000742077209 */ /* 0x000fe20007810000 */
[-CC-:B------:R-:W-:Y:S01]  /*2c90*/  FFMA.FTZ R143, R63, R15.reuse, -R14.reuse ;  /* 0x0000000f3f8f7223 */ /* 0x180fe2000001080e */
[----:B------:R-:W-:Y:S01]  /*2ca0*/  ISETP.GT.AND P2, PT, R103, 0x30, PT ;  /* 0x000000306700780c */ /* 0x000fe20003f44270 */
[----:B------:R-:W2:Y:S01]  /*2cb0*/  MUFU.TANH R42, R42 ;  /* 0x0000002a002a7308 */ /* 0x000ea20000002400 */
[----:B0-----:R-:W-:Y:S01]  /*2cc0*/  FSEL R72, R31, -INF , P1 ;  /* 0xff8000001f487808 */ /* 0x001fe20000800000 */
[--C-:B------:R-:W-:Y:S01]  /*2cd0*/  FFMA.FTZ R137, R57, R15, -R14.reuse ;  /* 0x0000000f39897223 */ /* 0x100fe2000001080e */
[----:B------:R-:W-:Y:S01]  /*2ce0*/  FMNMX.FTZ R7, R70, R7, !PT ;  /* 0x0000000746077209 */ /* 0x000fe20007810000 */
[-CC-:B------:R-:W-:Y:S01]  /*2cf0*/  FFMA.FTZ R96, R39, R15.reuse, -R14.reuse ;  /* 0x0000000f27607223 */ /* 0x180fe2000001080e */
[----:B------:R-:W-:Y:S01]  /*2d00*/  ISETP.GT.AND P1, PT, R103, 0x31, PT ;  /* 0x000000316700780c */ /* 0x000fe20003f24270 */
[--C-:B------:R-:W-:Y:S01]  /*2d10*/  FFMA.FTZ R139, R53, R15, -R14.reuse ;  /* 0x0000000f358b7223 */ /* 0x100fe2000001080e */
[----:B---3--:R-:W-:Y:S01]  /*2d20*/  FSEL R34, R34, -INF , P2 ;  /* 0xff80000022227808 */ /* 0x008fe20001000000 */
[----:B------:R-:W0:Y:S01]  /*2d30*/  MUFU.TANH R40, R40 ;  /* 0x0000002800287308 */ /* 0x000e220000002400 */
[----:B------:R-:W-:Y:S01]  /*2d40*/  FMNMX.FTZ R7, R72, R7, !PT ;  /* 0x0000000748077209 */ /* 0x000fe20007810000 */
[-CC-:B------:R-:W-:Y:S01]  /*2d50*/  FFMA.FTZ R133, R49, R15.reuse, -R14.reuse ;  /* 0x0000000f31857223 */ /* 0x180fe2000001080e */
[----:B------:R-:W-:Y:S01]  /*2d60*/  ISETP.GT.AND P2, PT, R103, 0x38, PT ;  /* 0x000000386700780c */ /* 0x000fe20003f44270 */
[-CC-:B------:R-:W-:Y:S01]  /*2d70*/  FFMA.FTZ R92, R45, R15.reuse, -R14.reuse ;  /* 0x0000000f2d5c7223 */ /* 0x180fe2000001080e */
[----:B----4-:R-:W-:Y:S01]  /*2d80*/  FSEL R76, R32, -INF , P1 ;  /* 0xff800000204c7808 */ /* 0x010fe20000800000 */
[--C-:B------:R-:W-:Y:S01]  /*2d90*/  FFMA.FTZ R32, R67, R15, -R14.reuse ;  /* 0x0000000f43207223 */ /* 0x100fe2000001080e */
[----:B------:R-:W-:Y:S01]  /*2da0*/  FMNMX.FTZ R7, R34, R7, !PT ;  /* 0x0000000722077209 */ /* 0x000fe20007810000 */
[----:B------:R-:W3:Y:S01]  /*2db0*/  MUFU.TANH R74, R74 ;  /* 0x0000004a004a7308 */ /* 0x000ee20000002400 */
[----:B------:R-:W-:Y:S01]  /*2dc0*/  ISETP.GT.AND P1, PT, R103, 0x39, PT ;  /* 0x000000396700780c */ /* 0x000fe20003f24270 */
[-CC-:B------:R-:W-:Y:S01]  /*2dd0*/  FFMA.FTZ R135, R47, R15.reuse, -R14.reuse ;  /* 0x0000000f2f877223 */ /* 0x180fe2000001080e */
[----:B-----5:R-:W-:Y:S01]  /*2de0*/  FSEL R38, R38, -INF , P2 ;  /* 0xff80000026267808 */ /* 0x020fe20001000000 */
[--C-:B------:R-:W-:Y:S01]  /*2df0*/  FFMA.FTZ R129, R41, R15, -R14.reuse ;  /* 0x0000000f29817223 */ /* 0x100fe2000001080e */
[----:B------:R-:W-:Y:S01]  /*2e00*/  FMNMX.FTZ R7, R76, R7, !PT ;  /* 0x000000074c077209 */ /* 0x000fe20007810000 */
[----:B------:R-:W-:Y:S01]  /*2e10*/  UIADD3 UR7, UR10, UR48, -UR49 ;  /* 0x000000300a077290 */ /* 0x000fe2000fffe831 */
[C---:B------:R-:W-:Y:S01]  /*2e20*/  ISETP.GT.AND P2, PT, R103.reuse, 0x40, PT ;  /* 0x000000406700780c */ /* 0x040fe20003f44270 */
[----:B------:R-:W4:Y:S01]  /*2e30*/  MUFU.TANH R75, R75 ;  /* 0x0000004b004b7308 */ /* 0x000f220000002400 */
[----:B-1----:R-:W-:Y:S01]  /*2e40*/  FSEL R36, R36, -INF , P1 ;  /* 0xff80000024247808 */ /* 0x002fe20000800000 */
[----:B------:R-:W-:Y:S01]  /*2e50*/  USHF.R.S32.HI UR10, URZ, 0x1f, UR7 ;  /* 0x0000001f3f0a7899 */ /* 0x000fe20008011407 */
[----:B------:R-:W-:Y:S01]  /*2e60*/  FMNMX.FTZ R7, R38, R7, !PT ;  /* 0x0000000726077209 */ /* 0x000fe20007810000 */
[--C-:B------:R-:W-:Y:S01]  /*2e70*/  FFMA.FTZ R12, R12, R15, -R14.reuse ;  /* 0x0000000f0c0c7223 */ /* 0x100fe2000001080e */
[C---:B------:R-:W-:Y:S01]  /*2e80*/  ISETP.GT.AND P1, PT, R103.reuse, 0x41, PT ;  /* 0x000000416700780c */ /* 0x040fe20003f24270 */
[----:B------:R-:W-:Y:S01]  /*2e90*/  ULEA.HI UR10, UR10, UR7, URZ, 0x7 ;  /* 0x000000070a0a7291 */ /* 0x000fe2000f8f383f */
[----:B--2---:R-:W-:Y:S01]  /*2ea0*/  FSEL R42, R42, -INF , P2 ;  /* 0xff8000002a2a7808 */ /* 0x004fe20001000000 */
[----:B------:R-:W1:Y:S01]  /*2eb0*/  MUFU.TANH R82, R82 ;  /* 0x0000005200527308 */ /* 0x000e620000002400 */
[----:B------:R-:W-:Y:S01]  /*2ec0*/  FMNMX.FTZ R7, R36, R7, !PT ;  /* 0x0000000724077209 */ /* 0x000fe20007810000 */
[----:B------:R-:W-:Y:S01]  /*2ed0*/  USHF.R.S32.HI UR10, URZ, 0x7, UR10 ;  /* 0x000000073f0a7899 */ /* 0x000fe2000801140a */
[C---:B------:R-:W-:Y:S01]  /*2ee0*/  ISETP.GT.AND P2, PT, R103.reuse, 0x48, PT ;  /* 0x000000486700780c */ /* 0x040fe20003f44270 */
[--C-:B------:R-:W-:Y:S01]  /*2ef0*/  FFMA.FTZ R8, R8, R15, -R14.reuse ;  /* 0x0000000f08087223 */ /* 0x100fe2000001080e */
[----:B0-----:R-:W-:Y:S01]  /*2f00*/  FSEL R40, R40, -INF , P1 ;  /* 0xff80000028287808 */ /* 0x001fe20000800000 */
[----:B------:R-:W-:Y:S01]  /*2f10*/  UISETP.LT.AND UP0, UPT, URZ, UR10, UPT ;  /* 0x0000000a3f00728c */ /* 0x000fe2000bf01270 */
[----:B------:R-:W-:Y:S01]  /*2f20*/  FMNMX.FTZ R7, R42, R7, !PT ;  /* 0x000000072a077209 */ /* 0x000fe20007810000 */
[----:B------:R-:W0:Y:S01]  /*2f30*/  MUFU.TANH R78, R78 ;  /* 0x0000004e004e7308 */ /* 0x000e220000002400 */
[----:B------:R-:W-:Y:S01]  /*2f40*/  ISETP.GT.AND P1, PT, R103, 0x49, PT ;  /* 0x000000496700780c */ /* 0x000fe20003f24270 */
[----:B------:R-:W-:Y:S01]  /*2f50*/  USEL UR22, URZ, UR10, !UP0 ;  /* 0x0000000a3f167287 */ /* 0x000fe2000c000000 */
[----:B---3--:R-:W-:Y:S01]  /*2f60*/  FSEL R80, R74, -INF , P2 ;  /* 0xff8000004a507808 */ /* 0x008fe20001000000 */
[--C-:B------:R-:W-:Y:S01]  /*2f70*/  FFMA.FTZ R74, R59, R15, -R14.reuse ;  /* 0x0000000f3b4a7223 */ /* 0x100fe2000001080e */
[----:B------:R-:W-:Y:S01]  /*2f80*/  FMNMX.FTZ R7, R40, R7, !PT ;  /* 0x0000000728077209 */ /* 0x000fe20007810000 */
[----:B------:R-:W-:Y:S01]  /*2f90*/  FFMA.FTZ R2, R2, R15, -R14 ;  /* 0x0000000f02027223 */ /* 0x000fe2000001080e */
[----:B------:R-:W-:Y:S01]  /*2fa0*/  ISETP.GT.AND P2, PT, R103, 0x50, PT ;  /* 0x000000506700780c */ /* 0x000fe20003f44270 */
[----:B------:R-:W2:Y:S01]  /*2fb0*/  MUFU.TANH R79, R79 ;  /* 0x0000004f004f7308 */ /* 0x000ea20000002400 */
[----:B----4-:R-:W-:Y:S01]  /*2fc0*/  FSEL R84, R75, -INF , P1 ;  /* 0xff8000004b547808 */ /* 0x010fe20000800000 */
[----:B------:R-:W-:Y:S01]  /*2fd0*/  UISETP.GE.AND UP0, UPT, UR24, UR22, UPT ;  /* 0x000000161800728c */ /* 0x000fe2000bf06270 */
[----:B------:R-:W-:Y:S01]  /*2fe0*/  FMNMX.FTZ R7, R80, R7, !PT ;  /* 0x0000000750077209 */ /* 0x000fe20007810000 */
[----:B------:R-:W-:Y:S01]  /*2ff0*/  UPRMT UR6, UR43, 0x654, UR6 ;  /* 0x000006542b067896 */ /* 0x000fe20008000006 */
[----:B------:R-:W-:-:S02]  /*3000*/  ISETP.GT.AND P1, PT, R103, 0x51, PT ;  /* 0x000000516700780c */ /* 0x000fc40003f24270 */
[----:B-1----:R-:W-:Y:S01]  /*3010*/  FSEL R82, R82, -INF , P2 ;  /* 0xff80000052527808 */ /* 0x002fe20001000000 */
[----:B------:R-:W1:Y:S01]  /*3020*/  MUFU.TANH R58, R58 ;  /* 0x0000003a003a7308 */ /* 0x000e620000002400 */
[----:B------:R-:W-:Y:S02]  /*3030*/  FMNMX.FTZ R7, R84, R7, !PT ;  /* 0x0000000754077209 */ /* 0x000fe40007810000 */
[C---:B------:R-:W-:Y:S02]  /*3040*/  ISETP.GT.AND P2, PT, R103.reuse, 0x58, PT ;  /* 0x000000586700780c */ /* 0x040fe40003f44270 */
[----:B0-----:R-:W-:Y:S01]  /*3050*/  FSEL R78, R78, -INF , P1 ;  /* 0xff8000004e4e7808 */ /* 0x001fe20000800000 */
[----:B------:R-:W-:Y:S01]  /*3060*/  SYNCS.ARRIVE.TRANS64.RED.A1T0 RZ, [UR6], RZ ;  /* 0x000000ffffff79a7 */ /* 0x000fe20008100406 */
[----:B------:R-:W-:Y:S01]  /*3070*/  FMNMX.FTZ R7, R82, R7, !PT ;  /* 0x0000000752077209 */ /* 0x000fe20007810000 */
[----:B------:R-:W0:Y:S01]  /*3080*/  MUFU.TANH R62, R62 ;  /* 0x0000003e003e7308 */ /* 0x000e220000002400 */
[----:B------:R-:W-:-:S02]  /*3090*/  ISETP.GT.AND P1, PT, R103, 0x59, PT ;  /* 0x000000596700780c */ /* 0x000fc40003f24270 */
[----:B--2---:R-:W-:Y:S02]  /*30a0*/  FSEL R86, R79, -INF , P2 ;  /* 0xff8000004f567808 */ /* 0x004fe40001000000 */
[----:B------:R-:W-:Y:S02]  /*30b0*/  FMNMX.FTZ R7, R78, R7, !PT ;  /* 0x000000074e077209 */ /* 0x000fe40007810000 */
[C---:B------:R-:W-:Y:S01]  /*30c0*/  ISETP.GT.AND P2, PT, R103.reuse, 0x60, PT ;  /* 0x000000606700780c */ /* 0x040fe20003f44270 */
[----:B------:R-:W2:Y:S01]  /*30d0*/  MUFU.TANH R61, R61 ;  /* 0x0000003d003d7308 */ /* 0x000ea20000002400 */
[----:B-1----:R-:W-:Y:S02]  /*30e0*/  FSEL R58, R58, -INF , P1 ;  /* 0xff8000003a3a7808 */ /* 0x002fe40000800000 */
[----:B------:R-:W-:Y:S02]  /*30f0*/  FMNMX.FTZ R7, R86, R7, !PT ;  /* 0x0000000756077209 */ /* 0x000fe40007810000 */
[----:B------:R-:W-:-:S02]  /*3100*/  ISETP.GT.AND P1, PT, R103, 0x61, PT ;  /* 0x000000616700780c */ /* 0x000fc40003f24270 */
[----:B------:R-:W-:Y:S01]  /*3110*/  FMNMX.FTZ R7, R58, R7, !PT ;  /* 0x000000073a077209 */ /* 0x000fe20007810000 */
[----:B------:R-:W1:Y:S01]  /*3120*/  MUFU.TANH R65, R65 ;  /* 0x0000004100417308 */ /* 0x000e620000002400 */
[----:B0-----:R-:W-:Y:S01]  /*3130*/  FSEL R88, R62, -INF , P2 ;  /* 0xff8000003e587808 */ /* 0x001fe20001000000 */
[----:B------:R-:W-:Y:S01]  /*3140*/  FFMA.FTZ R62, R55, R15, -R14 ;  /* 0x0000000f373e7223 */ /* 0x000fe2000001080e */
[----:B------:R-:W-:Y:S02]  /*3150*/  ISETP.GT.AND P2, PT, R103, 0x68, PT ;  /* 0x000000686700780c */ /* 0x000fe40003f44270 */
[----:B------:R-:W-:-:S03]  /*3160*/  FMNMX.FTZ R7, R88, R7, !PT ;  /* 0x0000000758077209 */ /* 0x000fc60007810000 */
[----:B------:R-:W0:Y:S01]  /*3170*/  MUFU.TANH R64, R64 ;  /* 0x0000004000407308 */ /* 0x000e220000002400 */
[----:B--2---:R-:W-:Y:S02]  /*3180*/  FSEL R90, R61, -INF , P1 ;  /* 0xff8000003d5a7808 */ /* 0x004fe40000800000 */
[----:B------:R-:W-:Y:S02]  /*3190*/  ISETP.GT.AND P1, PT, R103, 0x69, PT ;  /* 0x000000696700780c */ /* 0x000fe40003f24270 */
[----:B------:R-:W-:-:S03]  /*31a0*/  FMNMX.FTZ R7, R90, R7, !PT ;  /* 0x000000075a077209 */ /* 0x000fc60007810000 */
[----:B------:R-:W2:Y:S01]  /*31b0*/  MUFU.TANH R68, R68 ;  /* 0x0000004400447308 */ /* 0x000ea20000002400 */
[----:B-1----:R-:W-:Y:S02]  /*31c0*/  FSEL R94, R65, -INF , P2 ;  /* 0xff800000415e7808 */ /* 0x002fe40001000000 */
[----:B------:R-:W-:Y:S02]  /*31d0*/  ISETP.GT.AND P2, PT, R103, 0x70, PT ;  /* 0x000000706700780c */ /* 0x000fe40003f44270 */
[----:B------:R-:W-:-:S03]  /*31e0*/  FMNMX.FTZ R7, R94, R7, !PT ;  /* 0x000000075e077209 */ /* 0x000fc60007810000 */
[----:B------:R-:W1:Y:S01]  /*31f0*/  MUFU.TANH R69, R69 ;  /* 0x0000004500457308 */ /* 0x000e620000002400 */
[----:B0-----:R-:W-:Y:S01]  /*3200*/  FSEL R98, R64, -INF , P1 ;  /* 0xff80000040627808 */ /* 0x001fe20000800000 */
[----:B------:R-:W-:Y:S01]  /*3210*/  FFMA.FTZ R64, R51, R15, -R14 ;  /* 0x0000000f33407223 */ /* 0x000fe2000001080e */
[----:B------:R-:W-:Y:S02]  /*3220*/  ISETP.GT.AND P1, PT, R103, 0x71, PT ;  /* 0x000000716700780c */ /* 0x000fe40003f24270 */
[----:B------:R-:W-:-:S03]  /*3230*/  FMNMX.FTZ R7, R98, R7, !PT ;  /* 0x0000000762077209 */ /* 0x000fc60007810000 */
[----:B------:R-:W0:Y:S01]  /*3240*/  MUFU.TANH R73, R73 ;  /* 0x0000004900497308 */ /* 0x000e220000002400 */
[----:B--2---:R-:W-:Y:S01]  /*3250*/  FSEL R104, R68, -INF , P2 ;  /* 0xff80000044687808 */ /* 0x004fe20001000000 */
[----:B------:R-:W-:Y:S01]  /*3260*/  FFMA.FTZ R68, R43, R15, -R14 ;  /* 0x0000000f2b447223 */ /* 0x000fe2000001080e */
[----:B------:R-:W-:Y:S02]  /*3270*/  ISETP.GT.AND P2, PT, R103, 0x78, PT ;  /* 0x000000786700780c */ /* 0x000fe40003f44270 */
[----:B------:R-:W-:-:S03]  /*3280*/  FMNMX.FTZ R7, R104, R7, !PT ;  /* 0x0000000768077209 */ /* 0x000fc60007810000 */
[----:B------:R-:W2:Y:S01]  /*3290*/  MUFU.TANH R71, R71 ;  /* 0x0000004700477308 */ /* 0x000ea20000002400 */
[----:B-1----:R-:W-:Y:S02]  /*32a0*/  FSEL R106, R69, -INF , P1 ;  /* 0xff800000456a7808 */ /* 0x002fe40000800000 */
[----:B------:R-:W-:Y:S02]  /*32b0*/  ISETP.GT.AND P1, PT, R103, 0x79, PT ;  /* 0x000000796700780c */ /* 0x000fe40003f24270 */
[----:B------:R-:W-:-:S03]  /*32c0*/  FMNMX.FTZ R7, R106, R7, !PT ;  /* 0x000000076a077209 */ /* 0x000fc60007810000 */
[----:B------:R-:W-:Y:S01]  /*32d0*/  MUFU.EX2 R149, R149 ;  /* 0x0000009500957308 */ /* 0x000fe20000000800 */
[----:B0-----:R-:W-:-:S04]  /*32e0*/  FSEL R108, R73, -INF , P2 ;  /* 0xff800000496c7808 */ /* 0x001fc80001000000 */
[----:B------:R-:W-:-:S03]  /*32f0*/  FMNMX.FTZ R7, R108, R7, !PT ;  /* 0x000000076c077209 */ /* 0x000fc60007810000 */
[----:B------:R-:W0:Y:S01]  /*3300*/  MUFU.EX2 R20, R20 ;  /* 0x0000001400147308 */ /* 0x000e220000000800 */
[----:B--2---:R-:W-:-:S04]  /*3310*/  FSEL R110, R71, -INF , P1 ;  /* 0xff800000476e7808 */ /* 0x004fc80000800000 */
        /* <DEDUP_REMOVED lines=128> */
[----:B------:R-:W-:Y:S02]  /*3b20*/  F2FP.F16.F32.PACK_AB R133, R92, R133 ;  /* 0x000000855c85723e */ /* 0x000fe400000000ff */
[----:B------:R-:W-:-:S04]  /*3b30*/  CS2R R92, SRZ ;  /* 0x00000000005c7805 */ /* 0x000fc8000001ff00 */
        /* <DEDUP_REMOVED lines=39> */
[----:B------:R-:W-:Y:S02]  /*3db0*/  F2FP.F16.F32.PACK_AB R124, R7, R88 ;  /* 0x00000058077c723e */ /* 0x000fe400000000ff */
[----:B------:R-:W-:-:S04]  /*3dc0*/  CS2R R88, SRZ ;  /* 0x0000000000587805 */ /* 0x000fc8000001ff00 */
        /* <DEDUP_REMOVED lines=40> */
[----:B------:R-:W-:Y:S01]  /*4050*/  MOV R119, RZ ;  /* 0x000000ff00777202 */ /* 0x000fe20000000f00 */
[----:B------:R-:W-:Y:S01]  /*4060*/  IMAD.MOV.U32 R3, RZ, RZ, R24 ;  /* 0x000000ffff037224 */ /* 0x000fe200078e0018 */
[----:B------:R-:W-:Y:S01]  /*4070*/  UMOV UR25, UR36 ;  /* 0x0000002400197c82 */ /* 0x000fe20008000000 */
[----:B------:R-:W-:Y:S01]  /*4080*/  UMOV UR23, UR37 ;  /* 0x0000002500177c82 */ /* 0x000fe20008000000 */
[----:B------:R-:W-:-:S05]  /*4090*/  ULDC UR21, c[0x0][0x9d8] ;  /* 0x0002760000157ab9 */ /* 0x000fca0000000800 */
.L_x_2370:
[----:B------:R-:W-:Y:S01]  /*40a0*/  ISETP.NE.AND P2, PT, RZ, UR44, PT ;  /* 0x0000002cff007c0c */ /* 0x000fe2000bf45270 */
[----:B------:R-:W-:-:S04]  /*40b0*/  UISETP.NE.AND UP0, UPT, UR23, 0x1, UPT ;  /* 0x000000011700788c */ /* 0x000fc8000bf05270 */
[----:B------:R-:W-:-:S04]  /*40c0*/  USEL UR36, URZ, 0x1, UP0 ;  /* 0x000000013f247887 */ /* 0x000fc80008000000 */
[----:B------:R-:W-:-:S04]  /*40d0*/  ULOP3.LUT UR36, UR25, UR36, URZ, 0x3c, !UPT ;  /* 0x0000002419247292 */ /* 0x000fc8000f8e3c3f */
[----:B------:R-:W-:Y:S08]  /*40e0*/  @P2 BRA `(.L_x_2360) ;  /* 0x0000000000382947 */ /* 0x000ff00003800000 */
[----:B------:R-:W-:Y:S05]  /*40f0*/  @!P0 BRA `(.L_x_2361) ;  /* 0x0000000000048947 */ /* 0x000fea0003800000 */
[----:B------:R-:W-:Y:S01]  /*4100*/  BPT.TRAP 0x1 ;  /* 0x000000040000795c */ /* 0x000fe20000300000 */
.L_x_2361:
        /* <DEDUP_REMOVED lines=9> */
.L_x_2362:
[----:B-1----:R-:W-:Y:S05]  /*41a0*/  @P1 BRA `(.L_x_2360) ;  /* 0x0000000000081947 */ /* 0x002fea0003800000 */
[----:B------:R-:W1:Y:S02]  /*41b0*/  SYNCS.PHASECHK.TRANS64.TRYWAIT P1, [UR6+0x16830], R5 ;  /* 0x01683005ff0075a7 */ /* 0x000e640008020146 */
[----:B-1----:R-:W-:Y:S05]  /*41c0*/  @!P1 BRA `(.L_x_2363) ;  /* 0x000000d000349947 */ /* 0x002fea0003800000 */
.L_x_2360:
        /* <DEDUP_REMOVED lines=28> */
.L_x_2365:
[----:B------:R-:W-:Y:S01]  /*4390*/  ULEA UR6, UR23, UR45, 0x3 ;  /* 0x0000002d17067291 */ /* 0x000fe2000f8e183f */
[----:B------:R-:W-:-:S05]  /*43a0*/  IMAD.U32 R5, RZ, RZ, UR25 ;  /* 0x00000019ff057e24 */ /* 0x000fca000f8e00ff */
[----:B------:R-:W-:-:S04]  /*43b0*/  SHF.L.U32 R5, R5, 0x1f, RZ ;  /* 0x0000001f05057819 */ /* 0x000fc800000006ff */
[----:B------:R0:W1:Y:S01]  /*43c0*/  SYNCS.PHASECHK.TRANS64.TRYWAIT P1, [UR6+0x16850], R5 ;  /* 0x01685005ff0075a7 */ /* 0x0000620008020146 */
[----:B------:R-:W-:Y:S05]  /*43d0*/  @!P0 BRA `(.L_x_2366) ;  /* 0x0000000000048947 */ /* 0x000fea0003800000 */
[----:B------:R-:W-:Y:S01]  /*43e0*/  BPT.TRAP 0x1 ;  /* 0x000000040000795c */ /* 0x000fe20000300000 */
.L_x_2366:
[----:B-1----:R-:W-:Y:S05]  /*43f0*/  @P1 BRA `(.L_x_2364) ;  /* 0x0000000000081947 */ /* 0x002fea0003800000 */
[----:B------:R-:W1:Y:S02]  /*4400*/  SYNCS.PHASECHK.TRANS64.TRYWAIT P1, [UR6+0x16850], R5 ;  /* 0x01685005ff0075a7 */ /* 0x000e640008020146 */
[----:B-1----:R-:W-:Y:S05]  /*4410*/  @!P1 BRA `(.L_x_2367) ;  /* 0x000000cc00b89947 */ /* 0x002fea0003800000 */
.L_x_2364:
        /* <DEDUP_REMOVED lines=51> */
.L_x_2368:
[----:B------:R-:W-:Y:S01]  /*4750*/  UISETP.NE.AND UP0, UPT, UR50, URZ, UPT ;  /* 0x0000003f3200728c */ /* 0x000fe2000bf05270 */
[----:B------:R-:W-:Y:S02]  /*4760*/  VIADD R123, R17, UR42 ;  /* 0x0000002a117b7c36 */ /* 0x000fe40008000000 */
[----:B------:R-:W-:Y:S01]  /*4770*/  FMUL.FTZ R138, R28, UR21 ;  /* 0x000000151c8a7c20 */ /* 0x000fe20008410000 */
[----:B------:R-:W-:Y:S01]  /*4780*/  FMUL.FTZ R20, R46, UR21 ;  /* 0x000000152e147c20 */ /* 0x000fe20008410000 */
[----:B------:R-:W-:Y:S01]  /*4790*/  FMUL.FTZ R134, R24, UR21 ;  /* 0x0000001518867c20 */ /* 0x000fe20008410000 */
[----:B------:R-:W-:Y:S01]  /*47a0*/  FMUL.FTZ R7, R30, UR21 ;  /* 0x000000151e077c20 */ /* 0x000fe20008410000 */
[----:B------:R-:W-:Y:S01]  /*47b0*/  PLOP3.LUT P1, PT, PT, PT, UP0, 0x80, 0x0 ;  /* 0x000000000000781c */ /* 0x000fe20003f2f008 */
[----:B------:R-:W-:Y:S01]  /*47c0*/  FMUL.FTZ R136, R25, UR21 ;  /* 0x0000001519887c20 */ /* 0x000fe20008410000 */
[----:B------:R-:W-:Y:S01]  /*47d0*/  PLOP3.LUT P2, PT, PT, PT, UP0, 0x80, 0x0 ;  /* 0x000000000000781c */ /* 0x000fe20003f4f008 */
[----:B------:R-:W-:Y:S01]  /*47e0*/  IMAD.U32 R30, RZ, RZ, UR49 ;  /* 0x00000031ff1e7e24 */ /* 0x000fe2000f8e00ff */
[----:B------:R-:W1:Y:S01]  /*47f0*/  MUFU.TANH R134, R134 ;  /* 0x0000008600867308 */ /* 0x000e620000002400 */
[----:B------:R-:W-:Y:S01]  /*4800*/  @UP0 ULDC UR6, c[0x0][0x44c] ;  /* 0x0001130000060ab9 */ /* 0x000fe20000000800 */
[----:B------:R-:W-:Y:S01]  /*4810*/  FMUL.FTZ R132, R29, UR21 ;  /* 0x000000151d847c20 */ /* 0x000fe20008410000 */
[----:B------:R-:W-:Y:S01]  /*4820*/  FMUL.FTZ R128, R33, UR21 ;  /* 0x0000001521807c20 */ /* 0x000fe20008410000 */
[----:B------:R-:W-:Y:S01]  /*4830*/  FMUL.FTZ R130, R32, UR21 ;  /* 0x0000001520827c20 */ /* 0x000fe20008410000 */
[----:B------:R-:W-:Y:S01]  /*4840*/  FMUL.FTZ R126, R36, UR21 ;  /* 0x00000015247e7c20 */ /* 0x000fe20008410000 */
[----:B------:R-:W-:Y:S01]  /*4850*/  FMUL.FTZ R8, R31, UR21 ;  /* 0x000000151f087c20 */ /* 0x000fe20008410000 */
[----:B------:R-:W-:Y:S01]  /*4860*/  FMUL.FTZ R124, R37, UR21 ;  /* 0x00000015257c7c20 */ /* 0x000fe20008410000 */
[----:B------:R-:W2:Y:S01]  /*4870*/  MUFU.TANH R136, R136 ;  /* 0x0000008800887308 */ /* 0x000ea20000002400 */
        /* <DEDUP_REMOVED lines=10> */
[----:B------:R-:W4:Y:S01]  /*4920*/  SHFL.IDX PT, R46, R123, RZ, 0x1c1f ;  /* 0x001c1fff7b2e7589 */ /* 0x000f2200000e0000 */
[----:B------:R-:W-:Y:S01]  /*4930*/  FMUL.FTZ R34, R45, UR21 ;  /* 0x000000152d227c20 */ /* 0x000fe20008410000 */
[----:B------:R-:W-:Y:S01]  /*4940*/  FMUL.FTZ R36, R48, UR21 ;  /* 0x0000001530247c20 */ /* 0x000fe20008410000 */
[----:B------:R-:W-:Y:S01]  /*4950*/  FMUL.FTZ R32, R49, UR21 ;  /* 0x0000001531207c20 */ /* 0x000fe20008410000 */
[----:B------:R-:W-:Y:S01]  /*4960*/  MOV R121, UR6 ;  /* 0x0000000600797c02 */ /* 0x000fe20008000f00 */
[----:B------:R-:W5:Y:S01]  /*4970*/  MUFU.TANH R132, R132 ;  /* 0x0000008400847308 */ /* 0x000f620000002400 */
[----:B------:R-:W-:Y:S01]  /*4980*/  FMUL.FTZ R11, R38, UR21 ;  /* 0x00000015260b7c20 */ /* 0x000fe20008410000 */
[----:B------:R-:W-:Y:S01]  /*4990*/  FMUL.FTZ R38, R52, UR21 ;  /* 0x0000001534267c20 */ /* 0x000fe20008410000 */
[----:B------:R-:W-:Y:S01]  /*49a0*/  FMUL.FTZ R40, R53, UR21 ;  /* 0x0000001535287c20 */ /* 0x000fe20008410000 */
[----:B------:R-:W-:-:S02]  /*49b0*/  IMAD R121, R16, -0x2, R121 ;  /* 0xfffffffe10797824 */ /* 0x000fc400078e0279 */
[----:B------:R-:W-:Y:S01]  /*49c0*/  FMUL.FTZ R25, R50, UR21 ;  /* 0x0000001532197c20 */ /* 0x000fe20008410000 */
[----:B------:R-:W-:Y:S01]  /*49d0*/  FMUL.FTZ R13, R42, UR21 ;  /* 0x000000152a0d7c20 */ /* 0x000fe20008410000 */
[----:B------:R-:W-:Y:S01]  /*49e0*/  FMUL.FTZ R42, R56, UR21 ;  /* 0x00000015382a7c20 */ /* 0x000fe20008410000 */
[----:B------:R-:W0:Y:S01]  /*49f0*/  MUFU.TANH R130, R130 ;  /* 0x0000008200827308 */ /* 0x000e220000002400 */
[----:B------:R-:W-:Y:S01]  /*4a00*/  IADD3 R121, -R30, UR48, R121 ;  /* 0x000000301e797c10 */ /* 0x000fe2000fffe179 */
        /* <DEDUP_REMOVED lines=9> */
[----:B----4-:R-:W-:-:S02]  /*4aa0*/  IMAD.IADD R33, R121, 0x1, R46 ;  /* 0x0000000179217824 */ /* 0x010fc400078e022e */
[----:B------:R-:W-:Y:S01]  /*4ab0*/  FMUL.FTZ R46, R61, UR21 ;  /* 0x000000153d2e7c20 */ /* 0x000fe20008410000 */
[----:B------:R-:W-:Y:S01]  /*4ac0*/  FMUL.FTZ R69, R69, UR21 ;  /* 0x0000001545457c20 */ /* 0x000fe20008410000 */
[----:B------:R-:W-:Y:S01]  /*4ad0*/  FMUL.FTZ R72, R72, UR21 ;  /* 0x0000001548487c20 */ /* 0x000fe20008410000 */
[----:B------:R-:W-:Y:S01]  /*4ae0*/  FMUL.FTZ R73, R73, UR21 ;  /* 0x0000001549497c20 */ /* 0x000fe20008410000 */
[C---:B------:R-:W-:Y:S01]  /*4af0*/  ISETP.GT.AND P1, PT, R33.reuse, RZ, PT ;  /* 0x000000ff2100720c */ /* 0x040fe20003f24270 */
[----:B------:R-:W4:Y:S01]  /*4b00*/  MUFU.TANH R126, R126 ;  /* 0x0000007e007e7308 */ /* 0x000f220000002400 */
[----:B------:R-:W-:Y:S01]  /*4b10*/  ISETP.GT.AND P2, PT, R33, 0x1, PT ;  /* 0x000000012100780c */ /* 0x000fe20003f44270 */
[----:B------:R-:W-:Y:S01]  /*4b20*/  FMUL.FTZ R76, R76, UR21 ;  /* 0x000000154c4c7c20 */ /* 0x000fe20008410000 */
[----:B-1----:R-:W-:Y:S01]  /*4b30*/  FSEL R134, R134, -INF , P1 ;  /* 0xff80000086867808 */ /* 0x002fe20000800000 */
        /* <DEDUP_REMOVED lines=10> */
[----:B------:R-:W-:Y:S01]  /*4be0*/  FMUL.FTZ R85, R85, UR21 ;  /* 0x0000001555557c20 */ /* 0x000fe20008410000 */
[----:B------:R-:W-:Y:S01]  /*4bf0*/  FMNMX.FTZ R31, R136, R31, !PT ;  /* 0x0000001f881f7209 */ /* 0x000fe20007810000 */
[----:B------:R-:W2:Y:S01]  /*4c00*/  MUFU.TANH R120, R120 ;  /* 0x0000007800787308 */ /* 0x000ea20000002400 */
[----:B------:R-:W-:Y:S01]  /*4c10*/  ISETP.GT.AND P1, PT, R33, 0x10, PT ;  /* 0x000000102100780c */ /* 0x000fe20003f24270 */
[----:B------:R-:W-:Y:S01]  /*4c20*/  FMUL.FTZ R10, R35, UR21 ;  /* 0x00000015230a7c20 */ /* 0x000fe20008410000 */
[----:B-----5:R-:W-:Y:S01]  /*4c30*/  FSEL R132, R132, -INF , P2 ;  /* 0xff80000084847808 */ /* 0x020fe20001000000 */
[----:B------:R-:W-:Y:S01]  /*4c40*/  FMUL.FTZ R35, R66, UR21 ;  /* 0x0000001542237c20 */ /* 0x000fe20008410000 */
[----:B------:R-:W-:Y:S01]  /*4c50*/  FMNMX.FTZ R31, R138, R31, !PT ;  /* 0x0000001f8a1f7209 */ /* 0x000fe20007810000 */
[----:B------:R-:W3:Y:S01]  /*4c60*/  SHFL.IDX PT, R66, R123, 0x1, 0x1c1f ;  /* 0x003c1f007b427f89 */ /* 0x000ee200000e0000 */
[----:B------:R-:W-:Y:S01]  /*4c70*/  ISETP.GT.AND P2, PT, R33, 0x11, PT ;  /* 0x000000112100780c */ /* 0x000fe20003f44270 */
[----:B------:R-:W5:Y:S01]  /*4c80*/  MUFU.TANH R15, R15 ;  /* 0x0000000f000f7308 */ /* 0x000f620000002400 */
[----:B0-----:R-:W-:Y:S01]  /*4c90*/  FSEL R130, R130, -INF , P1 ;  /* 0xff80000082827808 */ /* 0x001fe20000800000 */
[----:B------:R-:W-:Y:S01]  /*4ca0*/  FMUL.FTZ R5, R26, UR21 ;  /* 0x000000151a057c20 */ /* 0x000fe20008410000 */
[----:B------:R-:W-:Y:S01]  /*4cb0*/  FMNMX.FTZ R31, R132, R31, !PT ;  /* 0x0000001f841f7209 */ /* 0x000fe20007810000 */
[----:B------:R-:W-:Y:S01]  /*4cc0*/  FMUL.FTZ R12, R39, UR21 ;  /* 0x00000015270c7c20 */ /* 0x000fe20008410000 */
[----:B------:R-:W-:Y:S01]  /*4cd0*/  ISETP.GT.AND P1, PT, R33, 0x18, PT ;  /* 0x000000182100780c */ /* 0x000fe20003f24270 */
[----:B------:R-:W-:Y:S01]  /*4ce0*/  FMUL.FTZ R28, R55, UR21 ;  /* 0x00000015371c7c20 */ /* 0x000fe20008410000 */
[----:B------:R-:W-:Y:S01]  /*4cf0*/  FSEL R128, R128, -INF , P2 ;  /* 0xff80000080807808 */ /* 0x000fe20001000000 */
[----:B------:R-:W0:Y:S01]  /*4d00*/  MUFU.TANH R24, R24 ;  /* 0x0000001800187308 */ /* 0x000e220000002400 */
[----:B------:R-:W-:Y:S01]  /*4d10*/  FMNMX.FTZ R31, R130, R31, !PT ;  /* 0x0000001f821f7209 */ /* 0x000fe20007810000 */
[----:B------:R-:W-:Y:S01]  /*4d20*/  FMUL.FTZ R39, R70, UR21 ;  /* 0x0000001546277c20 */ /* 0x000fe20008410000 */
[----:B------:R-:W-:Y:S01]  /*4d30*/  ISETP.GT.AND P2, PT, R33, 0x19, PT ;  /* 0x000000192100780c */ /* 0x000fe20003f44270 */
[----:B------:R-:W-:Y:S01]  /*4d40*/  FMUL.FTZ R14, R43, UR21 ;  /* 0x000000152b0e7c20 */ /* 0x000fe20008410000 */
[----:B----4-:R-:W-:Y:S01]  /*4d50*/  FSEL R126, R126, -INF , P1 ;  /* 0xff8000007e7e7808 */ /* 0x010fe20000800000 */
[----:B------:R-:W-:Y:S01]  /*4d60*/  FMUL.FTZ R43, R74, UR21 ;  /* 0x000000154a2b7c20 */ /* 0x000fe20008410000 */
[----:B------:R-:W-:Y:S01]  /*4d70*/  FMNMX.FTZ R31, R128, R31, !PT ;  /* 0x0000001f801f7209 */ /* 0x000fe20007810000 */
[----:B------:R-:W4:Y:S01]  /*4d80*/  MUFU.TANH R34, R34 ;  /* 0x0000002200227308 */ /* 0x000f220000002400 */
        /* <DEDUP_REMOVED lines=14> */
[----:B-----5:R-:W-:Y:S01]  /*4e70*/  FSEL R52, R15, -INF , P2 ;  /* 0xff8000000f347808 */ /* 0x020fe20001000000 */
[----:B------:R-:W2:Y:S01]  /*4e80*/  MUFU.TANH R32, R32 ;  /* 0x0000002000207308 */ /* 0x000ea20000002400 */
[----:B------:R-:W-:Y:S01]  /*4e90*/  FMNMX.FTZ R31, R120, R31, !PT ;  /* 0x0000001f781f7209 */ /* 0x000fe20007810000 */
[----:B------:R-:W-:Y:S01]  /*4ea0*/  FMUL.FTZ R37, R67, UR21 ;  /* 0x0000001543257c20 */ /* 0x000fe20008410000 */
[----:B------:R-:W-:Y:S01]  /*4eb0*/  ISETP.GT.AND P2, PT, R33, 0x29, PT ;  /* 0x000000292100780c */ /* 0x000fe20003f44270 */
[----:B------:R-:W-:Y:S01]  /*4ec0*/  FMUL.FTZ R41, R71, UR21 ;  /* 0x0000001547297c20 */ /* 0x000fe20008410000 */
[----:B0-----:R-:W-:Y:S01]  /*4ed0*/  FSEL R50, R24, -INF , P1 ;  /* 0xff80000018327808 */ /* 0x001fe20000800000 */
[----:B------:R-:W-:Y:S01]  /*4ee0*/  FMUL.FTZ R45, R75, UR21 ;  /* 0x000000154b2d7c20 */ /* 0x000fe20008410000 */
[----:B------:R-:W-:Y:S01]  /*4ef0*/  FMNMX.FTZ R31, R52, R31, !PT ;  /* 0x0000001f341f7209 */ /* 0x000fe20007810000 */
[----:B------:R-:W0:Y:S01]  /*4f00*/  MUFU.TANH R38, R38 ;  /* 0x0000002600267308 */ /* 0x000e220000002400 */
        /* <DEDUP_REMOVED lines=8> */
[----:B-1----:R-:W-:Y:S01]  /*4f90*/  FSEL R36, R36, -INF , P1 ;  /* 0xff80000024247808 */ /* 0x002fe20000800000 */
[----:B------:R-:W-:Y:S01]  /*4fa0*/  ULEA UR6, UR37, UR45, 0x3 ;  /* 0x0000002d25067291 */ /* 0x000fe2000f8e183f */
[----:B------:R-:W-:-:S02]  /*4fb0*/  FMNMX.FTZ R31, R34, R31, !PT ;  /* 0x0000001f221f7209 */ /* 0x000fc40007810000 */
[C---:B------:R-:W-:Y:S01]  /*4fc0*/  ISETP.GT.AND P1, PT, R33.reuse, 0x38, PT ;  /* 0x000000382100780c */ /* 0x040fe20003f24270 */
[----:B------:R-:W-:Y:S01]  /*4fd0*/  UIADD3 UR6, UR6, 0x16840, URZ ;  /* 0x0001684006067890 */ /* 0x000fe2000fffe03f */
[----:B--2---:R-:W-:Y:S01]  /*4fe0*/  FSEL R32, R32, -INF , P2 ;  /* 0xff80000020207808 */ /* 0x004fe20001000000 */
[----:B------:R-:W1:Y:S01]  /*4ff0*/  MUFU.TANH R42, R42 ;  /* 0x0000002a002a7308 */ /* 0x000e620000002400 */
[----:B------:R-:W-:Y:S01]  /*5000*/  FMNMX.FTZ R31, R36, R31, !PT ;  /* 0x0000001f241f7209 */ /* 0x000fe20007810000 */
[----:B------:R-:W-:Y:S01]  /*5010*/  UPRMT UR6, UR43, 0x654, UR6 ;  /* 0x000006542b067896 */ /* 0x000fe20008000006 */
[C---:B------:R-:W-:Y:S02]  /*5020*/  ISETP.GT.AND P2, PT, R33.reuse, 0x39, PT ;  /* 0x000000392100780c */ /* 0x040fe40003f44270 */
[----:B0-----:R-:W-:Y:S02]  /*5030*/  FSEL R38, R38, -INF , P1 ;  /* 0xff80000026267808 */ /* 0x001fe40000800000 */
[----:B------:R-:W-:Y:S01]  /*5040*/  FMNMX.FTZ R31, R32, R31, !PT ;  /* 0x0000001f201f7209 */ /* 0x000fe20007810000 */
[----:B------:R-:W0:Y:S01]  /*5050*/  MUFU.TANH R44, R44 ;  /* 0x0000002c002c7308 */ /* 0x000e220000002400 */
[----:B------:R-:W-:-:S02]  /*5060*/  ISETP.GT.AND P1, PT, R33, 0x40, PT ;  /* 0x000000402100780c */ /* 0x000fc40003f24270 */
[----:B----4-:R-:W-:Y:S01]  /*5070*/  FSEL R40, R40, -INF , P2 ;  /* 0xff80000028287808 */ /* 0x010fe20001000000 */
[----:B------:R-:W-:Y:S01]  /*5080*/  SYNCS.ARRIVE.TRANS64.RED.A1T0 RZ, [UR6], RZ ;  /* 0x000000ffffff79a7 */ /* 0x000fe20008100406 */
        /* <DEDUP_REMOVED lines=8> */
[----:B0-----:R-:W-:Y:S02]  /*5110*/  FSEL R44, R44, -INF , P2 ;  /* 0xff8000002c2c7808 */ /* 0x001fe40001000000 */
        /* <DEDUP_REMOVED lines=37> */
[----:B------:R-:W-:Y:S01]  /*5370*/  FMNMX.FTZ R15, R72, R31, !PT ;  /* 0x0000001f480f7209 */ /* 0x000fe20007810000 */
[----:B------:R-:W-:Y:S02]  /*5380*/  FMUL.FTZ R31, R62, UR21 ;  /* 0x000000153e1f7c20 */ /* 0x000fe40008410000 */
[----:B------:R-:W0:Y:S01]  /*5390*/  MUFU.TANH R81, R81 ;  /* 0x0000005100517308 */ /* 0x000e220000002400 */
[----:B--2---:R-:W-:Y:S02]  /*53a0*/  FSEL R76, R77, -INF , P2 ;  /* 0xff8000004d4c7808 */ /* 0x004fe40001000000 */
[----:B------:R-:W-:-:S02]  /*53b0*/  ISETP.GT.AND P2, PT, R33, 0x71, PT ;  /* 0x000000712100780c */ /* 0x000fc40003f44270 */
[----:B------:R-:W-:-:S03]  /*53c0*/  FMNMX.FTZ R15, R76, R15, !PT ;  /* 0x0000000f4c0f7209 */ /* 0x000fc60007810000 */
[----:B------:R-:W2:Y:S01]  /*53d0*/  MUFU.TANH R84, R84 ;  /* 0x0000005400547308 */ /* 0x000ea20000002400 */
[----:B-1----:R-:W-:Y:S02]  /*53e0*/  FSEL R62, R80, -INF , P1 ;  /* 0xff800000503e7808 */ /* 0x002fe40000800000 */
[----:B------:R-:W-:Y:S02]  /*53f0*/  ISETP.GT.AND P1, PT, R33, 0x78, PT ;  /* 0x000000782100780c */ /* 0x000fe40003f24270 */
[----:B------:R-:W-:-:S03]  /*5400*/  FMNMX.FTZ R15, R62, R15, !PT ;  /* 0x0000000f3e0f7209 */ /* 0x000fc60007810000 */
[----:B------:R-:W1:Y:S01]  /*5410*/  MUFU.TANH R85, R85 ;  /* 0x0000005500557308 */ /* 0x000e620000002400 */
[----:B0-----:R-:W-:Y:S02]  /*5420*/  FSEL R80, R81, -INF , P2 ;  /* 0xff80000051507808 */ /* 0x001fe40001000000 */
[----:B------:R-:W-:Y:S01]  /*5430*/  ISETP.GT.AND P2, PT, R33, 0x79, PT ;  /* 0x000000792100780c */ /* 0x000fe20003f44270 */
[----:B------:R-:W-:Y:S01]  /*5440*/  FMUL.FTZ R33, R63, UR21 ;  /* 0x000000153f217c20 */ /* 0x000fe20008410000 */
[----:B------:R-:W-:Y:S01]  /*5450*/  FMNMX.FTZ R15, R80, R15, !PT ;  /* 0x0000000f500f7209 */ /* 0x000fe20007810000 */
[----:B---3--:R-:W-:Y:S02]  /*5460*/  IMAD.IADD R63, R121, 0x1, R66 ;  /* 0x00000001793f7824 */ /* 0x008fe400078e0242 */
[----:B------:R-:W0:Y:S01]  /*5470*/  MUFU.TANH R5, R5 ;  /* 0x0000000500057308 */ /* 0x000e220000002400 */
[----:B--2---:R-:W-:Y:S02]  /*5480*/  FSEL R84, R84, -INF , P1 ;  /* 0xff80000054547808 */ /* 0x004fe40000800000 */
[----:B------:R-:W-:-:S02]  /*5490*/  ISETP.GT.AND P3, PT, R63, 0x1, PT ;  /* 0x000000013f00780c */ /* 0x000fc40003f64270 */
[----:B------:R-:W-:-:S03]  /*54a0*/  FMNMX.FTZ R15, R84, R15, !PT ;  /* 0x0000000f540f7209 */ /* 0x000fc60007810000 */
[----:B------:R-:W2:Y:S01]  /*54b0*/  MUFU.TANH R6, R6 ;  /* 0x0000000600067308 */ /* 0x000ea20000002400 */
[----:B-1----:R-:W-:Y:S02]  /*54c0*/  FSEL R122, R85, -INF , P2 ;  /* 0xff800000557a7808 */ /* 0x002fe40001000000 */
[----:B------:R-:W-:Y:S02]  /*54d0*/  ISETP.GT.AND P2, PT, R63, RZ, PT ;  /* 0x000000ff3f00720c */ /* 0x000fe40003f44270 */
[----:B------:R-:W-:-:S03]  /*54e0*/  FMNMX.FTZ R15, R122, R15, !PT ;  /* 0x0000000f7a0f7209 */ /* 0x000fc60007810000 */
[----:B------:R-:W1:Y:S01]  /*54f0*/  MUFU.TANH R7, R7 ;  /* 0x0000000700077308 */ /* 0x000e620000002400 */
[----:B0-----:R-:W-:Y:S01]  /*5500*/  FSEL R5, R5, -INF , P2 ;  /* 0xff80000005057808 */ /* 0x001fe20001000000 */
[----:B------:R-:W0:Y:S01]  /*5510*/  SHFL.BFLY PT, R24, R15, 0x2, 0x1f ;  /* 0x0c401f000f187f89 */ /* 0x000e2200000e0000 */
[----:B------:R-:W-:Y:S02]  /*5520*/  ISETP.GT.AND P2, PT, R63, 0x8, PT ;  /* 0x000000083f00780c */ /* 0x000fe40003f44270 */
[----:B------:R-:W-:-:S03]  /*5530*/  FMNMX.FTZ R65, R5, R4, !PT ;  /* 0x0000000405417209 */ /* 0x000fc60007810000 */
[----:B------:R-:W3:Y:S01]  /*5540*/  MUFU.TANH R8, R8 ;  /* 0x0000000800087308 */ /* 0x000ee20000002400 */
        /* <DEDUP_REMOVED lines=8> */
[----:B---3--:R-:W-:Y:S02]  /*55d0*/  FSEL R8, R8, -INF , P3 ;  /* 0xff80000008087808 */ /* 0x008fe40001800000 */
[----:B0-----:R-:W-:Y:S02]  /*55e0*/  FMNMX.FTZ R24, R15, R24, !PT ;  /* 0x000000180f187209 */ /* 0x001fe40007810000 */
[----:B------:R-:W0:Y:S01]  /*55f0*/  LDC R15, c[0x0][0x988] ;  /* 0x00026200ff0f7b82 */ /* 0x000e220000000800 */
[----:B------:R-:W-:Y:S02]  /*5600*/  ISETP.GT.AND P3, PT, R63, 0x11, PT ;  /* 0x000000113f00780c */ /* 0x000fe40003f64270 */
[----:B------:R-:W3:Y:S01]  /*5610*/  MUFU.TANH R11, R11 ;  /* 0x0000000b000b7308 */ /* 0x000ee20000002400 */
[----:B------:R-:W4:Y:S01]  /*5620*/  SHFL.BFLY PT, R55, R24, 0x1, 0x1f ;  /* 0x0c201f0018377f89 */ /* 0x000f2200000e0000 */
[----:B--2---:R-:W-:-:S02]  /*5630*/  FSEL R74, R9, -INF , P2 ;  /* 0xff800000094a7808 */ /* 0x004fc40001000000 */
[----:B------:R-:W-:Y:S02]  /*5640*/  FMNMX.FTZ R65, R8, R65, !PT ;  /* 0x0000004108417209 */ /* 0x000fe40007810000 */
[C---:B------:R-:W-:Y:S02]  /*5650*/  ISETP.GT.AND P2, PT, R63.reuse, 0x18, PT ;  /* 0x000000183f00780c */ /* 0x040fe40003f44270 */
[----:B------:R-:W2:Y:S01]  /*5660*/  MUFU.TANH R12, R12 ;  /* 0x0000000c000c7308 */ /* 0x000ea20000002400 */
[----:B-1----:R-:W-:Y:S02]  /*5670*/  FSEL R10, R10, -INF , P3 ;  /* 0xff8000000a0a7808 */ /* 0x002fe40001800000 */
[----:B------:R-:W-:Y:S02]  /*5680*/  FMNMX.FTZ R65, R74, R65, !PT ;  /* 0x000000414a417209 */ /* 0x000fe40007810000 */
[----:B------:R-:W-:Y:S02]  /*5690*/  ISETP.GT.AND P3, PT, R63, 0x19, PT ;  /* 0x000000193f00780c */ /* 0x000fe40003f64270 */
[----:B------:R-:W-:Y:S01]  /*56a0*/  FMNMX.FTZ R65, R10, R65, !PT ;  /* 0x000000410a417209 */ /* 0x000fe20007810000 */
[----:B------:R-:W1:Y:S01]  /*56b0*/  MUFU.TANH R13, R13 ;  /* 0x0000000d000d7308 */ /* 0x000e620000002400 */
        /* <DEDUP_REMOVED lines=9> */
[----:B-1----:R-:W-:Y:S01]  /*5750*/  FSEL R82, R13, -INF , P2 ;  /* 0xff8000000d527808 */ /* 0x002fe20001000000 */
[----:B0-----:R-:W-:Y:S01]  /*5760*/  FMUL.FTZ R55, R24, R15 ;  /* 0x0000000f18377220 */ /* 0x001fe20000410000 */
        /* <DEDUP_REMOVED lines=301> */
.L_x_2369:
        /* <DEDUP_REMOVED lines=78> */
.L_x_2359:
[----:B------:R-:W-:-:S13]  /*6f20*/  ISETP.LE.AND P1, PT, RZ, UR24, PT ;  /* 0x00000018ff007c0c */ /* 0x000fda000bf23270 */
[----:B------:R-:W-:Y:S05]  /*6f30*/  @!P1 BRA `(.L_x_2371) ;  /* 0x00000024003c9947 */ /* 0x000fea0003800000 */
[----:B------:R-:W-:Y:S01]  /*6f40*/  MOV R4, R6 ;  /* 0x0000000600047202 */ /* 0x000fe20000000f00 */
[----:B------:R-:W-:Y:S01]  /*6f50*/  IMAD.MOV.U32 R3, RZ, RZ, R24 ;  /* 0x000000ffff037224 */ /* 0x000fe200078e0018 */
[----:B------:R-:W-:Y:S01]  /*6f60*/  UMOV UR23, UR36 ;  /* 0x0000002400177c82 */ /* 0x000fe20008000000 */
[----:B------:R-:W-:Y:S01]  /*6f70*/  UMOV UR21, UR37 ;  /* 0x0000002500157c82 */ /* 0x000fe20008000000 */
[----:B------:R-:W-:-:S05]  /*6f80*/  ULDC UR22, c[0x0][0x9d8] ;  /* 0x0002760000167ab9 */ /* 0x000fca0000000800 */
.L_x_2382:
        /* <DEDUP_REMOVED lines=9> */
.L_x_2373:
[----:B------:R-:W-:Y:S01]  /*7020*/  ULEA UR6, UR37, UR45, 0x3 ;  /* 0x0000002d25067291 */ /* 0x000fe2000f8e183f */
[----:B------:R-:W-:-:S05]  /*7030*/  IMAD.U32 R5, RZ, RZ, UR36 ;  /* 0x00000024ff057e24 */ /* 0x000fca000f8e00ff */
[----:B------:R-:W-:-:S04]  /*7040*/  SHF.L.U32 R5, R5, 0x1f, RZ ;  /* 0x0000001f05057819 */ /* 0x000fc800000006ff */
[----:B------:R0:W1:Y:S01]  /*7050*/  SYNCS.PHASECHK.TRANS64.TRYWAIT P1, [UR6+0x16830], R5 ;  /* 0x01683005ff0075a7 */ /* 0x0000620008020146 */
[----:B------:R-:W-:Y:S05]  /*7060*/  @!P0 BRA `(.L_x_2374) ;  /* 0x0000000000048947 */ /* 0x000fea0003800000 */
[----:B------:R-:W-:Y:S01]  /*7070*/  BPT.TRAP 0x1 ;  /* 0x000000040000795c */ /* 0x000fe20000300000 */
.L_x_2374:
[----:B-1----:R-:W-:Y:S05]  /*7080*/  @P1 BRA `(.L_x_2372) ;  /* 0x0000000000081947 */ /* 0x002fea0003800000 */
[----:B------:R-:W1:Y:S02]  /*7090*/  SYNCS.PHASECHK.TRANS64.TRYWAIT P1, [UR6+0x16830], R5 ;  /* 0x01683005ff0075a7 */ /* 0x000e640008020146 */
[----:B-1----:R-:W-:Y:S05]  /*70a0*/  @!P1 BRA `(.L_x_2375) ;  /* 0x000000a000ac9947 */ /* 0x002fea0003800000 */
.L_x_2372:
        /* <DEDUP_REMOVED lines=25> */
.L_x_2377:
[----:B------:R-:W-:Y:S01]  /*7240*/  ULEA UR6, UR21, UR45, 0x3 ;  /* 0x0000002d15067291 */ /* 0x000fe2000f8e183f */
[----:B------:R-:W-:-:S05]  /*7250*/  IMAD.U32 R5, RZ, RZ, UR23 ;  /* 0x00000017ff057e24 */ /* 0x000fca000f8e00ff */
[----:B------:R-:W-:-:S04]  /*7260*/  SHF.L.U32 R5, R5, 0x1f, RZ ;  /* 0x0000001f05057819 */ /* 0x000fc800000006ff */
[----:B------:R0:W1:Y:S01]  /*7270*/  SYNCS.PHASECHK.TRANS64.TRYWAIT P1, [UR6+0x16850], R5 ;  /* 0x01685005ff0075a7 */ /* 0x0000620008020146 */
[----:B------:R-:W-:Y:S05]  /*7280*/  @!P0 BRA `(.L_x_2378) ;  /* 0x0000000000048947 */ /* 0x000fea0003800000 */
[----:B------:R-:W-:Y:S01]  /*7290*/  BPT.TRAP 0x1 ;  /* 0x000000040000795c */ /* 0x000fe20000300000 */
.L_x_2378:
[----:B-1----:R-:W-:Y:S05]  /*72a0*/  @P1 BRA `(.L_x_2376) ;  /* 0x0000000000081947 */ /* 0x002fea0003800000 */
[----:B------:R-:W1:Y:S02]  /*72b0*/  SYNCS.PHASECHK.TRANS64.TRYWAIT P1, [UR6+0x16850], R5 ;  /* 0x01685005ff0075a7 */ /* 0x000e640008020146 */
[----:B-1----:R-:W-:Y:S05]  /*72c0*/  @!P1 BRA `(.L_x_2379) ;  /* 0x000000a0003c9947 */ /* 0x002fea0003800000 */
.L_x_2376:
        /* <DEDUP_REMOVED lines=51> */
.L_x_2380:
        /* <DEDUP_REMOVED lines=407> */
.L_x_2381:
        /* <DEDUP_REMOVED lines=76> */
.L_x_2371:
[----:B------:R-:W-:Y:S06]  /*9430*/  BAR.ARV 0x8, 0x200 ;  /* 0x0208000000007b1d */ /* 0x000fec0000002000 */
[----:B------:R-:W-:Y:S05]  /*9440*/  @!P0 BRA `(.L_x_2383) ;  /* 0x0000000000048947 */ /* 0x000fea0003800000 */
[----:B------:R-:W-:Y:S01]  /*9450*/  BPT.TRAP 0x1 ;  /* 0x000000040000795c */ /* 0x000fe20000300000 */
.L_x_2383:
[----:B------:R-:W-:Y:S01]  /*9460*/  ULEA UR5, UR37, UR45, 0x3 ;  /* 0x0000002d25057291 */ /* 0x000fe2000f8e183f */
[----:B------:R-:W-:-:S05]  /*9470*/  IMAD.U32 R3, RZ, RZ, UR36 ;  /* 0x00000024ff037e24 */ /* 0x000fca000f8e00ff */
[----:B------:R-:W-:-:S04]  /*9480*/  SHF.L.U32 R3, R3, 0x1f, RZ ;  /* 0x0000001f03037819 */ /* 0x000fc800000006ff */
[----:B------:R0:W1:Y:S01]  /*9490*/  SYNCS.PHASECHK.TRANS64.TRYWAIT P1, [UR5+0x16850], R3 ;  /* 0x01685003ff0075a7 */ /* 0x0000620008020145 */
[----:B------:R-:W-:Y:S05]  /*94a0*/  @!P0 BRA `(.L_x_2384) ;  /* 0x0000000000048947 */ /* 0x000fea0003800000 */
[----:B------:R-:W-:Y:S01]  /*94b0*/  BPT.TRAP 0x1 ;  /* 0x000000040000795c */ /* 0x000fe20000300000 */
.L_x_2384:
[----:B-1----:R-:W-:Y:S05]  /*94c0*/  @P1 BRA `(.L_x_2385) ;  /* 0x0000000000081947 */ /* 0x002fea0003800000 */
[----:B------:R-:W1:Y:S02]  /*94d0*/  SYNCS.PHASECHK.TRANS64.TRYWAIT P1, [UR5+0x16850], R3 ;  /* 0x01685003ff0075a7 */ /* 0x000e640008020145 */
[----:B-1----:R-:W-:Y:S05]  /*94e0*/  @!P1 BRA `(.L_x_2386) ;  /* 0x0000007c00cc9947 */ /* 0x002fea0003800000 */
.L_x_2385:
        /* <DEDUP_REMOVED lines=71> */
.L_x_2387:
        /* <DEDUP_REMOVED lines=42> */
.L_x_2351:
        /* <DEDUP_REMOVED lines=24> */
[----:B------:R-:W1:Y:S01]  /*9d80*/  LDC R33, c[0x0][0xbe8] ;  /* 0x0002fa00ff217b82 */ /* 0x000e620000000800 */
[----:B------:R-:W-:Y:S01]  /*9d90*/  F2FP.F16.F32.PACK_AB R115, R119, R118 ;  /* 0x000000767773723e */ /* 0x000fe200000000ff */
[----:B------:R-:W-:-:S02]  /*9da0*/  UIADD3.X UR7, UR18, UR9, URZ, UP1, !UPT ;  /* 0x0000000912077290 */ /* 0x000fc40008ffe43f */
[----:B------:R-:W-:-:S04]  /*9db0*/  IMAD.U32 R24, RZ, RZ, UR4 ;  /* 0x00000004ff187e24 */ /* 0x000fc8000f8e00ff */
[----:B------:R-:W-:Y:S01]  /*9dc0*/  BAR.SYNC.DEFER_BLOCKING 0x1, 0x180 ;  /* 0x0046000000007b1d */ /* 0x000fe20000010000 */
[----:B------:R-:W-:Y:S01]  /*9dd0*/  IMAD.U32 R25, RZ, RZ, UR7 ;  /* 0x00000007ff197e24 */ /* 0x000fe2000f8e00ff */
[----:B------:R-:W-:-:S04]  /*9de0*/  USHF.R.S32.HI UR17, URZ, 0x1f, UR41 ;  /* 0x0000001f3f117899 */ /* 0x000fc80008011429 */
[----:B------:R-:W-:Y:S01]  /*9df0*/  ULDC.64 UR10, c[0x0][0xb90] ;  /* 0x0002e400000a7ab9 */ /* 0x000fe20000000a00 */
        /* <DEDUP_REMOVED lines=27> */
[----:B------:R-:W-:Y:S02]  /*9fb0*/  F2FP.F16.F32.PACK_AB R4, R89, R88 ;  /* 0x000000585904723e */ /* 0x000fe400000000ff */
[----:B------:R-:W-:-:S02]  /*9fc0*/  F2FP.F16.F32.PACK_AB R5, R91, R90 ;  /* 0x0000005a5b05723e */ /* 0x000fc400000000ff */
[----:B------:R-:W-:Y:S02]  /*9fd0*/  F2FP.F16.F32.PACK_AB R6, R93, R92 ;  /* 0x0000005c5d06723e */ /* 0x000fe400000000ff */
[----:B------:R-:W-:Y:S02]  /*9fe0*/  F2FP.F16.F32.PACK_AB R7, R95, R94 ;  /* 0x0000005e5f07723e */ /* 0x000fe400000000ff */
[----:B------:R-:W-:Y:S02]  /*9ff0*/  F2FP.F16.F32.PACK_AB R8, R97, R96 ;  /* 0x000000606108723e */ /* 0x000fe400000000ff */
[----:B------:R-:W-:Y:S01]  /*a000*/  F2FP.F16.F32.PACK_AB R9, R99, R98 ;  /* 0x000000626309723e */ /* 0x000fe200000000ff */
[----:B------:R-:W-:Y:S01]  /*a010*/  STSM.16.M88.4 [R32], R4 ;  /* 0x0000000420007844 */ /* 0x000fe20000000200 */
[----:B------:R-:W-:Y:S02]  /*a020*/  F2FP.F16.F32.PACK_AB R10, R101, R100 ;  /* 0x00000064650a723e */ /* 0x000fe400000000ff */
[----:B------:R-:W-:-:S02]  /*a030*/  F2FP.F16.F32.PACK_AB R11, R103, R102 ;  /* 0x00000066670b723e */ /* 0x000fc400000000ff */
[----:B------:R-:W-:-:S03]  /*a040*/  PLOP3.LUT P2, PT, PT, PT, UP0, 0x80, 0x0 ;  /* 0x000000000000781c */ /* 0x000fc60003f4f008 */
[----:B------:R0:W-:Y:S04]  /*a050*/  STSM.16.M88.4 [R30], R8 ;  /* 0x000000081e007844 */ /* 0x0001e80000000200 */
[----:B------:R2:W-:Y:S04]  /*a060*/  STSM.16.M88.4 [R29], R12 ;  /* 0x0000000c1d007844 */ /* 0x0005e80000000200 */
[----:B------:R2:W-:Y:S01]  /*a070*/  STSM.16.M88.4 [R28], R112 ;  /* 0x000000701c007844 */ /* 0x0005e20000000200 */
[----:B------:R-:W-:Y:S06]  /*a080*/  BAR.SYNC.DEFER_BLOCKING 0x1, 0x180 ;  /* 0x0046000000007b1d */ /* 0x000fec0000010000 */
[----:B------:R-:W3:Y:S01]  /*a090*/  @P2 LDG.E R26, desc[UR52][R24.64] ;  /* 0x00000034181a2981 */ /* 0x000ee2000c1e1900 */
[----:B-1----:R-:W-:Y:S01]  /*a0a0*/  ISETP.NE.AND P1, PT, R33, 0x1, PT ;  /* 0x000000012100780c */ /* 0x002fe20003f25270 */
[----:B------:R-:W-:Y:S01]  /*a0b0*/  UMOV UR4, URZ ;  /* 0x0000003f00047c82 */ /* 0x000fe20008000000 */
[----:B0-----:R-:W-:Y:S01]  /*a0c0*/  IADD3 R8, R17, UR42, RZ ;  /* 0x0000002a11087c10 */ /* 0x001fe2000fffe0ff */
[----:B------:R-:W-:-:S02]  /*a0d0*/  UIMAD UR7, UR17, UR10, URZ ;  /* 0x0000000a110772a4 */ /* 0x000fc4000f8e023f */
[----:B------:R-:W-:Y:S02]  /*a0e0*/  USEL UR40, UR40, URZ, !UP0 ;  /* 0x0000003f28287287 */ /* 0x000fe4000c000000 */
[----:B------:R-:W-:Y:S01]  /*a0f0*/  IMAD.MOV.U32 R4, RZ, RZ, R8 ;  /* 0x000000ffff047224 */ /* 0x000fe200078e0008 */
[----:B------:R-:W-:Y:S02]  /*a100*/  UIMAD UR7, UR41, UR11, UR7 ;  /* 0x0000000b290772a4 */ /* 0x000fe4000f8e0207 */
[----:B------:R-:W-:Y:S02]  /*a110*/  UISETP.NE.U32.AND UP1, UPT, UR12, URZ, UPT ;  /* 0x0000003f0c00728c */ /* 0x000fe4000bf25070 */
        /* <DEDUP_REMOVED lines=11> */
[----:B---3--:R-:W-:-:S13]  /*a1d0*/  @P2 R2UR UR4, R26 ;  /* 0x000000001a0422ca */ /* 0x008fda00000e0000 */
        /* <DEDUP_REMOVED lines=9> */
[----:B------:R-:W-:Y:S01]  /*a270*/  IMAD R8, R5, UR14, RZ ;  /* 0x0000000e05087c24 */ /* 0x000fe2000f8e02ff */
[----:B------:R-:W-:Y:S01]  /*a280*/  @UP0 UIADD3 UR10, UP1, UR16, UR12, URZ ;  /* 0x0000000c100a0290 */ /* 0x000fe2000ff3e03f */
[----:B------:R-:W-:Y:S01]  /*a290*/  IMAD.U32 R9, RZ, RZ, UR7 ;  /* 0x00000007ff097e24 */ /* 0x000fe2000f8e00ff */
[----:B------:R-:W-:-:S04]  /*a2a0*/  ULDC UR7, c[0x0][0xa88] ;  /* 0x0002a20000077ab9 */ /* 0x000fc80000000800 */
[----:B------:R-:W-:Y:S01]  /*a2b0*/  IADD3.X R5, R6, UR11, R9, P0, !PT ;  /* 0x0000000b06057c10 */ /* 0x000fe200087fe409 */
[----:B------:R-:W-:Y:S01]  /*a2c0*/  @UP0 UIADD3.X UR11, UR18, UR13, URZ, UP1, !UPT ;  /* 0x0000000d120b0290 */ /* 0x000fe20008ffe43f */
[C---:B------:R-:W-:Y:S01]  /*a2d0*/  IMAD R9, R7.reuse, UR15, R8 ;  /* 0x0000000f07097c24 */ /* 0x040fe2000f8e0208 */
[----:B------:R-:W-:Y:S01]  /*a2e0*/  MOV R8, UR10 ;  /* 0x0000000a00087c02 */ /* 0x000fe20008000f00 */
[----:B------:R-:W-:Y:S01]  /*a2f0*/  IMAD.U32 R6, RZ, RZ, UR7 ;  /* 0x00000007ff067e24 */ /* 0x000fe2000f8e00ff */
[----:B------:R-:W-:Y:S01]  /*a300*/  ULDC.64 UR12, c[0x0][0xb50] ;  /* 0x0002d400000c7ab9 */ /* 0x000fe20000000a00 */
[----:B------:R-:W-:-:S04]  /*a310*/  IMAD.WIDE.U32 R4, R7, UR14, R4 ;  /* 0x0000000e07047c25 */ /* 0x000fc8000f8e0004 */
[----:B------:R-:W-:Y:S01]  /*a320*/  IMAD.IADD R5, R5, 0x1, R9 ;  /* 0x0000000105057824 */ /* 0x000fe200078e0209 */
[----:B------:R-:W-:Y:S01]  /*a330*/  LEA R7, P0, R4, UR12, 0x2 ;  /* 0x0000000c04077c11 */ /* 0x000fe2000f8010ff */
[----:B------:R-:W-:-:S03]  /*a340*/  IMAD.U32 R9, RZ, RZ, UR11 ;  /* 0x0000000bff097e24 */ /* 0x000fc6000f8e00ff */
[----:B------:R-:W-:Y:S01]  /*a350*/  LEA.HI.X R10, R4, UR13, R5, 0x2, P0 ;  /* 0x0000000d040a7c11 */ /* 0x000fe200080f1405 */
[----:B------:R-:W-:Y:S01]  /*a360*/  IMAD R5, R22, 0x40, R19 ;  /* 0x0000004016057824 */ /* 0x000fe200078e0213 */
[----:B------:R2:W5:Y:S01]  /*a370*/  @P3 LDG.E R6, desc[UR52][R8.64] ;  /* 0x0000003408063981 */ /* 0x000562000c1e1900 */
[----:B------:R-:W-:Y:S06]  /*a380*/  @P3 BRA `(.L_x_2390) ;  /* 0x0000000000103947 */ /* 0x000fec0003800000 */
[----:B------:R-:W-:Y:S05]  /*a390*/  @!P2 BRA `(.L_x_2390) ;  /* 0x00000000000ca947 */ /* 0x000fea0003800000 */
[----:B--2---:R-:W2:Y:S04]  /*a3a0*/  LDG.E R9, desc[UR52][R24.64] ;  /* 0x0000003418097981 */ /* 0x004ea8000c1e1900 */
[----:B-----5:R-:W2:Y:S02]  /*a3b0*/  LDG.E R6, desc[UR52][R24.64+0x4] ;  /* 0x0000043418067981 */ /* 0x020ea4000c1e1900 */
[----:B--2---:R-:W-:-:S07]  /*a3c0*/  IMAD.IADD R6, R6, 0x1, -R9 ;  /* 0x0000000106067824 */ /* 0x004fce00078e0a09 */
.L_x_2390:
[----:B--2---:R-:W-:Y:S01]  /*a3d0*/  SHFL.IDX PT, R12, R7, RZ, 0x1c1f ;  /* 0x001c1fff070c7589 */ /* 0x004fe200000e0000 */
[----:B------:R-:W-:Y:S01]  /*a3e0*/  IMAD.WIDE R2, R5, 0x2, R2 ;  /* 0x0000000205027825 */ /* 0x000fe200078e0202 */
[----:B------:R-:W-:Y:S01]  /*a3f0*/  LOP3.LUT P0, RZ, R152, 0x3, RZ, 0xc0, !PT ;  /* 0x0000000398ff7812 */ /* 0x000fe2000780c0ff */
[----:B------:R-:W-:Y:S01]  /*a400*/  ULDC.64 UR10, c[0x0][0xaa0] ;  /* 0x0002a800000a7ab9 */ /* 0x000fe20000000a00 */
[----:B------:R-:W0:Y:S01]  /*a410*/  SHFL.IDX PT, R13, R10, RZ, 0x1c1f ;  /* 0x001c1fff0a0d7589 */ /* 0x000e2200000e0000 */
[----:B------:R-:W-:Y:S01]  /*a420*/  VIADD R8, R154, UR42 ;  /* 0x0000002a9a087c36 */ /* 0x000fe20008000000 */
[----:B------:R-:W-:Y:S01]  /*a430*/  IADD3 R9, P3, R2, 0x1800, RZ ;  /* 0x0000180002097810 */ /* 0x000fe20007f7e0ff */
[----:B-----5:R-:W-:Y:S01]  /*a440*/  IMAD R35, R6, R33, RZ ;  /* 0x0000002106237224 */ /* 0x020fe200078e02ff */
[----:B------:R-:W-:Y:S01]  /*a450*/  SHFL.IDX PT, R14, R7, 0x1, 0x1c1f ;  /* 0x003c1f00070e7f89 */ /* 0x000fe200000e0000 */
[----:B------:R-:W-:Y:S01]  /*a460*/  VIADD R4, R8, 0x8 ;  /* 0x0000000808047836 */ /* 0x000fe20000000000 */
[----:B------:R-:W-:-:S02]  /*a470*/  IADD3 R25, P4, R2, 0x3000, RZ ;  /* 0x0000300002197810 */ /* 0x000fc40007f9e0ff */
[----:B------:R-:W1:Y:S01]  /*a480*/  SHFL.IDX PT, R15, R10, 0x1, 0x1c1f ;  /* 0x003c1f000a0f7f89 */ /* 0x000e6200000e0000 */
[-C--:B------:R-:W-:Y:S02]  /*a490*/  ISETP.GE.OR P2, PT, R8, R35.reuse, P0 ;  /* 0x000000230800720c */ /* 0x080fe40000746670 */
[----:B------:R-:W-:Y:S02]  /*a4a0*/  LOP3.LUT R5, R2, 0x380, RZ, 0xc0, !PT ;  /* 0x0000038002057812 */ /* 0x000fe400078ec0ff */
[----:B------:R-:W-:Y:S02]  /*a4b0*/  LOP3.LUT R8, R9, 0x380, RZ, 0xc0, !PT ;  /* 0x0000038009087812 */ /* 0x000fe400078ec0ff */
[----:B------:R-:W-:Y:S02]  /*a4c0*/  ISETP.GE.OR P0, PT, R4, R35, P0 ;  /* 0x000000230400720c */ /* 0x000fe40000706670 */
[----:B------:R-:W-:Y:S02]  /*a4d0*/  LOP3.LUT R24, R25, 0x380, RZ, 0xc0, !PT ;  /* 0x0000038019187812 */ /* 0x000fe400078ec0ff */
[----:B------:R-:W-:-:S02]  /*a4e0*/  SHF.R.U64 R5, R5, 0x3, RZ ;  /* 0x0000000305057819 */ /* 0x000fc400000012ff */
[----:B------:R-:W-:Y:S02]  /*a4f0*/  SHF.R.U64 R8, R8, 0x3, RZ ;  /* 0x0000000308087819 */ /* 0x000fe400000012ff */
[----:B------:R-:W-:Y:S01]  /*a500*/  SHF.R.U64 R24, R24, 0x3, RZ ;  /* 0x0000000318187819 */ /* 0x000fe200000012ff */
[----:B0-----:R0:W-:Y:S01]  /*a510*/  @!P2 ST.E desc[UR52][R12.64], R21 ;  /* 0x000000150c00a985 */ /* 0x0011e2000c101934 */
[----:B------:R-:W-:Y:S01]  /*a520*/  LOP3.LUT R4, R5, R2, RZ, 0x3c, !PT ;  /* 0x0000000205047212 */ /* 0x000fe200078e3cff */
[--C-:B------:R-:W-:Y:S01]  /*a530*/  IMAD.MOV.U32 R5, RZ, RZ, R3.reuse ;  /* 0x000000ffff057224 */ /* 0x100fe200078e0003 */
[----:B------:R-:W-:Y:S02]  /*a540*/  LOP3.LUT R8, R8, R9, RZ, 0x3c, !PT ;  /* 0x0000000908087212 */ /* 0x000fe400078e3cff */
[----:B------:R-:W-:Y:S01]  /*a550*/  LOP3.LUT R24, R24, R25, RZ, 0x3c, !PT ;  /* 0x0000001918187212 */ /* 0x000fe200078e3cff */
[----:B------:R-:W-:Y:S01]  /*a560*/  IMAD.X R25, RZ, RZ, R3, P4 ;  /* 0x000000ffff197224 */ /* 0x000fe200020e0603 */
[----:B------:R-:W-:Y:S01]  /*a570*/  IADD3.X R9, RZ, R3, RZ, P3, !PT ;  /* 0x00000003ff097210 */ /* 0x000fe20001ffe4ff */
        /* <DEDUP_REMOVED lines=8> */
[----:B------:R-:W-:-:S04]  /*a600*/  SHF.R.U64 R2, R2, 0x3, RZ ;  /* 0x0000000302027819 */ /* 0x000fc800000012ff */
[----:B------:R-:W-:-:S03]  /*a610*/  LOP3.LUT R12, R2, R29, RZ, 0x3c, !PT ;  /* 0x0000001d020c7212 */ /* 0x000fc600078e3cff */
[----:B------:R-:W0:Y:S01]  /*a620*/  @P1 LDC R2, c[0x0][0xbec] ;  /* 0x0002fb00ff021b82 */ /* 0x000e220000000800 */
[----:B------:R-:W-:Y:S02]  /*a630*/  UIMAD UR7, UR9, UR10, URZ ;  /* 0x0000000a090772a4 */ /* 0x000fe4000f8e023f */
[----:B------:R-:W-:Y:S01]  /*a640*/  UIMAD.WIDE.U32 UR8, UR4, UR10, URZ ;  /* 0x0000000a040872a5 */ /* 0x000fe2000f8e003f */
[----:B-1----:R-:W-:Y:S01]  /*a650*/  IMAD R0, R18, 0x30, R22 ;  /* 0x0000003012007824 */ /* 0x002fe200078e0216 */
[----:B------:R-:W-:Y:S01]  /*a660*/  UIMAD UR7, UR4, UR11, UR7 ;  /* 0x0000000b040772a4 */ /* 0x000fe2000f8e0207 */
[----:B------:R-:W-:Y:S01]  /*a670*/  IADD3 R34, R22, UR42, RZ ;  /* 0x0000002a16227c10 */ /* 0x000fe2000fffe0ff */
[----:B------:R-:W5:Y:S01]  /*a680*/  LD.E.128 R12, desc[UR52][R12.64] ;  /* 0x000000340c0c7980 */ /* 0x000f62000c101d00 */
[----:B------:R-:W-:Y:S01]  /*a690*/  ULDC.64 UR10, c[0x0][0xae8] ;  /* 0x0002ba00000a7ab9 */ /* 0x000fe20000000a00 */
[----:B------:R-:W-:Y:S01]  /*a6a0*/  UIADD3 UR9, UR9, UR7, URZ ;  /* 0x0000000709097290 */ /* 0x000fe2000fffe03f */
[----:B------:R-:W-:Y:S01]  /*a6b0*/  VIADD R29, R0, UR42 ;  /* 0x0000002a001d7c36 */ /* 0x000fe20008000000 */
[----:B------:R-:W-:Y:S01]  /*a6c0*/  UIMAD UR4, UR17, UR10, URZ ;  /* 0x0000000a110472a4 */ /* 0x000fe2000f8e023f */
[----:B------:R-:W-:Y:S01]  /*a6d0*/  @!PT LDS RZ, [RZ] ;  /* 0x00000000fffff984 */ /* 0x000fe20000000800 */
[----:B------:R-:W-:Y:S01]  /*a6e0*/  @!PT LDS RZ, [RZ] ;  /* 0x00000000fffff984 */ /* 0x000fe20000000800 */
[----:B------:R-:W-:Y:S01]  /*a6f0*/  @!PT LDS RZ, [RZ] ;  /* 0x00000000fffff984 */ /* 0x000fe20000000800 */
[----:B------:R-:W-:Y:S01]  /*a700*/  @!PT LDS RZ, [RZ] ;  /* 0x00000000fffff984 */ /* 0x000fe20000000800 */
[----:B------:R1:W-:Y:S06]  /*a710*/  MEMBAR.ALL.CTA ;  /* 0x0000000000007992 */ /* 0x0003ec0000008000 */
[----:B-1----:R-:W1:Y:S01]  /*a720*/  FENCE.VIEW.ASYNC.S ;  /* 0x00000000000073c6 */ /* 0x002e620000000000 */
[----:B------:R-:W-:Y:S01]  /*a730*/  UIMAD.WIDE.U32 UR8, UR41, UR10, UR8 ;  /* 0x0000000a290872a5 */ /* 0x000fe2000f8e0008 */
[----:B------:R-:W-:Y:S01]  /*a740*/  IMAD.MOV.U32 R21, RZ, RZ, R29 ;  /* 0x000000ffff157224 */ /* 0x000fe200078e001d */
[----:B------:R-:W-:Y:S01]  /*a750*/  UIMAD UR4, UR41, UR11, UR4 ;  /* 0x0000000b290472a4 */ /* 0x000fe2000f8e0204 */
[----:B------:R-:W-:-:S02]  /*a760*/  VIADD R20, R20, 0x16820 ;  /* 0x0001682014147836 */ /* 0x000fc40000000000 */
[----:B------:R-:W-:Y:S01]  /*a770*/  ULDC.64 UR10, c[0x0][0xaf0] ;  /* 0x0002bc00000a7ab9 */ /* 0x000fe20000000a00 */
[----:B------:R-:W-:Y:S02]  /*a780*/  UIADD3 UR9, UR9, UR4, URZ ;  /* 0x0000000409097290 */ /* 0x000fe4000fffe03f */
[----:B------:R-:W-:Y:S02]  /*a790*/  UIMAD UR4, UR40, UR10, URZ ;  /* 0x0000000a280472a4 */ /* 0x000fe4000f8e023f */
[----:B------:R-:W-:Y:S01]  /*a7a0*/  UIMAD.WIDE.U32 UR8, UR39, UR10, UR8 ;  /* 0x0000000a270872a5 */ /* 0x000fe2000f8e0008 */
[----:B0-----:R-:W-:Y:S01]  /*a7b0*/  @P1 IMAD.HI.U32 R0, R29, R2, RZ ;  /* 0x000000021d001227 */ /* 0x001fe200078e00ff */
[----:B------:R-:W-:-:S03]  /*a7c0*/  UIMAD UR4, UR39, UR11, UR4 ;  /* 0x0000000b270472a4 */ /* 0x000fc6000f8e0204 */
[----:B------:R-:W-:Y:S01]  /*a7d0*/  ULDC.64 UR10, c[0x0][0xae0] ;  /* 0x0002b800000a7ab9 */ /* 0x000fe20000000a00 */
[----:B------:R-:W-:Y:S01]  /*a7e0*/  @P1 SHF.R.U32.HI R21, RZ, R3, R0 ;  /* 0x00000003ff151219 */ /* 0x000fe20000011600 */
[----:B------:R-:W-:Y:S02]  /*a7f0*/  UIADD3 UR4, UR9, UR4, URZ ;  /* 0x0000000409047290 */ /* 0x000fe4000fffe03f */
[----:B------:R-:W-:Y:S01]  /*a800*/  IMAD.U32 R3, RZ, RZ, UR9 ;  /* 0x00000009ff037e24 */ /* 0x000fe2000f8e00ff */
[----:B------:R-:W-:Y:S01]  /*a810*/  SHF.R.S32.HI R0, RZ, 0x1f, R21 ;  /* 0x0000001fff007819 */ /* 0x000fe20000011415 */
[----:B------:R-:W-:Y:S01]  /*a820*/  IMAD.U32 R2, RZ, RZ, UR8 ;  /* 0x00000008ff027e24 */ /* 0x000fe2000f8e00ff */
[----:B------:R-:W-:Y:S01]  /*a830*/  IADD3 R28, -R21, RZ, RZ ;  /* 0x000000ff151c7210 */ /* 0x000fe20007ffe1ff */
[----:B------:R-:W-:Y:S01]  /*a840*/  IMAD.U32 R3, RZ, RZ, UR4 ;  /* 0x00000004ff037e24 */ /* 0x000fe2000f8e00ff */
[----:B------:R-:W-:Y:S01]  /*a850*/  ULDC.64 UR8, c[0x0][0xad8] ;  /* 0x0002b60000087ab9 */ /* 0x000fe20000000a00 */
[----:B------:R-:W-:Y:S01]  /*a860*/  IMAD R0, R0, UR10, RZ ;  /* 0x0000000a00007c24 */ /* 0x000fe2000f8e02ff */
[----:B------:R-:W-:Y:S01]  /*a870*/  ULDC UR4, c[0x0][0xac8] ;  /* 0x0002b20000047ab9 */ /* 0x000fe20000000800 */
[----:B------:R-:W-:-:S02]  /*a880*/  IMAD R29, R33, R28, R29 ;  /* 0x0000001c211d7224 */ /* 0x000fc400078e021d */
[C---:B------:R-:W-:Y:S02]  /*a890*/  IMAD R33, R21.reuse, UR11, R0 ;  /* 0x0000000b15217c24 */ /* 0x040fe4000f8e0200 */
[----:B------:R-:W-:Y:S01]  /*a8a0*/  IMAD.WIDE.U32 R2, R21, UR10, R2 ;  /* 0x0000000a15027c25 */ /* 0x000fe2000f8e0002 */
[----:B------:R-:W-:-:S03]  /*a8b0*/  SHF.R.S32.HI R0, RZ, 0x1f, R29 ;  /* 0x0000001fff007819 */ /* 0x000fc6000001141d */
[----:B------:R-:W-:Y:S02]  /*a8c0*/  IMAD.IADD R3, R3, 0x1, R33 ;  /* 0x0000000103037824 */ /* 0x000fe400078e0221 */
[----:B------:R-:W-:Y:S02]  /*a8d0*/  IMAD R0, R0, UR8, RZ ;  /* 0x0000000800007c24 */ /* 0x000fe4000f8e02ff */
[----:B------:R-:W-:-:S04]  /*a8e0*/  IMAD.WIDE.U32 R2, R29, UR8, R2 ;  /* 0x000000081d027c25 */ /* 0x000fc8000f8e0002 */
[----:B------:R-:W-:Y:S01]  /*a8f0*/  IMAD R21, R29, UR9, R0 ;  /* 0x000000091d157c24 */ /* 0x000fe2000f8e0200 */
[----:B------:R-:W-:Y:S01]  /*a900*/  ULDC.64 UR8, c[0x0][0xa80] ;  /* 0x0002a00000087ab9 */ /* 0x000fe20000000a00 */
[----:B------:R-:W-:Y:S01]  /*a910*/  VIADD R0, R34, 0x30 ;  /* 0x0000003022007836 */ /* 0x000fe20000000000 */
[----:B------:R-:W-:Y:S01]  /*a920*/  LEA R30, P0, R2, UR8, 0x1 ;  /* 0x00000008021e7c11 */ /* 0x000fe2000f8008ff */
[----:B------:R-:W-:-:S04]  /*a930*/  IMAD.IADD R3, R3, 0x1, R21 ;  /* 0x0000000103037824 */ /* 0x000fc800078e0215 */
[----:B-1----:R-:W0:Y:S01]  /*a940*/  SHFL.IDX PT, R28, R30, RZ, 0x181f ;  /* 0x00181fff1e1c7589 */ /* 0x002e2200000e0000 */
[----:B------:R-:W-:Y:S01]  /*a950*/  LEA.HI.X R32, R2, UR9, R3, 0x1, P0 ;  /* 0x0000000902207c11 */ /* 0x000fe200080f0c03 */
[C---:B------:R-:W-:Y:S01]  /*a960*/  VIADD R2, R34.reuse, 0x60 ;  /* 0x0000006022027836 */ /* 0x040fe20000000000 */
[----:B------:R-:W-:Y:S01]  /*a970*/  ISETP.GE.AND P0, PT, R19, UR4, PT ;  /* 0x0000000413007c0c */ /* 0x000fe2000bf06270 */
[----:B------:R-:W1:Y:S03]  /*a980*/  SHFL.IDX PT, R36, R30, 0x1, 0x181f ;  /* 0x00381f001e247f89 */ /* 0x000e6600000e0000 */
        /* <DEDUP_REMOVED lines=9> */
[C---:B0-----:R-:W-:Y:S01]  /*aa20*/  @!P1 LEA R2, P4, R19.reuse, R28, 0x1 ;  /* 0x0000001c13029211 */ /* 0x041fe200078808ff */
[----:B------:R-:W-:Y:S02]  /*aa30*/  VIADD R0, R34, 0x90 ;  /* 0x0000009022007836 */ /* 0x000fe40000000000 */
[----:B------:R-:W0:Y:S01]  /*aa40*/  SHFL.IDX PT, R30, R30, 0x3, 0x181f ;  /* 0x00781f001e1e7f89 */ /* 0x000e2200000e0000 */
[C---:B-1----:R-:W-:Y:S02]  /*aa50*/  @!P2 LEA R20, P5, R19.reuse, R36, 0x1 ;  /* 0x000000241314a211 */ /* 0x042fe400078a08ff */
        /* <DEDUP_REMOVED lines=14> */
.L_x_2389:
        /* <DEDUP_REMOVED lines=8> */
[----:B------:R-:W-:Y:S01]  /*abc0*/  IMAD.U32 R2, RZ, RZ, UR8 ;  /* 0x00000008ff027e24 */ /* 0x000fe2000f8e00ff */
[----:B------:R-:W-:Y:S01]  /*abd0*/  MOV R3, UR9 ;  /* 0x0000000900037c02 */ /* 0x000fe20008000f00 */
[----:B------:R-:W-:Y:S02]  /*abe0*/  ULDC.64 UR8, c[0x0][0xc08] ;  /* 0x0003020000087ab9 */ /* 0x000fe40000000a00 */
[----:B------:R-:W-:-:S04]  /*abf0*/  UISETP.NE.U32.AND UP1, UPT, UR8, URZ, UPT ;  /* 0x0000003f0800728c */ /* 0x000fc8000bf25070 */
[----:B------:R-:W-:Y:S01]  /*ac00*/  UISETP.NE.AND.EX UP1, UPT, UR9, URZ, UPT, UP1 ;  /* 0x0000003f0900728c */ /* 0x000fe2000bf25310 */
[----:B------:R-:W2:Y:S01]  /*ac10*/  @P2 LDG.E R6, desc[UR52][R2.64] ;  /* 0x0000003402062981 */ /* 0x000ea2000c1e1900 */
[----:B------:R-:W-:-:S04]  /*ac20*/  IMAD.U32 R0, RZ, RZ, UR4 ;  /* 0x00000004ff007e24 */ /* 0x000fc8000f8e00ff */
        /* <DEDUP_REMOVED lines=18> */
.L_x_2392:
[----:B------:R-:W-:Y:S01]  /*ad50*/  USEL UR39, UR39, URZ, !UP0 ;  /* 0x0000003f27277287 */ /* 0x000fe2000c000000 */
[----:B------:R-:W-:Y:S01]  /*ad60*/  BSSY B1, `(.L_x_2393) ;  /* 0x000002c000017945 */ /* 0x000fe20003800000 */
[----:B------:R-:W-:-:S03]  /*ad70*/  USEL UR40, UR40, URZ, !UP0 ;  /* 0x0000003f28287287 */ /* 0x000fc6000c000000 */
[----:B------:R-:W-:Y:S09]  /*ad80*/  @P1 BRA `(.L_x_2394) ;  /* 0x0000000000a41947 */ /* 0x000ff20003800000 */
        /* <DEDUP_REMOVED lines=11> */
[----:B------:R-:W-:Y:S01]  /*ae40*/  MOV R2, R4 ;  /* 0x0000000400027202 */ /* 0x000fe20000000f00 */
        /* <DEDUP_REMOVED lines=29> */
.L_x_2394:
[----:B------:R-:W-:Y:S05]  /*b020*/  BSYNC B1 ;  /* 0x0000000000017941 */ /* 0x000fea0003800000 */
.L_x_2393:
[----:B0-----:R-:W0:Y:S01]  /*b030*/  @P0 LDC R3, c[0x0][0xbf0] ;  /* 0x0002fc00ff030b82 */ /* 0x001e220000000800 */
[----:B------:R-:W-:Y:S01]  /*b040*/  ULDC.64 UR12, c[0x0][0xaa0] ;  /* 0x0002a800000c7ab9 */ /* 0x000fe20000000a00 */
[----:B------:R-:W-:Y:S01]  /*b050*/  IMAD R2, R18, 0x30, R22 ;  /* 0x0000003012027824 */ /* 0x000fe200078e0216 */
[----:B------:R-:W-:Y:S01]  /*b060*/  UIMAD UR7, UR10, UR12, URZ ;  /* 0x0000000c0a0772a4 */ /* 0x000fe2000f8e023f */
[----:B------:R-:W-:Y:S01]  /*b070*/  IADD3 R20, R22, UR42, RZ ;  /* 0x0000002a16147c10 */ /* 0x000fe2000fffe0ff */
[----:B------:R-:W-:Y:S01]  /*b080*/  UIMAD.WIDE.U32 UR8, UR4, UR12, URZ ;  /* 0x0000000c040872a5 */ /* 0x000fe2000f8e003f */
[----:B------:R-:W-:Y:S01]  /*b090*/  VIADD R4, R2, UR42 ;  /* 0x0000002a02047c36 */ /* 0x000fe20008000000 */
[----:B------:R-:W-:Y:S01]  /*b0a0*/  UIMAD UR7, UR4, UR13, UR7 ;  /* 0x0000000d040772a4 */ /* 0x000fe2000f8e0207 */
[----:B-----5:R-:W-:Y:S02]  /*b0b0*/  IMAD R13, R0, R11, RZ ;  /* 0x0000000b000d7224 */ /* 0x020fe400078e02ff */
[----:B------:R-:W-:Y:S01]  /*b0c0*/  ULDC.64 UR12, c[0x0][0xae8] ;  /* 0x0002ba00000c7ab9 */ /* 0x000fe20000000a00 */
[----:B------:R-:W-:Y:S01]  /*b0d0*/  UIADD3 UR9, UR9, UR7, URZ ;  /* 0x0000000709097290 */ /* 0x000fe2000fffe03f */
[----:B------:R-:W-:Y:S01]  /*b0e0*/  @P0 IMAD.HI.U32 R2, R4, R9, RZ ;  /* 0x0000000904020227 */ /* 0x000fe200078e00ff */
[----:B------:R-:W-:Y:S01]  /*b0f0*/  UIMAD UR4, UR11, UR12, URZ ;  /* 0x0000000c0b0472a4 */ /* 0x000fe2000f8e023f */
[----:B------:R-:W-:Y:S01]  /*b100*/  MOV R5, R4 ;  /* 0x0000000400057202 */ /* 0x000fe20000000f00 */
[----:B------:R-:W-:Y:S01]  /*b110*/  UIMAD.WIDE.U32 UR8, UR41, UR12, UR8 ;  /* 0x0000000c290872a5 */ /* 0x000fe2000f8e0008 */
[----:B------:R-:W-:Y:S01]  /*b120*/  VIADD R0, R20, 0x30 ;  /* 0x0000003014007836 */ /* 0x000fe20000000000 */
[----:B------:R-:W-:Y:S01]  /*b130*/  UIMAD UR4, UR41, UR13, UR4 ;  /* 0x0000000d290472a4 */ /* 0x000fe2000f8e0204 */
[----:B------:R-:W-:-:S03]  /*b140*/  ULDC.64 UR10, c[0x0][0xaf0] ;  /* 0x0002bc00000a7ab9 */ /* 0x000fc60000000a00 */
[----:B------:R-:W-:Y:S02]  /*b150*/  UIADD3 UR9, UR9, UR4, URZ ;  /* 0x0000000409097290 */ /* 0x000fe4000fffe03f */
[----:B------:R-:W-:Y:S01]  /*b160*/  UIMAD UR4, UR40, UR10, URZ ;  /* 0x0000000a280472a4 */ /* 0x000fe2000f8e023f */
[----:B0-----:R-:W-:Y:S01]  /*b170*/  @P0 SHF.R.U32.HI R5, RZ, R3, R2 ;  /* 0x00000003ff050219 */ /* 0x001fe20000011602 */
        /* <DEDUP_REMOVED lines=51> */
.L_x_2391:
[----:B------:R-:W-:Y:S05]  /*b4b0*/  BSYNC B0 ;  /* 0x0000000000007941 */ /* 0x000fea0003800000 */
.L_x_2388:
[----:B------:R-:W-:Y:S02]  /*b4c0*/  ULDC UR4, c[0x0][0xc3c] ;  /* 0x00030f0000047ab9 */ /* 0x000fe40000000800 */
[----:B------:R-:W-:-:S13]  /*b4d0*/  ISETP.GE.AND P0, PT, R31, UR4, PT ;  /* 0x000000041f007c0c */ /* 0x000fda000bf06270 */
[----:B------:R-:W-:Y:S05]  /*b4e0*/  @!P0 BRA `(.L_x_2395) ;  /* 0xffffff5800088947 */ /* 0x000fea000383ffff */
[----:B------:R-:W-:Y:S05]  /*b4f0*/  EXIT ;  /* 0x000000000000794d */ /* 0x000fea0003800000 */
.L_x_2346:
        /* <DEDUP_REMOVED lines=18> */
.L_x_2396:
        /* <DEDUP_REMOVED lines=40> */
.L_x_2402:
        /* <DEDUP_REMOVED lines=12> */
.L_x_2401:
[----:B------:R-:W-:Y:S05]  /*b960*/  BSYNC B0 ;  /* 0x0000000000007941 */ /* 0x000fea0003800000 */
.L_x_2400:
        /* <DEDUP_REMOVED lines=20> */
.L_x_2398:
        /* <DEDUP_REMOVED lines=15> */
[----:B0-----:R-:W-:-:S06]  /*bba0*/  IADD3 R11, R10, 0xffffffe, RZ ;  /* 0x0ffffffe0a0b7810 */ /* 0x001fcc0007ffe0ff */
[----:B------:R0:W1:Y:S01]  /*bbb0*/  F2I.FTZ.U32.TRUNC.NTZ R3, R11 ;  /* 0x0000000b00037305 */ /* 0x000062000021f000 */
[----:B------:R-:W-:Y:S05]  /*bbc0*/  @!P0 BRA `(.L_x_2403) ;  /* 0x0000000000088947 */ /* 0x000fea0003800000 */
[----:B------:R-:W-:-:S05]  /*bbd0*/  VIADD R7, R15, 0xffffffff ;  /* 0xffffffff0f077836 */ /* 0x000fca0000000000 */
[----:B------:R2:W3:Y:S02]  /*bbe0*/  SHFL.IDX PT, R16, R6, R7, 0x1f ;  /* 0x00001f0706107589 */ /* 0x0004e400000e0000 */
.L_x_2403:
        /* <DEDUP_REMOVED lines=44> */
[-C--:B------:R-:W-:Y:S01]  /*beb0*/  @!P1 IADD3 R3, R3, -R8.reuse, RZ ;  /* 0x8000000803039210 */ /* 0x080fe20007ffe0ff */
        /* <DEDUP_REMOVED lines=11> */
[----:B------:R-:W-:-:S03]  /*bf70*/  IMAD R18, R2, R9, R3 ;  /* 0x0000000902127224 */ /* 0x000fc600078e0203 */
[----:B------:R-:W-:Y:S01]  /*bf80*/  IADD3 R17, R0, R17, RZ ;  /* 0x0000001100117210 */ /* 0x000fe20007ffe0ff */
[----:B------:R-:W-:Y:S06]  /*bf90*/  BRA `(.L_x_2404) ;  /* 0x0000000000147947 */ /* 0x000fec0003800000 */
.L_x_2399:
[----:B------:R-:W-:Y:S01]  /*bfa0*/  ULDC UR4, c[0x0][0xc3c] ;  /* 0x00030f0000047ab9 */ /* 0x000fe20000000800 */
[----:B------:R-:W-:Y:S02]  /*bfb0*/  IMAD.MOV.U32 R17, RZ, RZ, RZ ;  /* 0x000000ffff117224 */ /* 0x000fe400078e00ff */
[----:B------:R-:W-:Y:S02]  /*bfc0*/  IMAD.U32 R16, RZ, RZ, UR6 ;  /* 0x00000006ff107e24 */ /* 0x000fe4000f8e00ff */
[----:B------:R-:W-:Y:S02]  /*bfd0*/  IMAD.MOV.U32 R18, RZ, RZ, RZ ;  /* 0x000000ffff127224 */ /* 0x000fe400078e00ff */
[----:B------:R-:W-:-:S07]  /*bfe0*/  IMAD.U32 R19, RZ, RZ, UR4 ;  /* 0x00000004ff137e24 */ /* 0x000fce000f8e00ff */
.L_x_2404:
[----:B------:R-:W-:-:S13]  /*bff0*/  ISETP.NE.AND P0, PT, R5, RZ, PT ;  /* 0x000000ff0500720c */ /* 0x000fda0003f05270 */
[----:B------:R-:W0:Y:S01]  /*c000*/  @!P0 S2R R3, SR_CgaCtaId ;  /* 0x0000000000038919 */ /* 0x000e220000008800 */
[----:B------:R-:W-:-:S04]  /*c010*/  @!P0 MOV R0, 0x400 ;  /* 0x0000040000008802 */ /* 0x000fc80000000f00 */
[----:B0-----:R-:W-:-:S05]  /*c020*/  @!P0 LEA R0, R3, R0, 0x18 ;  /* 0x0000000003008211 */ /* 0x001fca00078ec0ff */
[----:B------:R0:W-:Y:S01]  /*c030*/  @!P0 STS.128 [R0+0x168d0], R16 ;  /* 0x0168d01000008388 */ /* 0x0001e20000000c00 */
[----:B------:R-:W-:Y:S06]  /*c040*/  BAR.ARV 0x5, 0x200 ;  /* 0x0148000000007b1d */ /* 0x000fec0000002000 */
.L_x_2397:
[----:B------:R2:W-:Y:S01]  /*c050*/  STL [R1+0x38], RZ ;  /* 0x000038ff01007387 */ /* 0x0005e20000100800 */
[----:B------:R-:W-:Y:S01]  /*c060*/  ULDC UR4, c[0x0][0xc3c] ;  /* 0x00030f0000047ab9 */ /* 0x000fe20000000800 */
[----:B------:R-:W-:Y:S01]  /*c070*/  IMAD.MOV.U32 R27, RZ, RZ, 0x1 ;  /* 0x00000001ff1b7424 */ /* 0x000fe200078e00ff */
[----:B-1----:R-:W-:Y:S02]  /*c080*/  ISETP.GE.AND P0, PT, R19, UR4, PT ;  /* 0x0000000413007c0c */ /* 0x002fe4000bf06270 */
[----:B------:R-:W-:-:S11]  /*c090*/  MOV R25, RZ ;  /* 0x000000ff00197202 */ /* 0x000fd60000000f00 */
        /* <DEDUP_REMOVED lines=21> */
[----:B------:R-:W-:Y:S02]  /*c1f0*/  LOP3.LUT R28, R28, 0x38, RZ, 0xc0, !PT ;  /* 0x000000381c1c7812 */ /* 0x000fe400078ec0ff */
[----:B------:R-:W-:-:S05]  /*c200*/  LEA R0, R0, R22, 0x1 ;  /* 0x0000001600007211 */ /* 0x000fca00078e08ff */
[----:B------:R3:W-:Y:S02]  /*c210*/  STL [R1+0x1c], R0 ;  /* 0x00001c0001007387 */ /* 0x0007e40000100800 */
.L_x_2466:
[----:B0-----:R-:W0:Y:S01]  /*c220*/  LDC.64 R2, c[0x0][0xc88] ;  /* 0x00032200ff027b82 */ /* 0x001e220000000a00 */
[----:B--2---:R-:W2:Y:S01]  /*c230*/  LDL.LU R6, [R1] ;  /* 0x0000000001067983 */ /* 0x004ea20000300800 */
        /* <DEDUP_REMOVED lines=8> */
[----:B---3--:R-:W-:-:S11]  /*c2c0*/  SHF.R.S32.HI R0, RZ, 0x1f, R29 ;  /* 0x0000001fff007819 */ /* 0x008fd6000001141d */
[C---:B------:R-:W-:Y:S01]  /*c2d0*/  @P0 LEA R2, P1, R29.reuse, UR4, 0x2 ;  /* 0x000000041d020c11 */ /* 0x040fe2000f8210ff */
[C---:B------:R-:W-:Y:S01]  /*c2e0*/  IMAD.SHL.U32 R23, R29.reuse, 0x4, RZ ;  /* 0x000000041d177824 */ /* 0x040fe200078e00ff */
[C-C-:B------:R-:W-:Y:S01]  /*c2f0*/  SHF.L.U64.HI R24, R29.reuse, 0x2, R0.reuse ;  /* 0x000000021d187819 */ /* 0x140fe20000010200 */
[----:B------:R0:W-:Y:S01]  /*c300*/  STL [R1+0x30], R0 ;  /* 0x0000300001007387 */ /* 0x0001e20000100800 */
[----:B------:R-:W-:Y:S01]  /*c310*/  @P0 LEA.HI.X R3, R29, UR5, R0, 0x2, P1 ;  /* 0x000000051d030c11 */ /* 0x000fe200088f1400 */
[----:B------:R-:W-:-:S04]  /*c320*/  ULDC.64 UR4, c[0x0][0xa00] ;  /* 0x0002800000047ab9 */ /* 0x000fc80000000a00 */
[----:B------:R1:W3:Y:S01]  /*c330*/  @P0 LDG.E R7, desc[UR52][R2.64] ;  /* 0x0000003402070981 */ /* 0x0002e2000c1e1900 */
[----:B------:R-:W-:Y:S02]  /*c340*/  ISETP.NE.U32.AND P0, PT, RZ, UR4, PT ;  /* 0x00000004ff007c0c */ /* 0x000fe4000bf05070 */
[----:B--2---:R-:W-:Y:S01]  /*c350*/  LOP3.LUT R6, R6, 0xffffffef, RZ, 0xc0, !PT ;  /* 0xffffffef06067812 */ /* 0x004fe200078ec0ff */
[----:B0-----:R-:W-:Y:S01]  /*c360*/  IMAD.MOV.U32 R0, RZ, RZ, RZ ;  /* 0x000000ffff007224 */ /* 0x001fe200078e00ff */
[----:B------:R-:W-:Y:S02]  /*c370*/  ISETP.NE.AND.EX P2, PT, RZ, UR5, PT, P0 ;  /* 0x00000005ff007c0c */ /* 0x000fe4000bf45300 */
[----:B------:R-:W-:Y:S02]  /*c380*/  ISETP.NE.U32.AND P0, PT, RZ, UR6, PT ;  /* 0x00000006ff007c0c */ /* 0x000fe4000bf05070 */
[----:B-1----:R-:W-:Y:S02]  /*c390*/  IADD3 R2, P1, R23, UR4, RZ ;  /* 0x0000000417027c10 */ /* 0x002fe4000ff3e0ff */
[----:B------:R-:W-:-:S02]  /*c3a0*/  ISETP.NE.AND.EX P0, PT, RZ, UR7, PT, P0 ;  /* 0x00000007ff007c0c */ /* 0x000fc4000bf05300 */
[----:B------:R-:W-:Y:S01]  /*c3b0*/  IADD3.X R3, R24, UR5, RZ, P1, !PT ;  /* 0x0000000518037c10 */ /* 0x000fe20008ffe4ff */
[----:B------:R-:W-:-:S04]  /*c3c0*/  ULDC.64 UR4, c[0x0][0x418] ;  /* 0x0001060000047ab9 */ /* 0x000fc80000000a00 */
[----:B------:R-:W-:Y:S01]  /*c3d0*/  @P2 LOP3.LUT R6, R6, 0x10, RZ, 0xfc, !PT ;  /* 0x0000001006062812 */ /* 0x000fe200078efcff */
[----:B------:R-:W2:Y:S05]  /*c3e0*/  @P2 LDG.E R0, desc[UR52][R2.64] ;  /* 0x0000003402002981 */ /* 0x000eaa000c1e1900 */
[----:B------:R-:W-:Y:S01]  /*c3f0*/  @P0 IADD3 R4, P1, R23, UR6, RZ ;  /* 0x0000000617040c10 */ /* 0x000fe2000ff3e0ff */
[----:B------:R-:W-:Y:S03]  /*c400*/  STL [R1], R6 ;  /* 0x0000000601007387 */ /* 0x000fe60000100800 */
[----:B------:R-:W-:-:S05]  /*c410*/  @P0 IADD3.X R5, R24, UR7, RZ, P1, !PT ;  /* 0x0000000718050c10 */ /* 0x000fca0008ffe4ff */
[----:B------:R-:W4:Y:S01]  /*c420*/  @P0 LDG.E R4, desc[UR52][R4.64] ;  /* 0x0000003404040981 */ /* 0x000f22000c1e1900 */
[----:B------:R-:W-:-:S03]  /*c430*/  UISETP.NE.U32.AND UP0, UPT, UR4, URZ, UPT ;  /* 0x0000003f0400728c */ /* 0x000fc6000bf05070 */
[----:B------:R-:W-:Y:S01]  /*c440*/  ULDC UR4, c[0x0][0x424] ;  /* 0x0001090000047ab9 */ /* 0x000fe20000000800 */
[----:B------:R-:W-:-:S03]  /*c450*/  UISETP.NE.AND.EX UP0, UPT, UR5, URZ, UPT, UP0 ;  /* 0x0000003f0500728c */ /* 0x000fc6000bf05300 */
[----:B------:R-:W-:Y:S01]  /*c460*/  ULDC UR5, c[0x0][0x2f0] ;  /* 0x0000bc0000057ab9 */ /* 0x000fe20000000800 */
[----:B------:R-:W-:-:S04]  /*c470*/  USEL UR4, UR4, 0x1, UP0 ;  /* 0x0000000104047887 */ /* 0x000fc80008000000 */
[----:B------:R-:W-:Y:S01]  /*c480*/  UIMAD UR4, UR4, UR5, URZ ;  /* 0x00000005040472a4 */ /* 0x000fe2000f8e023f */
[----:B--2---:R0:W-:Y:S04]  /*c490*/  STL [R1+0x20], R0 ;  /* 0x0000200001007387 */ /* 0x0041e80000100800 */
[----:B---3--:R1:W-:Y:S04]  /*c4a0*/  STL [R1+0x14], R7 ;  /* 0x0000140701007387 */ /* 0x0083e80000100800 */
[----:B----4-:R1:W-:Y:S01]  /*c4b0*/  @P0 STL [R1+0x2c], R4 ;  /* 0x00002c0401000387 */ /* 0x0103e20000100800 */
        /* <DEDUP_REMOVED lines=8> */
[----:B--2---:R-:W-:-:S05]  /*c540*/  IADD3 R2, -R5, R4, RZ ;  /* 0x0000000405027210 */ /* 0x004fca0007ffe1ff */
[----:B------:R2:W-:Y:S02]  /*c550*/  STL [R1+0x2c], R2 ;  /* 0x00002c0201007387 */ /* 0x0005e40000100800 */
.L_x_2406:
        /* <DEDUP_REMOVED lines=10> */
.L_x_2407:
        /* <DEDUP_REMOVED lines=8> */
[----:B--2---:R-:W-:-:S07]  /*c680*/  IMAD.IADD R0, R5, 0x1, -R0 ;  /* 0x0000000105007824 */ /* 0x004fce00078e0a00 */
.L_x_2408:
[----:B0-2---:R-:W-:Y:S01]  /*c690*/  IMAD.MOV.U32 R2, RZ, RZ, R6 ;  /* 0x000000ffff027224 */ /* 0x005fe200078e0006 */
[----:B------:R-:W0:Y:S01]  /*c6a0*/  LDC R3, c[0x0][0x448] ;  /* 0x00011200ff037b82 */ /* 0x000e220000000800 */
[----:B------:R-:W2:Y:S01]  /*c6b0*/  LDL R6, [R1+0x2c] ;  /* 0x00002c0001067983 */ /* 0x000ea20000100800 */
[----:B-----5:R-:W-:Y:S01]  /*c6c0*/  IMAD.IADD R5, R0, 0x1, -R7 ;  /* 0x0000000100057824 */ /* 0x020fe200078e0a07 */
[----:B------:R-:W-:Y:S01]  /*c6d0*/  BSSY B7, `(.L_x_2409) ;  /* 0x00003b4000077945 */ /* 0x000fe20003800000 */
[----:B------:R-:W-:Y:S02]  /*c6e0*/  LOP3.LUT R2, R2, 0xfffffff7, RZ, 0xc0, !PT ;  /* 0xfffffff702027812 */ /* 0x000fe400078ec0ff */
[----:B0-----:R-:W-:-:S13]  /*c6f0*/  ISETP.NE.AND P0, PT, R3, 0x1, PT ;  /* 0x000000010300780c */ /* 0x001fda0003f05270 */
[----:B------:R-:W0:Y:S01]  /*c700*/  @P0 LDC R4, c[0x0][0x44c] ;  /* 0x00011300ff040b82 */ /* 0x000e220000000800 */
[----:B------:R-:W-:-:S05]  /*c710*/  @P0 LOP3.LUT R2, R2, 0x8, RZ, 0xfc, !PT ;  /* 0x0000000802020812 */ /* 0x000fca00078efcff */
[----:B------:R1:W-:Y:S02]  /*c720*/  STL [R1], R2 ;  /* 0x0000000201007387 */ /* 0x0003e40000100800 */
[----:B------:R-:W3:Y:S02]  /*c730*/  @P0 LDC R3, c[0x0][0x450] ;  /* 0x00011400ff030b82 */ /* 0x000ee40000000800 */
[----:B------:R4:W-:Y:S01]  /*c740*/  STL [R1+0x10], R5 ;  /* 0x0000100501007387 */ /* 0x0009e20000100800 */
[----:B-1----:R-:W-:-:S04]  /*c750*/  IMAD R2, R17, 0xc0, RZ ;  /* 0x000000c011027824 */ /* 0x002fc800078e02ff */
[----:B------:R-:W-:-:S04]  /*c760*/  VIADD R2, R2, 0xbf ;  /* 0x000000bf02027836 */ /* 0x000fc80000000000 */
[----:B0-----:R-:W-:-:S05]  /*c770*/  @P0 IMAD.HI.U32 R4, R2, R4, RZ ;  /* 0x0000000402040227 */ /* 0x001fca00078e00ff */
[----:B---3--:R-:W-:Y:S02]  /*c780*/  @P0 SHF.R.U32.HI R2, RZ, R3, R4 ;  /* 0x00000003ff020219 */ /* 0x008fe40000011604 */
[----:B--2---:R-:W-:-:S04]  /*c790*/  IADD3 R0, R5, 0x80, -R6 ;  /* 0x0000008005007810 */ /* 0x004fc80007ffe806 */
[----:B------:R-:W-:-:S04]  /*c7a0*/  IADD3 R0, R0, R2, RZ ;  /* 0x0000000200007210 */ /* 0x000fc80007ffe0ff */
[----:B------:R-:W-:-:S04]  /*c7b0*/  SHF.R.S32.HI R2, RZ, 0x1f, R0 ;  /* 0x0000001fff027819 */ /* 0x000fc80000011400 */
[----:B------:R-:W-:Y:S01]  /*c7c0*/  LEA.HI R0, R2, R0, RZ, 0x7 ;  /* 0x0000000002007211 */ /* 0x000fe200078f38ff */
[----:B------:R-:W-:-:S03]  /*c7d0*/  VIADD R2, R5, 0x7f ;  /* 0x0000007f05027836 */ /* 0x000fc60000000000 */
[----:B------:R-:W-:Y:S02]  /*c7e0*/  SHF.R.S32.HI R0, RZ, 0x7, R0 ;  /* 0x00000007ff007819 */ /* 0x000fe40000011400 */
[----:B------:R-:W-:-:S04]  /*c7f0*/  SHF.R.S32.HI R3, RZ, 0x1f, R2 ;  /* 0x0000001fff037819 */ /* 0x000fc80000011402 */
[----:B------:R-:W-:-:S04]  /*c800*/  LEA.HI R2, R3, R2, RZ, 0x7 ;  /* 0x0000000203027211 */ /* 0x000fc800078f38ff */
[----:B------:R-:W-:-:S04]  /*c810*/  SHF.R.S32.HI R2, RZ, 0x7, R2 ;  /* 0x00000007ff027819 */ /* 0x000fc80000011402 */
[----:B------:R-:W-:-:S04]  /*c820*/  VIMNMX R4, R2, R0, PT ;  /* 0x0000000002047248 */ /* 0x000fc80003fe0100 */
[----:B------:R-:W-:Y:S01]  /*c830*/  ISETP.GT.AND P0, PT, R4, RZ, PT ;  /* 0x000000ff0400720c */ /* 0x000fe20003f04270 */
[----:B------:R4:W-:-:S12]  /*c840*/  STL [R1+0x28], R4 ;  /* 0x0000280401007387 */ /* 0x0009d80000100800 */
[----:B----4-:R-:W-:Y:S05]  /*c850*/  @P0 BRA `(.L_x_2410) ;  /* 0x0000000000440947 */ /* 0x010fea0003800000 */
        /* <DEDUP_REMOVED lines=17> */
.L_x_2410:
        /* <DEDUP_REMOVED lines=20> */
.L_x_2413:
[----:B------:R-:W-:Y:S05]  /*cab0*/  BSYNC B6 ;  /* 0x0000000000067941 */ /* 0x000fea0003800000 */
.L_x_2412:
        /* <DEDUP_REMOVED lines=20> */
.L_x_2416:
[----:B------:R0:W1:Y:S01]  /*cc00*/  LDC.64 R2, c[0x4][R26] ;  /* 0x010000001a027b82 */ /* 0x0000620000000a00 */
[----:B------:R-:W-:Y:S01]  /*cc10*/  ULDC.64 UR6, c[0x4][0x88] ;  /* 0x0100220000067ab9 */ /* 0x000fe20000000a00 */
[----:B------:R-:W-:Y:S01]  /*cc20*/  ULDC.64 UR8, c[0x4][0x90] ;  /* 0x0100240000087ab9 */ /* 0x000fe20000000a00 */
[----:B------:R-:W-:Y:S01]  /*cc30*/  ULDC.64 UR4, c[0x4][0x18] ;  /* 0x0100060000047ab9 */ /* 0x000fe20000000a00 */
        /* <DEDUP_REMOVED lines=8> */
[----:B0-----:R-:W-:-:S07]  /*ccc0*/  IMAD.MOV.U32 R12, RZ, RZ, 0x1 ;  /* 0x00000001ff0c7424 */ /* 0x001fce00078e00ff */
[----:B------:R-:W-:-:S07]  /*ccd0*/  LEPC R20, `(.L_x_2415) ;  /* 0x000000001014794e */ /* 0x000fce0000000000 */
[----:B-1----:R-:W-:Y:S05]  /*cce0*/  CALL.ABS.NOINC R2 ;  /* 0x0000000002007343 */ /* 0x002fea0003c00000 */
.L_x_2415:
[----:B------:R-:W-:Y:S05]  /*ccf0*/  BSYNC B6 ;  /* 0x0000000000067941 */ /* 0x000fea0003800000 */
.L_x_2414:
        /* <DEDUP_REMOVED lines=10> */
[----:B------:R-:W0:Y:S03]  /*cda0*/  S2R R0, SR_TID.X ;  /* 0x0000000000007919 */ /* 0x000e260000002100 */
[----:B------:R-:W-:Y:S01]  /*cdb0*/  @P0 IADD3.X R3, R24, UR5, RZ, P1, !PT ;  /* 0x0000000518030c10 */ /* 0x000fe20008ffe4ff */
[----:B------:R-:W4:Y:S04]  /*cdc0*/  LDL.LU R20, [R1] ;  /* 0x0000000001147983 */ /* 0x000f280000300800 */
[----:B--2---:R-:W2:Y:S01]  /*cdd0*/  @P0 LDG.E R21, desc[UR52][R2.64] ;  /* 0x0000003402150981 */ /* 0x004ea2000c1e1900 */
[----:B-1----:R-:W-:Y:S01]  /*cde0*/  ISETP.NE.AND P2, PT, R7, 0x1, PT ;  /* 0x000000010700780c */ /* 0x002fe20003f45270 */
[----:B0-----:R-:W-:Y:S01]  /*cdf0*/  IMAD.SHL.U32 R5, R5, 0x10, RZ ;  /* 0x0000001005057824 */ /* 0x001fe200078e00ff */
[----:B------:R-:W-:Y:S01]  /*ce00*/  LOP3.LUT R0, R0, 0x7f, RZ, 0xc0, !PT ;  /* 0x0000007f00007812 */ /* 0x000fe200078ec0ff */
[----:B---3--:R-:W-:-:S03]  /*ce10*/  VIADD R26, R26, 0xffffffff ;  /* 0xffffffff1a1a7836 */ /* 0x008fc60000000000 */
[----:B------:R-:W-:Y:S01]  /*ce20*/  SHF.R.U32.HI R0, RZ, 0x3, R0 ;  /* 0x00000003ff007819 */ /* 0x000fe20000011600 */
[----:B------:R-:W-:Y:S01]  /*ce30*/  IMAD.SHL.U32 R8, R26, 0x80, RZ ;  /* 0x000000801a087824 */ /* 0x000fe200078e00ff */
[----:B------:R-:W-:-:S04]  /*ce40*/  LOP3.LUT R5, R5, 0x70, RZ, 0xc0, !PT ;  /* 0x0000007005057812 */ /* 0x000fc800078ec0ff */
        /* <DEDUP_REMOVED lines=8> */
[----:B------:R-:W-:Y:S01]  /*ced0*/  IMAD.MOV.U32 R4, RZ, RZ, R5 ;  /* 0x000000ffff047224 */ /* 0x000fe200078e0005 */
[----:B-1----:R-:W-:Y:S02]  /*cee0*/  @P2 SHF.R.U32.HI R4, RZ, R0, R6 ;  /* 0x00000000ff042219 */ /* 0x002fe40000011606 */
[----:B------:R-:W-:Y:S02]  /*cef0*/  SHF.R.S32.HI R6, RZ, 0x1f, R21 ;  /* 0x0000001fff067819 */ /* 0x000fe40000011415 */
[----:B------:R-:W-:-:S05]  /*cf00*/  IADD3 R0, -R4, RZ, RZ ;  /* 0x000000ff04007210 */ /* 0x000fca0007ffe1ff */
[----:B------:R-:W-:Y:S01]  /*cf10*/  IMAD R0, R7, R0, R5 ;  /* 0x0000000007007224 */ /* 0x000fe200078e0205 */
[--C-:B------:R-:W-:Y:S01]  /*cf20*/  @!P0 SHF.R.S32.HI R5, RZ, 0x1f, R4.reuse ;  /* 0x0000001fff058819 */ /* 0x100fe20000011404 */
[-C--:B0-----:R-:W-:Y:S02]  /*cf30*/  @!P0 IMAD R7, R6, R2.reuse, RZ ;  /* 0x0000000206078224 */ /* 0x081fe400078e02ff */
[----:B------:R-:W-:-:S04]  /*cf40*/  @!P0 IMAD.WIDE.U32 R4, R21, R2, R4 ;  /* 0x0000000215048225 */ /* 0x000fc800078e0004 */
[----:B------:R-:W-:Y:S02]  /*cf50*/  @!P0 IMAD R7, R21, R3, R7 ;  /* 0x0000000315078224 */ /* 0x000fe400078e0207 */
[----:B------:R-:W0:Y:S01]  /*cf60*/  @!P0 LDC.64 R2, c[0x0][0x418] ;  /* 0x00010600ff028b82 */ /* 0x000e220000000a00 */
[----:B------:R0:W-:Y:S01]  /*cf70*/  STL [R1+0x18], R6 ;  /* 0x0000180601007387 */ /* 0x0001e20000100800 */
        /* <DEDUP_REMOVED lines=11> */
[----:B------:R0:W-:Y:S01]  /*d030*/  STL [R1], R20 ;  /* 0x0000001401007387 */ /* 0x0001e20000100800 */
[----:B------:R-:W-:-:S03]  /*d040*/  UMOV UR4, 0xffffffff ;  /* 0xffffffff00047882 */ /* 0x000fc60000000000 */
[----:B------:R-:W-:Y:S05]  /*d050*/  BRA.DIV UR4, `(.L_x_2417) ;  /* 0x0000004604087947 */ /* 0x000fea000b800000 */
.L_x_2483:
[----:B------:R-:W-:-:S05]  /*d060*/  SHF.R.S32.HI R9, RZ, 0x1f, R18 ;  /* 0x0000001fff097819 */ /* 0x000fca0000011412 */
[----:B------:R1:W-:Y:S01]  /*d070*/  STL [R1+0x8], R9 ;  /* 0x0000080901007387 */ /* 0x0003e20000100800 */
[----:B------:R-:W-:Y:S05]  /*d080*/  @!P2 BRA `(.L_x_2418) ;  /* 0x000000000004a947 */ /* 0x000fea0003800000 */
[----:B------:R-:W-:Y:S01]  /*d090*/  BPT.TRAP 0x1 ;  /* 0x000000040000795c */ /* 0x000fe20000300000 */
.L_x_2418:
        /* <DEDUP_REMOVED lines=18> */
[----:B------:R-:W-:Y:S02]  /*d1c0*/  LEA R23, P0, R4, UR4, 0x1 ;  /* 0x0000000404177c11 */ /* 0x000fe4000f8008ff */
[----:B------:R-:W-:Y:S01]  /*d1d0*/  IADD3 R24, R5, R3, RZ ;  /* 0x0000000305187210 */ /* 0x000fe20007ffe0ff */
[----:B------:R-:W-:-:S03]  /*d1e0*/  IMAD R3, R25, 0x8, R22 ;  /* 0x0000000819037824 */ /* 0x000fc600078e0216 */
[----:B------:R-:W-:Y:S02]  /*d1f0*/  LEA.HI.X R24, R4, UR5, R24, 0x1, P0 ;  /* 0x0000000504187c11 */ /* 0x000fe400080f0c18 */
[----:B------:R-:W-:-:S04]  /*d200*/  SHF.L.U32 R4, R27, 0x1f, RZ ;  /* 0x0000001f1b047819 */ /* 0x000fc800000006ff */
[----:B------:R-:W0:Y:S02]  /*d210*/  SYNCS.PHASECHK.TRANS64.TRYWAIT P0, [R3+URZ+0x16840], R4 ;  /* 0x01684004030075a7 */ /* 0x000e24000800017f */
[----:B0-----:R-:W-:Y:S05]  /*d220*/  @!P0 BRA `(.L_x_2420) ;  /* 0x0000004000c88947 */ /* 0x001fea0003800000 */
.L_x_2484:
[----:B------:R-:W-:Y:S05]  /*d230*/  BSYNC B0 ;  /* 0x0000000000007941 */ /* 0x000fea0003800000 */
.L_x_2419:
        /* <DEDUP_REMOVED lines=21> */
[----:B------:R-:W-:Y:S02]  /*d390*/  ULDC.64 UR4, c[0x0][0x2e8] ;  /* 0x0000ba0000047ab9 */ /* 0x000fe40000000a00 */
[----:B------:R-:W-:Y:S01]  /*d3a0*/  LEA R0, P0, R4, UR4, 0x1 ;  /* 0x0000000404007c11 */ /* 0x000fe2000f8008ff */
[----:B------:R-:W-:Y:S01]  /*d3b0*/  ULDC UR4, c[0x0][0x2f4] ;  /* 0x0000bd0000047ab9 */ /* 0x000fe20000000800 */
[----:B----4-:R-:W-:Y:S01]  /*d3c0*/  LOP3.LUT R9, R9, 0xfffffffe, RZ, 0xc0, !PT ;  /* 0xfffffffe09097812 */ /* 0x010fe200078ec0ff */
[----:B------:R-:W-:Y:S01]  /*d3d0*/  IMAD.IADD R2, R5, 0x1, R2 ;  /* 0x0000000105027824 */ /* 0x000fe200078e0202 */
[----:B------:R-:W-:Y:S01]  /*d3e0*/  ISETP.GE.AND P2, PT, R28, UR4, PT ;  /* 0x000000041c007c0c */ /* 0x000fe2000bf46270 */
[----:B------:R-:W-:-:S03]  /*d3f0*/  UMOV UR4, 0xffffffff ;  /* 0xffffffff00047882 */ /* 0x000fc60000000000 */
[----:B------:R-:W-:Y:S02]  /*d400*/  LEA.HI.X R2, R4, UR5, R2, 0x1, P0 ;  /* 0x0000000504027c11 */ /* 0x000fe400080f0c02 */
[----:B---3--:R-:W-:-:S04]  /*d410*/  IADD3 R4, -R10, R11, -R8 ;  /* 0x0000000b0a047210 */ /* 0x008fc80007ffe908 */
[----:B------:R-:W-:-:S03]  /*d420*/  ISETP.GE.AND P0, PT, R4, 0x1, PT ;  /* 0x000000010400780c */ /* 0x000fc60003f06270 */
[----:B------:R-:W-:-:S05]  /*d430*/  @P2 LOP3.LUT R9, R9, 0x1, RZ, 0xfc, !PT ;  /* 0x0000000109092812 */ /* 0x000fca00078efcff */
[----:B------:R1:W-:Y:S01]  /*d440*/  STL [R1], R9 ;  /* 0x0000000901007387 */ /* 0x0003e20000100800 */
[C---:B0-----:R-:W-:Y:S01]  /*d450*/  SHF.L.U32 R10, R12.reuse, 0x3, RZ ;  /* 0x000000030c0a7819 */ /* 0x041fe200000006ff */
        /* <DEDUP_REMOVED lines=78> */
.L_x_2502:
[----:B------:R-:W-:-:S13]  /*d940*/  ISETP.GE.AND P0, PT, R4, 0x71, PT ;  /* 0x000000710400780c */ /* 0x000fda0003f06270 */
[----:B0-----:R-:W-:Y:S01]  /*d950*/  @P0 LEA R6, P1, R28, R0, 0x1 ;  /* 0x000000001c060211 */ /* 0x001fe200078208ff */
        /* <DEDUP_REMOVED lines=8> */
.L_x_2422:
        /* <DEDUP_REMOVED lines=11> */
.L_x_2423:
[----:B------:R1:W5:Y:S01]  /*da90*/  LDL R0, [R1] ;  /* 0x0000000001007983 */ /* 0x0003620000100800 */
        /* <DEDUP_REMOVED lines=37> */
.L_x_2425:
[----:B------:R-:W-:Y:S05]  /*dcf0*/  BSYNC B6 ;  /* 0x0000000000067941 */ /* 0x000fea0003800000 */
.L_x_2424:
[----:B------:R-:W2:Y:S01]  /*dd00*/  LDL.LU R21, [R1+0x34] ;  /* 0x0000340001157983 */ /* 0x000ea20000300800 */
[----:B------:R-:W-:Y:S01]  /*dd10*/  ULDC.64 UR4, c[0x0][0x2d8] ;  /* 0x0000b60000047ab9 */ /* 0x000fe20000000a00 */
[----:B0-----:R-:W0:Y:S01]  /*dd20*/  LDC R4, c[0x0][0x448] ;  /* 0x00011200ff047b82 */ /* 0x001e220000000800 */
[----:B------:R-:W-:Y:S01]  /*dd30*/  ULDC.64 UR6, c[0x0][0x2c8] ;  /* 0x0000b20000067ab9 */ /* 0x000fe20000000a00 */
[----:B------:R-:W3:Y:S01]  /*dd40*/  LDL.LU R0, [R1+0x30] ;  /* 0x0000300001007983 */ /* 0x000ee20000300800 */
[----:B------:R-:W-:-:S03]  /*dd50*/  ULDC.64 UR8, c[0x0][0x280] ;  /* 0x0000a00000087ab9 */ /* 0x000fc60000000a00 */
[----:B------:R-:W3:Y:S02]  /*dd60*/  LDL.LU.64 R2, [R1+0x20] ;  /* 0x0000200001027983 */ /* 0x000ee40000300a00 */
[----:B------:R-:W1:Y:S02]  /*dd70*/  LDC R9, c[0x0][0x448] ;  /* 0x00011200ff097b82 */ /* 0x000e640000000800 */
[----:B------:R-:W4:Y:S04]  /*dd80*/  LDL R20, [R1+0x8] ;  /* 0x0000080001147983 */ /* 0x000f280000100800 */
[----:B------:R0:W5:Y:S02]  /*dd90*/  LDL R10, [R1+0x1c] ;  /* 0x00001c00010a7983 */ /* 0x0001640000100800 */
[----:B0-----:R-:W-:-:S13]  /*dda0*/  ISETP.NE.AND P6, PT, R4, 0x1, PT ;  /* 0x000000010400780c */ /* 0x001fda0003fc5270 */
[----:B------:R-:W0:Y:S08]  /*ddb0*/  @P6 LDC R5, c[0x0][0x44c] ;  /* 0x00011300ff056b82 */ /* 0x000e300000000800 */
[----:B------:R-:W1:Y:S08]  /*ddc0*/  @P6 LDC R4, c[0x0][0x450] ;  /* 0x00011400ff046b82 */ /* 0x000e700000000800 */
[----:B------:R-:W1:Y:S01]  /*ddd0*/  @P6 LDC R8, c[0x0][0x450] ;  /* 0x00011400ff086b82 */ /* 0x000e620000000800 */
[----:B---3--:R-:W-:Y:S01]  /*dde0*/  MOV R3, R0 ;  /* 0x0000000000037202 */ /* 0x008fe20000000f00 */
[----:B----4-:R-:W-:-:S02]  /*ddf0*/  IMAD R0, R20, UR4, RZ ;  /* 0x0000000414007c24 */ /* 0x010fc4000f8e02ff */
[C---:B------:R-:W-:Y:S01]  /*de00*/  IMAD.WIDE.U32 R2, R18.reuse, UR4, R2 ;  /* 0x0000000412027c25 */ /* 0x040fe2000f8e0002 */
[----:B------:R-:W3:Y:S03]  /*de10*/  S2R R20, SR_TID.X ;  /* 0x0000000000147919 */ /* 0x000ee60000002100 */
[----:B------:R-:W-:Y:S01]  /*de20*/  IMAD R0, R18, UR5, R0 ;  /* 0x0000000512007c24 */ /* 0x000fe2000f8e0200 */
[----:B------:R-:W-:-:S03]  /*de30*/  ULDC.64 UR4, c[0x0][0x2e0] ;  /* 0x0000b80000047ab9 */ /* 0x000fc60000000a00 */
[----:B------:R-:W-:Y:S02]  /*de40*/  IMAD.IADD R3, R3, 0x1, R0 ;  /* 0x0000000103037824 */ /* 0x000fe400078e0200 */
[----:B--2---:R-:W-:Y:S02]  /*de50*/  IMAD R0, R21, UR4, RZ ;  /* 0x0000000415007c24 */ /* 0x004fe4000f8e02ff */
[----:B------:R-:W2:Y:S01]  /*de60*/  S2R R21, SR_TID.X ;  /* 0x0000000000157919 */ /* 0x000ea20000002100 */
[----:B------:R-:W-:-:S04]  /*de70*/  IMAD.WIDE.U32 R2, R29, UR4, R2 ;  /* 0x000000041d027c25 */ /* 0x000fc8000f8e0002 */
[----:B------:R-:W-:Y:S01]  /*de80*/  IMAD R0, R29, UR5, R0 ;  /* 0x000000051d007c24 */ /* 0x000fe2000f8e0200 */
[----:B------:R-:W-:-:S03]  /*de90*/  ULDC.64 UR4, c[0x0][0x2d0] ;  /* 0x0000b40000047ab9 */ /* 0x000fc60000000a00 */
[----:B------:R-:W-:Y:S01]  /*dea0*/  IMAD.IADD R3, R3, 0x1, R0 ;  /* 0x0000000103037824 */ /* 0x000fe200078e0200 */
[----:B---3--:R-:W-:-:S04]  /*deb0*/  LOP3.LUT R20, R20, 0x7f, RZ, 0xc0, !PT ;  /* 0x0000007f14147812 */ /* 0x008fc800078ec0ff */
[----:B------:R-:W-:Y:S01]  /*dec0*/  SHF.R.U32.HI R20, RZ, 0x3, R20 ;  /* 0x00000003ff147819 */ /* 0x000fe20000011614 */
[----:B--2---:R-:W-:-:S05]  /*ded0*/  IMAD.SHL.U32 R21, R21, 0x10, RZ ;  /* 0x0000001015157824 */ /* 0x004fca00078e00ff */
[----:B------:R-:W-:-:S04]  /*dee0*/  LOP3.LUT R21, R21, 0x70, RZ, 0xc0, !PT ;  /* 0x0000007015157812 */ /* 0x000fc800078ec0ff */
[----:B------:R-:W-:Y:S02]  /*def0*/  LOP3.LUT R20, R20, R21, RZ, 0xfc, !PT ;  /* 0x0000001514147212 */ /* 0x000fe400078efcff */
[----:B------:R2:W5:Y:S03]  /*df00*/  LDL R21, [R1+0x2c] ;  /* 0x00002c0001157983 */ /* 0x0005660000100800 */
[----:B------:R-:W-:-:S04]  /*df10*/  IMAD R6, R17, 0xc0, R20 ;  /* 0x000000c011067824 */ /* 0x000fc800078e0214 */
[----:B0-----:R-:W-:-:S04]  /*df20*/  @P6 IMAD.HI.U32 R0, R6, R5, RZ ;  /* 0x0000000506006227 */ /* 0x001fc800078e00ff */
[----:B------:R-:W-:Y:S01]  /*df30*/  IMAD.MOV.U32 R5, RZ, RZ, R6 ;  /* 0x000000ffff057224 */ /* 0x000fe200078e0006 */
[----:B-1----:R-:W-:-:S04]  /*df40*/  @P6 SHF.R.U32.HI R5, RZ, R4, R0 ;  /* 0x00000004ff056219 */ /* 0x002fc80000011600 */
        /* <DEDUP_REMOVED lines=17> */
[----:B------:R-:W1:Y:S01]  /*e060*/  S2R R20, SR_TID.X ;  /* 0x0000000000147919 */ /* 0x000e620000002100 */
[----:B0-----:R-:W-:-:S05]  /*e070*/  @P6 IMAD.HI.U32 R7, R5, R7, RZ ;  /* 0x0000000705076227 */ /* 0x001fca00078e00ff */
[----:B------:R-:W-:-:S05]  /*e080*/  @P6 SHF.R.U32.HI R6, RZ, R8, R7 ;  /* 0x00000008ff066219 */ /* 0x000fca0000011607 */
[----:B------:R-:W-:-:S04]  /*e090*/  IMAD.MOV R7, RZ, RZ, -R6 ;  /* 0x000000ffff077224 */ /* 0x000fc800078e0a06 */
[----:B------:R-:W-:Y:S01]  /*e0a0*/  IMAD R5, R9, R7, R5 ;  /* 0x0000000709057224 */ /* 0x000fe200078e0205 */
[----:B------:R-:W-:Y:S01]  /*e0b0*/  SHF.R.S32.HI R7, RZ, 0x1f, R6 ;  /* 0x0000001fff077819 */ /* 0x000fe20000011406 */
[----:B------:R-:W-:-:S04]  /*e0c0*/  IMAD.WIDE.U32 R2, R6, UR4, R2 ;  /* 0x0000000406027c25 */ /* 0x000fc8000f8e0002 */
[----:B------:R-:W-:Y:S01]  /*e0d0*/  IMAD R7, R7, UR4, RZ ;  /* 0x0000000407077c24 */ /* 0x000fe2000f8e02ff */
[----:B------:R-:W-:-:S03]  /*e0e0*/  ULDC UR4, c[0x0][0x2b8] ;  /* 0x0000ae0000047ab9 */ /* 0x000fc60000000800 */
[----:B------:R-:W-:Y:S01]  /*e0f0*/  IMAD R7, R6, UR5, R7 ;  /* 0x0000000506077c24 */ /* 0x000fe2000f8e0207 */
[----:B------:R-:W-:-:S03]  /*e100*/  SHF.R.S32.HI R6, RZ, 0x1f, R5 ;  /* 0x0000001fff067819 */ /* 0x000fc60000011405 */
[----:B------:R-:W-:Y:S02]  /*e110*/  IMAD.IADD R3, R3, 0x1, R7 ;  /* 0x0000000103037824 */ /* 0x000fe400078e0207 */
[----:B------:R-:W-:Y:S02]  /*e120*/  IMAD R6, R6, UR6, RZ ;  /* 0x0000000606067c24 */ /* 0x000fe4000f8e02ff */
[----:B------:R-:W-:-:S04]  /*e130*/  IMAD.WIDE.U32 R2, R5, UR6, R2 ;  /* 0x0000000605027c25 */ /* 0x000fc8000f8e0002 */
[----:B------:R-:W-:Y:S01]  /*e140*/  IMAD R6, R5, UR7, R6 ;  /* 0x0000000705067c24 */ /* 0x000fe2000f8e0206 */
[----:B------:R-:W-:Y:S02]  /*e150*/  LEA R5, P1, R2, UR8, 0x1 ;  /* 0x0000000802057c11 */ /* 0x000fe4000f8208ff */
[----:B------:R-:W-:Y:S02]  /*e160*/  ISETP.GE.AND P0, PT, R28, UR4, PT ;  /* 0x000000041c007c0c */ /* 0x000fe4000bf06270 */
[----:B------:R-:W-:Y:S01]  /*e170*/  IADD3 R6, R3, R6, RZ ;  /* 0x0000000603067210 */ /* 0x000fe20007ffe0ff */
[----:B------:R-:W-:Y:S01]  /*e180*/  UMOV UR4, 0xffffffff ;  /* 0xffffffff00047882 */ /* 0x000fe20000000000 */
[----:B-1----:R-:W-:Y:S02]  /*e190*/  LOP3.LUT R20, R20, 0x7f, RZ, 0xc0, !PT ;  /* 0x0000007f14147812 */ /* 0x002fe400078ec0ff */
        /* <DEDUP_REMOVED lines=86> */
[----:B0-----:R-:W-:-:S04]  /*e700*/  @!P1 LEA R4, P3, R28, R4, 0x1 ;  /* 0x000000041c049211 */ /* 0x001fc800078608ff */
[----:B-1----:R-:W-:Y:S01]  /*e710*/  @!P1 MOV R6, R4 ;  /* 0x0000000400069202 */ /* 0x002fe20000000f00 */
        /* <DEDUP_REMOVED lines=21> */
.L_x_2527:
        /* <DEDUP_REMOVED lines=10> */
.L_x_2427:
        /* <DEDUP_REMOVED lines=20> */
.L_x_2528:
[----:B------:R-:W-:Y:S05]  /*ea50*/  BSYNC B0 ;  /* 0x0000000000007941 */ /* 0x000fea0003800000 */
.L_x_2428:
        /* <DEDUP_REMOVED lines=8> */
[----:B--2---:R-:W-:-:S09]  /*eae0*/  IADD3 R7, R0, -0x2, RZ ;  /* 0xfffffffe00077810 */ /* 0x004fd20007ffe0ff */
.L_x_2444:
        /* <DEDUP_REMOVED lines=14> */
[----:B------:R-:W-:Y:S01]  /*ebd0*/  ULDC UR4, c[0x0][0x430] ;  /* 0x00010c0000047ab9 */ /* 0x000fe20000000800 */
[----:B--2---:R-:W-:-:S05]  /*ebe0*/  IADD3 R3, R2, R3, R9 ;  /* 0x0000000302037210 */ /* 0x004fca0007ffe009 */
[----:B0-----:R-:W-:Y:S01]  /*ebf0*/  @P0 IMAD.HI.U32 R4, R3, R4, RZ ;  /* 0x0000000403040227 */ /* 0x001fe200078e00ff */
[----:B------:R-:W-:-:S04]  /*ec00*/  MOV R2, R3 ;  /* 0x0000000300027202 */ /* 0x000fc80000000f00 */
        /* <DEDUP_REMOVED lines=24> */
.L_x_2432:
[----:B------:R-:W-:Y:S01]  /*ed90*/  LEA R5, R25, R22, 0x3 ;  /* 0x0000001619057211 */ /* 0x000fe200078e18ff */
[----:B------:R-:W-:Y:S01]  /*eda0*/  BSSY B1, `(.L_x_2433) ;  /* 0x0000004000017945 */ /* 0x000fe20003800000 */
[----:B------:R-:W-:-:S04]  /*edb0*/  SHF.L.U32 R2, R27, 0x1f, RZ ;  /* 0x0000001f1b027819 */ /* 0x000fc800000006ff */
[----:B------:R-:W0:Y:S02]  /*edc0*/  SYNCS.PHASECHK.TRANS64.TRYWAIT P0, [R5+URZ+0x16840], R2 ;  /* 0x01684002050075a7 */ /* 0x000e24000800017f */
[----:B0-----:R-:W-:Y:S05]  /*edd0*/  @!P0 BRA `(.L_x_2434) ;  /* 0x0000004000988947 */ /* 0x001fea0003800000 */
.L_x_2529:
[----:B------:R-:W-:Y:S05]  /*ede0*/  BSYNC B1 ;  /* 0x0000000000017941 */ /* 0x000fea0003800000 */
.L_x_2433:
        /* <DEDUP_REMOVED lines=28> */
[----:B------:R-:W-:Y:S02]  /*efb0*/  LEA.HI.X R10, R2, UR5, R7, 0x1, P0 ;  /* 0x00000005020a7c11 */ /* 0x000fe400080f0c07 */
[----:B------:R-:W-:Y:S01]  /*efc0*/  LEA R8, R25, R8, 0xd ;  /* 0x0000000819087211 */ /* 0x000fe200078e68ff */
        /* <DEDUP_REMOVED lines=41> */
.L_x_2547:
        /* <DEDUP_REMOVED lines=8> */
.L_x_2436:
        /* <DEDUP_REMOVED lines=11> */
.L_x_2437:
[----:B------:R1:W-:Y:S01]  /*f390*/  SYNCS.ARRIVE.TRANS64.A1T0 RZ, [R5+URZ+0x16830], RZ ;  /* 0x016830ff05ff79a7 */ /* 0x0003e2000810003f */
[----:B------:R-:W-:Y:S05]  /*f3a0*/  @!P3 BRA `(.L_x_2438) ;  /* 0x000000000004b947 */ /* 0x000fea0003800000 */
[----:B------:R-:W-:Y:S01]  /*f3b0*/  BPT.TRAP 0x1 ;  /* 0x000000040000795c */ /* 0x000fe20000300000 */
.L_x_2438:
[----:B------:R-:W-:Y:S01]  /*f3c0*/  SHF.L.U32 R2, R17, 0x1f, RZ ;  /* 0x0000001f11027819 */ /* 0x000fe200000006ff */
[----:B------:R-:W-:Y:S01]  /*f3d0*/  BSSY B1, `(.L_x_2439) ;  /* 0x0000004000017945 */ /* 0x000fe20003800000 */
[----:B-1----:R-:W-:-:S04]  /*f3e0*/  LEA R5, R6, R22, 0x3 ;  /* 0x0000001606057211 */ /* 0x002fc800078e18ff */
[----:B------:R-:W1:Y:S02]  /*f3f0*/  SYNCS.PHASECHK.TRANS64.TRYWAIT P0, [R5+URZ+0x16860], R2 ;  /* 0x01686002050075a7 */ /* 0x000e64000800017f */
[----:B-1----:R-:W-:Y:S05]  /*f400*/  @!P0 BRA `(.L_x_2440) ;  /* 0x0000004400508947 */ /* 0x002fea0003800000 */
.L_x_2548:
[----:B------:R-:W-:Y:S05]  /*f410*/  BSYNC B1 ;  /* 0x0000000000017941 */ /* 0x000fea0003800000 */
.L_x_2439:
        /* <DEDUP_REMOVED lines=15> */
[----:B------:R-:W-:Y:S02]  /*f510*/  ISETP.LT.OR P0, PT, R8, 0x1, P1 ;  /* 0x000000010800780c */ /* 0x000fe40000f01670 */
[----:B------:R-:W-:Y:S01]  /*f520*/  LEA R6, R6, R22, 0x1 ;  /* 0x0000001606067211 */ /* 0x000fe200078e08ff */
        /* <DEDUP_REMOVED lines=43> */
.L_x_2566:
        /* <DEDUP_REMOVED lines=28> */
.L_x_2442:
        /* <DEDUP_REMOVED lines=11> */
.L_x_2443:
[C---:B------:R-:W-:Y:S01]  /*fa50*/  ISETP.GT.AND P0, PT, R26.reuse, RZ, PT ;  /* 0x000000ff1a00720c */ /* 0x040fe20003f04270 */
[----:B------:R1:W-:Y:S01]  /*fa60*/  SYNCS.ARRIVE.TRANS64.A1T0 RZ, [R5+URZ+0x16850], RZ ;  /* 0x016850ff05ff79a7 */ /* 0x0003e2000810003f */
[----:B------:R-:W-:Y:S01]  /*fa70*/  IADD3 R7, R26, -0x1, RZ ;  /* 0xffffffff1a077810 */ /* 0x000fe20007ffe0ff */
[----:B------:R-:W-:Y:S02]  /*fa80*/  IMAD.MOV.U32 R17, RZ, RZ, R27 ;  /* 0x000000ffff117224 */ /* 0x000fe400078e001b */
[----:B------:R-:W-:Y:S02]  /*fa90*/  IMAD.MOV.U32 R6, RZ, RZ, R25 ;  /* 0x000000ffff067224 */ /* 0x000fe400078e0019 */
[----:B------:R-:W-:-:S06]  /*faa0*/  IMAD.MOV.U32 R29, RZ, RZ, R26 ;  /* 0x000000ffff1d7224 */ /* 0x000fcc00078e001a */
[----:B-1----:R-:W-:Y:S05]  /*fab0*/  @P0 BRA `(.L_x_2444) ;  /* 0xfffffff0000c0947 */ /* 0x002fea000383ffff */
.L_x_2431:
[----:B------:R-:W-:Y:S05]  /*fac0*/  BSYNC B0 ;  /* 0x0000000000007941 */ /* 0x000fea0003800000 */
.L_x_2430:
        /* <DEDUP_REMOVED lines=17> */
.L_x_2446:
[----:B------:R-:W-:Y:S05]  /*fbe0*/  BSYNC B0 ;  /* 0x0000000000007941 */ /* 0x000fea0003800000 */
.L_x_2445:
[----:B------:R-:W-:-:S05]  /*fbf0*/  IMAD.U32 R0, RZ, RZ, UR36 ;  /* 0x00000024ff007e24 */ /* 0x000fca000f8e00ff */
[----:B------:R-:W-:-:S13]  /*fc00*/  ISETP.NE.AND P0, PT, R0, 0x3, PT ;  /* 0x000000030000780c */ /* 0x000fda0003f05270 */
[----:B------:R-:W-:Y:S05]  /*fc10*/  @!P0 BRA `(.L_x_2447) ;  /* 0x0000000000048947 */ /* 0x000fea0003800000 */
[----:B------:R-:W-:Y:S01]  /*fc20*/  BPT.TRAP 0x1 ;  /* 0x000000040000795c */ /* 0x000fe20000300000 */
.L_x_2447:
[----:B------:R-:W2:Y:S01]  /*fc30*/  LDL.LU R2, [R1+0x10] ;  /* 0x0000100001027983 */ /* 0x000ea20000300800 */
[----:B------:R-:W-:Y:S01]  /*fc40*/  IMAD R0, R25, 0x8, R22 ;  /* 0x0000000819007824 */ /* 0x000fe200078e0216 */
[----:B0-----:R-:W-:Y:S01]  /*fc50*/  SHF.L.U32 R3, R27, 0x1f, RZ ;  /* 0x0000001f1b037819 */ /* 0x001fe200000006ff */
[----:B------:R-:W-:Y:S03]  /*fc60*/  BSSY B0, `(.L_x_2448) ;  /* 0x0000004000007945 */ /* 0x000fe60003800000 */
[----:B------:R-:W0:Y:S01]  /*fc70*/  SYNCS.PHASECHK.TRANS64.TRYWAIT P0, [R0+URZ+0x16860], R3 ;  /* 0x01686003000075a7 */ /* 0x000e22000800017f */
[----:B--2---:R-:W-:Y:S01]  /*fc80*/  IMAD R6, R26, -0x80, R2 ;  /* 0xffffff801a067824 */ /* 0x004fe200078e0202 */
[----:B0-----:R-:W-:Y:S06]  /*fc90*/  @!P0 BRA `(.L_x_2449) ;  /* 0x0000004400888947 */ /* 0x001fec0003800000 */
.L_x_2567:
[----:B------:R-:W-:Y:S05]  /*fca0*/  BSYNC B0 ;  /* 0x0000000000007941 */ /* 0x000fea0003800000 */
.L_x_2448:
[----:B------:R-:W1:Y:S01]  /*fcb0*/  S2R R7, SR_TID.X ;  /* 0x0000000000077919 */ /* 0x000e620000002100 */
[----:B------:R-:W-:Y:S02]  /*fcc0*/  ULDC UR4, c[0x0][0x2f4] ;  /* 0x0000bd0000047ab9 */ /* 0x000fe40000000800 */
[----:B------:R-:W-:Y:S01]  /*fcd0*/  ISETP.GE.AND P0, PT, R28, UR4, PT ;  /* 0x000000041c007c0c */ /* 0x000fe2000bf06270 */
[----:B------:R-:W-:Y:S01]  /*fce0*/  UMOV UR4, 0xffffffff ;  /* 0xffffffff00047882 */ /* 0x000fe20000000000 */
[C---:B-1----:R-:W-:Y:S01]  /*fcf0*/  IMAD.SHL.U32 R2, R7.reuse, 0x8, RZ ;  /* 0x0000000807027824 */ /* 0x042fe200078e00ff */
[C---:B------:R-:W-:Y:S02]  /*fd00*/  SHF.L.U32 R4, R7.reuse, 0x3, RZ ;  /* 0x0000000307047819 */ /* 0x040fe400000006ff */
[----:B------:R-:W-:Y:S02]  /*fd10*/  LOP3.LUT R5, R7, 0x7f, RZ, 0xc0, !PT ;  /* 0x0000007f07057812 */ /* 0x000fe400078ec0ff */
[----:B------:R-:W-:-:S02]  /*fd20*/  LOP3.LUT R2, R2, 0x1f8, RZ, 0xc0, !PT ;  /* 0x000001f802027812 */ /* 0x000fc400078ec0ff */
        /* <DEDUP_REMOVED lines=49> */
[----:B------:R0:W1:Y:S02]  /*10040*/  SHFL.IDX PT, R14, R23, 0x7, 0x181f ;  /* 0x00f81f00170e7f89 */ /* 0x00006400000e0000 */
[----:B--2---:R-:W-:-:S07]  /*10050*/  IADD3.X R3, RZ, R8, RZ, P2, !PT ;  /* 0x00000008ff037210 */ /* 0x004fce00017fe4ff */
[----:B---3--:R0:W-:Y:S02]  /*10060*/  LDGSTS.E.BYPASS.LTC128B.128 [R4+0x3400], desc[UR52][R2.64], !P1 ;  /* 0x0340000002047fae */ /* 0x0081e4000c901d74 */
.L_x_2585:
        /* <DEDUP_REMOVED lines=9> */
.L_x_2451:
        /* <DEDUP_REMOVED lines=11> */
.L_x_2452:
[----:B------:R-:W-:Y:S01]  /*101b0*/  VIADD R25, R25, 0x1 ;  /* 0x0000000119197836 */ /* 0x000fe20000000000 */
[----:B------:R0:W-:Y:S04]  /*101c0*/  SYNCS.ARRIVE.TRANS64.A1T0 RZ, [R0+URZ+0x16850], RZ ;  /* 0x016850ff00ff79a7 */ /* 0x0001e8000810003f */
[----:B------:R-:W-:-:S04]  /*101d0*/  ISETP.NE.AND P0, PT, R25, 0x2, PT ;  /* 0x000000021900780c */ /* 0x000fc80003f05270 */
[----:B0-----:R-:W-:Y:S02]  /*101e0*/  SEL R0, RZ, 0x1, P0 ;  /* 0x00000001ff007807 */ /* 0x001fe40000000000 */
[----:B------:R-:W-:Y:S02]  /*101f0*/  SEL R25, R25, RZ, P0 ;  /* 0x000000ff19197207 */ /* 0x000fe40000000000 */
[----:B------:R-:W-:-:S07]  /*10200*/  LOP3.LUT R27, R27, R0, RZ, 0x3c, !PT ;  /* 0x000000001b1b7212 */ /* 0x000fce00078e3cff */
.L_x_2411:
[----:B------:R-:W-:Y:S05]  /*10210*/  BSYNC B7 ;  /* 0x0000000000077941 */ /* 0x000fea0003800000 */
.L_x_2409:
        /* <DEDUP_REMOVED lines=8> */
[----:B------:R-:W-:-:S05]  /*102a0*/  IMAD.U32 R22, RZ, RZ, UR4 ;  /* 0x00000004ff167e24 */ /* 0x000fca000f8e00ff */
[----:B------:R0:W1:Y:S01]  /*102b0*/  LDS.128 R16, [R22+0x168d0] ;  /* 0x0168d00016107984 */ /* 0x0000620000000c00 */
[----:B------:R-:W-:Y:S06]  /*102c0*/  BAR.ARV 0x4, 0x200 ;  /* 0x0108000000007b1d */ /* 0x000fec0000002000 */
[----:B------:R-:W-:Y:S05]  /*102d0*/  BRA `(.L_x_2454) ;  /* 0x0000000800cc7947 */ /* 0x000fea0003800000 */
.L_x_2453:
        /* <DEDUP_REMOVED lines=11> */
[----:B------:R-:W-:Y:S02]  /*10390*/  MOV R17, RZ ;  /* 0x000000ff00117202 */ /* 0x000fe40000000f00 */
[C---:B------:R-:W-:Y:S01]  /*103a0*/  ISETP.GE.U32.AND P2, PT, R8.reuse, 0x2, PT ;  /* 0x000000020800780c */ /* 0x040fe20003f46070 */
[----:B------:R-:W-:Y:S01]  /*103b0*/  SHFL.IDX PT, R0, R16, RZ, 0x1f ;  /* 0x00001fff10007589 */ /* 0x000fe200000e0000 */
[C---:B------:R-:W-:Y:S02]  /*103c0*/  ISETP.GE.U32.AND P3, PT, R8.reuse, 0x4, PT ;  /* 0x000000040800780c */ /* 0x040fe40003f66070 */
[C---:B------:R-:W-:Y:S02]  /*103d0*/  ISETP.GE.U32.AND P4, PT, R8.reuse, 0x8, PT ;  /* 0x000000080800780c */ /* 0x040fe40003f86070 */
[C---:B------:R-:W-:Y:S01]  /*103e0*/  ISETP.GE.U32.AND P5, PT, R8.reuse, 0x10, PT ;  /* 0x000000100800780c */ /* 0x040fe20003fa6070 */
[----:B--2---:R-:W-:Y:S01]  /*103f0*/  @!P1 IMAD.MOV.U32 R17, RZ, RZ, R2 ;  /* 0x000000ffff119224 */ /* 0x004fe200078e0002 */
[----:B------:R-:W-:-:S04]  /*10400*/  ISETP.NE.AND P1, PT, R8, RZ, PT ;  /* 0x000000ff0800720c */ /* 0x000fc80003f25270 */
[----:B------:R-:W0:Y:S02]  /*10410*/  SHFL.UP PT, R14, R17, 0x1, RZ ;  /* 0x04200000110e7989 */ /* 0x000e2400000e00ff */
[----:B0-----:R-:W-:-:S05]  /*10420*/  SEL R4, R14, RZ, P1 ;  /* 0x000000ff0e047207 */ /* 0x001fca0000800000 */
[----:B------:R-:W-:-:S05]  /*10430*/  IMAD.IADD R4, R17, 0x1, R4 ;  /* 0x0000000111047824 */ /* 0x000fca00078e0204 */
[----:B------:R-:W0:Y:S02]  /*10440*/  SHFL.UP PT, R14, R4, 0x2, RZ ;  /* 0x04400000040e7989 */ /* 0x000e2400000e00ff */
[----:B0-----:R-:W-:-:S05]  /*10450*/  SEL R5, R14, RZ, P2 ;  /* 0x000000ff0e057207 */ /* 0x001fca0001000000 */
[----:B------:R-:W-:Y:S02]  /*10460*/  IMAD.IADD R6, R4, 0x1, R5 ;  /* 0x0000000104067824 */ /* 0x000fe400078e0205 */
[----:B------:R-:W-:Y:S04]  /*10470*/  SHFL.IDX PT, R5, R16, 0x1, 0x1f ;  /* 0x00201f0010057f89 */ /* 0x000fe800000e0000 */
        /* <DEDUP_REMOVED lines=10> */
.L_x_2595:
[----:B------:R-:W-:Y:S02]  /*10520*/  ULDC UR4, c[0x0][0xc38] ;  /* 0x00030e0000047ab9 */ /* 0x000fe40000000800 */
[----:B------:R-:W-:-:S04]  /*10530*/  IMAD.U32 R4, RZ, RZ, UR4 ;  /* 0x00000004ff047e24 */ /* 0x000fc8000f8e00ff */
[----:B-1----:R-:W-:-:S04]  /*10540*/  IMAD R14, R14, R4, RZ ;  /* 0x000000040e0e7224 */ /* 0x002fc800078e02ff */
[----:B------:R-:W-:-:S05]  /*10550*/  IMAD.IADD R5, R5, 0x1, R14 ;  /* 0x0000000105057824 */ /* 0x000fca00078e020e */
[----:B------:R-:W-:-:S13]  /*10560*/  ISETP.GT.AND P6, PT, R5, R0, PT ;  /* 0x000000000500720c */ /* 0x000fda0003fc4270 */
[----:B------:R-:W-:Y:S05]  /*10570*/  @P6 BRA `(.L_x_2456) ;  /* 0x00000000009c6947 */ /* 0x000fea0003800000 */
.L_x_2461:
[----:B------:R-:W1:Y:S01]  /*10580*/  LDC R2, c[0x0][0xc3c] ;  /* 0x00030f00ff027b82 */ /* 0x000e620000000800 */
[----:B------:R-:W-:-:S05]  /*10590*/  VIADD R19, R19, 0x1f ;  /* 0x0000001f13137836 */ /* 0x000fca0000000000 */
[----:B-1----:R-:W-:-:S13]  /*105a0*/  ISETP.GE.AND P6, PT, R19, R2, PT ;  /* 0x000000021300720c */ /* 0x002fda0003fc6270 */
[----:B------:R-:W-:Y:S05]  /*105b0*/  @P6 BRA `(.L_x_2457) ;  /* 0x0000000400d06947 */ /* 0x000fea0003800000 */
[----:B0-----:R-:W0:Y:S01]  /*105c0*/  S2R R3, SR_TID.X ;  /* 0x0000000000037919 */ /* 0x001e220000002100 */
        /* <DEDUP_REMOVED lines=9> */
.L_x_2459:
[----:B------:R-:W-:Y:S05]  /*10660*/  BSYNC B0 ;  /* 0x0000000000007941 */ /* 0x000fea0003800000 */
.L_x_2458:
[----:B------:R-:W-:-:S03]  /*10670*/  UMOV UR4, 0xffffffff ;  /* 0xffffffff00047882 */ /* 0x000fc60000000000 */
[----:B------:R-:W-:Y:S05]  /*10680*/  BRA.DIV UR4, `(.L_x_2460) ;  /* 0x0000004a04847947 */ /* 0x000fea000b800000 */
[----:B-----5:R-:W1:Y:S02]  /*10690*/  SHFL.UP PT, R14, R17, 0x1, RZ ;  /* 0x04200000110e7989 */ /* 0x020e6400000e00ff */
[----:B-1----:R-:W-:-:S04]  /*106a0*/  SEL R14, R14, RZ, P1 ;  /* 0x000000ff0e0e7207 */ /* 0x002fc80000800000 */
        /* <DEDUP_REMOVED lines=14> */
.L_x_2603:
[----:B------:R-:W-:Y:S02]  /*10790*/  ULDC UR4, c[0x0][0xc38] ;  /* 0x00030e0000047ab9 */ /* 0x000fe40000000800 */
[----:B------:R-:W-:-:S04]  /*107a0*/  IMAD.U32 R4, RZ, RZ, UR4 ;  /* 0x00000004ff047e24 */ /* 0x000fc8000f8e00ff */
[----:B-1----:R-:W-:-:S05]  /*107b0*/  IMAD R14, R14, R4, RZ ;  /* 0x000000040e0e7224 */ /* 0x002fca00078e02ff */
[----:B------:R-:W-:-:S04]  /*107c0*/  IADD3 R5, R14, R5, RZ ;  /* 0x000000050e057210 */ /* 0x000fc80007ffe0ff */
[----:B------:R-:W-:-:S13]  /*107d0*/  ISETP.GT.AND P6, PT, R5, R0, PT ;  /* 0x000000000500720c */ /* 0x000fda0003fc4270 */
[----:B------:R-:W-:Y:S05]  /*107e0*/  @!P6 BRA `(.L_x_2461) ;  /* 0xfffffffc0064e947 */ /* 0x000fea000383ffff */
.L_x_2456:
        /* <DEDUP_REMOVED lines=8> */
.L_x_2607:
[----:B------:R-:W-:Y:S01]  /*10870*/  ISETP.NE.AND P0, PT, R2, RZ, PT ;  /* 0x000000ff0200720c */ /* 0x000fe20003f05270 */
[----:B------:R-:W-:-:S12]  /*10880*/  IMAD.MOV.U32 R14, RZ, RZ, RZ ;  /* 0x000000ffff0e7224 */ /* 0x000fd800078e00ff */
[----:B------:R-:W-:Y:S05]  /*10890*/  @!P0 BRA `(.L_x_2463) ;  /* 0x0000000000108947 */ /* 0x000fea0003800000 */
[----:B------:R-:W-:Y:S01]  /*108a0*/  UMOV UR4, 0xffffffff ;  /* 0xffffffff00047882 */ /* 0x000fe20000000000 */
[----:B------:R-:W-:Y:S02]  /*108b0*/  VIADD R12, R6, 0xffffffff ;  /* 0xffffffff060c7836 */ /* 0x000fe40000000000 */
[----:B------:R-:W-:Y:S05]  /*108c0*/  BRA.DIV UR4, `(.L_x_2464) ;  /* 0x0000004a04f87947 */ /* 0x000fea000b800000 */
[----:B------:R3:W4:Y:S02]  /*108d0*/  SHFL.IDX PT, R14, R3, R12, 0x1f ;  /* 0x00001f0c030e7589 */ /* 0x00072400000e0000 */
.L_x_2463:
[----:B0--3--:R-:W0:Y:S01]  /*108e0*/  LDC.64 R2, c[0x0][0xc90] ;  /* 0x00032400ff027b82 */ /* 0x009e220000000a00 */
[----:B------:R-:W-:-:S04]  /*108f0*/  IMAD.IADD R19, R6, 0x1, R19 ;  /* 0x0000000106137824 */ /* 0x000fc800078e0213 */
[----:B0-----:R-:W-:-:S05]  /*10900*/  IMAD.WIDE R2, R19, 0x4, R2 ;  /* 0x0000000413027825 */ /* 0x001fca00078e0202 */
[----:B-1----:R0:W2:Y:S01]  /*10910*/  LDG.E R6, desc[UR52][R2.64] ;  /* 0x0000003402067981 */ /* 0x0020a2000c1e1900 */
[----:B----4-:R-:W-:-:S04]  /*10920*/  IMAD R16, R14, R4, R16 ;  /* 0x000000040e107224 */ /* 0x010fc800078e0210 */
[----:B------:R-:W-:Y:S02]  /*10930*/  IMAD.IADD R0, R0, 0x1, -R16 ;  /* 0x0000000100007824 */ /* 0x000fe400078e0a10 */
[----:B0-----:R-:W-:Y:S02]  /*10940*/  IMAD.MOV.U32 R2, RZ, RZ, RZ ;  /* 0x000000ffff027224 */ /* 0x001fe400078e00ff */
[----:B--2---:R-:W-:-:S05]  /*10950*/  IMAD R5, R17, R6, RZ ;  /* 0x0000000611057224 */ /* 0x004fca00078e02ff */
[----:B------:R-:W-:-:S04]  /*10960*/  IABS R7, R5 ;  /* 0x0000000500077213 */ /* 0x000fc80000000000 */
[----:B------:R-:W0:Y:S08]  /*10970*/  I2F.RP R8, R7 ;  /* 0x0000000700087306 */ /* 0x000e300000209400 */
[----:B0-----:R-:W0:Y:S02]  /*10980*/  MUFU.RCP R8, R8 ;  /* 0x0000000800087308 */ /* 0x001e240000001000 */
[----:B0-----:R-:W-:Y:S01]  /*10990*/  VIADD R9, R8, 0xffffffe ;  /* 0x0ffffffe08097836 */ /* 0x001fe20000000000 */
[----:B------:R-:W-:-:S05]  /*109a0*/  IABS R8, R5 ;  /* 0x0000000500087213 */ /* 0x000fca0000000000 */
[----:B------:R-:W0:Y:S01]  /*109b0*/  F2I.FTZ.U32.TRUNC.NTZ R3, R9 ;  /* 0x0000000900037305 */ /* 0x000e22000021f000 */
[----:B------:R-:W-:Y:S01]  /*109c0*/  IMAD.MOV R8, RZ, RZ, -R8 ;  /* 0x000000ffff087224 */ /* 0x000fe200078e0a08 */
[----:B0-----:R-:W-:-:S05]  /*109d0*/  IADD3 R10, RZ, -R3, RZ ;  /* 0x80000003ff0a7210 */ /* 0x001fca0007ffe0ff */
        /* <DEDUP_REMOVED lines=12> */
[----:B------:R-:W-:-:S06]  /*10aa0*/  @P0 IADD3 R9, R9, 0x1, RZ ;  /* 0x0000000109090810 */ /* 0x000fcc0007ffe0ff */
        /* <DEDUP_REMOVED lines=13> */
[----:B0-----:R-:W-:Y:S01]  /*10b80*/  MOV R2, RZ ;  /* 0x000000ff00027202 */ /* 0x001fe20000000f00 */
[----:B-1----:R-:W-:-:S04]  /*10b90*/  IMAD.MOV R5, RZ, RZ, -R3 ;  /* 0x000000ffff057224 */ /* 0x002fc800078e0a03 */
[----:B------:R-:W-:-:S04]  /*10ba0*/  IMAD R5, R5, R6, RZ ;  /* 0x0000000605057224 */ /* 0x000fc800078e02ff */
[----:B------:R-:W-:Y:S01]  /*10bb0*/  IMAD.HI.U32 R3, R3, R5, R2 ;  /* 0x0000000503037227 */ /* 0x000fe200078e0002 */
[-C--:B------:R-:W-:Y:S02]  /*10bc0*/  IABS R5, R4.reuse ;  /* 0x0000000400057213 */ /* 0x080fe40000000000 */
[C---:B------:R-:W-:Y:S02]  /*10bd0*/  LOP3.LUT R2, R0.reuse, R4, RZ, 0x3c, !PT ;  /* 0x0000000400027212 */ /* 0x040fe400078e3cff */
[----:B------:R-:W-:Y:S01]  /*10be0*/  IADD3 R0, R0, R7, RZ ;  /* 0x0000000700007210 */ /* 0x000fe20007ffe0ff */
        /* <DEDUP_REMOVED lines=17> */
.L_x_2457:
[----:B------:R-:W-:Y:S01]  /*10d00*/  UMOV UR4, URZ ;  /* 0x0000003f00047c82 */ /* 0x000fe20008000000 */
[----:B------:R-:W-:Y:S01]  /*10d10*/  UMOV UR5, URZ ;  /* 0x0000003f00057c82 */ /* 0x000fe20008000000 */
[----:B------:R-:W-:Y:S01]  /*10d20*/  ULDC UR6, c[0x0][0xc3c] ;  /* 0x00030f0000067ab9 */ /* 0x000fe20000000800 */
[----:B------:R-:W-:Y:S01]  /*10d30*/  IMAD.MOV.U32 R16, RZ, RZ, R0 ;  /* 0x000000ffff107224 */ /* 0x000fe200078e0000 */
[----:B------:R-:W-:Y:S01]  /*10d40*/  MOV R19, UR6 ;  /* 0x0000000600137c02 */ /* 0x000fe20008000f00 */
[----:B------:R-:W-:Y:S02]  /*10d50*/  IMAD.U32 R17, RZ, RZ, UR4 ;  /* 0x00000004ff117e24 */ /* 0x000fe4000f8e00ff */
[----:B------:R-:W-:-:S07]  /*10d60*/  IMAD.U32 R18, RZ, RZ, UR5 ;  /* 0x00000005ff127e24 */ /* 0x000fce000f8e00ff */
.L_x_2465:
        /* <DEDUP_REMOVED lines=10> */
.L_x_2454:
[----:B------:R-:W-:Y:S02]  /*10e10*/  ULDC UR4, c[0x0][0xc3c] ;  /* 0x00030f0000047ab9 */ /* 0x000fe40000000800 */
[----:B-1----:R-:W-:-:S13]  /*10e20*/  ISETP.GE.AND P0, PT, R19, UR4, PT ;  /* 0x0000000413007c0c */ /* 0x002fda000bf06270 */
[----:B------:R-:W-:Y:S05]  /*10e30*/  @!P0 BRA `(.L_x_2466) ;  /* 0xffffffb000f88947 */ /* 0x000fea000383ffff */
[----:B------:R-:W-:Y:S05]  /*10e40*/  BSYNC B8 ;  /* 0x0000000000087941 */ /* 0x000fea0003800000 */
.L_x_2405:
        /* <DEDUP_REMOVED lines=12> */
.L_x_2610:
[----:B------:R-:W-:Y:S05]  /*10f10*/  BSYNC B0 ;  /* 0x0000000000007941 */ /* 0x000fea0003800000 */
.L_x_2467:
[----:B------:R-:W-:-:S03]  /*10f20*/  UMOV UR4, 0xffffffff ;  /* 0xffffffff00047882 */ /* 0x000fc60000000000 */
[----:B------:R-:W-:Y:S05]  /*10f30*/  BRA.DIV UR4, `(.L_x_2469) ;  /* 0x0000004604947947 */ /* 0x000fea000b800000 */
[----:B0-----:R-:W0:Y:S02]  /*10f40*/  S2R R0, SR_TID.X ;  /* 0x0000000000007919 */ /* 0x001e240000002100 */
[----:B0-----:R-:W-:-:S04]  /*10f50*/  SHF.R.U32.HI R0, RZ, 0x5, R0 ;  /* 0x00000005ff007819 */ /* 0x001fc80000011600 */
[----:B------:R-:W-:-:S05]  /*10f60*/  LOP3.LUT R0, R0, 0x3, RZ, 0xc0, !PT ;  /* 0x0000000300007812 */ /* 0x000fca00078ec0ff */
[----:B------:R0:W1:Y:S02]  /*10f70*/  SHFL.IDX PT, R14, R0, RZ, 0x1f ;  /* 0x00001fff000e7589 */ /* 0x00006400000e0000 */
.L_x_2613:
[----:B-1----:R-:W-:Y:S01]  /*10f80*/  ISETP.NE.AND P0, PT, R14, RZ, PT ;  /* 0x000000ff0e00720c */ /* 0x002fe20003f05270 */
[----:B------:R-:W-:-:S12]  /*10f90*/  BSSY B0, `(.L_x_2470) ;  /* 0x0000024000007945 */ /* 0x000fd80003800000 */
[----:B------:R-:W-:Y:S05]  /*10fa0*/  @P0 BRA `(.L_x_2471) ;  /* 0x0000000000880947 */ /* 0x000fea0003800000 */
[----:B------:R-:W-:-:S03]  /*10fb0*/  UMOV UR4, 0xffffffff ;  /* 0xffffffff00047882 */ /* 0x000fc60000000000 */
[----:B------:R-:W-:Y:S05]  /*10fc0*/  BRA.DIV UR4, `(.L_x_2472) ;  /* 0x0000004604a47947 */ /* 0x000fea000b800000 */
[----:B------:R-:W-:-:S13]  /*10fd0*/  ELECT P6, URZ, PT ;  /* 0x00000000003f782f */ /* 0x000fda00038c0000 */
.L_x_2616:
[----:B------:R-:W-:Y:S05]  /*10fe0*/  @!P6 BRA `(.L_x_2471) ;  /* 0x000000000078e947 */ /* 0x000fea0003800000 */
[----:B------:R-:W-:-:S06]  /*10ff0*/  ULOP3.LUT UR4, UR38, 0x2, URZ, 0xfc, !UPT ;  /* 0x0000000226047892 */ /* 0x000fcc000f8efc3f */
[----:B0-----:R-:W-:-:S05]  /*11000*/  IMAD.U32 R0, RZ, RZ, UR4 ;  /* 0x00000004ff007e24 */ /* 0x001fca000f8e00ff */
[----:B------:R-:W-:-:S13]  /*11010*/  ISETP.NE.AND P0, PT, R0, 0x3, PT ;  /* 0x000000030000780c */ /* 0x000fda0003f05270 */
[----:B------:R-:W-:Y:S05]  /*11020*/  @!P0 BRA `(.L_x_2473) ;  /* 0x0000000000048947 */ /* 0x000fea0003800000 */
[----:B------:R-:W-:Y:S01]  /*11030*/  BPT.TRAP 0x1 ;  /* 0x000000040000795c */ /* 0x000fe20000300000 */
.L_x_2473:
[----:B------:R-:W-:Y:S01]  /*11040*/  IMAD R3, R25, 0x8, R5 ;  /* 0x0000000819037824 */ /* 0x000fe200078e0205 */
[----:B------:R-:W-:Y:S01]  /*11050*/  SHF.L.U32 R2, R27, 0x1f, RZ ;  /* 0x0000001f1b027819 */ /* 0x000fe200000006ff */
[----:B------:R-:W-:-:S03]  /*11060*/  VIADD R25, R25, 0x1 ;  /* 0x0000000119197836 */ /* 0x000fc60000000000 */
[----:B------:R-:W0:Y:S02]  /*11070*/  SYNCS.PHASECHK.TRANS64.TRYWAIT P1, [R3+URZ+0x16840], R2 ;  /* 0x01684002030075a7 */ /* 0x000e24000802017f */
[----:B------:R-:W-:-:S04]  /*11080*/  ISETP.NE.AND P2, PT, R25, 0x2, PT ;  /* 0x000000021900780c */ /* 0x000fc80003f45270 */
[----:B------:R-:W-:Y:S01]  /*11090*/  SEL R0, RZ, 0x1, P2 ;  /* 0x00000001ff007807 */ /* 0x000fe20001000000 */
[----:B0-----:R-:W-:Y:S08]  /*110a0*/  @!P1 BRA `(.L_x_2474) ;  /* 0x00000044008c9947 */ /* 0x001ff00003800000 */
.L_x_2617:
[----:B------:R-:W-:Y:S02]  /*110b0*/  SEL R25, R25, RZ, P2 ;  /* 0x000000ff19197207 */ /* 0x000fe40001000000 */
[----:B------:R-:W-:Y:S01]  /*110c0*/  LOP3.LUT R0, R27, R0, RZ, 0x3c, !PT ;  /* 0x000000001b007212 */ /* 0x000fe200078e3cff */
[----:B------:R-:W-:Y:S06]  /*110d0*/  @!P0 BRA `(.L_x_2475) ;  /* 0x0000000000048947 */ /* 0x000fec0003800000 */
[----:B------:R-:W-:Y:S01]  /*110e0*/  BPT.TRAP 0x1 ;  /* 0x000000040000795c */ /* 0x000fe20000300000 */
.L_x_2475:
[----:B------:R-:W-:Y:S02]  /*110f0*/  LEA R25, R25, R5, 0x3 ;  /* 0x0000000519197211 */ /* 0x000fe400078e18ff */
[----:B------:R-:W-:-:S04]  /*11100*/  SHF.L.U32 R0, R0, 0x1f, RZ ;  /* 0x0000001f00007819 */ /* 0x000fc800000006ff */
[----:B------:R-:W1:Y:S02]  /*11110*/  SYNCS.PHASECHK.TRANS64.TRYWAIT P1, [R25+URZ+0x16840], R0 ;  /* 0x01684000190075a7 */ /* 0x000e64000802017f */
[----:B-1----:R-:W-:Y:S05]  /*11120*/  @!P1 BRA `(.L_x_2476) ;  /* 0x0000004400809947 */ /* 0x002fea0003800000 */
.L_x_2618:
[----:B------:R-:W-:Y:S05]  /*11130*/  @!P0 BRA `(.L_x_2477) ;  /* 0x0000000000048947 */ /* 0x000fea0003800000 */
[----:B------:R-:W-:Y:S01]  /*11140*/  BPT.TRAP 0x1 ;  /* 0x000000040000795c */ /* 0x000fe20000300000 */
.L_x_2477:
[----:B------:R-:W3:Y:S02]  /*11150*/  SYNCS.PHASECHK.TRANS64.TRYWAIT P1, [R3+URZ+0x16860], R2 ;  /* 0x01686002030075a7 */ /* 0x000ee4000802017f */
[----:B---3--:R-:W-:Y:S05]  /*11160*/  @!P1 BRA `(.L_x_2478) ;  /* 0x0000004400849947 */ /* 0x008fea0003800000 */
.L_x_2619:
[----:B------:R-:W-:Y:S05]  /*11170*/  @!P0 BRA `(.L_x_2479) ;  /* 0x0000000000048947 */ /* 0x000fea0003800000 */
[----:B------:R-:W-:Y:S01]  /*11180*/  BPT.TRAP 0x1 ;  /* 0x000000040000795c */ /* 0x000fe20000300000 */
.L_x_2479:
[----:B----4-:R4:W0:Y:S02]  /*11190*/  SYNCS.PHASECHK.TRANS64.TRYWAIT P0, [R25+URZ+0x16860], R0 ;  /* 0x01686000190075a7 */ /* 0x010824000800017f */
[----:B0-----:R-:W-:Y:S05]  /*111a0*/  @!P0 NANOSLEEP.SYNCS 0x989680 ;  /* 0x009896800000895d */ /* 0x001fea0003900000 */
[----:B------:R-:W0:Y:S02]  /*111b0*/  @!P0 SYNCS.PHASECHK.TRANS64 P0, [R25+URZ+0x16860], R0 ;  /* 0x01686000190085a7 */ /* 0x000e24000800007f */
[----:B0-----:R-:W-:Y:S05]  /*111c0*/  @!P0 BRA `(.L_x_2479) ;  /* 0xfffffffc00f08947 */ /* 0x001fea000383ffff */
.L_x_2471:
[----:B------:R-:W-:Y:S05]  /*111d0*/  BSYNC B0 ;  /* 0x0000000000007941 */ /* 0x000fea0003800000 */
.L_x_2470:
[----:B------:R-:W-:Y:S05]  /*111e0*/  EXIT ;  /* 0x000000000000794d */ /* 0x000fea0003800000 */
.L_x_2353:
[----:B0-----:R-:W-:-:S04]  /*111f0*/  IMAD.U32 R3, RZ, RZ, UR45 ;  /* 0x0000002dff037e24 */ /* 0x001fc8000f8e00ff */
[----:B------:R0:W1:Y:S03]  /*11200*/  SYNCS.PHASECHK.TRANS64.TRYWAIT P1, [R3+URZ+0x16800], R0 ;  /* 0x01680000030075a7 */ /* 0x000066000802017f */
[----:B-1----:R-:W-:Y:S05]  /*11210*/  @!P1 NANOSLEEP.SYNCS 0x989680 ;  /* 0x009896800000995d */ /* 0x002fea0003900000 */
[----:B------:R-:W1:Y:S02]  /*11220*/  @!P1 SYNCS.PHASECHK.TRANS64 P1, [R3+URZ+0x16800], R0 ;  /* 0x01680000030095a7 */ /* 0x000e64000802007f */
[----:B-1----:R-:W-:Y:S05]  /*11230*/  @!P1 BRA `(.L_x_2353) ;  /* 0xfffffffc00ec9947 */ /* 0x002fea000383ffff */
[----:B------:R-:W-:Y:S05]  /*11240*/  BRA `(.L_x_2480) ;  /* 0xffffff0400287947 */ /* 0x000fea000383ffff */
.L_x_2357:
[----:B-1----:R1:W2:Y:S02]  /*11250*/  SYNCS.PHASECHK.TRANS64.TRYWAIT P1, [R0+URZ+0x16830], R3 ;  /* 0x01683003000075a7 */ /* 0x0022a4000802017f */
[----:B--2---:R-:W-:Y:S05]  /*11260*/  @!P1 NANOSLEEP.SYNCS 0x989680 ;  /* 0x009896800000995d */ /* 0x004fea0003900000 */
[----:B------:R-:W2:Y:S02]  /*11270*/  @!P1 SYNCS.PHASECHK.TRANS64 P1, [R0+URZ+0x16830], R3 ;  /* 0x01683003000095a7 */ /* 0x000ea4000802007f */
[----:B--2---:R-:W-:Y:S05]  /*11280*/  @!P1 BRA `(.L_x_2357) ;  /* 0xfffffffc00f09947 */ /* 0x004fea000383ffff */
[----:B------:R-:W-:Y:S05]  /*11290*/  BRA `(.L_x_2356) ;  /* 0xffffff0400447947 */ /* 0x000fea000383ffff */
.L_x_2363:
[----:B-1----:R-:W-:-:S04]  /*112a0*/  IMAD.U32 R6, RZ, RZ, UR6 ;  /* 0x00000006ff067e24 */ /* 0x002fc8000f8e00ff */
[----:B------:R1:W2:Y:S03]  /*112b0*/  SYNCS.PHASECHK.TRANS64.TRYWAIT P1, [R6+URZ+0x16830], R5 ;  /* 0x01683005060075a7 */ /* 0x0002a6000802017f */
[----:B--2---:R-:W-:Y:S05]  /*112c0*/  @!P1 NANOSLEEP.SYNCS 0x989680 ;  /* 0x009896800000995d */ /* 0x004fea0003900000 */
[----:B------:R-:W2:Y:S02]  /*112d0*/  @!P1 SYNCS.PHASECHK.TRANS64 P1, [R6+URZ+0x16830], R5 ;  /* 0x01683005060095a7 */ /* 0x000ea4000802007f */
[----:B--2---:R-:W-:Y:S05]  /*112e0*/  @!P1 BRA `(.L_x_2363) ;  /* 0xfffffffc00ec9947 */ /* 0x004fea000383ffff */
[----:B------:R-:W-:Y:S05]  /*112f0*/  BRA `(.L_x_2360) ;  /* 0xffffff2c00b47947 */ /* 0x000fea000383ffff */
.L_x_2367:
[----:B-1----:R-:W-:-:S04]  /*11300*/  IMAD.U32 R6, RZ, RZ, UR6 ;  /* 0x00000006ff067e24 */ /* 0x002fc8000f8e00ff */
[----:B------:R1:W2:Y:S03]  /*11310*/  SYNCS.PHASECHK.TRANS64.TRYWAIT P1, [R6+URZ+0x16850], R5 ;  /* 0x01685005060075a7 */ /* 0x0002a6000802017f */
[----:B--2---:R-:W-:Y:S05]  /*11320*/  @!P1 NANOSLEEP.SYNCS 0x989680 ;  /* 0x009896800000995d */ /* 0x004fea0003900000 */
[----:B------:R-:W2:Y:S02]  /*11330*/  @!P1 SYNCS.PHASECHK.TRANS64 P1, [R6+URZ+0x16850], R5 ;  /* 0x01685005060095a7 */ /* 0x000ea4000802007f */
[----:B--2---:R-:W-:Y:S05]  /*11340*/  @!P1 BRA `(.L_x_2367) ;  /* 0xfffffffc00ec9947 */ /* 0x004fea000383ffff */
[----:B------:R-:W-:Y:S05]  /*11350*/  BRA `(.L_x_2364) ;  /* 0xffffff3000307947 */ /* 0x000fea000383ffff */
.L_x_2375:
[----:B-1----:R-:W-:-:S04]  /*11360*/  IMAD.U32 R6, RZ, RZ, UR6 ;  /* 0x00000006ff067e24 */ /* 0x002fc8000f8e00ff */
[----:B------:R1:W2:Y:S03]  /*11370*/  SYNCS.PHASECHK.TRANS64.TRYWAIT P1, [R6+URZ+0x16830], R5 ;  /* 0x01683005060075a7 */ /* 0x0002a6000802017f */
[----:B--2---:R-:W-:Y:S05]  /*11380*/  @!P1 NANOSLEEP.SYNCS 0x989680 ;  /* 0x009896800000995d */ /* 0x004fea0003900000 */
[----:B------:R-:W2:Y:S02]  /*11390*/  @!P1 SYNCS.PHASECHK.TRANS64 P1, [R6+URZ+0x16830], R5 ;  /* 0x01683005060095a7 */ /* 0x000ea4000802007f */
[----:B--2---:R-:W-:Y:S05]  /*113a0*/  @!P1 BRA `(.L_x_2375) ;  /* 0xfffffffc00ec9947 */ /* 0x004fea000383ffff */
[----:B------:R-:W-:Y:S05]  /*113b0*/  BRA `(.L_x_2372) ;  /* 0xffffff5c003c7947 */ /* 0x000fea000383ffff */
.L_x_2379:
[----:B-1----:R-:W-:-:S04]  /*113c0*/  IMAD.U32 R6, RZ, RZ, UR6 ;  /* 0x00000006ff067e24 */ /* 0x002fc8000f8e00ff */
[----:B------:R1:W2:Y:S03]  /*113d0*/  SYNCS.PHASECHK.TRANS64.TRYWAIT P1, [R6+URZ+0x16850], R5 ;  /* 0x01685005060075a7 */ /* 0x0002a6000802017f */
[----:B--2---:R-:W-:Y:S05]  /*113e0*/  @!P1 NANOSLEEP.SYNCS 0x989680 ;  /* 0x009896800000995d */ /* 0x004fea0003900000 */
[----:B------:R-:W2:Y:S02]  /*113f0*/  @!P1 SYNCS.PHASECHK.TRANS64 P1, [R6+URZ+0x16850], R5 ;  /* 0x01685005060095a7 */ /* 0x000ea4000802007f */
[----:B--2---:R-:W-:Y:S05]  /*11400*/  @!P1 BRA `(.L_x_2379) ;  /* 0xfffffffc00ec9947 */ /* 0x004fea000383ffff */
[----:B------:R-:W-:Y:S05]  /*11410*/  BRA `(.L_x_2376) ;  /* 0xffffff5c00ac7947 */ /* 0x000fea000383ffff */
.L_x_2386:
[----:B-1----:R-:W-:-:S04]  /*11420*/  MOV R4, UR5 ;  /* 0x0000000500047c02 */ /* 0x002fc80008000f00 */
[----:B------:R1:W2:Y:S03]  /*11430*/  SYNCS.PHASECHK.TRANS64.TRYWAIT P1, [R4+URZ+0x16850], R3 ;  /* 0x01685003040075a7 */ /* 0x0002a6000802017f */
[----:B--2---:R-:W-:Y:S05]  /*11440*/  @!P1 NANOSLEEP.SYNCS 0x989680 ;  /* 0x009896800000995d */ /* 0x004fea0003900000 */
[----:B------:R-:W2:Y:S02]  /*11450*/  @!P1 SYNCS.PHASECHK.TRANS64 P1, [R4+URZ+0x16850], R3 ;  /* 0x01685003040095a7 */ /* 0x000ea4000802007f */
[----:B--2---:R-:W-:Y:S05]  /*11460*/  @!P1 BRA `(.L_x_2386) ;  /* 0xfffffffc00ec9947 */ /* 0x004fea000383ffff */
[----:B------:R-:W-:Y:S05]  /*11470*/  BRA `(.L_x_2385) ;  /* 0xffffff80001c7947 */ /* 0x000fea000383ffff */
.L_x_2417:
        /* <DEDUP_REMOVED lines=11> */
.L_x_2482:
[----:B------:R-:W-:Y:S05]  /*11530*/  BSYNC B0 ;  /* 0x0000000000007941 */ /* 0x000fea0003800000 */
.L_x_2481:
[----:B------:R-:W-:Y:S05]  /*11540*/  BRA `(.L_x_2483) ;  /* 0xffffffb800c47947 */ /* 0x000fea000383ffff */
.L_x_2420:
[----:B0-----:R0:W2:Y:S02]  /*11550*/  SYNCS.PHASECHK.TRANS64.TRYWAIT P0, [R3+URZ+0x16840], R4 ;  /* 0x01684004030075a7 */ /* 0x0010a4000800017f */
[----:B--2---:R-:W-:Y:S05]  /*11560*/  @!P0 NANOSLEEP.SYNCS 0x989680 ;  /* 0x009896800000895d */ /* 0x004fea0003900000 */
[----:B------:R-:W2:Y:S02]  /*11570*/  @!P0 SYNCS.PHASECHK.TRANS64 P0, [R3+URZ+0x16840], R4 ;  /* 0x01684004030085a7 */ /* 0x000ea4000800007f */
[----:B--2---:R-:W-:Y:S05]  /*11580*/  @!P0 BRA `(.L_x_2420) ;  /* 0xfffffffc00f08947 */ /* 0x004fea000383ffff */
[----:B------:R-:W-:Y:S05]  /*11590*/  BRA `(.L_x_2484) ;  /* 0xffffffbc00247947 */ /* 0x000fea000383ffff */
.L_x_2421:
        /* <DEDUP_REMOVED lines=8> */
.L_x_2486:
[----:B------:R-:W-:Y:S05]  /*11620*/  BSYNC B0 ;  /* 0x0000000000007941 */ /* 0x000fea0003800000 */
.L_x_2485:
[----:B------:R-:W-:Y:S01]  /*11630*/  IMAD.MOV.U32 R13, RZ, RZ, R0 ;  /* 0x000000ffff0d7224 */ /* 0x000fe200078e0000 */
[----:B------:R-:W-:Y:S01]  /*11640*/  MOV R11, 0x181f ;  /* 0x0000181f000b7802 */ /* 0x000fe20000000f00 */
[----:B------:R-:W-:Y:S02]  /*11650*/  IMAD.MOV.U32 R12, RZ, RZ, RZ ;  /* 0x000000ffff0c7224 */ /* 0x000fe400078e00ff */
[----:B------:R-:W-:Y:S02]  /*11660*/  IMAD.MOV.U32 R15, RZ, RZ, -0x1 ;  /* 0xffffffffff0f7424 */ /* 0x000fe400078e00ff */
[----:B------:R-:W-:Y:S02]  /*11670*/  IMAD.MOV.U32 R6, RZ, RZ, R14 ;  /* 0x000000ffff067224 */ /* 0x000fe400078e000e */
[----:B------:R-:W-:-:S07]  /*11680*/  @P0 IMAD R8, R5, 0x2, R22 ;  /* 0x0000000205080824 */ /* 0x000fce00078e0216 */
[----:B------:R-:W-:Y:S05]  /*11690*/  WARPSYNC.COLLECTIVE R15, `(.L_x_2487) ;  /* 0x000000000f087348 */ /* 0x000fea0003c00000 */
[----:B------:R0:W1:Y:S02]  /*116a0*/  SHFL.IDX P6, R14, R13, R12, R11 ;  /* 0x0000000c0d0e7389 */ /* 0x00006400000c000b */
[----:B01----:R-:W-:Y:S01]  /*116b0*/  ENDCOLLECTIVE ;  /* 0x000000000000791b */ /* 0x003fe20003800000 */
.L_x_2487:
[----:B------:R-:W-:Y:S01]  /*116c0*/  IMAD.MOV.U32 R13, RZ, RZ, R2 ;  /* 0x000000ffff0d7224 */ /* 0x000fe200078e0002 */
[----:B------:R-:W-:Y:S01]  /*116d0*/  MOV R12, 0x1 ;  /* 0x00000001000c7802 */ /* 0x000fe20000000f00 */
[----:B------:R-:W-:-:S07]  /*116e0*/  IMAD.MOV.U32 R7, RZ, RZ, R14 ;  /* 0x000000ffff077224 */ /* 0x000fce00078e000e */
[----:B------:R-:W-:Y:S05]  /*116f0*/  WARPSYNC.COLLECTIVE R15, `(.L_x_2488) ;  /* 0x000000000f087348 */ /* 0x000fea0003c00000 */
[----:B------:R0:W1:Y:S02]  /*11700*/  SHFL.IDX P6, R14, R13, R12, R11 ;  /* 0x0000000c0d0e7389 */ /* 0x00006400000c000b */
[----:B01----:R-:W-:Y:S01]  /*11710*/  ENDCOLLECTIVE ;  /* 0x000000000000791b */ /* 0x003fe20003800000 */
.L_x_2488:
        /* <DEDUP_REMOVED lines=15> */
.L_x_2489:
[----:B------:R-:W-:Y:S01]  /*11810*/  @P1 IMAD R8, R5, 0x2, R22 ;  /* 0x0000000205081824 */ /* 0x000fe200078e0216 */
[----:B------:R-:W-:Y:S01]  /*11820*/  MOV R13, R2 ;  /* 0x00000002000d7202 */ /* 0x000fe20000000f00 */
[----:B------:R-:W-:Y:S02]  /*11830*/  IMAD.MOV.U32 R12, RZ, RZ, 0x2 ;  /* 0x00000002ff0c7424 */ /* 0x000fe400078e00ff */
[----:B------:R-:W-:-:S07]  /*11840*/  IMAD.MOV.U32 R7, RZ, RZ, R14 ;  /* 0x000000ffff077224 */ /* 0x000fce00078e000e */
[----:B------:R-:W-:Y:S05]  /*11850*/  WARPSYNC.COLLECTIVE R15, `(.L_x_2490) ;  /* 0x000000000f087348 */ /* 0x000fea0003c00000 */
[----:B------:R0:W1:Y:S02]  /*11860*/  SHFL.IDX P6, R14, R13, R12, R11 ;  /* 0x0000000c0d0e7389 */ /* 0x00006400000c000b */
[----:B01----:R-:W-:Y:S01]  /*11870*/  ENDCOLLECTIVE ;  /* 0x000000000000791b */ /* 0x003fe20003800000 */
.L_x_2490:
        /* <DEDUP_REMOVED lines=15> */
.L_x_2491:
[----:B------:R-:W-:Y:S01]  /*11970*/  @P1 LEA R8, R5, R22, 0x1 ;  /* 0x0000001605081211 */ /* 0x000fe200078e08ff */
[----:B------:R-:W-:Y:S02]  /*11980*/  IMAD.MOV.U32 R13, RZ, RZ, R2 ;  /* 0x000000ffff0d7224 */ /* 0x000fe400078e0002 */
[----:B------:R-:W-:Y:S02]  /*11990*/  IMAD.MOV.U32 R12, RZ, RZ, 0x3 ;  /* 0x00000003ff0c7424 */ /* 0x000fe400078e00ff */
[----:B------:R-:W-:-:S07]  /*119a0*/  IMAD.MOV.U32 R7, RZ, RZ, R14 ;  /* 0x000000ffff077224 */ /* 0x000fce00078e000e */
[----:B------:R-:W-:Y:S05]  /*119b0*/  WARPSYNC.COLLECTIVE R15, `(.L_x_2492) ;  /* 0x000000000f087348 */ /* 0x000fea0003c00000 */
[----:B------:R0:W1:Y:S02]  /*119c0*/  SHFL.IDX P6, R14, R13, R12, R11 ;  /* 0x0000000c0d0e7389 */ /* 0x00006400000c000b */
[----:B01----:R-:W-:Y:S01]  /*119d0*/  ENDCOLLECTIVE ;  /* 0x000000000000791b */ /* 0x003fe20003800000 */
.L_x_2492:
        /* <DEDUP_REMOVED lines=15> */
.L_x_2493:
[----:B------:R-:W-:Y:S02]  /*11ad0*/  @P1 IMAD R8, R5, 0x2, R22 ;  /* 0x0000000205081824 */ /* 0x000fe400078e0216 */
[----:B------:R-:W-:Y:S02]  /*11ae0*/  IMAD.MOV.U32 R13, RZ, RZ, R2 ;  /* 0x000000ffff0d7224 */ /* 0x000fe400078e0002 */
[----:B------:R-:W-:Y:S02]  /*11af0*/  IMAD.MOV.U32 R12, RZ, RZ, 0x4 ;  /* 0x00000004ff0c7424 */ /* 0x000fe400078e00ff */
[----:B------:R-:W-:-:S07]  /*11b00*/  IMAD.MOV.U32 R7, RZ, RZ, R14 ;  /* 0x000000ffff077224 */ /* 0x000fce00078e000e */
[----:B------:R-:W-:Y:S05]  /*11b10*/  WARPSYNC.COLLECTIVE R15, `(.L_x_2494) ;  /* 0x000000000f087348 */ /* 0x000fea0003c00000 */
[----:B------:R0:W1:Y:S02]  /*11b20*/  SHFL.IDX P6, R14, R13, R12, R11 ;  /* 0x0000000c0d0e7389 */ /* 0x00006400000c000b */
[----:B01----:R-:W-:Y:S01]  /*11b30*/  ENDCOLLECTIVE ;  /* 0x000000000000791b */ /* 0x003fe20003800000 */
.L_x_2494:
        /* <DEDUP_REMOVED lines=15> */
.L_x_2495:
[----:B------:R-:W-:Y:S02]  /*11c30*/  @P1 IMAD R8, R5, 0x2, R22 ;  /* 0x0000000205081824 */ /* 0x000fe400078e0216 */
[----:B------:R-:W-:Y:S02]  /*11c40*/  IMAD.MOV.U32 R13, RZ, RZ, R2 ;  /* 0x000000ffff0d7224 */ /* 0x000fe400078e0002 */
[----:B------:R-:W-:Y:S01]  /*11c50*/  IMAD.MOV.U32 R12, RZ, RZ, 0x5 ;  /* 0x00000005ff0c7424 */ /* 0x000fe200078e00ff */
[----:B------:R-:W-:-:S07]  /*11c60*/  MOV R7, R14 ;  /* 0x0000000e00077202 */ /* 0x000fce0000000f00 */
[----:B------:R-:W-:Y:S05]  /*11c70*/  WARPSYNC.COLLECTIVE R15, `(.L_x_2496) ;  /* 0x000000000f087348 */ /* 0x000fea0003c00000 */
[----:B------:R0:W1:Y:S02]  /*11c80*/  SHFL.IDX P6, R14, R13, R12, R11 ;  /* 0x0000000c0d0e7389 */ /* 0x00006400000c000b */
[----:B01----:R-:W-:Y:S01]  /*11c90*/  ENDCOLLECTIVE ;  /* 0x000000000000791b */ /* 0x003fe20003800000 */
.L_x_2496:
        /* <DEDUP_REMOVED lines=15> */
.L_x_2497:
[----:B------:R-:W-:Y:S01]  /*11d90*/  @P1 IMAD R8, R5, 0x2, R22 ;  /* 0x0000000205081824 */ /* 0x000fe200078e0216 */
[----:B------:R-:W-:Y:S01]  /*11da0*/  MOV R13, R2 ;  /* 0x00000002000d7202 */ /* 0x000fe20000000f00 */
[----:B------:R-:W-:Y:S02]  /*11db0*/  IMAD.MOV.U32 R12, RZ, RZ, 0x6 ;  /* 0x00000006ff0c7424 */ /* 0x000fe400078e00ff */
[----:B------:R-:W-:-:S07]  /*11dc0*/  IMAD.MOV.U32 R7, RZ, RZ, R14 ;  /* 0x000000ffff077224 */ /* 0x000fce00078e000e */
[----:B------:R-:W-:Y:S05]  /*11dd0*/  WARPSYNC.COLLECTIVE R15, `(.L_x_2498) ;  /* 0x000000000f087348 */ /* 0x000fea0003c00000 */
[----:B------:R0:W1:Y:S02]  /*11de0*/  SHFL.IDX P6, R14, R13, R12, R11 ;  /* 0x0000000c0d0e7389 */ /* 0x00006400000c000b */
[----:B01----:R-:W-:Y:S01]  /*11df0*/  ENDCOLLECTIVE ;  /* 0x000000000000791b */ /* 0x003fe20003800000 */
.L_x_2498:
        /* <DEDUP_REMOVED lines=15> */
.L_x_2499:
[----:B------:R-:W-:Y:S02]  /*11ef0*/  @P1 IMAD R8, R5, 0x2, R22 ;  /* 0x0000000205081824 */ /* 0x000fe400078e0216 */
[----:B------:R-:W-:Y:S02]  /*11f00*/  IMAD.MOV.U32 R13, RZ, RZ, R2 ;  /* 0x000000ffff0d7224 */ /* 0x000fe400078e0002 */
[----:B------:R-:W-:Y:S02]  /*11f10*/  IMAD.MOV.U32 R12, RZ, RZ, 0x7 ;  /* 0x00000007ff0c7424 */ /* 0x000fe400078e00ff */
[----:B------:R-:W-:-:S07]  /*11f20*/  IMAD.MOV.U32 R7, RZ, RZ, R14 ;  /* 0x000000ffff077224 */ /* 0x000fce00078e000e */
[----:B------:R-:W-:Y:S05]  /*11f30*/  WARPSYNC.COLLECTIVE R15, `(.L_x_2500) ;  /* 0x000000000f087348 */ /* 0x000fea0003c00000 */
[----:B------:R0:W1:Y:S02]  /*11f40*/  SHFL.IDX P6, R14, R13, R12, R11 ;  /* 0x0000000c0d0e7389 */ /* 0x00006400000c000b */
[----:B01----:R-:W-:Y:S01]  /*11f50*/  ENDCOLLECTIVE ;  /* 0x000000000000791b */ /* 0x003fe20003800000 */
.L_x_2500:
[----:B------:R-:W-:-:S04]  /*11f60*/  @P1 LEA R7, P0, R28, R7, 0x1 ;  /* 0x000000071c071211 */ /* 0x000fc800078008ff */
[----:B------:R-:W-:-:S04]  /*11f70*/  @P1 IADD3.X R6, RZ, R6, RZ, P0, !PT ;  /* 0x00000006ff061210 */ /* 0x000fc800007fe4ff */
[----:B------:R-:W-:Y:S02]  /*11f80*/  @P1 LOP3.LUT R7, R7, R6, RZ, 0x3c, !PT ;  /* 0x0000000607071212 */ /* 0x000fe400078e3cff */
[----:B------:R-:W-:Y:S02]  /*11f90*/  MOV R13, R0 ;  /* 0x00000000000d7202 */ /* 0x000fe40000000f00 */
        /* <DEDUP_REMOVED lines=10> */
.L_x_2501:
[----:B------:R-:W-:Y:S01]  /*12040*/  IMAD.MOV.U32 R0, RZ, RZ, R14 ;  /* 0x000000ffff007224 */ /* 0x000fe200078e000e */
[----:B------:R-:W-:Y:S06]  /*12050*/  BRA `(.L_x_2502) ;  /* 0xffffffb800387947 */ /* 0x000fec000383ffff */
.L_x_2426:
[----:B------:R-:W-:Y:S01]  /*12060*/  IMAD.MOV.U32 R13, RZ, RZ, R4 ;  /* 0x000000ffff0d7224 */ /* 0x000fe200078e0004 */
[----:B------:R-:W-:Y:S01]  /*12070*/  MOV R15, 0xffffffff ;  /* 0xffffffff000f7802 */ /* 0x000fe20000000f00 */
[----:B------:R-:W-:Y:S02]  /*12080*/  IMAD.MOV.U32 R12, RZ, RZ, RZ ;  /* 0x000000ffff0c7224 */ /* 0x000fe400078e00ff */
[----:B------:R-:W-:Y:S02]  /*12090*/  IMAD.MOV.U32 R11, RZ, RZ, 0x181f ;  /* 0x0000181fff0b7424 */ /* 0x000fe400078e00ff */
[----:B-----5:R-:W-:Y:S02]  /*120a0*/  IMAD R3, R21, R9, RZ ;  /* 0x0000000915037224 */ /* 0x020fe400078e02ff */
[----:B------:R-:W-:-:S07]  /*120b0*/  IMAD R17, R17, 0xc0, R20 ;  /* 0x000000c011117824 */ /* 0x000fce00078e0214 */
[----:B------:R-:W-:Y:S05]  /*120c0*/  WARPSYNC.COLLECTIVE R15, `(.L_x_2503) ;  /* 0x000000000f087348 */ /* 0x000fea0003c00000 */
[----:B------:R0:W1:Y:S02]  /*120d0*/  SHFL.IDX P6, R14, R13, R12, R11 ;  /* 0x0000000c0d0e7389 */ /* 0x00006400000c000b */
[----:B01----:R-:W-:Y:S01]  /*120e0*/  ENDCOLLECTIVE ;  /* 0x000000000000791b */ /* 0x003fe20003800000 */
.L_x_2503:
[C---:B------:R-:W-:Y:S02]  /*120f0*/  ISETP.GE.AND P2, PT, R17.reuse, R3, PT ;  /* 0x000000031100720c */ /* 0x040fe40003f46270 */
[----:B------:R-:W-:Y:S01]  /*12100*/  IADD3 R8, R17, 0x10, RZ ;  /* 0x0000001011087810 */ /* 0x000fe20007ffe0ff */
[----:B------:R-:W-:Y:S02]  /*12110*/  IMAD.MOV.U32 R13, RZ, RZ, R0 ;  /* 0x000000ffff0d7224 */ /* 0x000fe400078e0000 */
[----:B------:R-:W-:-:S08]  /*12120*/  IMAD.MOV.U32 R6, RZ, RZ, R14 ;  /* 0x000000ffff067224 */ /* 0x000fd000078e000e */
[----:B------:R-:W-:Y:S05]  /*12130*/  WARPSYNC.COLLECTIVE R15, `(.L_x_2504) ;  /* 0x000000000f087348 */ /* 0x000fea0003c00000 */
[----:B------:R0:W1:Y:S02]  /*12140*/  SHFL.IDX P6, R14, R13, R12, R11 ;  /* 0x0000000c0d0e7389 */ /* 0x00006400000c000b */
[----:B01----:R-:W-:Y:S01]  /*12150*/  ENDCOLLECTIVE ;  /* 0x000000000000791b */ /* 0x003fe20003800000 */
.L_x_2504:
[----:B------:R-:W-:Y:S02]  /*12160*/  IMAD.MOV.U32 R13, RZ, RZ, R4 ;  /* 0x000000ffff0d7224 */ /* 0x000fe400078e0004 */
[----:B------:R-:W-:Y:S02]  /*12170*/  IMAD.MOV.U32 R12, RZ, RZ, 0x1 ;  /* 0x00000001ff0c7424 */ /* 0x000fe400078e00ff */
[----:B------:R-:W-:-:S07]  /*12180*/  IMAD.MOV.U32 R7, RZ, RZ, R14 ;  /* 0x000000ffff077224 */ /* 0x000fce00078e000e */
[----:B------:R-:W-:Y:S05]  /*12190*/  WARPSYNC.COLLECTIVE R15, `(.L_x_2505) ;  /* 0x000000000f087348 */ /* 0x000fea0003c00000 */
[----:B------:R0:W1:Y:S02]  /*121a0*/  SHFL.IDX P6, R14, R13, R12, R11 ;  /* 0x0000000c0d0e7389 */ /* 0x00006400000c000b */
[----:B01----:R-:W-:Y:S01]  /*121b0*/  ENDCOLLECTIVE ;  /* 0x000000000000791b */ /* 0x003fe20003800000 */
.L_x_2505:
        /* <DEDUP_REMOVED lines=15> */
.L_x_2506:
[----:B------:R-:W-:Y:S02]  /*122b0*/  IMAD.MOV.U32 R13, RZ, RZ, R4 ;  /* 0x000000ffff0d7224 */ /* 0x000fe400078e0004 */
[----:B------:R-:W-:Y:S01]  /*122c0*/  IMAD.MOV.U32 R12, RZ, RZ, 0x2 ;  /* 0x00000002ff0c7424 */ /* 0x000fe200078e00ff */
[----:B------:R-:W-:-:S07]  /*122d0*/  MOV R7, R14 ;  /* 0x0000000e00077202 */ /* 0x000fce0000000f00 */
[----:B------:R-:W-:Y:S05]  /*122e0*/  WARPSYNC.COLLECTIVE R15, `(.L_x_2507) ;  /* 0x000000000f087348 */ /* 0x000fea0003c00000 */
[----:B------:R0:W1:Y:S02]  /*122f0*/  SHFL.IDX P6, R14, R13, R12, R11 ;  /* 0x0000000c0d0e7389 */ /* 0x00006400000c000b */
[----:B01----:R-:W-:Y:S01]  /*12300*/  ENDCOLLECTIVE ;  /* 0x000000000000791b */ /* 0x003fe20003800000 */
.L_x_2507:
        /* <DEDUP_REMOVED lines=16> */
.L_x_2508:
[----:B------:R-:W-:Y:S01]  /*12410*/  MOV R13, R4 ;  /* 0x00000004000d7202 */ /* 0x000fe20000000f00 */
[----:B------:R-:W-:Y:S02]  /*12420*/  IMAD.MOV.U32 R12, RZ, RZ, 0x3 ;  /* 0x00000003ff0c7424 */ /* 0x000fe400078e00ff */
[----:B------:R-:W-:-:S07]  /*12430*/  IMAD.MOV.U32 R7, RZ, RZ, R14 ;  /* 0x000000ffff077224 */ /* 0x000fce00078e000e */
[----:B------:R-:W-:Y:S05]  /*12440*/  WARPSYNC.COLLECTIVE R15, `(.L_x_2509) ;  /* 0x000000000f087348 */ /* 0x000fea0003c00000 */
[----:B------:R0:W1:Y:S02]  /*12450*/  SHFL.IDX P6, R14, R13, R12, R11 ;  /* 0x0000000c0d0e7389 */ /* 0x00006400000c000b */
[----:B01----:R-:W-:Y:S01]  /*12460*/  ENDCOLLECTIVE ;  /* 0x000000000000791b */ /* 0x003fe20003800000 */
.L_x_2509:
        /* <DEDUP_REMOVED lines=16> */
.L_x_2510:
[----:B------:R-:W-:Y:S02]  /*12570*/  IMAD.MOV.U32 R13, RZ, RZ, R4 ;  /* 0x000000ffff0d7224 */ /* 0x000fe400078e0004 */
[----:B------:R-:W-:Y:S02]  /*12580*/  IMAD.MOV.U32 R12, RZ, RZ, 0x4 ;  /* 0x00000004ff0c7424 */ /* 0x000fe400078e00ff */
[----:B------:R-:W-:-:S07]  /*12590*/  IMAD.MOV.U32 R7, RZ, RZ, R14 ;  /* 0x000000ffff077224 */ /* 0x000fce00078e000e */
[----:B------:R-:W-:Y:S05]  /*125a0*/  WARPSYNC.COLLECTIVE R15, `(.L_x_2511) ;  /* 0x000000000f087348 */ /* 0x000fea0003c00000 */
[----:B------:R0:W1:Y:S02]  /*125b0*/  SHFL.IDX P6, R14, R13, R12, R11 ;  /* 0x0000000c0d0e7389 */ /* 0x00006400000c000b */
[----:B01----:R-:W-:Y:S01]  /*125c0*/  ENDCOLLECTIVE ;  /* 0x000000000000791b */ /* 0x003fe20003800000 */
.L_x_2511:
[----:B------:R-:W-:-:S04]  /*125d0*/  @!P1 LEA R7, P2, R28, R7, 0x1 ;  /* 0x000000071c079211 */ /* 0x000fc800078408ff */
[----:B------:R-:W-:-:S04]  /*125e0*/  @!P1 IADD3.X R6, RZ, R6, RZ, P2, !PT ;  /* 0x00000006ff069210 */ /* 0x000fc800017fe4ff */
        /* <DEDUP_REMOVED lines=14> */
.L_x_2512:
[----:B------:R-:W-:Y:S01]  /*126d0*/  IMAD.MOV.U32 R13, RZ, RZ, R4 ;  /* 0x000000ffff0d7224 */ /* 0x000fe200078e0004 */
[----:B------:R-:W-:Y:S01]  /*126e0*/  MOV R12, 0x5 ;  /* 0x00000005000c7802 */ /* 0x000fe20000000f00 */
[----:B------:R-:W-:-:S07]  /*126f0*/  IMAD.MOV.U32 R7, RZ, RZ, R14 ;  /* 0x000000ffff077224 */ /* 0x000fce00078e000e */
[----:B------:R-:W-:Y:S05]  /*12700*/  WARPSYNC.COLLECTIVE R15, `(.L_x_2513) ;  /* 0x000000000f087348 */ /* 0x000fea0003c00000 */
[----:B------:R0:W1:Y:S02]  /*12710*/  SHFL.IDX P6, R14, R13, R12, R11 ;  /* 0x0000000c0d0e7389 */ /* 0x00006400000c000b */
[----:B01----:R-:W-:Y:S01]  /*12720*/  ENDCOLLECTIVE ;  /* 0x000000000000791b */ /* 0x003fe20003800000 */
.L_x_2513:
        /* <DEDUP_REMOVED lines=16> */
.L_x_2514:
[----:B------:R-:W-:Y:S02]  /*12830*/  IMAD.MOV.U32 R13, RZ, RZ, R4 ;  /* 0x000000ffff0d7224 */ /* 0x000fe400078e0004 */
[----:B------:R-:W-:Y:S02]  /*12840*/  IMAD.MOV.U32 R12, RZ, RZ, 0x6 ;  /* 0x00000006ff0c7424 */ /* 0x000fe400078e00ff */
[----:B------:R-:W-:-:S07]  /*12850*/  IMAD.MOV.U32 R7, RZ, RZ, R14 ;  /* 0x000000ffff077224 */ /* 0x000fce00078e000e */
[----:B------:R-:W-:Y:S05]  /*12860*/  WARPSYNC.COLLECTIVE R15, `(.L_x_2515) ;  /* 0x000000000f087348 */ /* 0x000fea0003c00000 */
[----:B------:R0:W1:Y:S02]  /*12870*/  SHFL.IDX P6, R14, R13, R12, R11 ;  /* 0x0000000c0d0e7389 */ /* 0x00006400000c000b */
[----:B01----:R-:W-:Y:S01]  /*12880*/  ENDCOLLECTIVE ;  /* 0x000000000000791b */ /* 0x003fe20003800000 */
.L_x_2515:
        /* <DEDUP_REMOVED lines=16> */
.L_x_2516:
[----:B------:R-:W-:Y:S02]  /*12990*/  IMAD.MOV.U32 R13, RZ, RZ, R4 ;  /* 0x000000ffff0d7224 */ /* 0x000fe400078e0004 */
[----:B------:R-:W-:Y:S01]  /*129a0*/  IMAD.MOV.U32 R12, RZ, RZ, 0x7 ;  /* 0x00000007ff0c7424 */ /* 0x000fe200078e00ff */
[----:B------:R-:W-:-:S07]  /*129b0*/  MOV R7, R14 ;  /* 0x0000000e00077202 */ /* 0x000fce0000000f00 */
[----:B------:R-:W-:Y:S05]  /*129c0*/  WARPSYNC.COLLECTIVE R15, `(.L_x_2517) ;  /* 0x000000000f087348 */ /* 0x000fea0003c00000 */
[----:B------:R0:W1:Y:S02]  /*129d0*/  SHFL.IDX P6, R14, R13, R12, R11 ;  /* 0x0000000c0d0e7389 */ /* 0x00006400000c000b */
[----:B01----:R-:W-:Y:S01]  /*129e0*/  ENDCOLLECTIVE ;  /* 0x000000000000791b */ /* 0x003fe20003800000 */
.L_x_2517:
[----:B------:R-:W-:-:S05]  /*129f0*/  @!P1 LEA R7, P2, R28, R7, 0x1 ;  /* 0x000000071c079211 */ /* 0x000fca00078408ff */
[----:B------:R-:W-:-:S05]  /*12a00*/  @!P1 IMAD.X R6, RZ, RZ, R6, P2 ;  /* 0x000000ffff069224 */ /* 0x000fca00010e0606 */
        /* <DEDUP_REMOVED lines=10> */
[----:B------:R-:W-:Y:S01]  /*12ab0*/  ISETP.GE.AND P1, PT, R0, R3, PT ;  /* 0x000000030000720c */ /* 0x000fe20003f26270 */
[----:B------:R-:W-:-:S12]  /*12ac0*/  VIADD R0, R17, 0x80 ;  /* 0x0000008011007836 */ /* 0x000fd80000000000 */
[----:B0-----:R-:W-:Y:S05]  /*12ad0*/  WARPSYNC.COLLECTIVE R15, `(.L_x_2518) ;  /* 0x000000000f087348 */ /* 0x001fea0003c00000 */
[----:B------:R1:W2:Y:S02]  /*12ae0*/  SHFL.IDX P6, R14, R13, R12, R11 ;  /* 0x0000000c0d0e7389 */ /* 0x0002a400000c000b */
[----:B012---:R-:W-:Y:S01]  /*12af0*/  ENDCOLLECTIVE ;  /* 0x000000000000791b */ /* 0x007fe20003800000 */
.L_x_2518:
[----:B------:R-:W-:Y:S01]  /*12b00*/  MOV R13, R2 ;  /* 0x00000002000d7202 */ /* 0x000fe20000000f00 */
[----:B------:R-:W-:Y:S02]  /*12b10*/  IMAD.MOV.U32 R12, RZ, RZ, RZ ;  /* 0x000000ffff0c7224 */ /* 0x000fe400078e00ff */
[----:B------:R-:W-:-:S07]  /*12b20*/  IMAD.MOV.U32 R6, RZ, RZ, R14 ;  /* 0x000000ffff067224 */ /* 0x000fce00078e000e */
[----:B------:R-:W-:Y:S05]  /*12b30*/  WARPSYNC.COLLECTIVE R15, `(.L_x_2519) ;  /* 0x000000000f087348 */ /* 0x000fea0003c00000 */
[----:B------:R0:W1:Y:S02]  /*12b40*/  SHFL.IDX P6, R14, R13, R12, R11 ;  /* 0x0000000c0d0e7389 */ /* 0x00006400000c000b */
[----:B01----:R-:W-:Y:S01]  /*12b50*/  ENDCOLLECTIVE ;  /* 0x000000000000791b */ /* 0x003fe20003800000 */
.L_x_2519:
[----:B------:R-:W-:-:S05]  /*12b60*/  @!P1 LEA R6, P3, R28, R6, 0x1 ;  /* 0x000000061c069211 */ /* 0x000fca00078608ff */
[----:B------:R-:W-:-:S05]  /*12b70*/  @!P1 IMAD.X R7, RZ, RZ, R4, P3 ;  /* 0x000000ffff079224 */ /* 0x000fca00018e0604 */
        /* <DEDUP_REMOVED lines=10> */
.L_x_2520:
[----:B------:R-:W-:Y:S01]  /*12c20*/  IMAD.MOV.U32 R13, RZ, RZ, R2 ;  /* 0x000000ffff0d7224 */ /* 0x000fe200078e0002 */
[----:B------:R-:W-:Y:S01]  /*12c30*/  MOV R12, 0x1 ;  /* 0x00000001000c7802 */ /* 0x000fe20000000f00 */
[----:B------:R-:W-:-:S07]  /*12c40*/  IMAD.MOV.U32 R4, RZ, RZ, R14 ;  /* 0x000000ffff047224 */ /* 0x000fce00078e000e */
[----:B------:R-:W-:Y:S05]  /*12c50*/  WARPSYNC.COLLECTIVE R15, `(.L_x_2521) ;  /* 0x000000000f087348 */ /* 0x000fea0003c00000 */
[----:B------:R0:W1:Y:S02]  /*12c60*/  SHFL.IDX P6, R14, R13, R12, R11 ;  /* 0x0000000c0d0e7389 */ /* 0x00006400000c000b */
[----:B01----:R-:W-:Y:S01]  /*12c70*/  ENDCOLLECTIVE ;  /* 0x000000000000791b */ /* 0x003fe20003800000 */
.L_x_2521:
[----:B------:R-:W-:-:S04]  /*12c80*/  @!P1 LEA R4, P3, R28, R4, 0x1 ;  /* 0x000000041c049211 */ /* 0x000fc800078608ff */
[----:B------:R-:W-:Y:S01]  /*12c90*/  @!P1 IADD3.X R0, RZ, R0, RZ, P3, !PT ;  /* 0x00000000ff009210 */ /* 0x000fe20001ffe4ff */
[----:B------:R-:W-:Y:S02]  /*12ca0*/  @!P1 IMAD.MOV.U32 R6, RZ, RZ, R4 ;  /* 0x000000ffff069224 */ /* 0x000fe400078e0004 */
[C---:B------:R-:W-:Y:S02]  /*12cb0*/  VIADD R4, R17.reuse, 0xa0 ;  /* 0x000000a011047836 */ /* 0x040fe40000000000 */
[----:B------:R-:W-:Y:S02]  /*12cc0*/  @!P1 IMAD.MOV.U32 R7, RZ, RZ, R0 ;  /* 0x000000ffff079224 */ /* 0x000fe400078e0000 */
[----:B------:R-:W-:Y:S02]  /*12cd0*/  VIADD R0, R17, 0x90 ;  /* 0x0000009011007836 */ /* 0x000fe40000000000 */
[----:B------:R-:W-:Y:S01]  /*12ce0*/  IMAD.MOV.U32 R13, RZ, RZ, R5 ;  /* 0x000000ffff0d7224 */ /* 0x000fe200078e0005 */
[----:B------:R-:W-:Y:S01]  /*12cf0*/  @!PT LDS RZ, [RZ] ;  /* 0x00000000fffff984 */ /* 0x000fe20000000800 */
[----:B------:R-:W-:Y:S01]  /*12d00*/  @!PT LDS RZ, [RZ] ;  /* 0x00000000fffff984 */ /* 0x000fe20000000800 */
[----:B------:R-:W-:Y:S01]  /*12d10*/  @!PT LDS RZ, [RZ] ;  /* 0x00000000fffff984 */ /* 0x000fe20000000800 */
[----:B------:R0:W-:Y:S02]  /*12d20*/  @!P1 LDGSTS.E.BYPASS.LTC128B.128 [R10+0xc400], desc[UR52][R6.64], !P0 ;  /* 0x0c400000060a9fae */ /* 0x0001e4000c101d74 */
[----:B------:R-:W-:Y:S01]  /*12d30*/  ISETP.GE.AND P1, PT, R0, R3, PT ;  /* 0x000000030000720c */ /* 0x000fe20003f26270 */
[----:B------:R-:W-:-:S12]  /*12d40*/  IMAD.MOV.U32 R0, RZ, RZ, R14 ;  /* 0x000000ffff007224 */ /* 0x000fd800078e000e */
[----:B0-----:R-:W-:Y:S05]  /*12d50*/  WARPSYNC.COLLECTIVE R15, `(.L_x_2522) ;  /* 0x000000000f087348 */ /* 0x001fea0003c00000 */
[----:B------:R1:W2:Y:S02]  /*12d60*/  SHFL.IDX P6, R14, R13, R12, R11 ;  /* 0x0000000c0d0e7389 */ /* 0x0002a400000c000b */
[----:B012---:R-:W-:Y:S01]  /*12d70*/  ENDCOLLECTIVE ;  /* 0x000000000000791b */ /* 0x007fe20003800000 */
.L_x_2522:
[----:B------:R-:W-:Y:S02]  /*12d80*/  IMAD.MOV.U32 R13, RZ, RZ, R2 ;  /* 0x000000ffff0d7224 */ /* 0x000fe400078e0002 */
[----:B------:R-:W-:Y:S02]  /*12d90*/  IMAD.MOV.U32 R12, RZ, RZ, 0x2 ;  /* 0x00000002ff0c7424 */ /* 0x000fe400078e00ff */
[----:B------:R-:W-:-:S07]  /*12da0*/  IMAD.MOV.U32 R6, RZ, RZ, R14 ;  /* 0x000000ffff067224 */ /* 0x000fce00078e000e */
[----:B------:R-:W-:Y:S05]  /*12db0*/  WARPSYNC.COLLECTIVE R15, `(.L_x_2523) ;  /* 0x000000000f087348 */ /* 0x000fea0003c00000 */
[----:B------:R0:W1:Y:S02]  /*12dc0*/  SHFL.IDX P6, R14, R13, R12, R11 ;  /* 0x0000000c0d0e7389 */ /* 0x00006400000c000b */
[----:B01----:R-:W-:Y:S01]  /*12dd0*/  ENDCOLLECTIVE ;  /* 0x000000000000791b */ /* 0x003fe20003800000 */
.L_x_2523:
[----:B------:R-:W-:-:S05]  /*12de0*/  @!P1 LEA R6, P2, R28, R6, 0x1 ;  /* 0x000000061c069211 */ /* 0x000fca00078408ff */
[----:B------:R-:W-:Y:S01]  /*12df0*/  @!P1 IMAD.X R0, RZ, RZ, R0, P2 ;  /* 0x000000ffff009224 */ /* 0x000fe200010e0600 */
[----:B------:R-:W-:-:S04]  /*12e00*/  ISETP.GE.AND P2, PT, R4, R3, PT ;  /* 0x000000030400720c */ /* 0x000fc80003f46270 */
[----:B------:R-:W-:Y:S01]  /*12e10*/  @!P1 MOV R7, R0 ;  /* 0x0000000000079202 */ /* 0x000fe20000000f00 */
[----:B------:R-:W-:-:S04]  /*12e20*/  IMAD.MOV.U32 R13, RZ, RZ, R5 ;  /* 0x000000ffff0d7224 */ /* 0x000fc800078e0005 */
        /* <DEDUP_REMOVED lines=8> */
.L_x_2524:
[----:B------:R-:W-:Y:S01]  /*12eb0*/  IMAD.MOV.U32 R13, RZ, RZ, R2 ;  /* 0x000000ffff0d7224 */ /* 0x000fe200078e0002 */
[----:B------:R-:W-:Y:S02]  /*12ec0*/  MOV R12, 0x3 ;  /* 0x00000003000c7802 */ /* 0x000fe40000000f00 */
[----:B------:R-:W-:-:S07]  /*12ed0*/  MOV R6, R14 ;  /* 0x0000000e00067202 */ /* 0x000fce0000000f00 */
[----:B------:R-:W-:Y:S05]  /*12ee0*/  WARPSYNC.COLLECTIVE R15, `(.L_x_2525) ;  /* 0x000000000f087348 */ /* 0x000fea0003c00000 */
[----:B------:R0:W1:Y:S02]  /*12ef0*/  SHFL.IDX P6, R14, R13, R12, R11 ;  /* 0x0000000c0d0e7389 */ /* 0x00006400000c000b */
[----:B01----:R-:W-:Y:S01]  /*12f00*/  ENDCOLLECTIVE ;  /* 0x000000000000791b */ /* 0x003fe20003800000 */
.L_x_2525:
        /* <DEDUP_REMOVED lines=12> */
.L_x_2526:
[----:B------:R-:W-:Y:S01]  /*12fd0*/  IMAD.MOV.U32 R2, RZ, RZ, R14 ;  /* 0x000000ffff027224 */ /* 0x000fe200078e000e */
[----:B------:R-:W-:Y:S06]  /*12fe0*/  BRA `(.L_x_2527) ;  /* 0xffffffb800207947 */ /* 0x000fec000383ffff */
.L_x_2429:
[----:B0-----:R0:W1:Y:S02]  /*12ff0*/  SYNCS.PHASECHK.TRANS64.TRYWAIT P0, [R22+URZ+0x16820], R3 ;  /* 0x01682003160075a7 */ /* 0x001064000800017f */
[----:B-1----:R-:W-:Y:S05]  /*13000*/  @!P0 NANOSLEEP.SYNCS 0x989680 ;  /* 0x009896800000895d */ /* 0x002fea0003900000 */
[----:B------:R-:W1:Y:S02]  /*13010*/  @!P0 SYNCS.PHASECHK.TRANS64 P0, [R22+URZ+0x16820], R3 ;  /* 0x01682003160085a7 */ /* 0x000e64000800007f */
[----:B-1----:R-:W-:Y:S05]  /*13020*/  @!P0 BRA `(.L_x_2429) ;  /* 0xfffffffc00f08947 */ /* 0x002fea000383ffff */
[----:B------:R-:W-:Y:S05]  /*13030*/  BRA `(.L_x_2528) ;  /* 0xffffffb800847947 */ /* 0x000fea000383ffff */
.L_x_2434:
[----:B0-----:R0:W1:Y:S02]  /*13040*/  SYNCS.PHASECHK.TRANS64.TRYWAIT P0, [R5+URZ+0x16840], R2 ;  /* 0x01684002050075a7 */ /* 0x001064000800017f */
[----:B-1----:R-:W-:Y:S05]  /*13050*/  @!P0 NANOSLEEP.SYNCS 0x989680 ;  /* 0x009896800000895d */ /* 0x002fea0003900000 */
[----:B------:R-:W1:Y:S02]  /*13060*/  @!P0 SYNCS.PHASECHK.TRANS64 P0, [R5+URZ+0x16840], R2 ;  /* 0x01684002050085a7 */ /* 0x000e64000800007f */
[----:B-1----:R-:W-:Y:S05]  /*13070*/  @!P0 BRA `(.L_x_2434) ;  /* 0xfffffffc00f08947 */ /* 0x002fea000383ffff */
[----:B------:R-:W-:Y:S05]  /*13080*/  BRA `(.L_x_2529) ;  /* 0xffffffbc00547947 */ /* 0x000fea000383ffff */
.L_x_2435:
        /* <DEDUP_REMOVED lines=8> */
.L_x_2531:
[----:B------:R-:W-:Y:S05]  /*13110*/  BSYNC B1 ;  /* 0x0000000000017941 */ /* 0x000fea0003800000 */
.L_x_2530:
[----:B------:R-:W-:Y:S01]  /*13120*/  IMAD.MOV.U32 R13, RZ, RZ, R9 ;  /* 0x000000ffff0d7224 */ /* 0x000fe200078e0009 */
[----:B------:R-:W-:Y:S01]  /*13130*/  MOV R12, RZ ;  /* 0x000000ff000c7202 */ /* 0x000fe20000000f00 */
[----:B------:R-:W-:Y:S02]  /*13140*/  IMAD.MOV.U32 R11, RZ, RZ, 0x181f ;  /* 0x0000181fff0b7424 */ /* 0x000fe400078e00ff */
[----:B------:R-:W-:Y:S02]  /*13150*/  IMAD.MOV.U32 R15, RZ, RZ, -0x1 ;  /* 0xffffffffff0f7424 */ /* 0x000fe400078e00ff */
[----:B------:R-:W-:Y:S02]  /*13160*/  IMAD.MOV.U32 R3, RZ, RZ, R14 ;  /* 0x000000ffff037224 */ /* 0x000fe400078e000e */
[----:B------:R-:W-:-:S07]  /*13170*/  IMAD.SHL.U32 R7, R28, 0x2, RZ ;  /* 0x000000021c077824 */ /* 0x000fce00078e00ff */
[----:B------:R-:W-:Y:S05]  /*13180*/  WARPSYNC.COLLECTIVE R15, `(.L_x_2532) ;  /* 0x000000000f087348 */ /* 0x000fea0003c00000 */
[----:B------:R0:W1:Y:S02]  /*13190*/  SHFL.IDX P6, R14, R13, R12, R11 ;  /* 0x0000000c0d0e7389 */ /* 0x00006400000c000b */
[----:B01----:R-:W-:Y:S01]  /*131a0*/  ENDCOLLECTIVE ;  /* 0x000000000000791b */ /* 0x003fe20003800000 */
.L_x_2532:
[----:B------:R-:W-:Y:S02]  /*131b0*/  IMAD R8, R8, 0x2, R22 ;  /* 0x0000000208087824 */ /* 0x000fe400078e0216 */
[----:B------:R-:W-:Y:S02]  /*131c0*/  IMAD.MOV.U32 R13, RZ, RZ, R10 ;  /* 0x000000ffff0d7224 */ /* 0x000fe400078e000a */
[----:B------:R-:W-:Y:S02]  /*131d0*/  IMAD.MOV.U32 R12, RZ, RZ, 0x1 ;  /* 0x00000001ff0c7424 */ /* 0x000fe400078e00ff */
[----:B------:R-:W-:-:S07]  /*131e0*/  IMAD.MOV.U32 R2, RZ, RZ, R14 ;  /* 0x000000ffff027224 */ /* 0x000fce00078e000e */
[----:B------:R-:W-:Y:S05]  /*131f0*/  WARPSYNC.COLLECTIVE R15, `(.L_x_2533) ;  /* 0x000000000f087348 */ /* 0x000fea0003c00000 */
[----:B------:R0:W1:Y:S02]  /*13200*/  SHFL.IDX P6, R14, R13, R12, R11 ;  /* 0x0000000c0d0e7389 */ /* 0x00006400000c000b */
[----:B01----:R-:W-:Y:S01]  /*13210*/  ENDCOLLECTIVE ;  /* 0x000000000000791b */ /* 0x003fe20003800000 */
.L_x_2533:
        /* <DEDUP_REMOVED lines=11> */
.L_x_2534:
[----:B------:R-:W-:Y:S02]  /*132d0*/  IMAD.MOV.U32 R13, RZ, RZ, R10 ;  /* 0x000000ffff0d7224 */ /* 0x000fe400078e000a */
[----:B------:R-:W-:Y:S02]  /*132e0*/  IMAD.MOV.U32 R12, RZ, RZ, 0x2 ;  /* 0x00000002ff0c7424 */ /* 0x000fe400078e00ff */
[----:B------:R-:W-:-:S07]  /*132f0*/  IMAD.MOV.U32 R2, RZ, RZ, R14 ;  /* 0x000000ffff027224 */ /* 0x000fce00078e000e */
[----:B------:R-:W-:Y:S05]  /*13300*/  WARPSYNC.COLLECTIVE R15, `(.L_x_2535) ;  /* 0x000000000f087348 */ /* 0x000fea0003c00000 */
[----:B------:R0:W1:Y:S02]  /*13310*/  SHFL.IDX P6, R14, R13, R12, R11 ;  /* 0x0000000c0d0e7389 */ /* 0x00006400000c000b */
[----:B01----:R-:W-:Y:S01]  /*13320*/  ENDCOLLECTIVE ;  /* 0x000000000000791b */ /* 0x003fe20003800000 */
.L_x_2535:
[----:B------:R-:W-:-:S05]  /*13330*/  IADD3 R2, P0, R2, R7, RZ ;  /* 0x0000000702027210 */ /* 0x000fca0007f1e0ff */
[----:B------:R-:W-:-:S05]  /*13340*/  IMAD.X R3, RZ, RZ, R3, P0 ;  /* 0x000000ffff037224 */ /* 0x000fca00000e0603 */
[----:B------:R-:W-:Y:S01]  /*13350*/  @!PT LDS RZ, [RZ] ;  /* 0x00000000fffff984 */ /* 0x000fe20000000800 */
[----:B------:R-:W-:Y:S01]  /*13360*/  @!PT LDS RZ, [RZ] ;  /* 0x00000000fffff984 */ /* 0x000fe20000000800 */
[----:B------:R-:W-:Y:S01]  /*13370*/  @!PT LDS RZ, [RZ] ;  /* 0x00000000fffff984 */ /* 0x000fe20000000800 */
[----:B------:R0:W-:Y:S01]  /*13380*/  LDGSTS.E.BYPASS.LTC128B.128 [R8+0xec00], desc[UR52][R2.64], !P2 ;  /* 0x0ec0000002087fae */ /* 0x0001e2000d101d74 */
[----:B------:R-:W-:Y:S01]  /*13390*/  IMAD.MOV.U32 R13, RZ, RZ, R9 ;  /* 0x000000ffff0d7224 */ /* 0x000fe200078e0009 */
[----:B0-----:R-:W-:-:S07]  /*133a0*/  MOV R3, R14 ;  /* 0x0000000e00037202 */ /* 0x001fce0000000f00 */
[----:B------:R-:W-:Y:S05]  /*133b0*/  WARPSYNC.COLLECTIVE R15, `(.L_x_2536) ;  /* 0x000000000f087348 */ /* 0x000fea0003c00000 */
[----:B------:R0:W1:Y:S02]  /*133c0*/  SHFL.IDX P6, R14, R13, R12, R11 ;  /* 0x0000000c0d0e7389 */ /* 0x00006400000c000b */
[----:B01----:R-:W-:Y:S01]  /*133d0*/  ENDCOLLECTIVE ;  /* 0x000000000000791b */ /* 0x003fe20003800000 */
.L_x_2536:
[----:B------:R-:W-:Y:S01]  /*133e0*/  IMAD.MOV.U32 R13, RZ, RZ, R10 ;  /* 0x000000ffff0d7224 */ /* 0x000fe200078e000a */
[----:B------:R-:W-:Y:S01]  /*133f0*/  MOV R12, 0x3 ;  /* 0x00000003000c7802 */ /* 0x000fe20000000f00 */
[----:B------:R-:W-:-:S07]  /*13400*/  IMAD.MOV.U32 R2, RZ, RZ, R14 ;  /* 0x000000ffff027224 */ /* 0x000fce00078e000e */
[----:B------:R-:W-:Y:S05]  /*13410*/  WARPSYNC.COLLECTIVE R15, `(.L_x_2537) ;  /* 0x000000000f087348 */ /* 0x000fea0003c00000 */
[----:B------:R0:W1:Y:S02]  /*13420*/  SHFL.IDX P6, R14, R13, R12, R11 ;  /* 0x0000000c0d0e7389 */ /* 0x00006400000c000b */
[----:B01----:R-:W-:Y:S01]  /*13430*/  ENDCOLLECTIVE ;  /* 0x000000000000791b */ /* 0x003fe20003800000 */
.L_x_2537:
        /* <DEDUP_REMOVED lines=11> */
.L_x_2538:
[----:B------:R-:W-:Y:S01]  /*134f0*/  MOV R13, R10 ;  /* 0x0000000a000d7202 */ /* 0x000fe20000000f00 */
[----:B------:R-:W-:Y:S02]  /*13500*/  IMAD.MOV.U32 R12, RZ, RZ, 0x4 ;  /* 0x00000004ff0c7424 */ /* 0x000fe400078e00ff */
[----:B------:R-:W-:-:S07]  /*13510*/  IMAD.MOV.U32 R2, RZ, RZ, R14 ;  /* 0x000000ffff027224 */ /* 0x000fce00078e000e */
[----:B------:R-:W-:Y:S05]  /*13520*/  WARPSYNC.COLLECTIVE R15, `(.L_x_2539) ;  /* 0x000000000f087348 */ /* 0x000fea0003c00000 */
[----:B------:R0:W1:Y:S02]  /*13530*/  SHFL.IDX P6, R14, R13, R12, R11 ;  /* 0x0000000c0d0e7389 */ /* 0x00006400000c000b */
[----:B01----:R-:W-:Y:S01]  /*13540*/  ENDCOLLECTIVE ;  /* 0x000000000000791b */ /* 0x003fe20003800000 */
.L_x_2539:
        /* <DEDUP_REMOVED lines=11> */
.L_x_2540:
[----:B------:R-:W-:Y:S02]  /*13600*/  IMAD.MOV.U32 R13, RZ, RZ, R10 ;  /* 0x000000ffff0d7224 */ /* 0x000fe400078e000a */
[----:B------:R-:W-:Y:S02]  /*13610*/  IMAD.MOV.U32 R12, RZ, RZ, 0x5 ;  /* 0x00000005ff0c7424 */ /* 0x000fe400078e00ff */
[----:B------:R-:W-:-:S07]  /*13620*/  IMAD.MOV.U32 R2, RZ, RZ, R14 ;  /* 0x000000ffff027224 */ /* 0x000fce00078e000e */
[----:B------:R-:W-:Y:S05]  /*13630*/  WARPSYNC.COLLECTIVE R15, `(.L_x_2541) ;  /* 0x000000000f087348 */ /* 0x000fea0003c00000 */
[----:B------:R0:W1:Y:S02]  /*13640*/  SHFL.IDX P6, R14, R13, R12, R11 ;  /* 0x0000000c0d0e7389 */ /* 0x00006400000c000b */
[----:B01----:R-:W-:Y:S01]  /*13650*/  ENDCOLLECTIVE ;  /* 0x000000000000791b */ /* 0x003fe20003800000 */
.L_x_2541:
        /* <DEDUP_REMOVED lines=11> */
.L_x_2542:
[----:B------:R-:W-:Y:S02]  /*13710*/  IMAD.MOV.U32 R13, RZ, RZ, R10 ;  /* 0x000000ffff0d7224 */ /* 0x000fe400078e000a */
[----:B------:R-:W-:Y:S01]  /*13720*/  IMAD.MOV.U32 R12, RZ, RZ, 0x6 ;  /* 0x00000006ff0c7424 */ /* 0x000fe200078e00ff */
[----:B------:R-:W-:-:S07]  /*13730*/  MOV R2, R14 ;  /* 0x0000000e00027202 */ /* 0x000fce0000000f00 */
[----:B------:R-:W-:Y:S05]  /*13740*/  WARPSYNC.COLLECTIVE R15, `(.L_x_2543) ;  /* 0x000000000f087348 */ /* 0x000fea0003c00000 */
[----:B------:R0:W1:Y:S02]  /*13750*/  SHFL.IDX P6, R14, R13, R12, R11 ;  /* 0x0000000c0d0e7389 */ /* 0x00006400000c000b */
[----:B01----:R-:W-:Y:S01]  /*13760*/  ENDCOLLECTIVE ;  /* 0x000000000000791b */ /* 0x003fe20003800000 */
.L_x_2543:
        /* <DEDUP_REMOVED lines=11> */
.L_x_2544:
[----:B------:R-:W-:Y:S02]  /*13820*/  IMAD.MOV.U32 R13, RZ, RZ, R10 ;  /* 0x000000ffff0d7224 */ /* 0x000fe400078e000a */
[----:B------:R-:W-:Y:S02]  /*13830*/  IMAD.MOV.U32 R12, RZ, RZ, 0x7 ;  /* 0x00000007ff0c7424 */ /* 0x000fe400078e00ff */
[----:B------:R-:W-:-:S07]  /*13840*/  IMAD.MOV.U32 R2, RZ, RZ, R14 ;  /* 0x000000ffff027224 */ /* 0x000fce00078e000e */
[----:B------:R-:W-:Y:S05]  /*13850*/  WARPSYNC.COLLECTIVE R15, `(.L_x_2545) ;  /* 0x000000000f087348 */ /* 0x000fea0003c00000 */
[----:B------:R0:W1:Y:S02]  /*13860*/  SHFL.IDX P6, R14, R13, R12, R11 ;  /* 0x0000000c0d0e7389 */ /* 0x00006400000c000b */
[----:B01----:R-:W-:Y:S01]  /*13870*/  ENDCOLLECTIVE ;  /* 0x000000000000791b */ /* 0x003fe20003800000 */
.L_x_2545:
        /* <DEDUP_REMOVED lines=11> */
.L_x_2546:
[----:B------:R-:W-:Y:S01]  /*13930*/  IMAD.MOV.U32 R2, RZ, RZ, R14 ;  /* 0x000000ffff027224 */ /* 0x000fe200078e000e */
[----:B------:R-:W-:Y:S06]  /*13940*/  BRA `(.L_x_2547) ;  /* 0xffffffb800447947 */ /* 0x000fec000383ffff */
.L_x_2440:
[----:B-1----:R1:W2:Y:S02]  /*13950*/  SYNCS.PHASECHK.TRANS64.TRYWAIT P0, [R5+URZ+0x16860], R2 ;  /* 0x01686002050075a7 */ /* 0x0022a4000800017f */
[----:B--2---:R-:W-:Y:S05]  /*13960*/  @!P0 NANOSLEEP.SYNCS 0x989680 ;  /* 0x009896800000895d */ /* 0x004fea0003900000 */
[----:B------:R-:W2:Y:S02]  /*13970*/  @!P0 SYNCS.PHASECHK.TRANS64 P0, [R5+URZ+0x16860], R2 ;  /* 0x01686002050085a7 */ /* 0x000ea4000800007f */
[----:B--2---:R-:W-:Y:S05]  /*13980*/  @!P0 BRA `(.L_x_2440) ;  /* 0xfffffffc00f08947 */ /* 0x004fea000383ffff */
[----:B------:R-:W-:Y:S05]  /*13990*/  BRA `(.L_x_2548) ;  /* 0xffffffb8009c7947 */ /* 0x000fea000383ffff */
.L_x_2441:
        /* <DEDUP_REMOVED lines=8> */
.L_x_2550:
[----:B------:R-:W-:Y:S05]  /*13a20*/  BSYNC B1 ;  /* 0x0000000000017941 */ /* 0x000fea0003800000 */
.L_x_2549:
[----:B------:R-:W-:Y:S01]  /*13a30*/  IMAD.MOV.U32 R13, RZ, RZ, R23 ;  /* 0x000000ffff0d7224 */ /* 0x000fe200078e0017 */
[----:B------:R-:W-:Y:S01]  /*13a40*/  MOV R11, 0x181f ;  /* 0x0000181f000b7802 */ /* 0x000fe20000000f00 */
[----:B------:R-:W-:Y:S01]  /*13a50*/  IMAD.MOV.U32 R12, RZ, RZ, RZ ;  /* 0x000000ffff0c7224 */ /* 0x000fe200078e00ff */
[----:B------:R-:W-:Y:S01]  /*13a60*/  ISETP.LT.OR P2, PT, R8, 0x1, P1 ;  /* 0x000000010800780c */ /* 0x000fe20000f41670 */
[----:B------:R-:W-:Y:S02]  /*13a70*/  IMAD.MOV.U32 R15, RZ, RZ, -0x1 ;  /* 0xffffffffff0f7424 */ /* 0x000fe400078e00ff */
[----:B------:R-:W-:Y:S02]  /*13a80*/  IMAD.MOV.U32 R3, RZ, RZ, R14 ;  /* 0x000000ffff037224 */ /* 0x000fe400078e000e */
[----:B------:R-:W-:-:S08]  /*13a90*/  IMAD R6, R6, 0x2, R22 ;  /* 0x0000000206067824 */ /* 0x000fd000078e0216 */
[----:B------:R-:W-:Y:S05]  /*13aa0*/  WARPSYNC.COLLECTIVE R15, `(.L_x_2551) ;  /* 0x000000000f087348 */ /* 0x000fea0003c00000 */
[----:B------:R0:W1:Y:S02]  /*13ab0*/  SHFL.IDX P6, R14, R13, R12, R11 ;  /* 0x0000000c0d0e7389 */ /* 0x00006400000c000b */
[----:B01----:R-:W-:Y:S01]  /*13ac0*/  ENDCOLLECTIVE ;  /* 0x000000000000791b */ /* 0x003fe20003800000 */
.L_x_2551:
[----:B------:R-:W-:Y:S01]  /*13ad0*/  MOV R13, R24 ;  /* 0x00000018000d7202 */ /* 0x000fe20000000f00 */
[----:B------:R-:W-:Y:S02]  /*13ae0*/  IMAD.MOV.U32 R12, RZ, RZ, 0x1 ;  /* 0x00000001ff0c7424 */ /* 0x000fe400078e00ff */
[----:B------:R-:W-:-:S07]  /*13af0*/  IMAD.MOV.U32 R2, RZ, RZ, R14 ;  /* 0x000000ffff027224 */ /* 0x000fce00078e000e */
[----:B------:R-:W-:Y:S05]  /*13b00*/  WARPSYNC.COLLECTIVE R15, `(.L_x_2552) ;  /* 0x000000000f087348 */ /* 0x000fea0003c00000 */
[----:B------:R0:W1:Y:S02]  /*13b10*/  SHFL.IDX P6, R14, R13, R12, R11 ;  /* 0x0000000c0d0e7389 */ /* 0x00006400000c000b */
[----:B01----:R-:W-:Y:S01]  /*13b20*/  ENDCOLLECTIVE ;  /* 0x000000000000791b */ /* 0x003fe20003800000 */
.L_x_2552:
        /* <DEDUP_REMOVED lines=12> */
.L_x_2553:
[----:B------:R-:W-:Y:S02]  /*13bf0*/  IMAD.MOV.U32 R13, RZ, RZ, R24 ;  /* 0x000000ffff0d7224 */ /* 0x000fe400078e0018 */
[----:B------:R-:W-:Y:S02]  /*13c00*/  IMAD.MOV.U32 R12, RZ, RZ, 0x2 ;  /* 0x00000002ff0c7424 */ /* 0x000fe400078e00ff */
[----:B------:R-:W-:-:S07]  /*13c10*/  IMAD.MOV.U32 R2, RZ, RZ, R14 ;  /* 0x000000ffff027224 */ /* 0x000fce00078e000e */
[----:B------:R-:W-:Y:S05]  /*13c20*/  WARPSYNC.COLLECTIVE R15, `(.L_x_2554) ;  /* 0x000000000f087348 */ /* 0x000fea0003c00000 */
[----:B------:R0:W1:Y:S02]  /*13c30*/  SHFL.IDX P6, R14, R13, R12, R11 ;  /* 0x0000000c0d0e7389 */ /* 0x00006400000c000b */
[----:B01----:R-:W-:Y:S01]  /*13c40*/  ENDCOLLECTIVE ;  /* 0x000000000000791b */ /* 0x003fe20003800000 */
.L_x_2554:
[----:B------:R-:W-:-:S04]  /*13c50*/  IADD3 R2, P0, R2, R7, RZ ;  /* 0x0000000702027210 */ /* 0x000fc80007f1e0ff */
[----:B------:R-:W-:-:S05]  /*13c60*/  IADD3.X R3, RZ, R3, RZ, P0, !PT ;  /* 0x00000003ff037210 */ /* 0x000fca00007fe4ff */
        /* <DEDUP_REMOVED lines=10> */
.L_x_2555:
[----:B------:R-:W-:Y:S02]  /*13d10*/  IMAD.MOV.U32 R13, RZ, RZ, R24 ;  /* 0x000000ffff0d7224 */ /* 0x000fe400078e0018 */
[----:B------:R-:W-:Y:S01]  /*13d20*/  IMAD.MOV.U32 R12, RZ, RZ, 0x3 ;  /* 0x00000003ff0c7424 */ /* 0x000fe200078e00ff */
[----:B------:R-:W-:-:S07]  /*13d30*/  MOV R2, R14 ;  /* 0x0000000e00027202 */ /* 0x000fce0000000f00 */
[----:B------:R-:W-:Y:S05]  /*13d40*/  WARPSYNC.COLLECTIVE R15, `(.L_x_2556) ;  /* 0x000000000f087348 */ /* 0x000fea0003c00000 */
[----:B------:R0:W1:Y:S02]  /*13d50*/  SHFL.IDX P6, R14, R13, R12, R11 ;  /* 0x0000000c0d0e7389 */ /* 0x00006400000c000b */
[----:B01----:R-:W-:Y:S01]  /*13d60*/  ENDCOLLECTIVE ;  /* 0x000000000000791b */ /* 0x003fe20003800000 */
.L_x_2556:
[----:B------:R-:W-:-:S05]  /*13d70*/  IADD3 R2, P0, R2, R7, RZ ;  /* 0x0000000702027210 */ /* 0x000fca0007f1e0ff */
        /* <DEDUP_REMOVED lines=11> */
.L_x_2557:
[----:B------:R-:W-:Y:S02]  /*13e30*/  IMAD.MOV.U32 R13, RZ, RZ, R24 ;  /* 0x000000ffff0d7224 */ /* 0x000fe400078e0018 */
[----:B------:R-:W-:Y:S02]  /*13e40*/  IMAD.MOV.U32 R12, RZ, RZ, 0x4 ;  /* 0x00000004ff0c7424 */ /* 0x000fe400078e00ff */
[----:B------:R-:W-:-:S07]  /*13e50*/  IMAD.MOV.U32 R2, RZ, RZ, R14 ;  /* 0x000000ffff027224 */ /* 0x000fce00078e000e */
[----:B------:R-:W-:Y:S05]  /*13e60*/  WARPSYNC.COLLECTIVE R15, `(.L_x_2558) ;  /* 0x000000000f087348 */ /* 0x000fea0003c00000 */
[----:B------:R0:W1:Y:S02]  /*13e70*/  SHFL.IDX P6, R14, R13, R12, R11 ;  /* 0x0000000c0d0e7389 */ /* 0x00006400000c000b */
[----:B01----:R-:W-:Y:S01]  /*13e80*/  ENDCOLLECTIVE ;  /* 0x000000000000791b */ /* 0x003fe20003800000 */
.L_x_2558:
        /* <DEDUP_REMOVED lines=12> */
.L_x_2559:
[----:B------:R-:W-:Y:S01]  /*13f50*/  IMAD.MOV.U32 R13, RZ, RZ, R24 ;  /* 0x000000ffff0d7224 */ /* 0x000fe200078e0018 */
[----:B------:R-:W-:Y:S01]  /*13f60*/  MOV R12, 0x5 ;  /* 0x00000005000c7802 */ /* 0x000fe20000000f00 */
[----:B------:R-:W-:-:S07]  /*13f70*/  IMAD.MOV.U32 R2, RZ, RZ, R14 ;  /* 0x000000ffff027224 */ /* 0x000fce00078e000e */
[----:B------:R-:W-:Y:S05]  /*13f80*/  WARPSYNC.COLLECTIVE R15, `(.L_x_2560) ;  /* 0x000000000f087348 */ /* 0x000fea0003c00000 */
[----:B------:R0:W1:Y:S02]  /*13f90*/  SHFL.IDX P6, R14, R13, R12, R11 ;  /* 0x0000000c0d0e7389 */ /* 0x00006400000c000b */
[----:B01----:R-:W-:Y:S01]  /*13fa0*/  ENDCOLLECTIVE ;  /* 0x000000000000791b */ /* 0x003fe20003800000 */
.L_x_2560:
        /* <DEDUP_REMOVED lines=12> */
.L_x_2561:
[----:B------:R-:W-:Y:S01]  /*14070*/  MOV R13, R24 ;  /* 0x00000018000d7202 */ /* 0x000fe20000000f00 */
[----:B------:R-:W-:Y:S02]  /*14080*/  IMAD.MOV.U32 R12, RZ, RZ, 0x6 ;  /* 0x00000006ff0c7424 */ /* 0x000fe400078e00ff */
[----:B------:R-:W-:-:S07]  /*14090*/  IMAD.MOV.U32 R2, RZ, RZ, R14 ;  /* 0x000000ffff027224 */ /* 0x000fce00078e000e */
[----:B------:R-:W-:Y:S05]  /*140a0*/  WARPSYNC.COLLECTIVE R15, `(.L_x_2562) ;  /* 0x000000000f087348 */ /* 0x000fea0003c00000 */
[----:B------:R0:W1:Y:S02]  /*140b0*/  SHFL.IDX P6, R14, R13, R12, R11 ;  /* 0x0000000c0d0e7389 */ /* 0x00006400000c000b */
[----:B01----:R-:W-:Y:S01]  /*140c0*/  ENDCOLLECTIVE ;  /* 0x000000000000791b */ /* 0x003fe20003800000 */
.L_x_2562:
        /* <DEDUP_REMOVED lines=12> */
.L_x_2563:
[----:B------:R-:W-:Y:S02]  /*14190*/  IMAD.MOV.U32 R13, RZ, RZ, R24 ;  /* 0x000000ffff0d7224 */ /* 0x000fe400078e0018 */
[----:B------:R-:W-:Y:S02]  /*141a0*/  IMAD.MOV.U32 R12, RZ, RZ, 0x7 ;  /* 0x00000007ff0c7424 */ /* 0x000fe400078e00ff */
[----:B------:R-:W-:-:S07]  /*141b0*/  IMAD.MOV.U32 R2, RZ, RZ, R14 ;  /* 0x000000ffff027224 */ /* 0x000fce00078e000e */
[----:B------:R-:W-:Y:S05]  /*141c0*/  WARPSYNC.COLLECTIVE R15, `(.L_x_2564) ;  /* 0x000000000f087348 */ /* 0x000fea0003c00000 */
[----:B------:R0:W1:Y:S02]  /*141d0*/  SHFL.IDX P6, R14, R13, R12, R11 ;  /* 0x0000000c0d0e7389 */ /* 0x00006400000c000b */
[----:B01----:R-:W-:Y:S01]  /*141e0*/  ENDCOLLECTIVE ;  /* 0x000000000000791b */ /* 0x003fe20003800000 */
.L_x_2564:
[----:B------:R-:W-:-:S04]  /*141f0*/  IADD3 R2, P0, R2, R7, RZ ;  /* 0x0000000702027210 */ /* 0x000fc80007f1e0ff */
[----:B------:R-:W-:-:S05]  /*14200*/  IADD3.X R3, RZ, R3, RZ, P0, !PT ;  /* 0x00000003ff037210 */ /* 0x000fca00007fe4ff */
        /* <DEDUP_REMOVED lines=9> */
.L_x_2565:
[----:B------:R-:W-:Y:S01]  /*142a0*/  MOV R2, R14 ;  /* 0x0000000e00027202 */ /* 0x000fe20000000f00 */
[----:B------:R-:W-:Y:S06]  /*142b0*/  BRA `(.L_x_2566) ;  /* 0xffffffb400487947 */ /* 0x000fec000383ffff */
.L_x_2449:
[----:B0-----:R0:W1:Y:S02]  /*142c0*/  SYNCS.PHASECHK.TRANS64.TRYWAIT P0, [R0+URZ+0x16860], R3 ;  /* 0x01686003000075a7 */ /* 0x001064000800017f */
[----:B-1----:R-:W-:Y:S05]  /*142d0*/  @!P0 NANOSLEEP.SYNCS 0x989680 ;  /* 0x009896800000895d */ /* 0x002fea0003900000 */
[----:B------:R-:W1:Y:S02]  /*142e0*/  @!P0 SYNCS.PHASECHK.TRANS64 P0, [R0+URZ+0x16860], R3 ;  /* 0x01686003000085a7 */ /* 0x000e64000800007f */
[----:B-1----:R-:W-:Y:S05]  /*142f0*/  @!P0 BRA `(.L_x_2449) ;  /* 0xfffffffc00f08947 */ /* 0x002fea000383ffff */
[----:B------:R-:W-:Y:S05]  /*14300*/  BRA `(.L_x_2567) ;  /* 0xffffffb800647947 */ /* 0x000fea000383ffff */
.L_x_2450:
        /* <DEDUP_REMOVED lines=8> */
.L_x_2569:
[----:B------:R-:W-:Y:S05]  /*14390*/  BSYNC B0 ;  /* 0x0000000000007941 */ /* 0x000fea0003800000 */
.L_x_2568:
[----:B------:R-:W-:Y:S01]  /*143a0*/  IMAD.MOV.U32 R13, RZ, RZ, R23 ;  /* 0x000000ffff0d7224 */ /* 0x000fe200078e0017 */
[----:B------:R-:W-:Y:S01]  /*143b0*/  MOV R3, R14 ;  /* 0x0000000e00037202 */ /* 0x000fe20000000f00 */
[----:B------:R-:W-:Y:S01]  /*143c0*/  IMAD.MOV.U32 R12, RZ, RZ, RZ ;  /* 0x000000ffff0c7224 */ /* 0x000fe200078e00ff */
[----:B------:R-:W-:Y:S01]  /*143d0*/  SHF.L.U32 R5, R28, 0x1, RZ ;  /* 0x000000011c057819 */ /* 0x000fe200000006ff */
[----:B------:R-:W-:Y:S01]  /*143e0*/  IMAD.MOV.U32 R11, RZ, RZ, 0x181f ;  /* 0x0000181fff0b7424 */ /* 0x000fe200078e00ff */
[----:B------:R-:W-:Y:S01]  /*143f0*/  ISETP.LT.OR P2, PT, R6, 0x1, P0 ;  /* 0x000000010600780c */ /* 0x000fe20000741670 */
[----:B------:R-:W-:Y:S02]  /*14400*/  IMAD.MOV.U32 R15, RZ, RZ, -0x1 ;  /* 0xffffffffff0f7424 */ /* 0x000fe400078e00ff */
[----:B------:R-:W-:-:S10]  /*14410*/  IMAD R4, R4, 0x2, R22 ;  /* 0x0000000204047824 */ /* 0x000fd400078e0216 */
[----:B------:R-:W-:Y:S05]  /*14420*/  WARPSYNC.COLLECTIVE R15, `(.L_x_2570) ;  /* 0x000000000f087348 */ /* 0x000fea0003c00000 */
[----:B------:R0:W1:Y:S02]  /*14430*/  SHFL.IDX P6, R14, R13, R12, R11 ;  /* 0x0000000c0d0e7389 */ /* 0x00006400000c000b */
[----:B01----:R-:W-:Y:S01]  /*14440*/  ENDCOLLECTIVE ;  /* 0x000000000000791b */ /* 0x003fe20003800000 */
.L_x_2570:
[----:B------:R-:W-:Y:S02]  /*14450*/  IMAD.MOV.U32 R13, RZ, RZ, R24 ;  /* 0x000000ffff0d7224 */ /* 0x000fe400078e0018 */
[----:B------:R-:W-:Y:S01]  /*14460*/  IMAD.MOV.U32 R12, RZ, RZ, 0x1 ;  /* 0x00000001ff0c7424 */ /* 0x000fe200078e00ff */
[----:B------:R-:W-:-:S13]  /*14470*/  IADD3 R2, P1, R14, R5, RZ ;  /* 0x000000050e027210 */ /* 0x000fda0007f3e0ff */
[----:B------:R-:W-:Y:S05]  /*14480*/  WARPSYNC.COLLECTIVE R15, `(.L_x_2571) ;  /* 0x000000000f087348 */ /* 0x000fea0003c00000 */
[----:B------:R0:W1:Y:S02]  /*14490*/  SHFL.IDX P6, R14, R13, R12, R11 ;  /* 0x0000000c0d0e7389 */ /* 0x00006400000c000b */
[----:B01----:R-:W-:Y:S01]  /*144a0*/  ENDCOLLECTIVE ;  /* 0x000000000000791b */ /* 0x003fe20003800000 */
.L_x_2571:
        /* <DEDUP_REMOVED lines=11> */
.L_x_2572:
[----:B------:R-:W-:Y:S01]  /*14560*/  IMAD.MOV.U32 R13, RZ, RZ, R24 ;  /* 0x000000ffff0d7224 */ /* 0x000fe200078e0018 */
[----:B------:R-:W-:Y:S01]  /*14570*/  MOV R12, 0x2 ;  /* 0x00000002000c7802 */ /* 0x000fe20000000f00 */
[----:B------:R-:W-:-:S07]  /*14580*/  IMAD.MOV.U32 R9, RZ, RZ, R14 ;  /* 0x000000ffff097224 */ /* 0x000fce00078e000e */
[----:B------:R-:W-:Y:S05]  /*14590*/  WARPSYNC.COLLECTIVE R15, `(.L_x_2573) ;  /* 0x000000000f087348 */ /* 0x000fea0003c00000 */
[----:B------:R0:W1:Y:S02]  /*145a0*/  SHFL.IDX P6, R14, R13, R12, R11 ;  /* 0x0000000c0d0e7389 */ /* 0x00006400000c000b */
[----:B01----:R-:W-:Y:S01]  /*145b0*/  ENDCOLLECTIVE ;  /* 0x000000000000791b */ /* 0x003fe20003800000 */
.L_x_2573:
        /* <DEDUP_REMOVED lines=12> */
.L_x_2574:
[----:B------:R-:W-:Y:S01]  /*14680*/  MOV R13, R24 ;  /* 0x00000018000d7202 */ /* 0x000fe20000000f00 */
[----:B------:R-:W-:Y:S02]  /*14690*/  IMAD.MOV.U32 R12, RZ, RZ, 0x3 ;  /* 0x00000003ff0c7424 */ /* 0x000fe400078e00ff */
[----:B------:R-:W-:-:S07]  /*146a0*/  IMAD.MOV.U32 R10, RZ, RZ, R14 ;  /* 0x000000ffff0a7224 */ /* 0x000fce00078e000e */
[----:B------:R-:W-:Y:S05]  /*146b0*/  WARPSYNC.COLLECTIVE R15, `(.L_x_2575) ;  /* 0x000000000f087348 */ /* 0x000fea0003c00000 */
[----:B------:R0:W1:Y:S02]  /*146c0*/  SHFL.IDX P6, R14, R13, R12, R11 ;  /* 0x0000000c0d0e7389 */ /* 0x00006400000c000b */
[----:B01----:R-:W-:Y:S01]  /*146d0*/  ENDCOLLECTIVE ;  /* 0x000000000000791b */ /* 0x003fe20003800000 */
.L_x_2575:
        /* <DEDUP_REMOVED lines=12> */
.L_x_2576:
[----:B------:R-:W-:Y:S02]  /*147a0*/  IMAD.MOV.U32 R13, RZ, RZ, R24 ;  /* 0x000000ffff0d7224 */ /* 0x000fe400078e0018 */
[----:B------:R-:W-:Y:S02]  /*147b0*/  IMAD.MOV.U32 R12, RZ, RZ, 0x4 ;  /* 0x00000004ff0c7424 */ /* 0x000fe400078e00ff */
[----:B------:R-:W-:-:S07]  /*147c0*/  IMAD.MOV.U32 R9, RZ, RZ, R14 ;  /* 0x000000ffff097224 */ /* 0x000fce00078e000e */
[----:B------:R-:W-:Y:S05]  /*147d0*/  WARPSYNC.COLLECTIVE R15, `(.L_x_2577) ;  /* 0x000000000f087348 */ /* 0x000fea0003c00000 */
[----:B------:R0:W1:Y:S02]  /*147e0*/  SHFL.IDX P6, R14, R13, R12, R11 ;  /* 0x0000000c0d0e7389 */ /* 0x00006400000c000b */
[----:B01----:R-:W-:Y:S01]  /*147f0*/  ENDCOLLECTIVE ;  /* 0x000000000000791b */ /* 0x003fe20003800000 */
.L_x_2577:
        /* <DEDUP_REMOVED lines=12> */
.L_x_2578:
[----:B------:R-:W-:Y:S02]  /*148c0*/  IMAD.MOV.U32 R13, RZ, RZ, R24 ;  /* 0x000000ffff0d7224 */ /* 0x000fe400078e0018 */
[----:B------:R-:W-:Y:S01]  /*148d0*/  IMAD.MOV.U32 R12, RZ, RZ, 0x5 ;  /* 0x00000005ff0c7424 */ /* 0x000fe200078e00ff */
[----:B------:R-:W-:-:S07]  /*148e0*/  MOV R10, R14 ;  /* 0x0000000e000a7202 */ /* 0x000fce0000000f00 */
[----:B------:R-:W-:Y:S05]  /*148f0*/  WARPSYNC.COLLECTIVE R15, `(.L_x_2579) ;  /* 0x000000000f087348 */ /* 0x000fea0003c00000 */
[----:B------:R0:W1:Y:S02]  /*14900*/  SHFL.IDX P6, R14, R13, R12, R11 ;  /* 0x0000000c0d0e7389 */ /* 0x00006400000c000b */
[----:B01----:R-:W-:Y:S01]  /*14910*/  ENDCOLLECTIVE ;  /* 0x000000000000791b */ /* 0x003fe20003800000 */
.L_x_2579:
        /* <DEDUP_REMOVED lines=12> */
.L_x_2580:
[----:B------:R-:W-:Y:S02]  /*149e0*/  IMAD.MOV.U32 R13, RZ, RZ, R24 ;  /* 0x000000ffff0d7224 */ /* 0x000fe400078e0018 */
[----:B------:R-:W-:Y:S02]  /*149f0*/  IMAD.MOV.U32 R12, RZ, RZ, 0x6 ;  /* 0x00000006ff0c7424 */ /* 0x000fe400078e00ff */
[----:B------:R-:W-:-:S07]  /*14a00*/  IMAD.MOV.U32 R9, RZ, RZ, R14 ;  /* 0x000000ffff097224 */ /* 0x000fce00078e000e */
[----:B------:R-:W-:Y:S05]  /*14a10*/  WARPSYNC.COLLECTIVE R15, `(.L_x_2581) ;  /* 0x000000000f087348 */ /* 0x000fea0003c00000 */
[----:B------:R0:W1:Y:S02]  /*14a20*/  SHFL.IDX P6, R14, R13, R12, R11 ;  /* 0x0000000c0d0e7389 */ /* 0x00006400000c000b */
[----:B01----:R-:W-:Y:S01]  /*14a30*/  ENDCOLLECTIVE ;  /* 0x000000000000791b */ /* 0x003fe20003800000 */
.L_x_2581:
        /* <DEDUP_REMOVED lines=8> */
[----:B------:R-:W-:-:S11]  /*14ac0*/  MOV R8, R14 ;  /* 0x0000000e00087202 */ /* 0x000fd60000000f00 */
[----:B0-----:R-:W-:Y:S05]  /*14ad0*/  WARPSYNC.COLLECTIVE R15, `(.L_x_2582) ;  /* 0x000000000f087348 */ /* 0x001fea0003c00000 */
[----:B------:R1:W2:Y:S02]  /*14ae0*/  SHFL.IDX P6, R14, R13, R12, R11 ;  /* 0x0000000c0d0e7389 */ /* 0x0002a400000c000b */
[----:B012---:R-:W-:Y:S01]  /*14af0*/  ENDCOLLECTIVE ;  /* 0x000000000000791b */ /* 0x007fe20003800000 */
.L_x_2582:
[----:B------:R-:W-:Y:S02]  /*14b00*/  IMAD.MOV.U32 R13, RZ, RZ, R24 ;  /* 0x000000ffff0d7224 */ /* 0x000fe400078e0018 */
[----:B------:R-:W-:Y:S01]  /*14b10*/  IMAD.MOV.U32 R12, RZ, RZ, 0x7 ;  /* 0x00000007ff0c7424 */ /* 0x000fe200078e00ff */
[----:B------:R-:W-:-:S13]  /*14b20*/  IADD3 R2, P1, R14, R5, RZ ;  /* 0x000000050e027210 */ /* 0x000fda0007f3e0ff */
[----:B------:R-:W-:Y:S05]  /*14b30*/  WARPSYNC.COLLECTIVE R15, `(.L_x_2583) ;  /* 0x000000000f087348 */ /* 0x000fea0003c00000 */
[----:B------:R0:W1:Y:S02]  /*14b40*/  SHFL.IDX P6, R14, R13, R12, R11 ;  /* 0x0000000c0d0e7389 */ /* 0x00006400000c000b */
[----:B01----:R-:W-:Y:S01]  /*14b50*/  ENDCOLLECTIVE ;  /* 0x000000000000791b */ /* 0x003fe20003800000 */
.L_x_2583:
        /* <DEDUP_REMOVED lines=10> */
.L_x_2584:
[----:B------:R-:W-:Y:S05]  /*14c00*/  BRA `(.L_x_2585) ;  /* 0xffffffb400187947 */ /* 0x000fea000383ffff */
.L_x_2455:
        /* <DEDUP_REMOVED lines=8> */
.L_x_2587:
[----:B------:R-:W-:Y:S05]  /*14c90*/  BSYNC B0 ;  /* 0x0000000000007941 */ /* 0x000fea0003800000 */
.L_x_2586:
[----:B------:R-:W-:Y:S01]  /*14ca0*/  IMAD.MOV.U32 R13, RZ, RZ, R16 ;  /* 0x000000ffff0d7224 */ /* 0x000fe200078e0010 */
[----:B------:R-:W-:Y:S01]  /*14cb0*/  MOV R15, 0xffffffff ;  /* 0xffffffff000f7802 */ /* 0x000fe20000000f00 */
[----:B------:R-:W-:Y:S02]  /*14cc0*/  IMAD.MOV.U32 R12, RZ, RZ, 0x1 ;  /* 0x00000001ff0c7424 */ /* 0x000fe400078e00ff */
[----:B------:R-:W-:Y:S02]  /*14cd0*/  IMAD.MOV.U32 R11, RZ, RZ, 0x1f ;  /* 0x0000001fff0b7424 */ /* 0x000fe400078e00ff */
[----:B------:R-:W-:Y:S02]  /*14ce0*/  IMAD.IADD R7, R19, 0x1, R8 ;  /* 0x0000000113077824 */ /* 0x000fe400078e0208 */
[----:B------:R-:W-:-:S07]  /*14cf0*/  IMAD.MOV.U32 R0, RZ, RZ, R14 ;  /* 0x000000ffff007224 */ /* 0x000fce00078e000e */
[----:B------:R-:W-:Y:S05]  /*14d00*/  WARPSYNC.COLLECTIVE R15, `(.L_x_2588) ;  /* 0x000000000f087348 */ /* 0x000fea0003c00000 */
[----:B------:R0:W1:Y:S02]  /*14d10*/  SHFL.IDX P6, R14, R13, R12, R11 ;  /* 0x0000000c0d0e7389 */ /* 0x00006400000c000b */
[----:B01----:R-:W-:Y:S01]  /*14d20*/  ENDCOLLECTIVE ;  /* 0x000000000000791b */ /* 0x003fe20003800000 */
.L_x_2588:
        /* <DEDUP_REMOVED lines=13> */
[----:B------:R-:W-:-:S04]  /*14e00*/  ISETP.NE.AND P1, PT, R8, RZ, PT ;  /* 0x000000ff0800720c */ /* 0x000fc80003f25270 */
[----:B------:R-:W-:-:S09]  /*14e10*/  MOV R13, R17 ;  /* 0x00000011000d7202 */ /* 0x000fd20000000f00 */
[----:B------:R-:W-:Y:S05]  /*14e20*/  WARPSYNC.COLLECTIVE R15, `(.L_x_2589) ;  /* 0x000000000f087348 */ /* 0x000fea0003c00000 */
[----:B------:R0:W1:Y:S02]  /*14e30*/  SHFL.UP P6, R14, R13, R12, R11 ;  /* 0x0400000c0d0e7389 */ /* 0x00006400000c000b */
[----:B01----:R-:W-:Y:S01]  /*14e40*/  ENDCOLLECTIVE ;  /* 0x000000000000791b */ /* 0x003fe20003800000 */
.L_x_2589:
[----:B------:R-:W-:Y:S01]  /*14e50*/  IMAD.MOV.U32 R12, RZ, RZ, 0x2 ;  /* 0x00000002ff0c7424 */ /* 0x000fe200078e00ff */
[----:B------:R-:W-:-:S05]  /*14e60*/  SEL R4, R14, RZ, P1 ;  /* 0x000000ff0e047207 */ /* 0x000fca0000800000 */
[----:B------:R-:W-:-:S04]  /*14e70*/  IMAD.IADD R4, R17, 0x1, R4 ;  /* 0x0000000111047824 */ /* 0x000fc800078e0204 */
[----:B------:R-:W-:-:S07]  /*14e80*/  IMAD.MOV.U32 R13, RZ, RZ, R4 ;  /* 0x000000ffff0d7224 */ /* 0x000fce00078e0004 */
[----:B------:R-:W-:Y:S05]  /*14e90*/  WARPSYNC.COLLECTIVE R15, `(.L_x_2590) ;  /* 0x000000000f087348 */ /* 0x000fea0003c00000 */
[----:B------:R0:W1:Y:S02]  /*14ea0*/  SHFL.UP P6, R14, R13, R12, R11 ;  /* 0x0400000c0d0e7389 */ /* 0x00006400000c000b */
[----:B01----:R-:W-:Y:S01]  /*14eb0*/  ENDCOLLECTIVE ;  /* 0x000000000000791b */ /* 0x003fe20003800000 */
.L_x_2590:
[----:B------:R-:W-:Y:S01]  /*14ec0*/  IMAD.MOV.U32 R12, RZ, RZ, 0x4 ;  /* 0x00000004ff0c7424 */ /* 0x000fe200078e00ff */
[----:B------:R-:W-:-:S04]  /*14ed0*/  SEL R3, R14, RZ, P2 ;  /* 0x000000ff0e037207 */ /* 0x000fc80001000000 */
[----:B------:R-:W-:-:S05]  /*14ee0*/  IADD3 R6, R4, R3, RZ ;  /* 0x0000000304067210 */ /* 0x000fca0007ffe0ff */
[----:B------:R-:W-:-:S07]  /*14ef0*/  IMAD.MOV.U32 R13, RZ, RZ, R6 ;  /* 0x000000ffff0d7224 */ /* 0x000fce00078e0006 */
[----:B------:R-:W-:Y:S05]  /*14f00*/  WARPSYNC.COLLECTIVE R15, `(.L_x_2591) ;  /* 0x000000000f087348 */ /* 0x000fea0003c00000 */
[----:B------:R0:W1:Y:S02]  /*14f10*/  SHFL.UP P6, R14, R13, R12, R11 ;  /* 0x0400000c0d0e7389 */ /* 0x00006400000c000b */
[----:B01----:R-:W-:Y:S01]  /*14f20*/  ENDCOLLECTIVE ;  /* 0x000000000000791b */ /* 0x003fe20003800000 */
.L_x_2591:
[----:B------:R-:W-:Y:S02]  /*14f30*/  MOV R12, 0x8 ;  /* 0x00000008000c7802 */ /* 0x000fe40000000f00 */
[----:B------:R-:W-:-:S05]  /*14f40*/  SEL R3, R14, RZ, P3 ;  /* 0x000000ff0e037207 */ /* 0x000fca0001800000 */
[----:B------:R-:W-:-:S04]  /*14f50*/  IMAD.IADD R2, R6, 0x1, R3 ;  /* 0x0000000106027824 */ /* 0x000fc800078e0203 */
[----:B------:R-:W-:-:S07]  /*14f60*/  IMAD.MOV.U32 R13, RZ, RZ, R2 ;  /* 0x000000ffff0d7224 */ /* 0x000fce00078e0002 */
[----:B------:R-:W-:Y:S05]  /*14f70*/  WARPSYNC.COLLECTIVE R15, `(.L_x_2592) ;  /* 0x000000000f087348 */ /* 0x000fea0003c00000 */
[----:B------:R0:W1:Y:S02]  /*14f80*/  SHFL.UP P6, R14, R13, R12, R11 ;  /* 0x0400000c0d0e7389 */ /* 0x00006400000c000b */
[----:B01----:R-:W-:Y:S01]  /*14f90*/  ENDCOLLECTIVE ;  /* 0x000000000000791b */ /* 0x003fe20003800000 */
.L_x_2592:
[----:B------:R-:W-:Y:S01]  /*14fa0*/  IMAD.MOV.U32 R12, RZ, RZ, 0x10 ;  /* 0x00000010ff0c7424 */ /* 0x000fe200078e00ff */
[----:B------:R-:W-:-:S05]  /*14fb0*/  SEL R3, R14, RZ, P4 ;  /* 0x000000ff0e037207 */ /* 0x000fca0002000000 */
[----:B------:R-:W-:-:S04]  /*14fc0*/  IMAD.IADD R3, R2, 0x1, R3 ;  /* 0x0000000102037824 */ /* 0x000fc800078e0203 */
[----:B------:R-:W-:-:S07]  /*14fd0*/  IMAD.MOV.U32 R13, RZ, RZ, R3 ;  /* 0x000000ffff0d7224 */ /* 0x000fce00078e0003 */
[----:B------:R-:W-:Y:S05]  /*14fe0*/  WARPSYNC.COLLECTIVE R15, `(.L_x_2593) ;  /* 0x000000000f087348 */ /* 0x000fea0003c00000 */
[----:B------:R0:W1:Y:S02]  /*14ff0*/  SHFL.UP P6, R14, R13, R12, R11 ;  /* 0x0400000c0d0e7389 */ /* 0x00006400000c000b */
[----:B01----:R-:W-:Y:S01]  /*15000*/  ENDCOLLECTIVE ;  /* 0x000000000000791b */ /* 0x003fe20003800000 */
.L_x_2593:
        /* <DEDUP_REMOVED lines=8> */
.L_x_2594:
[----:B------:R-:W-:Y:S05]  /*15090*/  BRA `(.L_x_2595) ;  /* 0xffffffb400207947 */ /* 0x000fea000383ffff */
.L_x_2460:
[----:B------:R-:W-:Y:S01]  /*150a0*/  BSSY B0, `(.L_x_2596) ;  /* 0x0000008000007945 */ /* 0x000fe20003800000 */
[----:B-----5:R-:W-:Y:S01]  /*150b0*/  IMAD.MOV.U32 R13, RZ, RZ, R17 ;  /* 0x000000ffff0d7224 */ /* 0x020fe200078e0011 */
[----:B------:R-:W-:Y:S01]  /*150c0*/  MOV R11, RZ ;  /* 0x000000ff000b7202 */ /* 0x000fe20000000f00 */
[----:B------:R-:W-:Y:S02]  /*150d0*/  IMAD.MOV.U32 R12, RZ, RZ, 0x1 ;  /* 0x00000001ff0c7424 */ /* 0x000fe400078e00ff */
[----:B------:R-:W-:-:S07]  /*150e0*/  IMAD.MOV.U32 R15, RZ, RZ, -0x1 ;  /* 0xffffffffff0f7424 */ /* 0x000fce00078e00ff */
[----:B0-----:R-:W-:Y:S05]  /*150f0*/  WARPSYNC.COLLECTIVE R15, `(.L_x_2597) ;  /* 0x000000000f087348 */ /* 0x001fea0003c00000 */
[----:B------:R1:W2:Y:S02]  /*15100*/  SHFL.UP P6, R14, R13, R12, R11 ;  /* 0x0400000c0d0e7389 */ /* 0x0002a400000c000b */
[----:B012---:R-:W-:Y:S01]  /*15110*/  ENDCOLLECTIVE ;  /* 0x000000000000791b */ /* 0x007fe20003800000 */
.L_x_2597:
[----:B------:R-:W-:Y:S05]  /*15120*/  BSYNC B0 ;  /* 0x0000000000007941 */ /* 0x000fea0003800000 */
.L_x_2596:
[----:B------:R-:W-:Y:S01]  /*15130*/  SEL R14, R14, RZ, P1 ;  /* 0x000000ff0e0e7207 */ /* 0x000fe20000800000 */
[----:B------:R-:W-:Y:S01]  /*15140*/  IMAD.MOV.U32 R12, RZ, RZ, 0x2 ;  /* 0x00000002ff0c7424 */ /* 0x000fe200078e00ff */
[----:B------:R-:W-:Y:S01]  /*15150*/  MOV R15, 0xffffffff ;  /* 0xffffffff000f7802 */ /* 0x000fe20000000f00 */
[----:B------:R-:W-:Y:S02]  /*15160*/  IMAD.MOV.U32 R11, RZ, RZ, RZ ;  /* 0x000000ffff0b7224 */ /* 0x000fe400078e00ff */
[----:B------:R-:W-:-:S07]  /*15170*/  IMAD.IADD R13, R17, 0x1, R14 ;  /* 0x00000001110d7824 */ /* 0x000fce00078e020e */
[----:B------:R-:W-:Y:S05]  /*15180*/  WARPSYNC.COLLECTIVE R15, `(.L_x_2598) ;  /* 0x000000000f087348 */ /* 0x000fea0003c00000 */
[----:B------:R0:W1:Y:S02]  /*15190*/  SHFL.UP P6, R14, R13, R12, R11 ;  /* 0x0400000c0d0e7389 */ /* 0x00006400000c000b */
[----:B01----:R-:W-:Y:S01]  /*151a0*/  ENDCOLLECTIVE ;  /* 0x000000000000791b */ /* 0x003fe20003800000 */
.L_x_2598:
[----:B------:R-:W-:Y:S01]  /*151b0*/  IMAD.MOV.U32 R12, RZ, RZ, 0x4 ;  /* 0x00000004ff0c7424 */ /* 0x000fe200078e00ff */
[----:B------:R-:W-:-:S05]  /*151c0*/  SEL R2, R14, RZ, P2 ;  /* 0x000000ff0e027207 */ /* 0x000fca0001000000 */
[----:B------:R-:W-:-:S04]  /*151d0*/  IMAD.IADD R2, R13, 0x1, R2 ;  /* 0x000000010d027824 */ /* 0x000fc800078e0202 */
[----:B------:R-:W-:-:S07]  /*151e0*/  IMAD.MOV.U32 R13, RZ, RZ, R2 ;  /* 0x000000ffff0d7224 */ /* 0x000fce00078e0002 */
[----:B------:R-:W-:Y:S05]  /*151f0*/  WARPSYNC.COLLECTIVE R15, `(.L_x_2599) ;  /* 0x000000000f087348 */ /* 0x000fea0003c00000 */
[----:B------:R0:W1:Y:S02]  /*15200*/  SHFL.UP P6, R14, R13, R12, R11 ;  /* 0x0400000c0d0e7389 */ /* 0x00006400000c000b */
[----:B01----:R-:W-:Y:S01]  /*15210*/  ENDCOLLECTIVE ;  /* 0x000000000000791b */ /* 0x003fe20003800000 */
.L_x_2599:
[----:B------:R-:W-:Y:S01]  /*15220*/  IMAD.MOV.U32 R12, RZ, RZ, 0x8 ;  /* 0x00000008ff0c7424 */ /* 0x000fe200078e00ff */
[----:B------:R-:W-:-:S05]  /*15230*/  SEL R3, R14, RZ, P3 ;  /* 0x000000ff0e037207 */ /* 0x000fca0001800000 */
[----:B------:R-:W-:-:S05]  /*15240*/  IMAD.IADD R3, R2, 0x1, R3 ;  /* 0x0000000102037824 */ /* 0x000fca00078e0203 */
[----:B------:R-:W-:-:S07]  /*15250*/  MOV R13, R3 ;  /* 0x00000003000d7202 */ /* 0x000fce0000000f00 */
[----:B------:R-:W-:Y:S05]  /*15260*/  WARPSYNC.COLLECTIVE R15, `(.L_x_2600) ;  /* 0x000000000f087348 */ /* 0x000fea0003c00000 */
[----:B------:R0:W1:Y:S02]  /*15270*/  SHFL.UP P6, R14, R13, R12, R11 ;  /* 0x0400000c0d0e7389 */ /* 0x00006400000c000b */
[----:B01----:R-:W-:Y:S01]  /*15280*/  ENDCOLLECTIVE ;  /* 0x000000000000791b */ /* 0x003fe20003800000 */
.L_x_2600:
[----:B------:R-:W-:Y:S01]  /*15290*/  IMAD.MOV.U32 R12, RZ, RZ, 0x10 ;  /* 0x00000010ff0c7424 */ /* 0x000fe200078e00ff */
[----:B------:R-:W-:-:S05]  /*152a0*/  SEL R4, R14, RZ, P4 ;  /* 0x000000ff0e047207 */ /* 0x000fca0002000000 */
[----:B------:R-:W-:-:S04]  /*152b0*/  IMAD.IADD R4, R3, 0x1, R4 ;  /* 0x0000000103047824 */ /* 0x000fc800078e0204 */
[----:B------:R-:W-:-:S07]  /*152c0*/  IMAD.MOV.U32 R13, RZ, RZ, R4 ;  /* 0x000000ffff0d7224 */ /* 0x000fce00078e0004 */
[----:B------:R-:W-:Y:S05]  /*152d0*/  WARPSYNC.COLLECTIVE R15, `(.L_x_2601) ;  /* 0x000000000f087348 */ /* 0x000fea0003c00000 */
[----:B------:R0:W1:Y:S02]  /*152e0*/  SHFL.UP P6, R14, R13, R12, R11 ;  /* 0x0400000c0d0e7389 */ /* 0x00006400000c000b */
[----:B01----:R-:W-:Y:S01]  /*152f0*/  ENDCOLLECTIVE ;  /* 0x000000000000791b */ /* 0x003fe20003800000 */
.L_x_2601:
        /* <DEDUP_REMOVED lines=8> */
.L_x_2602:
[----:B------:R-:W-:Y:S05]  /*15380*/  BRA `(.L_x_2603) ;  /* 0xffffffb400007947 */ /* 0x000fea000383ffff */
.L_x_2462:
[----:B------:R-:W-:Y:S01]  /*15390*/  BSSY B0, `(.L_x_2604) ;  /* 0x0000006000007945 */ /* 0x000fe20003800000 */
[----:B------:R-:W-:Y:S01]  /*153a0*/  PLOP3.LUT P6, PT, P6, PT, PT, 0x8, 0x0 ;  /* 0x000000000000781c */ /* 0x000fe200037ce170 */
[----:B------:R-:W-:-:S12]  /*153b0*/  IMAD.MOV.U32 R15, RZ, RZ, -0x1 ;  /* 0xffffffffff0f7424 */ /* 0x000fd800078e00ff */
[----:B0-----:R-:W-:Y:S05]  /*153c0*/  WARPSYNC.COLLECTIVE R15, `(.L_x_2605) ;  /* 0x000000000f087348 */ /* 0x001fea0003c00000 */
[----:B------:R-:W-:Y:S01]  /*153d0*/  VOTE.ANY R14, PT, P6 ;  /* 0x00000000000e7806 */ /* 0x000fe200030e0100 */
[----:B0-----:R-:W-:Y:S06]  /*153e0*/  ENDCOLLECTIVE ;  /* 0x000000000000791b */ /* 0x001fec0003800000 */
.L_x_2605:
[----:B------:R-:W-:Y:S05]  /*153f0*/  BSYNC B0 ;  /* 0x0000000000007941 */ /* 0x000fea0003800000 */
.L_x_2604:
        /* <DEDUP_REMOVED lines=9> */
.L_x_2606:
[----:B------:R-:W-:Y:S01]  /*15490*/  MOV R17, R14 ;  /* 0x0000000e00117202 */ /* 0x000fe20000000f00 */
[----:B------:R-:W-:Y:S06]  /*154a0*/  BRA `(.L_x_2607) ;  /* 0xffffffb000f07947 */ /* 0x000fec000383ffff */
.L_x_2464:
[----:B------:R-:W-:Y:S01]  /*154b0*/  BSSY B0, `(.L_x_2608) ;  /* 0x0000007000007945 */ /* 0x000fe20003800000 */
[----:B------:R-:W-:Y:S02]  /*154c0*/  IMAD.MOV.U32 R13, RZ, RZ, R3 ;  /* 0x000000ffff0d7224 */ /* 0x000fe400078e0003 */
[----:B------:R-:W-:Y:S02]  /*154d0*/  IMAD.MOV.U32 R11, RZ, RZ, 0x1f ;  /* 0x0000001fff0b7424 */ /* 0x000fe400078e00ff */
[----:B------:R-:W-:-:S07]  /*154e0*/  IMAD.MOV.U32 R15, RZ, RZ, -0x1 ;  /* 0xffffffffff0f7424 */ /* 0x000fce00078e00ff */
[----:B012---:R-:W-:Y:S05]  /*154f0*/  WARPSYNC.COLLECTIVE R15, `(.L_x_2609) ;  /* 0x000000000f087348 */ /* 0x007fea0003c00000 */
[----:B------:R3:W4:Y:S02]  /*15500*/  SHFL.IDX P6, R14, R13, R12, R11 ;  /* 0x0000000c0d0e7389 */ /* 0x00072400000c000b */
[----:B01234-:R-:W-:Y:S01]  /*15510*/  ENDCOLLECTIVE ;  /* 0x000000000000791b */ /* 0x01ffe20003800000 */
.L_x_2609:
[----:B------:R-:W-:Y:S05]  /*15520*/  BSYNC B0 ;  /* 0x0000000000007941 */ /* 0x000fea0003800000 */
.L_x_2608:
[----:B------:R-:W-:Y:S05]  /*15530*/  BRA `(.L_x_2463) ;  /* 0xffffffb000e87947 */ /* 0x000fea000383ffff */
.L_x_2468:
[----:B0-----:R0:W1:Y:S02]  /*15540*/  SYNCS.PHASECHK.TRANS64.TRYWAIT P0, [R5+URZ+0x16820], R0 ;  /* 0x01682000050075a7 */ /* 0x001064000800017f */
[----:B-1----:R-:W-:Y:S05]  /*15550*/  @!P0 NANOSLEEP.SYNCS 0x989680 ;  /* 0x009896800000895d */ /* 0x002fea0003900000 */
[----:B------:R-:W1:Y:S02]  /*15560*/  @!P0 SYNCS.PHASECHK.TRANS64 P0, [R5+URZ+0x16820], R0 ;  /* 0x01682000050085a7 */ /* 0x000e64000800007f */
[----:B-1----:R-:W-:Y:S05]  /*15570*/  @!P0 BRA `(.L_x_2468) ;  /* 0xfffffffc00f08947 */ /* 0x002fea000383ffff */
[----:B------:R-:W-:Y:S05]  /*15580*/  BRA `(.L_x_2610) ;  /* 0xffffffb800607947 */ /* 0x000fea000383ffff */
.L_x_2469:
[----:B------:R-:W1:Y:S01]  /*15590*/  S2R R2, SR_TID.X ;  /* 0x0000000000027919 */ /* 0x000e620000002100 */
[----:B------:R-:W-:Y:S01]  /*155a0*/  BSSY B0, `(.L_x_2611) ;  /* 0x000000a000007945 */ /* 0x000fe20003800000 */
[----:B------:R-:W-:Y:S01]  /*155b0*/  MOV R12, RZ ;  /* 0x000000ff000c7202 */ /* 0x000fe20000000f00 */
        /* <DEDUP_REMOVED lines=8> */
.L_x_2612:
[----:B------:R-:W-:Y:S05]  /*15640*/  BSYNC B0 ;  /* 0x0000000000007941 */ /* 0x000fea0003800000 */
.L_x_2611:
[----:B------:R-:W-:Y:S05]  /*15650*/  BRA `(.L_x_2613) ;  /* 0xffffffb800487947 */ /* 0x000fea000383ffff */
.L_x_2472:
[----:B------:R-:W-:Y:S01]  /*15660*/  BSSY B1, `(.L_x_2614) ;  /* 0x0000006000017945 */ /* 0x000fe20003800000 */
[----:B------:R-:W-:-:S07]  /*15670*/  IMAD.MOV.U32 R15, RZ, RZ, -0x1 ;  /* 0xffffffffff0f7424 */ /* 0x000fce00078e00ff */
[----:B0-2---:R-:W-:Y:S05]  /*15680*/  WARPSYNC.COLLECTIVE R15, `(.L_x_2615) ;  /* 0x000000000f0c7348 */ /* 0x005fea0003c00000 */
[----:B------:R-:W-:Y:S02]  /*15690*/  ELECT P6, UR62, PT ;  /* 0x00000000003e782f */ /* 0x000fe400038c0000 */
[----:B------:R-:W-:Y:S01]  /*156a0*/  MOV R14, UR62 ;  /* 0x0000003e000e7c02 */ /* 0x000fe20008000f00 */
[----:B0-2---:R-:W-:Y:S10]  /*156b0*/  ENDCOLLECTIVE ;  /* 0x000000000000791b */ /* 0x005ff40003800000 */
.L_x_2615:
[----:B------:R-:W-:Y:S05]  /*156c0*/  BSYNC B1 ;  /* 0x0000000000017941 */ /* 0x000fea0003800000 */
.L_x_2614:
[----:B------:R-:W-:Y:S05]  /*156d0*/  BRA `(.L_x_2616) ;  /* 0xffffffb800407947 */ /* 0x000fea000383ffff */
.L_x_2474:
[----:B0-----:R0:W1:Y:S02]  /*156e0*/  SYNCS.PHASECHK.TRANS64.TRYWAIT P1, [R3+URZ+0x16840], R2 ;  /* 0x01684002030075a7 */ /* 0x001064000802017f */
[----:B-1----:R-:W-:Y:S05]  /*156f0*/  @!P1 NANOSLEEP.SYNCS 0x989680 ;  /* 0x009896800000995d */ /* 0x002fea0003900000 */
[----:B------:R-:W1:Y:S02]  /*15700*/  @!P1 SYNCS.PHASECHK.TRANS64 P1, [R3+URZ+0x16840], R2 ;  /* 0x01684002030095a7 */ /* 0x000e64000802007f */
[----:B-1----:R-:W-:Y:S05]  /*15710*/  @!P1 BRA `(.L_x_2474) ;  /* 0xfffffffc00f09947 */ /* 0x002fea000383ffff */
[----:B------:R-:W-:Y:S05]  /*15720*/  BRA `(.L_x_2617) ;  /* 0xffffffb800607947 */ /* 0x000fea000383ffff */
.L_x_2476:
[----:B-1----:R1:W3:Y:S02]  /*15730*/  SYNCS.PHASECHK.TRANS64.TRYWAIT P1, [R25+URZ+0x16840], R0 ;  /* 0x01684000190075a7 */ /* 0x0022e4000802017f */
[----:B---3--:R-:W-:Y:S05]  /*15740*/  @!P1 NANOSLEEP.SYNCS 0x989680 ;  /* 0x009896800000995d */ /* 0x008fea0003900000 */
[----:B------:R-:W3:Y:S02]  /*15750*/  @!P1 SYNCS.PHASECHK.TRANS64 P1, [R25+URZ+0x16840], R0 ;  /* 0x01684000190095a7 */ /* 0x000ee4000802007f */
[----:B---3--:R-:W-:Y:S05]  /*15760*/  @!P1 BRA `(.L_x_2476) ;  /* 0xfffffffc00f09947 */ /* 0x008fea000383ffff */
[----:B------:R-:W-:Y:S05]  /*15770*/  BRA `(.L_x_2618) ;  /* 0xffffffb8006c7947 */ /* 0x000fea000383ffff */
.L_x_2478:
[----:B---3--:R3:W4:Y:S02]  /*15780*/  SYNCS.PHASECHK.TRANS64.TRYWAIT P1, [R3+URZ+0x16860], R2 ;  /* 0x01686002030075a7 */ /* 0x008724000802017f */
[----:B----4-:R-:W-:Y:S05]  /*15790*/  @!P1 NANOSLEEP.SYNCS 0x989680 ;  /* 0x009896800000995d */ /* 0x010fea0003900000 */
[----:B------:R-:W4:Y:S02]  /*157a0*/  @!P1 SYNCS.PHASECHK.TRANS64 P1, [R3+URZ+0x16860], R2 ;  /* 0x01686002030095a7 */ /* 0x000f24000802007f */
[----:B----4-:R-:W-:Y:S05]  /*157b0*/  @!P1 BRA `(.L_x_2478) ;  /* 0xfffffffc00f09947 */ /* 0x010fea000383ffff */
[----:B------:R-:W-:Y:S05]  /*157c0*/  BRA `(.L_x_2619) ;  /* 0xffffffb800687947 */ /* 0x000fea000383ffff */
.L_x_2620:
        /* <DEDUP_REMOVED lines=11> */
.L_x_3112:


//--------------------- .text._ZN7cutlass13device_kernelIN5flash11enable_sm90INS1_16FlashAttnFwdSm90INS1_25CollectiveMainloopFwdSm90ILi2EN4cute5tupleIJNS5_1CILi1EEES8_S8_EEENS6_IJNS7_ILi192EEENS7_ILi128EEENS7_ILi64EEEEEELi64ENS_6half_tEfNS_4arch4Sm90ELb1ELb0ELb1ELb1ELb1ELb1ELb0ELb1ELb1ELb1ELb0ELb0EEENS1_21CollectiveEpilogueFwdINS6_IJSA_SC_SB_EEES9_SE_SG_Li384ELb1ELb1ELb0ELb0EEENS1_36VarlenDynamicPersistentTileSchedulerILi192ELi128ELi384ELi128ELb0ELb1ELb1ELb1ELb1ELb1EEEEEEEEEvNT_6ParamsE --------------------------
	.section	.text._ZN7cutlass13device_kernelIN5flash11enable_sm90INS1_16FlashAttnFwdSm90INS1_25CollectiveMainloopFwdSm90ILi2EN4cute5tupleIJNS5_1CILi1EEES8_S8_EEENS6_IJNS7_ILi192EEENS7_ILi128EEENS7_ILi64EEEEEELi64ENS_6half_tEfNS_4arch4Sm90ELb1ELb0ELb1ELb1ELb1ELb1ELb0ELb1ELb1ELb1ELb0ELb0EEENS1_21CollectiveEpilogueFwdINS6_IJSA_SC_SB_EEES9_SE_SG_Li384ELb1ELb1ELb0ELb0EEENS1_36VarlenDynamicPersistentTileSchedulerILi192ELi128ELi384ELi128ELb0ELb1ELb1ELb1ELb1ELb1EEEEEEEEEvNT_6ParamsE,"ax",@progbits
	.align	128
.text._ZN7cutlass13device_kernelIN5flash11enable_sm90INS1_16FlashAttnFwdSm90INS1_25CollectiveMainloopFwdSm90ILi2EN4cute5tupleIJNS5_1CILi1EEES8_S8_EEENS6_IJNS7_ILi192EEENS7_ILi128EEENS7_ILi64EEEEEELi64ENS_6half_tEfNS_4arch4Sm90ELb1ELb0ELb1ELb1ELb1ELb1ELb0ELb1ELb1ELb1ELb0ELb0EEENS1_21CollectiveEpilogueFwdINS6_IJSA_SC_SB_EEES9_SE_SG_Li384ELb1ELb1ELb0ELb0EEENS1_36VarlenDynamicPersistentTileSchedulerILi192ELi128ELi384ELi128ELb0ELb1ELb1ELb1ELb1ELb1EEEEEEEEEvNT_6ParamsE:
        .type           _ZN7cutlass13device_kernelIN5flash11enable_sm90INS1_16FlashAttnFwdSm90INS1_25CollectiveMainloopFwdSm90ILi2EN4cute5tupleIJNS5_1CILi1EEES8_S8_EEENS6_IJNS7_ILi192EEENS7_ILi128EEENS7_ILi64EEEEEELi64ENS_6half_tEfNS_4arch4Sm90ELb1ELb0ELb1ELb1ELb1ELb1ELb0ELb1ELb1ELb1ELb0ELb0EEENS1_21CollectiveEpilogueFwdINS6_IJSA_SC_SB_EEES9_SE_SG_Li384ELb1ELb1ELb0ELb0EEENS1_36VarlenDynamicPersistentTileSchedulerILi192ELi128ELi384ELi128ELb0ELb1ELb1ELb1ELb1ELb1EEEEEEEEEvNT_6ParamsE,@function
        .size           _ZN7cutlass13device_kernelIN5flash11enable_sm90INS1_16FlashAttnFwdSm90INS1_25CollectiveMainloopFwdSm90ILi2EN4cute5tupleIJNS5_1CILi1EEES8_S8_EEENS6_IJNS7_ILi192EEENS7_ILi128EEENS7_ILi64EEEEEELi64ENS_6half_tEfNS_4arch4Sm90ELb1ELb0ELb1ELb1ELb1ELb1ELb0ELb1ELb1ELb1ELb0ELb0EEENS1_21CollectiveEpilogueFwdINS6_IJSA_SC_SB_EEES9_SE_SG_Li384ELb1ELb1ELb0ELb0EEENS1_36VarlenDynamicPersistentTileSchedulerILi192ELi128ELi384ELi128ELb0ELb1ELb1ELb1ELb1ELb1EEEEEEEEEvNT_6ParamsE,(.L_x_3113 - _ZN7cutlass13device_kernelIN5flash11enable_sm90INS1_16FlashAttnFwdSm90INS1_25CollectiveMainloopFwdSm90ILi2EN4cute5tupleIJNS5_1CILi1EEES8_S8_EEENS6_IJNS7_ILi192EEENS7_ILi128EEENS7_ILi64EEEEEELi64ENS_6half_tEfNS_4arch4Sm90ELb1ELb0ELb1ELb1ELb1ELb1ELb0ELb1ELb1ELb1ELb0ELb0EEENS1_21CollectiveEpilogueFwdINS6_IJSA_SC_SB_EEES9_SE_SG_Li384ELb1ELb1ELb0ELb0EEENS1_36VarlenDynamicPersistentTileSchedulerILi192ELi128ELi384ELi128ELb0ELb1ELb1ELb1ELb1ELb1EEEEEEEEEvNT_6ParamsE)
        .other          _ZN7cutlass13device_kernelIN5flash11enable_sm90INS1_16FlashAttnFwdSm90INS1_25CollectiveMainloopFwdSm90ILi2EN4cute5tupleIJNS5_1CILi1EEES8_S8_EEENS6_IJNS7_ILi192EEENS7_ILi128EEENS7_ILi64EEEEEELi64ENS_6half_tEfNS_4arch4Sm90ELb1ELb0ELb1ELb1ELb1ELb1ELb0ELb1ELb1ELb1ELb0ELb0EEENS1_21CollectiveEpilogueFwdINS6_IJSA_SC_SB_EEES9_SE_SG_Li384ELb1ELb1ELb0ELb0EEENS1_36VarlenDynamicPersistentTileSchedulerILi192ELi128ELi384ELi128ELb0ELb1ELb1ELb1ELb1ELb1EEEEEEEEEvNT_6ParamsE,@"STO_CUDA_ENTRY STV_DEFAULT"
_ZN7cutlass13device_kernelIN5flash11enable_sm90INS1_16FlashAttnFwdSm90INS1_25CollectiveMainloopFwdSm90ILi2EN4cute5tupleIJNS5_1CILi1EEES8_S8_EEENS6_IJNS7_ILi192EEENS7_ILi128EEENS7_ILi64EEEEEELi64ENS_6half_tEfNS_4arch4Sm90ELb1ELb0ELb1ELb1ELb1ELb1ELb0ELb1ELb1ELb1ELb0ELb0EEENS1_21CollectiveEpilogueFwdINS6_IJSA_SC_SB_EEES9_SE_SG_Li384ELb1ELb1ELb0ELb0EEENS1_36VarlenDynamicPersistentTileSchedulerILi192ELi128ELi384ELi128ELb0ELb1ELb1ELb1ELb1ELb1EEEEEEEEEvNT_6ParamsE:
[----:B------:R-:W0:Y:S02]  /*0000*/  LDC R1, c[0x0][0x28] ;  /* 0x00000a00ff017b82 */ /* 0x000e240000000800 */
[----:B0-----:R-:W-:Y:S01]  /*0010*/  VIADD R1, R1, 0xffffff90 ;  /* 0xffffff9001017836 */ /* 0x001fe20000000000 */
[----:B------:R-:W0:Y:S01]  /*0020*/  S2R R3, SR_TID.X ;  /* 0x0000000000037919 */ /* 0x000e220000002100 */
[----:B------:R-:W-:Y:S01]  /*0030*/  ELECT P0, URZ, PT ;  /* 0x00000000003f782f */ /* 0x000fe20003800000 */
[----:B------:R-:W-:Y:S01]  /*0040*/  BSSY B0, `(.L_x_2621) ;  /* 0x000000d000007945 */ /* 0x000fe20003800000 */
[----:B0-----:R-:W-:-:S05]  /*0050*/  SHF.R.U32.HI R0, RZ, 0x5, R3 ;  /* 0x00000005ff007819 */ /* 0x001fca0000011603 */
        /* <DEDUP_REMOVED lines=11> */
.L_x_2622:
[----:B------:R-:W-:Y:S05]  /*0110*/  BSYNC B0 ;  /* 0x0000000000007941 */ /* 0x000fea0003800000 */
.L_x_2621:
[----:B------:R-:W-:Y:S01]  /*0120*/  VOTEU.ANY UP0, P0 ;  /* 0x00000000003f7886 */ /* 0x000fe20000000100 */
[----:B------:R-:W0:Y:S01]  /*0130*/  SHFL.IDX PT, R2, R0, RZ, 0x1f ;  /* 0x00001fff00027589 */ /* 0x000e2200000e0000 */
[----:B------:R-:W-:Y:S01]  /*0140*/  UMOV UR4, 0x80 ;  /* 0x0000008000047882 */ /* 0x000fe20000000000 */
[----:B------:R-:W-:Y:S01]  /*0150*/  UMOV UR7, 0x180 ;  /* 0x0000018000077882 */ /* 0x000fe20000000000 */
[----:B------:R-:W-:Y:S01]  /*0160*/  SHF.R.U32.HI R3, RZ, 0x7, R3 ;  /* 0x00000007ff037819 */ /* 0x000fe20000011603 */
[----:B------:R-:W1:Y:S01]  /*0170*/  @UP0 S2UR UR8, SR_CgaCtaId ;  /* 0x00000000000809c3 */ /* 0x000e620000008800 */
[----:B------:R-:W-:Y:S01]  /*0180*/  @UP0 UMOV UR6, 0x400 ;  /* 0x0000040000060882 */ /* 0x000fe20000000000 */
[----:B------:R-:W-:-:S04]  /*0190*/  @UP0 UIADD3 UR4, -UR4, 0x100000, URZ ;  /* 0x0010000004040890 */ /* 0x000fc8000fffe13f */
[----:B------:R-:W-:Y:S02]  /*01a0*/  @UP0 USHF.L.U32 UR5, UR4, 0xb, URZ ;  /* 0x0000000b04050899 */ /* 0x000fe4000800063f */
[----:B------:R-:W-:Y:S01]  /*01b0*/  @UP0 USHF.L.U32 UR4, UR4, 0x1, URZ ;  /* 0x0000000104040899 */ /* 0x000fe2000800063f */
[----:B------:R-:W-:Y:S01]  /*01c0*/  VOTEU.ANY UP1, P0 ;  /* 0x00000000003f7886 */ /* 0x000fe20000020100 */
[----:B0-----:R-:W-:Y:S02]  /*01d0*/  ISETP.NE.AND P1, PT, R2, RZ, PT ;  /* 0x000000ff0200720c */ /* 0x001fe40003f25270 */
[----:B------:R0:W2:Y:S01]  /*01e0*/  SHFL.IDX PT, R2, R3, RZ, 0x1f ;  /* 0x00001fff03027589 */ /* 0x0000a200000e0000 */
[----:B-1----:R-:W-:Y:S02]  /*01f0*/  @UP0 ULEA UR8, UR8, UR6, 0x18 ;  /* 0x0000000608080291 */ /* 0x002fe4000f8ec03f */
[----:B------:R-:W-:-:S04]  /*0200*/  @UP0 UIADD3 UR6, -UR7, 0x100000, URZ ;  /* 0x0010000007060890 */ /* 0x000fc8000fffe13f */
[----:B------:R-:W-:Y:S02]  /*0210*/  @UP0 USHF.L.U32 UR7, UR6, 0xb, URZ ;  /* 0x0000000b06070899 */ /* 0x000fe4000800063f */
[----:B------:R-:W-:Y:S01]  /*0220*/  @UP0 USHF.L.U32 UR6, UR6, 0x1, URZ ;  /* 0x0000000106060899 */ /* 0x000fe2000800063f */
[----:B------:R-:W-:Y:S01]  /*0230*/  VOTEU.ANY UP0, P0 ;  /* 0x00000000003f7886 */ /* 0x000fe20000000100 */
[----:B------:R-:W1:Y:S04]  /*0240*/  FENCE.VIEW.ASYNC.S ;  /* 0x00000000000073c6 */ /* 0x000e680000000000 */
[----:B-1----:R0:W1:Y:S06]  /*0250*/  @UP0 SYNCS.EXCH.64 URZ, [UR8+0x16800], UR4 ;  /* 0x01680004083f05b2 */ /* 0x00206c0008000100 */
[----:B------:R0:W3:Y:S02]  /*0260*/  @UP1 SYNCS.EXCH.64 URZ, [UR8+0x16820], UR6 ;  /* 0x01682006083f15b2 */ /* 0x0000e40008000100 */
[----:B0-----:R-:W-:Y:S05]  /*0270*/  @P1 BRA `(.L_x_2623) ;  /* 0x0000000000481947 */ /* 0x001fea0003800000 */
[----:B------:R-:W0:Y:S01]  /*0280*/  S2UR UR5, SR_CgaCtaId ;  /* 0x00000000000579c3 */ /* 0x000e220000008800 */
        /* <DEDUP_REMOVED lines=15> */
[----:B------:R0:W0:Y:S01]  /*0380*/  SYNCS.EXCH.64 URZ, [UR8+0x16848], UR6 ;  /* 0x01684806083f75b2 */ /* 0x0000220008000100 */
[----:B------:R-:W-:Y:S01]  /*0390*/  NOP ;  /* 0x0000000000007918 */ /* 0x000fe20000000000 */
.L_x_2623:
[----:B------:R-:W5:Y:S01]  /*03a0*/  SHFL.IDX PT, R3, R0, RZ, 0x1f ;  /* 0x00001fff00037589 */ /* 0x000f6200000e0000 */
[----:B------:R-:W-:Y:S01]  /*03b0*/  NOP ;  /* 0x0000000000007918 */ /* 0x000fe20000000000 */
[----:B-----5:R-:W-:-:S13]  /*03c0*/  ISETP.NE.AND P0, PT, R3, RZ, PT ;  /* 0x000000ff0300720c */ /* 0x020fda0003f05270 */
        /* <DEDUP_REMOVED lines=17> */
[----:B------:R0:W0:Y:S01]  /*04e0*/  SYNCS.EXCH.64 URZ, [UR8+0x16868], UR6 ;  /* 0x01686806083f75b2 */ /* 0x0000220008000100 */
[----:B------:R-:W-:Y:S01]  /*04f0*/  NOP ;  /* 0x0000000000007918 */ /* 0x000fe20000000000 */
.L_x_2624:
[----:B------:R-:W5:Y:S01]  /*0500*/  SHFL.IDX PT, R3, R0, RZ, 0x1f ;  /* 0x00001fff00037589 */ /* 0x000f6200000e0000 */
[----:B------:R-:W-:Y:S01]  /*0510*/  NOP ;  /* 0x0000000000007918 */ /* 0x000fe20000000000 */
[----:B-----5:R-:W-:-:S13]  /*0520*/  ISETP.NE.AND P0, PT, R3, RZ, PT ;  /* 0x000000ff0300720c */ /* 0x020fda0003f05270 */
        /* <DEDUP_REMOVED lines=13> */
[----:B------:R0:W0:Y:S01]  /*0600*/  SYNCS.EXCH.64 URZ, [UR6+0x16888], UR4 ;  /* 0x01688804063f75b2 */ /* 0x0000220008000100 */
[----:B------:R-:W-:Y:S01]  /*0610*/  NOP ;  /* 0x0000000000007918 */ /* 0x000fe20000000000 */
.L_x_2625:
        /* <DEDUP_REMOVED lines=22> */
.L_x_2626:
        /* <DEDUP_REMOVED lines=22> */
.L_x_2627:
[----:B--2---:R-:W-:Y:S01]  /*08e0*/  ISETP.NE.AND P0, PT, R2, RZ, PT ;  /* 0x000000ff0200720c */ /* 0x004fe20003f05270 */
[----:B------:R-:W-:Y:S01]  /*08f0*/  IMAD.MOV.U32 R2, RZ, RZ, 0x1 ;  /* 0x00000001ff027424 */ /* 0x000fe200078e00ff */
[----:B------:R-:W-:Y:S01]  /*0900*/  NOP ;  /* 0x0000000000007918 */ /* 0x000fe20000000000 */
[----:B------:R-:W-:Y:S01]  /*0910*/  ULDC.64 UR40, c[0x0][0x208] ;  /* 0x0000820000287ab9 */ /* 0x000fe20000000a00 */
[----:B------:R-:W-:Y:S02]  /*0920*/  BSSY B9, `(.L_x_2628) ;  /* 0x000196c000097945 */ /* 0x000fe40003800000 */
[----:B------:R-:W-:-:S05]  /*0930*/  SEL R2, R2, 0x2, !P0 ;  /* 0x0000000202027807 */ /* 0x000fca0004000000 */
[----:B------:R2:W-:Y:S01]  /*0940*/  STL [R1+0x30], R2 ;  /* 0x0000300201007387 */ /* 0x0005e20000100800 */
[----:B01-34-:R-:W-:Y:S06]  /*0950*/  BAR.SYNC.DEFER_BLOCKING 0x0 ;  /* 0x0000000000007b1d */ /* 0x01bfec0000010000 */
[----:B------:R-:W-:Y:S05]  /*0960*/  @!P0 BRA `(.L_x_2629) ;  /* 0x00000128006c8947 */ /* 0x000fea0003800000 */
.L_x_2630:
[----:B------:R-:W-:-:S08]  /*0970*/  NOP ;  /* 0x0000000000007918 */ /* 0x000fd00000000000 */
[----:B------:R-:W0:Y:S02]  /*0980*/  USETMAXREG.TRY_ALLOC.CTAPOOL UP0, 0xa0 ;  /* 0x000000a0000079c8 */ /* 0x000e240008000600 */
[----:B0-----:R-:W-:-:S13]  /*0990*/  PLOP3.LUT P0, PT, PT, PT, UP0, 0x80, 0x0 ;  /* 0x000000000000781c */ /* 0x001fda0003f0f008 */
[----:B------:R-:W-:Y:S05]  /*09a0*/  @!P0 BRA `(.L_x_2630) ;  /* 0xfffffffc00f08947 */ /* 0x000fea000383ffff */
[----:B------:R-:W2:Y:S01]  /*09b0*/  S2R R0, SR_TID.X ;  /* 0x0000000000007919 */ /* 0x000ea20000002100 */
[----:B------:R-:W-:Y:S01]  /*09c0*/  ULDC UR4, c[0x0][0xc3c] ;  /* 0x00030f0000047ab9 */ /* 0x000fe20000000800 */
[----:B--2---:R-:W-:Y:S02]  /*09d0*/  SHF.R.U32.HI R2, RZ, 0x7, R0 ;  /* 0x00000007ff027819 */ /* 0x004fe40000011600 */
[----:B------:R-:W2:Y:S01]  /*09e0*/  LDL.LU R0, [R1+0x4] ;  /* 0x0000040001007983 */ /* 0x000ea20000300800 */
[----:B------:R-:W-:Y:S06]  /*09f0*/  BAR.ARV 0x8, 0x200 ;  /* 0x0208000000007b1d */ /* 0x000fec0000002000 */
[----:B------:R-:W-:Y:S01]  /*0a00*/  ISETP.NE.AND P0, PT, R2, 0x1, PT ;  /* 0x000000010200780c */ /* 0x000fe20003f05270 */
[----:B------:R-:W0:Y:S01]  /*0a10*/  S2R R3, SR_CgaCtaId ;  /* 0x0000000000037919 */ /* 0x000e220000008800 */
[----:B------:R-:W-:-:S11]  /*0a20*/  MOV R2, 0x400 ;  /* 0x0000040000027802 */ /* 0x000fd60000000f00 */
[----:B------:R-:W-:Y:S08]  /*0a30*/  @!P0 BAR.ARV 0x9, 0x100 ;  /* 0x0244000000008b1d */ /* 0x000ff00000002000 */
[----:B------:R-:W-:Y:S01]  /*0a40*/  BAR.SYNC.DEFER_BLOCKING 0x5, 0x200 ;  /* 0x0148000000007b1d */ /* 0x000fe20000010000 */
[----:B0-----:R-:W-:-:S05]  /*0a50*/  LEA R2, R3, R2, 0x18 ;  /* 0x0000000203027211 */ /* 0x001fca00078ec0ff */
[----:B------:R-:W0:Y:S02]  /*0a60*/  LDS.128 R32, [R2+0x168d0] ;  /* 0x0168d00002207984 */ /* 0x000e240000000c00 */
[----:B------:R-:W-:Y:S06]  /*0a70*/  BAR.ARV 0x4, 0x200 ;  /* 0x0108000000007b1d */ /* 0x000fec0000002000 */
[----:B--2---:R-:W-:-:S04]  /*0a80*/  LOP3.LUT R0, R0, 0xfffffffb, RZ, 0xc0, !PT ;  /* 0xfffffffb00007812 */ /* 0x004fc800078ec0ff */
[----:B------:R-:W-:Y:S02]  /*0a90*/  @P0 LOP3.LUT R0, R0, 0x4, RZ, 0xfc, !PT ;  /* 0x0000000400000812 */ /* 0x000fe400078efcff */
[----:B0-----:R-:W-:-:S03]  /*0aa0*/  ISETP.GE.AND P0, PT, R35, UR4, PT ;  /* 0x0000000423007c0c */ /* 0x001fc6000bf06270 */
[----:B------:R0:W-:Y:S10]  /*0ab0*/  STL [R1+0x4], R0 ;  /* 0x0000040001007387 */ /* 0x0001f40000100800 */
[----:B0-----:R-:W-:Y:S05]  /*0ac0*/  @P0 BRA `(.L_x_2631) ;  /* 0x0000019400440947 */ /* 0x001fea0003800000 */
[----:B------:R-:W2:Y:S01]  /*0ad0*/  LDL.LU R13, [R1+0x30] ;  /* 0x00003000010d7983 */ /* 0x000ea20000300800 */
[----:B------:R-:W0:Y:S02]  /*0ae0*/  S2R R0, SR_TID.X ;  /* 0x0000000000007919 */ /* 0x000e240000002100 */
[----:B0-----:R-:W-:-:S05]  /*0af0*/  VIADD R12, R0, 0xffffff80 ;  /* 0xffffff80000c7836 */ /* 0x001fca0000000000 */
[----:B------:R-:W-:-:S04]  /*0b00*/  SHF.R.S32.HI R0, RZ, 0x1f, R12 ;  /* 0x0000001fff007819 */ /* 0x000fc8000001140c */
[----:B------:R-:W-:-:S04]  /*0b10*/  LEA.HI R3, R0, R12, RZ, 0x7 ;  /* 0x0000000c00037211 */ /* 0x000fc800078f38ff */
[----:B------:R-:W-:-:S05]  /*0b20*/  LOP3.LUT R4, R3, 0xffffff80, RZ, 0xc0, !PT ;  /* 0xffffff8003047812 */ /* 0x000fca00078ec0ff */
[----:B------:R-:W-:Y:S01]  /*0b30*/  IMAD.IADD R11, R12, 0x1, -R4 ;  /* 0x000000010c0b7824 */ /* 0x000fe200078e0a04 */
[----:B------:R-:W-:-:S04]  /*0b40*/  LEA.HI R4, R0, R12, RZ, 0x4 ;  /* 0x0000000c00047211 */ /* 0x000fc800078f20ff */
[----:B------:R-:W-:Y:S02]  /*0b50*/  SHF.R.S32.HI R6, RZ, 0x1f, R11 ;  /* 0x0000001fff067819 */ /* 0x000fe4000001140b */
[----:B------:R-:W-:Y:S02]  /*0b60*/  SHF.R.S32.HI R7, RZ, 0x4, R4 ;  /* 0x00000004ff077819 */ /* 0x000fe40000011404 */
[----:B------:R-:W-:Y:S02]  /*0b70*/  LEA.HI R8, R6, R11, RZ, 0x2 ;  /* 0x0000000b06087211 */ /* 0x000fe400078f10ff */
[----:B------:R-:W-:Y:S02]  /*0b80*/  SHF.R.S32.HI R14, RZ, 0x7, R3 ;  /* 0x00000007ff0e7819 */ /* 0x000fe40000011403 */
[----:B------:R-:W-:Y:S02]  /*0b90*/  LOP3.LUT R3, R4, 0x3fffff0, RZ, 0xc0, !PT ;  /* 0x03fffff004037812 */ /* 0x000fe400078ec0ff */
[----:B------:R-:W-:-:S02]  /*0ba0*/  LEA.HI R5, R0, R12, RZ, 0x5 ;  /* 0x0000000c00057211 */ /* 0x000fc400078f28ff */
[----:B------:R-:W-:Y:S02]  /*0bb0*/  LEA.HI R4, R4, R7, RZ, 0x1 ;  /* 0x0000000704047211 */ /* 0x000fe400078f08ff */
[--C-:B------:R-:W-:Y:S02]  /*0bc0*/  SHF.R.S32.HI R9, RZ, 0x2, R8.reuse ;  /* 0x00000002ff097819 */ /* 0x100fe40000011408 */
[----:B------:R-:W-:Y:S02]  /*0bd0*/  SHF.R.S32.HI R10, RZ, 0x1f, R8 ;  /* 0x0000001fff0a7819 */ /* 0x000fe40000011408 */
[----:B------:R-:W-:Y:S02]  /*0be0*/  SHF.R.S32.HI R15, RZ, 0x5, R5 ;  /* 0x00000005ff0f7819 */ /* 0x000fe40000011405 */
[----:B------:R-:W-:Y:S02]  /*0bf0*/  IADD3 R3, R12, -R3, RZ ;  /* 0x800000030c037210 */ /* 0x000fe40007ffe0ff */
[----:B------:R-:W-:-:S02]  /*0c00*/  LOP3.LUT R4, R4, 0x1ffffffe, RZ, 0xc0, !PT ;  /* 0x1ffffffe04047812 */ /* 0x000fc400078ec0ff */
[----:B------:R-:W-:Y:S01]  /*0c10*/  LEA.HI R10, R10, R9, RZ, 0x3 ;  /* 0x000000090a0a7211 */ /* 0x000fe200078f18ff */
[----:B------:R-:W-:Y:S01]  /*0c20*/  IMAD.HI R5, R14, 0x55555556, RZ ;  /* 0x555555560e057827 */ /* 0x000fe200078e02ff */
[----:B------:R-:W-:Y:S02]  /*0c30*/  LEA.HI R6, R6, R11, RZ, 0x5 ;  /* 0x0000000b06067211 */ /* 0x000fe400078f28ff */
[----:B------:R-:W-:Y:S01]  /*0c40*/  LOP3.LUT R10, R10, 0xfffffff8, RZ, 0xc0, !PT ;  /* 0xfffffff80a0a7812 */ /* 0x000fe200078ec0ff */
[----:B------:R-:W-:Y:S02]  /*0c50*/  IMAD.IADD R4, R7, 0x1, -R4 ;  /* 0x0000000107047824 */ /* 0x000fe400078e0a04 */
[----:B------:R-:W-:Y:S01]  /*0c60*/  IMAD R3, R15, 0x10, R3 ;  /* 0x000000100f037824 */ /* 0x000fe200078e0203 */
[----:B------:R-:W-:Y:S01]  /*0c70*/  LEA.HI R5, R5, R5, RZ, 0x1 ;  /* 0x0000000505057211 */ /* 0x000fe200078f08ff */
[----:B------:R-:W-:Y:S01]  /*0c80*/  IMAD.IADD R9, R9, 0x1, -R10 ;  /* 0x0000000109097824 */ /* 0x000fe200078e0a0a */
[----:B------:R-:W-:-:S02]  /*0c90*/  SHF.R.S32.HI R6, RZ, 0x5, R6 ;  /* 0x00000005ff067819 */ /* 0x000fc40000011406 */
[----:B------:R-:W-:Y:S02]  /*0ca0*/  LEA R7, R3, R4, 0x3 ;  /* 0x0000000403077211 */ /* 0x000fe400078e18ff */
[-C--:B------:R-:W-:Y:S01]  /*0cb0*/  LEA.HI R3, R0, R12.reuse, RZ, 0x2 ;  /* 0x0000000c00037211 */ /* 0x080fe200078f10ff */
[----:B------:R-:W-:Y:S02]  /*0cc0*/  IMAD R5, R5, -0x3, R14 ;  /* 0xfffffffd05057824 */ /* 0x000fe400078e020e */
[----:B------:R-:W-:Y:S01]  /*0cd0*/  IMAD R6, R6, 0x10, R9 ;  /* 0x0000001006067824 */ /* 0x000fe200078e0209 */
[--C-:B------:R-:W-:Y:S02]  /*0ce0*/  SHF.R.S32.HI R23, RZ, 0x2, R3.reuse ;  /* 0x00000002ff177819 */ /* 0x100fe40000011403 */
[----:B------:R-:W-:Y:S01]  /*0cf0*/  SHF.R.S32.HI R4, RZ, 0x1f, R3 ;  /* 0x0000001fff047819 */ /* 0x000fe20000011403 */
[----:B------:R-:W-:Y:S01]  /*0d00*/  IMAD R10, R5, 0x40, R6 ;  /* 0x00000040050a7824 */ /* 0x000fe200078e0206 */
[----:B------:R-:W-:Y:S01]  /*0d10*/  LEA.HI R0, R0, R12, RZ, 0x3 ;  /* 0x0000000c00007211 */ /* 0x000fe200078f18ff */
[----:B------:R-:W-:Y:S01]  /*0d20*/  VIADD R6, R23, 0x60 ;  /* 0x0000006017067836 */ /* 0x000fe20000000000 */
[----:B------:R-:W-:-:S02]  /*0d30*/  LOP3.LUT R3, R3, 0xfffffffc, RZ, 0xc0, !PT ;  /* 0xfffffffc03037812 */ /* 0x000fc400078ec0ff */
[----:B------:R-:W-:Y:S02]  /*0d40*/  LEA.HI R4, R4, R23, RZ, 0x3 ;  /* 0x0000001704047211 */ /* 0x000fe400078f18ff */
[----:B------:R-:W-:Y:S02]  /*0d50*/  SHF.R.S32.HI R5, RZ, 0x3, R0 ;  /* 0x00000003ff057819 */ /* 0x000fe40000011400 */
[----:B------:R-:W-:Y:S01]  /*0d60*/  SHF.R.S32.HI R5, RZ, 0x1f, R6 ;  /* 0x0000001fff057819 */ /* 0x000fe20000011406 */
[----:B------:R-:W-:Y:S01]  /*0d70*/  IMAD.IADD R9, R12, 0x1, -R3 ;  /* 0x000000010c097824 */ /* 0x000fe200078e0a03 */
[----:B------:R-:W-:Y:S02]  /*0d80*/  LOP3.LUT R0, R0, 0xfffffff8, RZ, 0xc0, !PT ;  /* 0xfffffff800007812 */ /* 0x000fe400078ec0ff */
[----:B------:R-:W-:Y:S01]  /*0d90*/  LOP3.LUT R4, R4, 0xfffffff8, RZ, 0xc0, !PT ;  /* 0xfffffff804047812 */ /* 0x000fe200078ec0ff */
[----:B------:R-:W-:Y:S01]  /*0da0*/  IMAD.SHL.U32 R3, R6, 0x40, RZ ;  /* 0x0000004006037824 */ /* 0x000fe200078e00ff */
[----:B------:R-:W-:Y:S01]  /*0db0*/  LEA.HI R5, R5, R6, RZ, 0x3 ;  /* 0x0000000605057211 */ /* 0x000fe200078f18ff */
[----:B------:R-:W-:Y:S01]  /*0dc0*/  IMAD.IADD R0, R12, 0x1, -R0 ;  /* 0x000000010c007824 */ /* 0x000fe200078e0a00 */
[----:B------:R-:W-:Y:S01]  /*0dd0*/  LEA.HI R0, R9, R9, RZ, 0x1 ;  /* 0x0000000909007211 */ /* 0x000fe200078f08ff */
[----:B------:R-:W-:Y:S01]  /*0de0*/  IMAD.IADD R4, R23, 0x1, -R4 ;  /* 0x0000000117047824 */ /* 0x000fe200078e0a04 */
[----:B------:R-:W-:Y:S01]  /*0df0*/  LOP3.LUT R3, R3, 0x1c0, RZ, 0xc0, !PT ;  /* 0x000001c003037812 */ /* 0x000fe200078ec0ff */
[----:B------:R-:W-:Y:S01]  /*0e00*/  IMAD.SHL.U32 R152, R9, 0x4, RZ ;  /* 0x0000000409987824 */ /* 0x000fe200078e00ff */
[----:B------:R-:W-:Y:S01]  /*0e10*/  STL [R1+0x64], R10 ;  /* 0x0000640a01007387 */ /* 0x000fe20000100800 */
[----:B------:R-:W-:Y:S01]  /*0e20*/  IMAD.SHL.U32 R5, R5, 0x40, RZ ;  /* 0x0000004005057824 */ /* 0x000fe200078e00ff */
[----:B------:R-:W-:-:S02]  /*0e30*/  SHF.L.U32 R16, R9, 0x3, RZ ;  /* 0x0000000309107819 */ /* 0x000fc400000006ff */
[----:B------:R-:W-:Y:S01]  /*0e40*/  STL [R1+0x54], RZ ;  /* 0x000054ff01007387 */ /* 0x000fe20000100800 */
[----:B------:R-:W-:Y:S02]  /*0e50*/  LOP3.LUT R0, R0, 0x1ffffffe, RZ, 0xc0, !PT ;  /* 0x1ffffffe00007812 */ /* 0x000fe400078ec0ff */
[----:B------:R-:W-:Y:S01]  /*0e60*/  SHF.R.U32.HI R6, RZ, 0x3, R3 ;  /* 0x00000003ff067819 */ /* 0x000fe20000011603 */
[----:B------:R0:W-:Y:S01]  /*0e70*/  STL [R1+0x30], R4 ;  /* 0x0000300401007387 */ /* 0x0001e20000100800 */
[----:B------:R-:W-:Y:S02]  /*0e80*/  LOP3.LUT R3, R3, 0x38, R16, 0xf8, !PT ;  /* 0x0000003803037812 */ /* 0x000fe400078ef810 */
[----:B------:R-:W-:Y:S02]  /*0e90*/  LOP3.LUT R5, R5, 0xfffffe00, RZ, 0xc0, !PT ;  /* 0xfffffe0005057812 */ /* 0x000fe400078ec0ff */
[----:B------:R-:W-:Y:S01]  /*0ea0*/  LOP3.LUT R8, R8, 0x7ffffffc, RZ, 0xc0, !PT ;  /* 0x7ffffffc08087812 */ /* 0x000fe200078ec0ff */
[----:B------:R-:W-:Y:S01]  /*0eb0*/  IMAD.IADD R0, R9, 0x1, -R0 ;  /* 0x0000000109007824 */ /* 0x000fe200078e0a00 */
[----:B0-----:R-:W-:-:S02]  /*0ec0*/  IADD3 R4, R152, 0x10, RZ ;  /* 0x0000001098047810 */ /* 0x001fc40007ffe0ff */
[----:B------:R-:W-:Y:S02]  /*0ed0*/  LOP3.LUT R3, R5, R3, R6, 0xf6, !PT ;  /* 0x0000000305037212 */ /* 0x000fe400078ef606 */
[----:B------:R-:W-:Y:S01]  /*0ee0*/  SHF.R.S32.HI R6, RZ, 0x1f, R4 ;  /* 0x0000001fff067819 */ /* 0x000fe20000011404 */
[----:B------:R0:W-:Y:S01]  /*0ef0*/  STL [R1], R4 ;  /* 0x0000000401007387 */ /* 0x0001e20000100800 */
[----:B------:R-:W-:-:S03]  /*0f00*/  LEA R0, R0, R10, 0x3 ;  /* 0x0000000a00007211 */ /* 0x000fc600078e18ff */
[----:B------:R1:W-:Y:S01]  /*0f10*/  STL [R1+0x34], R5 ;  /* 0x0000340501007387 */ /* 0x0003e20000100800 */
[----:B------:R-:W-:Y:S02]  /*0f20*/  IMAD R3, R3, 0x2, R2 ;  /* 0x0000000203037824 */ /* 0x000fe400078e0202 */
[----:B0-----:R-:W-:Y:S02]  /*0f30*/  IMAD.SHL.U32 R4, R7, 0x8, RZ ;  /* 0x0000000807047824 */ /* 0x001fe400078e00ff */
[----:B-1----:R-:W-:Y:S01]  /*0f40*/  IMAD.IADD R5, R11, 0x1, -R8 ;  /* 0x000000010b057824 */ /* 0x002fe200078e0a08 */
[----:B------:R0:W-:Y:S04]  /*0f50*/  STL [R1+0x5c], R6 ;  /* 0x00005c0601007387 */ /* 0x0001e80000100800 */
[----:B------:R0:W-:Y:S04]  /*0f60*/  STL [R1+0x38], R5 ;  /* 0x0000380501007387 */ /* 0x0001e80000100800 */
[----:B------:R0:W-:Y:S04]  /*0f70*/  STL [R1+0x68], R4 ;  /* 0x0000680401007387 */ /* 0x0001e80000100800 */
[----:B------:R0:W-:Y:S04]  /*0f80*/  STL [R1+0x3c], R0 ;  /* 0x00003c0001007387 */ /* 0x0001e80000100800 */
[----:B------:R0:W-:Y:S01]  /*0f90*/  STL [R1+0x60], R3 ;  /* 0x0000600301007387 */ /* 0x0001e20000100800 */
[----:B------:R-:W-:Y:S01]  /*0fa0*/  VIADD R18, R16, 0x20 ;  /* 0x0000002010127836 */ /* 0x000fe20000000000 */
[----:B------:R-:W-:Y:S01]  /*0fb0*/  MOV R22, RZ ;  /* 0x000000ff00167202 */ /* 0x000fe20000000f00 */
[----:B------:R-:W-:Y:S01]  /*0fc0*/  IMAD.MOV.U32 R19, RZ, RZ, RZ ;  /* 0x000000ffff137224 */ /* 0x000fe200078e00ff */
[----:B------:R-:W-:Y:S01]  /*0fd0*/  SHF.R.S32.HI R17, RZ, 0x1f, R16 ;  /* 0x0000001fff117819 */ /* 0x000fe20000011410 */
[----:B------:R-:W-:Y:S01]  /*0fe0*/  IMAD.MOV.U32 R157, RZ, RZ, RZ ;  /* 0x000000ffff9d7224 */ /* 0x000fe200078e00ff */
[----:B------:R-:W-:Y:S01]  /*0ff0*/  SHF.R.S32.HI R155, RZ, 0x1f, R18 ;  /* 0x0000001fff9b7819 */ /* 0x000fe20000011412 */
[----:B------:R-:W-:Y:S01]  /*1000*/  IMAD.MOV.U32 R154, RZ, RZ, RZ ;  /* 0x000000ffff9a7224 */ /* 0x000fe200078e00ff */
[----:B0-2---:R-:W-:-:S07]  /*1010*/  LOP3.LUT R156, R13, 0x1, RZ, 0xfc, !PT ;  /* 0x000000010d9c7812 */ /* 0x005fce00078efcff */
.L_x_2776:
[----:B0-2--5:R-:W0:Y:S02]  /*1020*/  LDC.64 R4, c[0x0][0xc88] ;  /* 0x00032200ff047b82 */ /* 0x025e240000000a00 */
[----:B0-----:R-:W-:-:S05]  /*1030*/  IMAD.WIDE R4, R35, 0x4, R4 ;  /* 0x0000000423047825 */ /* 0x001fca00078e0204 */
[----:B----4-:R-:W2:Y:S01]  /*1040*/  LDG.E R0, desc[UR40][R4.64] ;  /* 0x0000002804007981 */ /* 0x010ea2000c1e1900 */
        /* <DEDUP_REMOVED lines=11> */
[C---:B------:R-:W-:Y:S01]  /*1100*/  @P1 LEA R6, P2, R0.reuse, UR4, 0x2 ;  /* 0x0000000400061c11 */ /* 0x040fe2000f8410ff */
[C---:B------:R-:W-:Y:S01]  /*1110*/  IMAD.SHL.U32 R36, R0.reuse, 0x4, RZ ;  /* 0x0000000400247824 */ /* 0x040fe200078e00ff */
[C-C-:B------:R-:W-:Y:S01]  /*1120*/  SHF.L.U64.HI R32, R0.reuse, 0x2, R3.reuse ;  /* 0x0000000200207819 */ /* 0x140fe20000010203 */
[----:B------:R0:W-:Y:S01]  /*1130*/  STL [R1+0x58], R3 ;  /* 0x0000580301007387 */ /* 0x0001e20000100800 */
[----:B------:R-:W-:-:S02]  /*1140*/  @P1 LEA.HI.X R7, R0, UR5, R3, 0x2, P2 ;  /* 0x0000000500071c11 */ /* 0x000fc400090f1403 */
[----:B------:R-:W-:Y:S01]  /*1150*/  ISETP.NE.U32.AND P2, PT, RZ, UR8, PT ;  /* 0x00000008ff007c0c */ /* 0x000fe2000bf45070 */
[----:B------:R-:W-:Y:S01]  /*1160*/  ULDC UR4, c[0x0][0x288] ;  /* 0x0000a20000047ab9 */ /* 0x000fe20000000800 */
[----:B------:R-:W-:Y:S01]  /*1170*/  IADD3 R8, P3, R36, UR6, RZ ;  /* 0x0000000624087c10 */ /* 0x000fe2000ff7e0ff */
[----:B-1----:R1:W-:Y:S01]  /*1180*/  STL [R1+0x48], R36 ;  /* 0x0000482401007387 */ /* 0x0023e20000100800 */
[----:B------:R-:W-:Y:S01]  /*1190*/  ISETP.NE.AND.EX P2, PT, RZ, UR9, PT, P2 ;  /* 0x00000009ff007c0c */ /* 0x000fe2000bf45320 */
[----:B0-----:R-:W-:Y:S01]  /*11a0*/  IMAD.MOV.U32 R3, RZ, RZ, RZ ;  /* 0x000000ffff037224 */ /* 0x001fe200078e00ff */
[----:B------:R-:W-:Y:S01]  /*11b0*/  IADD3.X R9, R32, UR7, RZ, P3, !PT ;  /* 0x0000000720097c10 */ /* 0x000fe20009ffe4ff */
[----:B------:R-:W-:Y:S01]  /*11c0*/  IMAD.U32 R10, RZ, RZ, UR4 ;  /* 0x00000004ff0a7e24 */ /* 0x000fe2000f8e00ff */
[----:B------:R-:W-:Y:S01]  /*11d0*/  ULDC.64 UR4, c[0x0][0x418] ;  /* 0x0001060000047ab9 */ /* 0x000fe20000000a00 */
[----:B------:R1:W-:Y:S04]  /*11e0*/  STL [R1+0x4c], R32 ;  /* 0x00004c2001007387 */ /* 0x0003e80000100800 */
[----:B------:R1:W5:Y:S04]  /*11f0*/  @P1 LDG.E R3, desc[UR40][R6.64] ;  /* 0x0000002806031981 */ /* 0x000368000c1e1900 */
[----:B------:R-:W-:Y:S01]  /*1200*/  @P2 IADD3 R4, P1, R36, UR8, RZ ;  /* 0x0000000824042c10 */ /* 0x000fe2000ff3e0ff */
[----:B------:R1:W5:Y:S03]  /*1210*/  @P0 LDG.E R31, desc[UR40][R8.64] ;  /* 0x00000028081f0981 */ /* 0x000366000c1e1900 */
[----:B------:R-:W-:-:S05]  /*1220*/  @P2 IADD3.X R5, R32, UR9, RZ, P1, !PT ;  /* 0x0000000920052c10 */ /* 0x000fca0008ffe4ff */
[----:B------:R-:W2:Y:S01]  /*1230*/  @P2 LDG.E R10, desc[UR40][R4.64] ;  /* 0x00000028040a2981 */ /* 0x000ea2000c1e1900 */
        /* <DEDUP_REMOVED lines=10> */
[----:B--2---:R1:W-:Y:S01]  /*12e0*/  STL [R1+0x10], R10 ;  /* 0x0000100a01007387 */ /* 0x0043e20000100800 */
[----:B------:R-:W-:Y:S05]  /*12f0*/  @P2 BRA `(.L_x_2632) ;  /* 0x0000000000282947 */ /* 0x000fea0003800000 */
[----:B------:R-:W-:Y:S02]  /*1300*/  ULDC.64 UR4, c[0x0][0xa00] ;  /* 0x0002800000047ab9 */ /* 0x000fe40000000a00 */
[----:B------:R-:W-:-:S04]  /*1310*/  ISETP.NE.U32.AND P1, PT, RZ, UR4, PT ;  /* 0x00000004ff007c0c */ /* 0x000fc8000bf25070 */
[----:B------:R-:W-:-:S13]  /*1320*/  ISETP.NE.AND.EX P1, PT, RZ, UR5, PT, P1 ;  /* 0x00000005ff007c0c */ /* 0x000fda000bf25310 */
[----:B------:R-:W-:Y:S05]  /*1330*/  @!P1 BRA `(.L_x_2632) ;  /* 0x0000000000189947 */ /* 0x000fea0003800000 */
[----:B------:R-:W0:Y:S02]  /*1340*/  LDC.64 R4, c[0x0][0xa00] ;  /* 0x00028000ff047b82 */ /* 0x000e240000000a00 */
[----:B0-----:R-:W-:-:S05]  /*1350*/  IMAD.WIDE R4, R28, 0x4, R4 ;  /* 0x000000041c047825 */ /* 0x001fca00078e0204 */
[----:B------:R-:W2:Y:S04]  /*1360*/  LDG.E R0, desc[UR40][R4.64] ;  /* 0x0000002804007981 */ /* 0x000ea8000c1e1900 */
[----:B-1----:R-:W2:Y:S02]  /*1370*/  LDG.E R7, desc[UR40][R4.64+0x4] ;  /* 0x0000042804077981 */ /* 0x002ea4000c1e1900 */
[----:B--2---:R-:W-:-:S05]  /*1380*/  IMAD.IADD R10, R7, 0x1, -R0 ;  /* 0x00000001070a7824 */ /* 0x004fca00078e0a00 */
[----:B------:R0:W-:Y:S02]  /*1390*/  STL [R1+0x10], R10 ;  /* 0x0000100a01007387 */ /* 0x0001e40000100800 */
.L_x_2632:
[----:B------:R-:W-:Y:S01]  /*13a0*/  ULDC.64 UR4, c[0x0][0xa20] ;  /* 0x0002880000047ab9 */ /* 0x000fe20000000a00 */
[----:B------:R2:W-:Y:S01]  /*13b0*/  STL [R1+0x40], R34 ;  /* 0x0000402201007387 */ /* 0x0005e20000100800 */
[----:B------:R-:W-:-:S04]  /*13c0*/  ISETP.NE.U32.AND P1, PT, RZ, UR4, PT ;  /* 0x00000004ff007c0c */ /* 0x000fc8000bf25070 */
[----:B------:R-:W-:-:S13]  /*13d0*/  ISETP.NE.AND.EX P1, PT, RZ, UR5, PT, P1 ;  /* 0x00000005ff007c0c */ /* 0x000fda000bf25310 */
[----:B--2---:R-:W-:Y:S05]  /*13e0*/  @!P1 BRA `(.L_x_2633) ;  /* 0x0000000000109947 */ /* 0x004fea0003800000 */
[----:B------:R-:W-:-:S04]  /*13f0*/  IADD3 R4, P0, R36, UR4, RZ ;  /* 0x0000000424047c10 */ /* 0x000fc8000ff1e0ff */
[----:B------:R-:W-:-:S05]  /*1400*/  IADD3.X R5, R32, UR5, RZ, P0, !PT ;  /* 0x0000000520057c10 */ /* 0x000fca00087fe4ff */
[----:B------:R2:W5:Y:S01]  /*1410*/  LDG.E R30, desc[UR40][R4.64] ;  /* 0x00000028041e7981 */ /* 0x000562000c1e1900 */
[----:B------:R-:W-:Y:S05]  /*1420*/  BRA `(.L_x_2634) ;  /* 0x0000000000107947 */ /* 0x000fea0003800000 */
.L_x_2633:
[----:B------:R-:W-:Y:S05]  /*1430*/  @!P0 BRA `(.L_x_2634) ;  /* 0x00000000000c8947 */ /* 0x000fea0003800000 */
[----:B------:R-:W2:Y:S04]  /*1440*/  LDG.E R5, desc[UR40][R8.64] ;  /* 0x0000002808057981 */ /* 0x000ea8000c1e1900 */
[----:B------:R-:W2:Y:S02]  /*1450*/  LDG.E R30, desc[UR40][R8.64+0x4] ;  /* 0x00000428081e7981 */ /* 0x000ea4000c1e1900 */
[----:B--2---:R-:W-:-:S07]  /*1460*/  IMAD.IADD R30, R30, 0x1, -R5 ;  /* 0x000000011e1e7824 */ /* 0x004fce00078e0a05 */
.L_x_2634:
[----:B------:R-:W-:Y:S01]  /*1470*/  ULDC.64 UR4, c[0x0][0xa10] ;  /* 0x0002840000047ab9 */ /* 0x000fe20000000a00 */
[----:B-1----:R-:W1:Y:S01]  /*1480*/  LDC R8, c[0x0][0x448] ;  /* 0x00011200ff087b82 */ /* 0x002e620000000800 */
[----:B------:R-:W-:-:S04]  /*1490*/  ISETP.NE.U32.AND P0, PT, RZ, UR4, PT ;  /* 0x00000004ff007c0c */ /* 0x000fc8000bf05070 */
[----:B------:R-:W-:Y:S01]  /*14a0*/  ISETP.NE.AND.EX P0, PT, RZ, UR5, PT, P0 ;  /* 0x00000005ff007c0c */ /* 0x000fe2000bf05300 */
[----:B------:R-:W-:-:S12]  /*14b0*/  ULDC.64 UR4, c[0x0][0xa30] ;  /* 0x00028c0000047ab9 */ /* 0x000fd80000000a00 */
[----:B--2---:R-:W2:Y:S02]  /*14c0*/  @P0 LDC.64 R4, c[0x0][0xa10] ;  /* 0x00028400ff040b82 */ /* 0x004ea40000000a00 */
[----:B--2---:R-:W-:-:S05]  /*14d0*/  @P0 IMAD.WIDE R4, R28, 0x4, R4 ;  /* 0x000000041c040825 */ /* 0x004fca00078e0204 */
[----:B------:R-:W2:Y:S04]  /*14e0*/  @P0 LDG.E R0, desc[UR40][R4.64] ;  /* 0x0000002804000981 */ /* 0x000ea8000c1e1900 */
[----:B------:R3:W2:Y:S01]  /*14f0*/  @P0 LDG.E R9, desc[UR40][R4.64+0x4] ;  /* 0x0000042804090981 */ /* 0x0006a2000c1e1900 */
[----:B------:R-:W-:Y:S02]  /*1500*/  ISETP.NE.U32.AND P1, PT, RZ, UR4, PT ;  /* 0x00000004ff007c0c */ /* 0x000fe4000bf25070 */
[----:B-----5:R-:W-:Y:S02]  /*1510*/  MOV R24, R30 ;  /* 0x0000001e00187202 */ /* 0x020fe40000000f00 */
[----:B------:R-:W-:-:S13]  /*1520*/  ISETP.NE.AND.EX P1, PT, RZ, UR5, PT, P1 ;  /* 0x00000005ff007c0c */ /* 0x000fda000bf25310 */
[----:B------:R-:W-:-:S04]  /*1530*/  @P1 IADD3 R6, P2, R36, UR4, RZ ;  /* 0x0000000424061c10 */ /* 0x000fc8000ff5e0ff */
[----:B------:R-:W-:-:S05]  /*1540*/  @P1 IADD3.X R7, R32, UR5, RZ, P2, !PT ;  /* 0x0000000520071c10 */ /* 0x000fca00097fe4ff */
[----:B------:R4:W5:Y:S01]  /*1550*/  @P1 LDG.E R24, desc[UR40][R6.64] ;  /* 0x0000002806181981 */ /* 0x000962000c1e1900 */
[----:B-1----:R-:W-:Y:S01]  /*1560*/  ISETP.NE.AND P1, PT, R8, 0x1, PT ;  /* 0x000000010800780c */ /* 0x002fe20003f25270 */
[----:B------:R-:W-:Y:S02]  /*1570*/  IMAD R12, R33, 0xc0, RZ ;  /* 0x000000c0210c7824 */ /* 0x000fe400078e02ff */
[----:B------:R-:W-:Y:S02]  /*1580*/  IMAD.IADD R8, R30, 0x1, -R3 ;  /* 0x000000011e087824 */ /* 0x000fe400078e0a03 */
[----:B---3--:R-:W-:Y:S01]  /*1590*/  VIADD R4, R12, 0xbf ;  /* 0x000000bf0c047836 */ /* 0x008fe20000000000 */
[----:B------:R1:W-:Y:S01]  /*15a0*/  STL [R1+0x24], R12 ;  /* 0x0000240c01007387 */ /* 0x0003e20000100800 */
[----:B------:R-:W-:-:S05]  /*15b0*/  IMAD.MOV R27, RZ, RZ, -R8 ;  /* 0x000000ffff1b7224 */ /* 0x000fca00078e0a08 */
[----:B------:R-:W-:Y:S01]  /*15c0*/  VIMNMX R27, RZ, R27, !PT ;  /* 0x0000001bff1b7248 */ /* 0x000fe20007fe0100 */
[----:B------:R-:W3:Y:S08]  /*15d0*/  @P1 LDC R11, c[0x0][0x44c] ;  /* 0x00011300ff0b1b82 */ /* 0x000ef00000000800 */
[----:B------:R-:W0:Y:S01]  /*15e0*/  @P1 LDC R5, c[0x0][0x450] ;  /* 0x00011400ff051b82 */ /* 0x000e220000000800 */
[----:B--2---:R-:W-:-:S02]  /*15f0*/  @P0 IMAD.IADD R29, R9, 0x1, -R0 ;  /* 0x00000001091d0824 */ /* 0x004fc400078e0a00 */
[----:B---3--:R-:W-:-:S04]  /*1600*/  @P1 IMAD.HI.U32 R0, R4, R11, RZ ;  /* 0x0000000b04001227 */ /* 0x008fc800078e00ff */
[----:B----4-:R-:W-:Y:S01]  /*1610*/  IMAD.IADD R6, R8, 0x1, R29 ;  /* 0x0000000108067824 */ /* 0x010fe200078e021d */
[----:B0-----:R-:W-:-:S04]  /*1620*/  @P1 SHF.R.U32.HI R4, RZ, R5, R0 ;  /* 0x00000005ff041219 */ /* 0x001fc80000011600 */
[C---:B------:R-:W-:Y:S01]  /*1630*/  IADD3 R83, R6.reuse, 0x80, -R10 ;  /* 0x0000008006537810 */ /* 0x040fe20007ffe80a */
[----:B------:R1:W-:Y:S01]  /*1640*/  STL [R1+0x1c], R6 ;  /* 0x00001c0601007387 */ /* 0x0003e20000100800 */
[----:B------:R-:W-:-:S03]  /*1650*/  IADD3 R0, R6, 0x7f, RZ ;  /* 0x0000007f06007810 */ /* 0x000fc60007ffe0ff */
[----:B------:R-:W-:Y:S01]  /*1660*/  IMAD.IADD R4, R83, 0x1, R4 ;  /* 0x0000000153047824 */ /* 0x000fe200078e0204 */
[----:B------:R-:W-:-:S04]  /*1670*/  SHF.R.S32.HI R3, RZ, 0x1f, R0 ;  /* 0x0000001fff037819 */ /* 0x000fc80000011400 */
[----:B------:R-:W-:Y:S02]  /*1680*/  SHF.R.S32.HI R5, RZ, 0x1f, R4 ;  /* 0x0000001fff057819 */ /* 0x000fe40000011404 */
[----:B------:R-:W-:Y:S02]  /*1690*/  LEA.HI R3, R3, R0, RZ, 0x7 ;  /* 0x0000000003037211 */ /* 0x000fe400078f38ff */
[----:B------:R-:W-:Y:S02]  /*16a0*/  LEA.HI R5, R5, R4, RZ, 0x7 ;  /* 0x0000000405057211 */ /* 0x000fe400078f38ff */
[----:B------:R-:W-:Y:S02]  /*16b0*/  SHF.R.S32.HI R84, RZ, 0x7, R3 ;  /* 0x00000007ff547819 */ /* 0x000fe40000011403 */
[----:B------:R-:W-:-:S04]  /*16c0*/  SHF.R.S32.HI R5, RZ, 0x7, R5 ;  /* 0x00000007ff057819 */ /* 0x000fc80000011405 */
[----:B------:R-:W-:-:S05]  /*16d0*/  VIMNMX R5, R84, R5, PT ;  /* 0x0000000554057248 */ /* 0x000fca0003fe0100 */
[----:B------:R-:W-:-:S05]  /*16e0*/  IMAD R0, R5, 0x80, -R8 ;  /* 0x0000008005007824 */ /* 0x000fca00078e0a08 */
[----:B------:R-:W-:-:S04]  /*16f0*/  VIMNMX R0, R0, R29, PT ;  /* 0x0000001d00007248 */ /* 0x000fc80003fe0100 */
[----:B------:R-:W-:Y:S02]  /*1700*/  ISETP.GT.AND P0, PT, R0, R27, PT ;  /* 0x0000001b0000720c */ /* 0x000fe40003f04270 */
[----:B------:R-:W-:-:S04]  /*1710*/  SHF.R.U32.HI R27, RZ, 0x7, R27 ;  /* 0x00000007ff1b7819 */ /* 0x000fc8000001161b */
[----:B------:R-:W-:-:S07]  /*1720*/  MOV R26, R27 ;  /* 0x0000001b001a7202 */ /* 0x000fce0000000f00 */
[----:B------:R-:W-:-:S05]  /*1730*/  @P0 VIADD R0, R0, 0x7f ;  /* 0x0000007f00000836 */ /* 0x000fca0000000000 */
[----:B------:R-:W-:-:S04]  /*1740*/  @P0 SHF.R.S32.HI R3, RZ, 0x1f, R0 ;  /* 0x0000001fff030819 */ /* 0x000fc80000011400 */
[----:B------:R-:W-:-:S04]  /*1750*/  @P0 LEA.HI R3, R3, R0, RZ, 0x7 ;  /* 0x0000000003030211 */ /* 0x000fc800078f38ff */
[----:B------:R-:W-:Y:S02]  /*1760*/  @P0 SHF.R.S32.HI R26, RZ, 0x7, R3 ;  /* 0x00000007ff1a0819 */ /* 0x000fe40000011403 */
[----:B------:R-:W-:Y:S02]  /*1770*/  PLOP3.LUT P0, PT, PT, PT, PT, 0x80, 0x0 ;  /* 0x000000000000781c */ /* 0x000fe40003f0f070 */
[----:B------:R-:W-:-:S13]  /*1780*/  ISETP.GT.AND P1, PT, R26, R27, PT ;  /* 0x0000001b1a00720c */ /* 0x000fda0003f24270 */
[----:B-1----:R-:W-:Y:S05]  /*1790*/  @!P1 BRA `(.L_x_2635) ;  /* 0x0000004000389947 */ /* 0x002fea0003800000 */
        /* <DEDUP_REMOVED lines=20> */
.L_x_2637:
[----:B------:R-:W-:Y:S05]  /*18e0*/  BSYNC B6 ;  /* 0x0000000000067941 */ /* 0x000fea0003800000 */
.L_x_2636:
        /* <DEDUP_REMOVED lines=20> */
.L_x_2639:
[----:B------:R-:W-:Y:S05]  /*1a30*/  BSYNC B6 ;  /* 0x0000000000067941 */ /* 0x000fea0003800000 */
.L_x_2638:
[----:B------:R-:W2:Y:S01]  /*1a40*/  LDL R35, [R1+0x30] ;  /* 0x0000300001237983 */ /* 0x000ea20000100800 */
[----:B------:R-:W-:Y:S01]  /*1a50*/  ULDC.64 UR4, c[0x0][0x9f8] ;  /* 0x00027e0000047ab9 */ /* 0x000fe20000000a00 */
[----:B------:R-:W0:Y:S01]  /*1a60*/  LDC.64 R4, c[0x0][0x3f8] ;  /* 0x0000fe00ff047b82 */ /* 0x000e220000000a00 */
[----:B------:R-:W-:Y:S01]  /*1a70*/  ISETP.NE.U32.AND P0, PT, RZ, UR4, PT ;  /* 0x00000004ff007c0c */ /* 0x000fe2000bf05070 */
[----:B------:R-:W3:Y:S03]  /*1a80*/  LDL.LU R14, [R1+0x4] ;  /* 0x00000400010e7983 */ /* 0x000ee60000300800 */
[----:B------:R-:W-:Y:S01]  /*1a90*/  ISETP.NE.AND.EX P0, PT, RZ, UR5, PT, P0 ;  /* 0x00000005ff007c0c */ /* 0x000fe2000bf05300 */
[----:B------:R-:W4:Y:S02]  /*1aa0*/  LDL R12, [R1+0x34] ;  /* 0x00003400010c7983 */ /* 0x000f240000100800 */
[----:B------:R-:W1:Y:S08]  /*1ab0*/  LDC R59, c[0x0][0x3f4] ;  /* 0x0000fd00ff3b7b82 */ /* 0x000e700000000800 */
[----:B------:R-:W1:Y:S02]  /*1ac0*/  LDC.64 R62, c[0x0][0x408] ;  /* 0x00010200ff3e7b82 */ /* 0x000e640000000a00 */
[----:B------:R-:W-:-:S04]  /*1ad0*/  @P0 IADD3 R6, P1, R36, UR4, RZ ;  /* 0x0000000424060c10 */ /* 0x000fc8000ff3e0ff */
[----:B------:R-:W-:-:S05]  /*1ae0*/  @P0 IADD3.X R7, R32, UR5, RZ, P1, !PT ;  /* 0x0000000520070c10 */ /* 0x000fca0008ffe4ff */
[----:B------:R0:W4:Y:S01]  /*1af0*/  @P0 LDG.E R28, desc[UR40][R6.64] ;  /* 0x00000028061c0981 */ /* 0x000122000c1e1900 */
[----:B------:R-:W1:Y:S01]  /*1b00*/  S2R R32, SR_TID.X ;  /* 0x0000000000207919 */ /* 0x000e620000002100 */
[----:B------:R-:W-:Y:S02]  /*1b10*/  SHF.R.S32.HI R3, RZ, 0x1f, R23 ;  /* 0x0000001fff037819 */ /* 0x000fe40000011417 */
[----:B------:R-:W-:-:S03]  /*1b20*/  SHF.R.S32.HI R153, RZ, 0x1f, R152 ;  /* 0x0000001fff997819 */ /* 0x000fc60000011498 */
[-C--:B0-----:R-:W-:Y:S01]  /*1b30*/  IMAD R0, R3, R4.reuse, RZ ;  /* 0x0000000403007224 */ /* 0x081fe200078e02ff */
[----:B-----5:R-:W-:Y:S01]  /*1b40*/  SHF.R.S32.HI R7, RZ, 0x1f, R24 ;  /* 0x0000001fff077819 */ /* 0x020fe20000011418 */
[----:B------:R-:W-:Y:S01]  /*1b50*/  IMAD.WIDE.U32 R8, R23, R4, R152 ;  /* 0x0000000417087225 */ /* 0x000fe200078e0098 */
[----:B-1----:R-:W-:-:S03]  /*1b60*/  ISETP.GE.AND P0, PT, R16, R59, PT ;  /* 0x0000003b1000720c */ /* 0x002fc60003f06270 */
[C---:B------:R-:W-:Y:S02]  /*1b70*/  IMAD R13, R23.reuse, R5, R0 ;  /* 0x00000005170d7224 */ /* 0x040fe400078e0200 */
[----:B------:R-:W-:-:S04]  /*1b80*/  IMAD.WIDE.U32 R10, R23, R4, R16 ;  /* 0x00000004170a7225 */ /* 0x000fc800078e0010 */
[----:B------:R-:W-:Y:S01]  /*1b90*/  IMAD R0, R3, R62, RZ ;  /* 0x0000003e03007224 */ /* 0x000fe200078e02ff */
[----:B------:R-:W-:Y:S01]  /*1ba0*/  IADD3 R36, R32, -0x80, RZ ;  /* 0xffffff8020247810 */ /* 0x000fe20007ffe0ff */
[----:B------:R-:W-:Y:S01]  /*1bb0*/  IMAD R6, R7, R4, RZ ;  /* 0x0000000407067224 */ /* 0x000fe200078e02ff */
[----:B------:R-:W-:Y:S01]  /*1bc0*/  SEL R3, R59, RZ, P0 ;  /* 0x000000ff3b037207 */ /* 0x000fe20000000000 */
[----:B------:R-:W-:Y:S02]  /*1bd0*/  IMAD.IADD R9, R9, 0x1, R13 ;  /* 0x0000000109097824 */ /* 0x000fe400078e020d */
[----:B------:R-:W-:Y:S02]  /*1be0*/  IMAD.IADD R11, R13, 0x1, R11 ;  /* 0x000000010d0b7824 */ /* 0x000fe400078e020b */
[-C--:B------:R-:W-:Y:S01]  /*1bf0*/  IMAD R7, R7, R62.reuse, RZ ;  /* 0x0000003e07077224 */ /* 0x080fe200078e02ff */
[----:B------:R-:W-:Y:S01]  /*1c00*/  IADD3 R3, R16, R3, RZ ;  /* 0x0000000310037210 */ /* 0x000fe20007ffe0ff */
[----:B------:R-:W-:Y:S01]  /*1c10*/  IMAD.WIDE.U32 R52, R23, R62, R152 ;  /* 0x0000003e17347225 */ /* 0x000fe200078e0098 */
[----:B------:R-:W-:-:S03]  /*1c20*/  SHF.L.U64.HI R66, R4, 0x7, R5 ;  /* 0x0000000704427819 */ /* 0x000fc60000010205 */
[C---:B------:R-:W-:Y:S02]  /*1c30*/  IMAD R15, R23.reuse, R63, R0 ;  /* 0x0000003f170f7224 */ /* 0x040fe400078e0200 */
[----:B------:R-:W-:Y:S01]  /*1c40*/  IMAD.WIDE.U32 R54, R23, R62, R16 ;  /* 0x0000003e17367225 */ /* 0x000fe200078e0010 */
[----:B------:R-:W-:-:S03]  /*1c50*/  SHF.L.U64.HI R64, R62, 0x7, R63 ;  /* 0x000000073e407819 */ /* 0x000fc6000001023f */
[----:B------:R-:W-:Y:S02]  /*1c60*/  IMAD.IADD R68, R31, 0x1, R30 ;  /* 0x000000011f447824 */ /* 0x000fe400078e021e */
[----:B------:R-:W-:Y:S01]  /*1c70*/  IMAD.WIDE.U32 R20, R24, R4, R8 ;  /* 0x0000000418147225 */ /* 0x000fe200078e0008 */
[----:B------:R-:W-:-:S03]  /*1c80*/  SHF.R.S32.HI R0, RZ, 0x1f, R3 ;  /* 0x0000001fff007819 */ /* 0x000fc60000011403 */
[----:B------:R-:W-:-:S04]  /*1c90*/  IMAD.WIDE.U32 R30, R24, R4, R10 ;  /* 0x00000004181e7225 */ /* 0x000fc800078e000a */
[----:B------:R-:W-:Y:S02]  /*1ca0*/  IMAD.SHL.U32 R65, R4, 0x80, RZ ;  /* 0x0000008004417824 */ /* 0x000fe400078e00ff */
[----:B------:R-:W-:Y:S02]  /*1cb0*/  IMAD R7, R24, R63, R7 ;  /* 0x0000003f18077224 */ /* 0x000fe400078e0207 */
[----:B------:R-:W-:Y:S02]  /*1cc0*/  IMAD.IADD R53, R53, 0x1, R15 ;  /* 0x0000000135357824 */ /* 0x000fe400078e020f */
[----:B------:R-:W-:Y:S01]  /*1cd0*/  IMAD.IADD R55, R15, 0x1, R55 ;  /* 0x000000010f377824 */ /* 0x000fe200078e0237 */
[----:B------:R-:W-:Y:S01]  /*1ce0*/  LEA.HI R0, R0, R3, RZ, 0x3 ;  /* 0x0000000300007211 */ /* 0x000fe200078f18ff */
[----:B------:R-:W-:-:S04]  /*1cf0*/  IMAD.WIDE.U32 R52, R24, R62, R52 ;  /* 0x0000003e18347225 */ /* 0x000fc800078e0034 */
[----:B------:R-:W-:-:S04]  /*1d00*/  IMAD.WIDE.U32 R54, R24, R62, R54 ;  /* 0x0000003e18367225 */ /* 0x000fc800078e0036 */
[----:B------:R-:W-:Y:S01]  /*1d10*/  IMAD R3, R24, R5, R6 ;  /* 0x0000000518037224 */ /* 0x000fe200078e0206 */
[----:B------:R-:W-:-:S03]  /*1d20*/  LOP3.LUT R6, R0, 0xfffffff8, RZ, 0xc0, !PT ;  /* 0xfffffff800067812 */ /* 0x000fc600078ec0ff */
[----:B------:R-:W-:Y:S01]  /*1d30*/  IMAD.IADD R56, R3, 0x1, R31 ;  /* 0x0000000103387824 */ /* 0x000fe200078e021f */
[----:B------:R-:W-:Y:S01]  /*1d40*/  IADD3 R57, R21, R3, RZ ;  /* 0x0000000315397210 */ /* 0x000fe20007ffe0ff */
[----:B------:R-:W-:Y:S01]  /*1d50*/  IMAD.SHL.U32 R62, R62, 0x80, RZ ;  /* 0x000000803e3e7824 */ /* 0x000fe200078e00ff */
[----:B------:R-:W-:Y:S01]  /*1d60*/  SHF.R.S32.HI R61, RZ, 0x1f, R34 ;  /* 0x0000001fff3d7819 */ /* 0x000fe20000011422 */
[----:B------:R-:W-:Y:S01]  /*1d70*/  IMAD.SHL.U32 R59, R59, 0x2, RZ ;  /* 0x000000023b3b7824 */ /* 0x000fe200078e00ff */
[C---:B--2---:R-:W-:Y:S01]  /*1d80*/  LOP3.LUT P1, RZ, R35.reuse, 0x4, RZ, 0xc0, !PT ;  /* 0x0000000423ff7812 */ /* 0x044fe2000782c0ff */
[----:B------:R-:W-:Y:S01]  /*1d90*/  IMAD.SHL.U32 R67, R35, 0x40, RZ ;  /* 0x0000004023437824 */ /* 0x000fe200078e00ff */
[----:B------:R-:W-:Y:S02]  /*1da0*/  SHF.R.U32.HI R35, RZ, 0x7, R32 ;  /* 0x00000007ff237819 */ /* 0x000fe40000011620 */
[----:B---3--:R-:W-:Y:S02]  /*1db0*/  LOP3.LUT R14, R14, 0xfffffffd, RZ, 0xc0, !PT ;  /* 0xfffffffd0e0e7812 */ /* 0x008fe400078ec0ff */
[----:B------:R-:W-:-:S04]  /*1dc0*/  SHF.R.S32.HI R32, RZ, 0x1f, R36 ;  /* 0x0000001fff207819 */ /* 0x000fc80000011424 */
[----:B------:R-:W-:-:S03]  /*1dd0*/  LEA.HI R32, R32, R36, RZ, 0x2 ;  /* 0x0000002420207211 */ /* 0x000fc600078f10ff */
[----:B------:R-:W-:Y:S02]  /*1de0*/  @P1 LOP3.LUT R14, R14, 0x2, RZ, 0xfc, !PT ;  /* 0x000000020e0e1812 */ /* 0x000fe400078efcff */
[----:B------:R-:W-:-:S03]  /*1df0*/  LOP3.LUT R32, R32, 0xfffffffc, RZ, 0xc0, !PT ;  /* 0xfffffffc20207812 */ /* 0x000fc600078ec0ff */
[----:B------:R0:W-:Y:S01]  /*1e00*/  STL [R1+0x4], R14 ;  /* 0x0000040e01007387 */ /* 0x0001e20000100800 */
[----:B------:R-:W-:Y:S01]  /*1e10*/  LOP3.LUT R67, R67, 0x1c0, RZ, 0xc0, !PT ;  /* 0x000001c043437812 */ /* 0x000fe200078ec0ff */
[----:B------:R-:W-:Y:S01]  /*1e20*/  IMAD.IADD R32, R36, 0x1, -R32 ;  /* 0x0000000124207824 */ /* 0x000fe200078e0a20 */
[----:B------:R-:W-:Y:S02]  /*1e30*/  ISETP.NE.AND P6, PT, R35, 0x1, PT ;  /* 0x000000012300780c */ /* 0x000fe40003fc5270 */
[----:B0-----:R-:W-:-:S04]  /*1e40*/  SHF.R.S32.HI R14, RZ, 0x1f, R36 ;  /* 0x0000001fff0e7819 */ /* 0x001fc80000011424 */
[----:B------:R-:W-:Y:S01]  /*1e50*/  LEA.HI R14, R14, R36, RZ, 0x5 ;  /* 0x000000240e0e7211 */ /* 0x000fe200078f28ff */
[----:B------:R-:W-:Y:S01]  /*1e60*/  VIADD R36, R23, 0x60 ;  /* 0x0000006017247836 */ /* 0x000fe20000000000 */
[----:B------:R-:W-:Y:S02]  /*1e70*/  SHF.R.U32.HI R63, RZ, 0x3, R67 ;  /* 0x00000003ff3f7819 */ /* 0x000fe40000011643 */
[----:B------:R-:W-:Y:S02]  /*1e80*/  LOP3.LUT R4, R67, 0x18, R16, 0xf8, !PT ;  /* 0x0000001843047812 */ /* 0x000fe400078ef810 */
[----:B------:R-:W-:Y:S02]  /*1e90*/  SHF.L.U32 R36, R36, 0x6, RZ ;  /* 0x0000000624247819 */ /* 0x000fe400000006ff */
[----:B------:R-:W-:Y:S02]  /*1ea0*/  LOP3.LUT R4, R4, R63, RZ, 0x3c, !PT ;  /* 0x0000003f04047212 */ /* 0x000fe400078e3cff */
[----:B------:R-:W-:Y:S01]  /*1eb0*/  SHF.R.S32.HI R14, RZ, 0x5, R14 ;  /* 0x00000005ff0e7819 */ /* 0x000fe2000001140e */
[----:B------:R-:W-:Y:S01]  /*1ec0*/  VIADD R82, R35, 0x8 ;  /* 0x0000000823527836 */ /* 0x000fe20000000000 */
[----:B------:R-:W-:Y:S01]  /*1ed0*/  LOP3.LUT R36, R36, 0x1c0, RZ, 0xc0, !PT ;  /* 0x000001c024247812 */ /* 0x000fe200078ec0ff */
[----:B------:R-:W-:-:S02]  /*1ee0*/  IMAD R60, R32, 0x60, R23 ;  /* 0x00000060203c7824 */ /* 0x000fc400078e0217 */
[----:B------:R-:W-:Y:S01]  /*1ef0*/  IMAD R58, R14, 0x200, R4 ;  /* 0x000002000e3a7824 */ /* 0x000fe200078e0204 */
[--C-:B------:R-:W-:Y:S01]  /*1f00*/  LOP3.LUT R4, R67, 0x38, R0.reuse, 0xf8, !PT ;  /* 0x0000003843047812 */ /* 0x100fe200078ef800 */
[----:B------:R-:W-:Y:S02]  /*1f10*/  IMAD.IADD R35, R53, 0x1, R7 ;  /* 0x0000000135237824 */ /* 0x000fe400078e0207 */
[----:B------:R-:W-:Y:S01]  /*1f20*/  IMAD.IADD R32, R7, 0x1, R55 ;  /* 0x0000000107207824 */ /* 0x000fe200078e0237 */
[--C-:B------:R-:W-:Y:S02]  /*1f30*/  SHF.R.S32.HI R7, RZ, 0x3, R0.reuse ;  /* 0x00000003ff077819 */ /* 0x100fe40000011400 */
[----:B------:R-:W-:Y:S01]  /*1f40*/  LOP3.LUT R0, R36, 0x38, R0, 0xf8, !PT ;  /* 0x0000003824007812 */ /* 0x000fe200078ef800 */
[----:B------:R-:W-:Y:S01]  /*1f50*/  VIADD R36, R23, 0x60 ;  /* 0x0000006017247836 */ /* 0x000fe20000000000 */
[----:B------:R-:W-:Y:S05]  /*1f60*/  @!P6 WARPSYNC.ALL ;  /* 0x000000000000e948 */ /* 0x000fea0003800000 */
[----:B------:R-:W-:Y:S01]  /*1f70*/  IMAD.SHL.U32 R36, R36, 0x40, RZ ;  /* 0x0000004024247824 */ /* 0x000fe200078e00ff */
[----:B------:R-:W-:Y:S01]  /*1f80*/  LOP3.LUT R3, R4, R63, RZ, 0x3c, !PT ;  /* 0x0000003f04037212 */ /* 0x000fe200078e3cff */
[----:B------:R-:W-:-:S03]  /*1f90*/  ULDC UR4, c[0x0][0x2f4] ;  /* 0x0000bd0000047ab9 */ /* 0x000fc60000000800 */
[----:B------:R-:W-:-:S04]  /*1fa0*/  LOP3.LUT R36, R36, 0x1c0, RZ, 0xc0, !PT ;  /* 0x000001c024247812 */ /* 0x000fc800078ec0ff */
[----:B------:R-:W-:-:S04]  /*1fb0*/  SHF.R.U32.HI R36, RZ, 0x3, R36 ;  /* 0x00000003ff247819 */ /* 0x000fc80000011624 */
[----:B------:R-:W-:Y:S01]  /*1fc0*/  LOP3.LUT R0, R0, R36, RZ, 0x3c, !PT ;  /* 0x0000002400007212 */ /* 0x000fe200078e3cff */
[----:B------:R-:W-:Y:S01]  /*1fd0*/  IMAD R3, R14, 0x200, R3 ;  /* 0x000002000e037824 */ /* 0x000fe200078e0203 */
[----:B------:R-:W-:Y:S01]  /*1fe0*/  @!P6 BAR.SYNC.DEFER_BLOCKING 0x9, 0x100 ;  /* 0x024400000000eb1d */ /* 0x000fe20000010000 */
[----:B------:R-:W-:Y:S02]  /*1ff0*/  ISETP.GE.AND P1, PT, R16, UR4, PT ;  /* 0x0000000410007c0c */ /* 0x000fe4000bf26270 */
[----:B------:R-:W-:Y:S01]  /*2000*/  ISETP.GE.AND P2, PT, R18, UR4, PT ;  /* 0x0000000412007c0c */ /* 0x000fe2000bf46270 */
[----:B----4-:R-:W-:Y:S01]  /*2010*/  IMAD.IADD R0, R12, 0x1, R0 ;  /* 0x000000010c007824 */ /* 0x010fe200078e0200 */
[----:B------:R-:W-:Y:S02]  /*2020*/  SHF.R.S32.HI R5, RZ, 0x1f, R28 ;  /* 0x0000001fff057819 */ /* 0x000fe4000001141c */
[----:B------:R-:W-:-:S09]  /*2030*/  SHF.R.S32.HI R4, RZ, 0x1f, R6 ;  /* 0x0000001fff047819 */ /* 0x000fd20000011406 */
.L_x_2695:
[----:B--2---:R-:W2:Y:S01]  /*2040*/  LDL R38, [R1+0x30] ;  /* 0x0000300001267983 */ /* 0x004ea20000100800 */
[----:B------:R-:W0:Y:S03]  /*2050*/  LDC R73, c[0x0][0x430] ;  /* 0x00010c00ff497b82 */ /* 0x000e260000000800 */
[----:B---34-:R-:W3:Y:S01]  /*2060*/  LDL.LU R37, [R1+0x4] ;  /* 0x0000040001257983 */ /* 0x018ee20000300800 */
[----:B------:R-:W-:Y:S02]  /*2070*/  IADD3 R26, R26, -0x1, RZ ;  /* 0xffffffff1a1a7810 */ /* 0x000fe40007ffe0ff */
[----:B------:R-:W-:Y:S02]  /*2080*/  MOV R72, RZ ;  /* 0x000000ff00487202 */ /* 0x000fe40000000f00 */
[----:B------:R-:W1:Y:S01]  /*2090*/  LDC R78, c[0x0][0x3f4] ;  /* 0x0000fd00ff4e7b82 */ /* 0x000e620000000800 */
[----:B------:R-:W-:-:S04]  /*20a0*/  IMAD R8, R26, 0x80, R60 ;  /* 0x000000801a087824 */ /* 0x000fc800078e023c */
[----:B------:R-:W-:Y:S01]  /*20b0*/  IMAD.IADD R36, R68, 0x1, R8 ;  /* 0x0000000144247824 */ /* 0x000fe200078e0208 */
[----:B------:R-:W-:-:S03]  /*20c0*/  ISETP.GE.AND P3, PT, R8, R29, PT ;  /* 0x0000001d0800720c */ /* 0x000fc60003f66270 */
[----:B------:R-:W-:Y:S01]  /*20d0*/  IMAD.MOV.U32 R12, RZ, RZ, R36 ;  /* 0x000000ffff0c7224 */ /* 0x000fe200078e0024 */
[----:B------:R-:W-:Y:S02]  /*20e0*/  ISETP.GT.OR P3, PT, R60, 0x7f, P3 ;  /* 0x0000007f3c00780c */ /* 0x000fe40001f64670 */
[----:B0-----:R-:W-:-:S11]  /*20f0*/  ISETP.NE.AND P4, PT, R73, 0x1, PT ;  /* 0x000000014900780c */ /* 0x001fd60003f85270 */
        /* <DEDUP_REMOVED lines=16> */
[----:B------:R-:W-:Y:S05]  /*2200*/  YIELD ;  /* 0x0000000000007946 */ /* 0x000fea0003800000 */
[C---:B------:R-:W-:Y:S01]  /*2210*/  VIADD R70, R10.reuse, 0x20 ;  /* 0x000000200a467836 */ /* 0x040fe20000000000 */
[----:B------:R-:W-:Y:S01]  /*2220*/  BSSY B0, `(.L_x_2640) ;  /* 0x0000305000007945 */ /* 0x000fe20003800000 */
[----:B------:R-:W-:Y:S01]  /*2230*/  IMAD.MOV R12, RZ, RZ, -R12 ;  /* 0x000000ffff0c7224 */ /* 0x000fe200078e0a0c */
[----:B------:R-:W-:-:S03]  /*2240*/  LEA R71, R10, R25, 0x1 ;  /* 0x000000190a477211 */ /* 0x000fc600078e08ff */
[----:B------:R-:W-:Y:S01]  /*2250*/  IMAD R73, R73, R12, R36 ;  /* 0x0000000c49497224 */ /* 0x000fe200078e0224 */
[----:B--2---:R-:W-:Y:S02]  /*2260*/  LOP3.LUT P5, RZ, R38, 0x4, RZ, 0xc0, !PT ;  /* 0x0000000426ff7812 */ /* 0x004fe400078ac0ff */
[----:B---3--:R-:W-:-:S04]  /*2270*/  LOP3.LUT R37, R37, 0xfffffffe, RZ, 0xc0, !PT ;  /* 0xfffffffe25257812 */ /* 0x008fc800078ec0ff */
[----:B------:R-:W-:Y:S02]  /*2280*/  @P3 LOP3.LUT R37, R37, 0x1, RZ, 0xfc, !PT ;  /* 0x0000000125253812 */ /* 0x000fe400078efcff */
[----:B------:R-:W-:-:S03]  /*2290*/  ISETP.GE.AND P3, PT, R78, 0x1, PT ;  /* 0x000000014e00780c */ /* 0x000fc60003f66270 */
[----:B------:R0:W-:Y:S02]  /*22a0*/  STL [R1+0x4], R37 ;  /* 0x0000042501007387 */ /* 0x0001e40000100800 */
[----:B------:R-:W-:-:S04]  /*22b0*/  @P5 VIADD R70, R10, 0xffffffe0 ;  /* 0xffffffe00a465836 */ /* 0x000fc80000000000 */
[----:B------:R-:W-:-:S04]  /*22c0*/  IMAD R70, R70, 0x2, R25 ;  /* 0x0000000246467824 */ /* 0x000fc800078e0219 */
[----:B0-----:R-:W-:Y:S05]  /*22d0*/  @!P3 BRA `(.L_x_2641) ;  /* 0x0000002800d4b947 */ /* 0x001fea0003800000 */
[----:B------:R-:W-:Y:S01]  /*22e0*/  SHF.R.S32.HI R74, RZ, 0x1f, R73 ;  /* 0x0000001fff4a7819 */ /* 0x000fe20000011449 */
[----:B------:R-:W-:Y:S01]  /*22f0*/  ULDC.64 UR4, c[0x0][0x300] ;  /* 0x0000c00000047ab9 */ /* 0x000fe20000000a00 */
[----:B-----5:R-:W-:Y:S01]  /*2300*/  SHF.R.S32.HI R75, RZ, 0x1f, R72 ;  /* 0x0000001fff4b7819 */ /* 0x020fe20000011448 */
[----:B------:R-:W-:-:S04]  /*2310*/  IMAD.WIDE.U32 R8, R73, UR4, RZ ;  /* 0x0000000449087c25 */ /* 0x000fc8000f8e00ff */
[----:B------:R-:W-:Y:S02]  /*2320*/  IMAD R10, R74, UR4, RZ ;  /* 0x000000044a0a7c24 */ /* 0x000fe4000f8e02ff */
[----:B------:R-:W-:Y:S02]  /*2330*/  IMAD R76, R26, -0x80, R29 ;  /* 0xffffff801a4c7824 */ /* 0x000fe400078e021d */
[----:B------:R-:W-:Y:S01]  /*2340*/  IMAD R11, R73, UR5, R10 ;  /* 0x00000005490b7c24 */ /* 0x000fe2000f8e020a */
[----:B------:R-:W-:Y:S01]  /*2350*/  ULDC.64 UR4, c[0x0][0x310] ;  /* 0x0000c40000047ab9 */ /* 0x000fe20000000a00 */
[----:B------:R-:W-:Y:S01]  /*2360*/  IMAD R10, R66, R26, RZ ;  /* 0x0000001a420a7224 */ /* 0x000fe200078e02ff */
[----:B------:R-:W-:Y:S01]  /*2370*/  VIMNMX R76, R76, 0x80, PT ;  /* 0x000000804c4c7848 */ /* 0x000fe20003fe0100 */
[----:B------:R-:W-:Y:S02]  /*2380*/  IMAD R13, R75, UR4, RZ ;  /* 0x000000044b0d7c24 */ /* 0x000fe4000f8e02ff */
[----:B------:R-:W-:-:S02]  /*2390*/  IMAD.IADD R9, R9, 0x1, R11 ;  /* 0x0000000109097824 */ /* 0x000fc400078e020b */
[C---:B------:R-:W-:Y:S02]  /*23a0*/  IMAD R13, R72.reuse, UR5, R13 ;  /* 0x00000005480d7c24 */ /* 0x040fe4000f8e020d */
[----:B------:R-:W-:Y:S01]  /*23b0*/  IMAD.WIDE.U32 R8, R72, UR4, R8 ;  /* 0x0000000448087c25 */ /* 0x000fe2000f8e0008 */
[----:B------:R-:W-:-:S03]  /*23c0*/  ULDC.64 UR4, c[0x0][0x308] ;  /* 0x0000c20000047ab9 */ /* 0x000fc60000000a00 */
[----:B------:R-:W-:Y:S02]  /*23d0*/  IMAD R11, R61, UR4, RZ ;  /* 0x000000043d0b7c24 */ /* 0x000fe4000f8e02ff */
[----:B------:R-:W-:Y:S02]  /*23e0*/  IMAD.IADD R9, R9, 0x1, R13 ;  /* 0x0000000109097824 */ /* 0x000fe400078e020d */
[C---:B------:R-:W-:Y:S02]  /*23f0*/  IMAD R11, R34.reuse, UR5, R11 ;  /* 0x00000005220b7c24 */ /* 0x040fe4000f8e020b */
[----:B------:R-:W-:Y:S01]  /*2400*/  IMAD.WIDE.U32 R86, R34, UR4, R8 ;  /* 0x0000000422567c25 */ /* 0x000fe2000f8e0008 */
[----:B------:R-:W-:Y:S01]  /*2410*/  ULDC.64 UR4, c[0x0][0x2e8] ;  /* 0x0000ba0000047ab9 */ /* 0x000fe20000000a00 */
[----:B------:R-:W-:Y:S02]  /*2420*/  SHF.R.S32.HI R8, RZ, 0x1f, R26 ;  /* 0x0000001fff087819 */ /* 0x000fe4000001141a */
[----:B------:R-:W-:Y:S01]  /*2430*/  IMAD.IADD R9, R87, 0x1, R11 ;  /* 0x0000000157097824 */ /* 0x000fe200078e020b */
[----:B------:R-:W-:Y:S01]  /*2440*/  LEA R85, P3, R86, UR4, 0x1 ;  /* 0x0000000456557c11 */ /* 0x000fe2000f8608ff */
[----:B------:R-:W-:Y:S01]  /*2450*/  ULDC.U8 UR4, c[0x0][0x410] ;  /* 0x0001040000047ab9 */ /* 0x000fe20000000000 */
[----:B------:R-:W-:-:S02]  /*2460*/  IMAD R13, R64, R26, RZ ;  /* 0x0000001a400d7224 */ /* 0x000fc400078e02ff */
[----:B------:R-:W-:Y:S01]  /*2470*/  LEA.HI.X R86, R86, UR5, R9, 0x1, P3 ;  /* 0x0000000556567c11 */ /* 0x000fe200098f0c09 */
[C---:B------:R-:W-:Y:S01]  /*2480*/  IMAD R77, R8.reuse, R65, R10 ;  /* 0x00000041084d7224 */ /* 0x040fe200078e020a */
[----:B------:R-:W-:Y:S01]  /*2490*/  ISETP.NE.AND P3, PT, RZ, UR4, PT ;  /* 0x00000004ff007c0c */ /* 0x000fe2000bf65270 */
[----:B------:R-:W-:Y:S02]  /*24a0*/  IMAD R13, R8, R62, R13 ;  /* 0x0000003e080d7224 */ /* 0x000fe400078e020d */
[----:B------:R-:W-:-:S04]  /*24b0*/  IMAD.WIDE.U32 R10, R65, R26, RZ ;  /* 0x0000001a410a7225 */ /* 0x000fc800078e00ff */
[----:B------:R-:W-:Y:S01]  /*24c0*/  IMAD.WIDE.U32 R8, R62, R26, RZ ;  /* 0x0000001a3e087225 */ /* 0x000fe200078e00ff */
[----:B------:R-:W-:-:S03]  /*24d0*/  IADD3 R77, R11, R77, RZ ;  /* 0x0000004d0b4d7210 */ /* 0x000fc60007ffe0ff */
[----:B------:R-:W-:Y:S02]  /*24e0*/  IMAD.IADD R69, R9, 0x1, R13 ;  /* 0x0000000109457824 */ /* 0x000fe400078e020d */
[----:B------:R-:W-:Y:S05]  /*24f0*/  @!P3 BRA `(.L_x_2642) ;  /* 0x000000140000b947 */ /* 0x000fea0003800000 */
[----:B------:R0:W5:Y:S01]  /*2500*/  LDL R80, [R1] ;  /* 0x0000000001507983 */ /* 0x0001620000100800 */
        /* <DEDUP_REMOVED lines=31> */
.L_x_2644:
[----:B------:R-:W-:Y:S05]  /*2700*/  BSYNC B1 ;  /* 0x0000000000017941 */ /* 0x000fea0003800000 */
.L_x_2643:
[----:B0-----:R-:W-:Y:S01]  /*2710*/  VIADD R12, R23, 0x60 ;  /* 0x00000060170c7836 */ /* 0x001fe20000000000 */
[----:B------:R-:W-:Y:S01]  /*2720*/  BSSY B1, `(.L_x_2645) ;  /* 0x0000021000017945 */ /* 0x000fe20003800000 */
[----:B-----5:R-:W-:Y:S01]  /*2730*/  MOV R15, R44 ;  /* 0x0000002c000f7202 */ /* 0x020fe20000000f00 */
[----:B------:R-:W-:Y:S02]  /*2740*/  IMAD.MOV.U32 R79, RZ, RZ, R45 ;  /* 0x000000ffff4f7224 */ /* 0x000fe400078e002d */
        /* <DEDUP_REMOVED lines=30> */
.L_x_2646:
[----:B------:R-:W-:Y:S05]  /*2930*/  BSYNC B1 ;  /* 0x0000000000017941 */ /* 0x000fea0003800000 */
.L_x_2645:
[----:B0-----:R-:W-:Y:S01]  /*2940*/  IMAD.MOV.U32 R8, RZ, RZ, R48 ;  /* 0x000000ffff087224 */ /* 0x001fe200078e0030 */
[----:B------:R-:W-:Y:S01]  /*2950*/  MOV R9, R49 ;  /* 0x0000003100097202 */ /* 0x000fe20000000f00 */
[----:B------:R-:W-:Y:S01]  /*2960*/  IMAD.MOV.U32 R10, RZ, RZ, R50 ;  /* 0x000000ffff0a7224 */ /* 0x000fe200078e0032 */
[----:B------:R-:W-:Y:S01]  /*2970*/  PRMT R89, R79, 0x7610, R89 ;  /* 0x000076104f597816 */ /* 0x000fe20000000059 */
[----:B------:R-:W-:Y:S01]  /*2980*/  IMAD.MOV.U32 R11, RZ, RZ, R51 ;  /* 0x000000ffff0b7224 */ /* 0x000fe200078e0033 */
[----:B------:R-:W-:Y:S01]  /*2990*/  PRMT R91, R8, 0x5410, R9 ;  /* 0x00005410085b7816 */ /* 0x000fe20000000009 */
[----:B------:R-:W-:Y:S01]  /*29a0*/  IMAD.MOV.U32 R9, RZ, RZ, R47 ;  /* 0x000000ffff097224 */ /* 0x000fe200078e002f */
[----:B------:R-:W-:Y:S01]  /*29b0*/  PRMT R90, R90, 0x5410, R15 ;  /* 0x000054105a5a7816 */ /* 0x000fe2000000000f */
[----:B------:R-:W-:Y:S01]  /*29c0*/  IMAD.MOV.U32 R8, RZ, RZ, R46 ;  /* 0x000000ffff087224 */ /* 0x000fe200078e002e */
[----:B------:R-:W-:Y:S02]  /*29d0*/  ISETP.NE.AND P5, PT, R156, 0x3, PT ;  /* 0x000000039c00780c */ /* 0x000fe40003fa5270 */
[----:B------:R-:W-:Y:S01]  /*29e0*/  PRMT R89, R89, 0x5410, R9 ;  /* 0x0000541059597816 */ /* 0x000fe20000000009 */
[----:B-----5:R-:W-:Y:S01]  /*29f0*/  IMAD.MOV.U32 R9, RZ, RZ, R37 ;  /* 0x000000ffff097224 */ /* 0x020fe200078e0025 */
[----:B------:R-:W-:Y:S01]  /*2a00*/  PRMT R93, R10, 0x5410, R11 ;  /* 0x000054100a5d7816 */ /* 0x000fe2000000000b */
[----:B------:R-:W-:Y:S01]  /*2a10*/  IMAD.MOV.U32 R10, RZ, RZ, R40 ;  /* 0x000000ffff0a7224 */ /* 0x000fe200078e0028 */
[----:B------:R-:W-:Y:S01]  /*2a20*/  PRMT R90, R8, 0x7610, R90 ;  /* 0x00007610085a7816 */ /* 0x000fe2000000005a */
[----:B------:R-:W-:Y:S01]  /*2a30*/  IMAD.MOV.U32 R11, RZ, RZ, R41 ;  /* 0x000000ffff0b7224 */ /* 0x000fe200078e0029 */
[----:B------:R-:W-:-:S04]  /*2a40*/  MOV R8, R36 ;  /* 0x0000002400087202 */ /* 0x000fc80000000f00 */
        /* <DEDUP_REMOVED lines=10> */
.L_x_2647:
[----:B------:R-:W-:Y:S01]  /*2af0*/  IMAD R69, R19, 0x8, R2 ;  /* 0x0000000813457824 */ /* 0x000fe200078e0202 */
[----:B------:R-:W-:Y:S01]  /*2b00*/  SHF.L.U32 R77, R157, 0x1f, RZ ;  /* 0x0000001f9d4d7819 */ /* 0x000fe200000006ff */
[----:B------:R-:W-:Y:S03]  /*2b10*/  BSSY B1, `(.L_x_2648) ;  /* 0x0000003000017945 */ /* 0x000fe60003800000 */
[----:B------:R-:W0:Y:S02]  /*2b20*/  SYNCS.PHASECHK.TRANS64.TRYWAIT P6, [R69+URZ+0x16890], R77 ;  /* 0x0168904d450075a7 */ /* 0x000e2400080c017f */
[----:B0-----:R-:W-:Y:S05]  /*2b30*/  @!P6 BRA `(.L_x_2649) ;  /* 0x000001740030e947 */ /* 0x001fea0003800000 */
.L_x_2891:
[----:B------:R-:W-:Y:S05]  /*2b40*/  BSYNC B1 ;  /* 0x0000000000017941 */ /* 0x000fea0003800000 */
.L_x_2648:
[----:B------:R-:W-:-:S03]  /*2b50*/  UMOV UR4, 0xffffffff ;  /* 0xffffffff00047882 */ /* 0x000fc60000000000 */
[----:B------:R-:W-:Y:S05]  /*2b60*/  BRA.DIV UR4, `(.L_x_2650) ;  /* 0x0000017604387947 */ /* 0x000fea000b800000 */
[----:B------:R1:W2:Y:S04]  /*2b70*/  SHFL.IDX PT, R79, R86, RZ, 0x1c1f ;  /* 0x001c1fff564f7589 */ /* 0x0002a800000e0000 */
[----:B------:R1:W3:Y:S02]  /*2b80*/  SHFL.IDX PT, R14, R85, RZ, 0x1c1f ;  /* 0x001c1fff550e7589 */ /* 0x0002e400000e0000 */
.L_x_2895:
        /* <DEDUP_REMOVED lines=13> */
[----:B------:R-:W-:Y:S01]  /*2c60*/  HADD2.F32 R11, -RZ, R9.H1_H1 ;  /* 0x30000009ff0b7230 */ /* 0x000fe20000004100 */
[----:B------:R-:W-:Y:S01]  /*2c70*/  SHF.R.U32.HI R51, RZ, 0x10, R51 ;  /* 0x00000010ff337819 */ /* 0x000fe20000011633 */
[----:B------:R-:W-:Y:S01]  /*2c80*/  HADD2.F32 R50, -RZ, R48.H0_H0 ;  /* 0x20000030ff327230 */ /* 0x000fe20000004100 */
[----:B------:R-:W-:Y:S01]  /*2c90*/  SHF.R.U32.HI R49, RZ, 0x10, R49 ;  /* 0x00000010ff317819 */ /* 0x000fe20000011631 */
[----:B------:R-:W-:Y:S02]  /*2ca0*/  HADD2.F32 R92, -RZ, R92.H0_H0 ;  /* 0x2000005cff5c7230 */ /* 0x000fe40000004100 */
[----:B------:R-:W-:Y:S02]  /*2cb0*/  HADD2.F32 R51, -RZ, R51.H0_H0 ;  /* 0x20000033ff337230 */ /* 0x000fe40000004100 */
[----:B------:R-:W-:-:S02]  /*2cc0*/  HADD2.F32 R9, -RZ, R9.H0_H0 ;  /* 0x20000009ff097230 */ /* 0x000fc40000004100 */
        /* <DEDUP_REMOVED lines=31> */
.L_x_2656:
[----:B------:R-:W-:Y:S05]  /*2ec0*/  BSYNC B3 ;  /* 0x0000000000037941 */ /* 0x000fea0003800000 */
.L_x_2655:
[----:B0-----:R4:W-:Y:S02]  /*2ed0*/  ST.E.128 desc[UR40][R12.64], R8 ;  /* 0x000000080c007985 */ /* 0x0019e4000c101d28 */
.L_x_2654:
[----:B------:R-:W-:Y:S05]  /*2ee0*/  BSYNC B2 ;  /* 0x0000000000027941 */ /* 0x000fea0003800000 */
.L_x_2653:
[----:B------:R-:W-:Y:S05]  /*2ef0*/  @P2 BRA `(.L_x_2652) ;  /* 0x0000000000c82947 */ /* 0x000fea0003800000 */
[----:B------:R-:W5:Y:S01]  /*2f00*/  LDL R15, [R1] ;  /* 0x00000000010f7983 */ /* 0x000f620000100800 */
[C---:B---34-:R-:W-:Y:S01]  /*2f10*/  LEA R12, P3, R18.reuse, R14, 0x1 ;  /* 0x0000000e120c7211 */ /* 0x058fe200078608ff */
[----:B------:R-:W-:Y:S02]  /*2f20*/  BSSY B2, `(.L_x_2657) ;  /* 0x000002e000027945 */ /* 0x000fe40003800000 */
[----:B------:R3:W4:Y:S01]  /*2f30*/  LDS.128 R8, [R70+0xe000] ;  /* 0x00e0000046087984 */ /* 0x0007220000000c00 */
[----:B--2---:R-:W-:Y:S02]  /*2f40*/  LEA.HI.X R13, R18, R79, R155, 0x1, P3 ;  /* 0x0000004f120d7211 */ /* 0x004fe400018f0c9b */
[----:B-----5:R-:W-:-:S13]  /*2f50*/  ISETP.GE.AND P3, PT, R15, R78, PT ;  /* 0x0000004e0f00720c */ /* 0x020fda0003f66270 */
[----:B---34-:R-:W-:Y:S05]  /*2f60*/  @P3 BRA `(.L_x_2658) ;  /* 0x0000000000a43947 */ /* 0x018fea0003800000 */
[--C-:B------:R-:W-:Y:S01]  /*2f70*/  SHF.R.U64 R44, R44, 0x10, R45.reuse ;  /* 0x000000102c2c7819 */ /* 0x100fe2000000122d */
[--C-:B------:R-:W-:Y:S01]  /*2f80*/  HADD2.F32 R15, -RZ, R11.reuse.H1_H1 ;  /* 0x3000000bff0f7230 */ /* 0x100fe20000004100 */
[----:B------:R-:W-:Y:S01]  /*2f90*/  SHF.R.U32.HI R49, RZ, 0x10, R45 ;  /* 0x00000010ff317819 */ /* 0x000fe2000001162d */
[----:B------:R-:W-:Y:S01]  /*2fa0*/  HADD2.F32 R11, -RZ, R11.H0_H0 ;  /* 0x2000000bff0b7230 */ /* 0x000fe20000004100 */
[--C-:B------:R-:W-:Y:S01]  /*2fb0*/  SHF.R.U64 R45, R46, 0x10, R47.reuse ;  /* 0x000000102e2d7819 */ /* 0x100fe2000000122f */
[----:B------:R-:W-:Y:S01]  /*2fc0*/  HADD2.F32 R44, -RZ, R44.H0_H0 ;  /* 0x2000002cff2c7230 */ /* 0x000fe20000004100 */
[----:B------:R-:W-:Y:S01]  /*2fd0*/  SHF.R.U32.HI R48, RZ, 0x10, R47 ;  /* 0x00000010ff307819 */ /* 0x000fe2000001162f */
[----:B------:R-:W-:Y:S01]  /*2fe0*/  HADD2.F32 R46, -RZ, R49.H0_H0 ;  /* 0x20000031ff2e7230 */ /* 0x000fe20000004100 */
[----:B------:R-:W-:Y:S01]  /*2ff0*/  MOV R14, R10 ;  /* 0x0000000a000e7202 */ /* 0x000fe20000000f00 */
[----:B------:R-:W-:Y:S02]  /*3000*/  HADD2.F32 R45, -RZ, R45.H0_H0 ;  /* 0x2000002dff2d7230 */ /* 0x000fe40000004100 */
[----:B------:R-:W-:-:S02]  /*3010*/  HADD2.F32 R48, -RZ, R48.H0_H0 ;  /* 0x20000030ff307230 */ /* 0x000fc40000004100 */
[--C-:B------:R-:W-:Y:S02]  /*3020*/  HADD2.F32 R10, -RZ, R9.reuse.H1_H1 ;  /* 0x30000009ff0a7230 */ /* 0x100fe40000004100 */
[----:B------:R-:W-:Y:S02]  /*3030*/  HADD2.F32 R9, -RZ, R9.H0_H0 ;  /* 0x20000009ff097230 */ /* 0x000fe40000004100 */
[-C--:B------:R-:W-:Y:S01]  /*3040*/  FMUL.FTZ R92, R15, R48.reuse ;  /* 0x000000300f5c7220 */ /* 0x080fe20000410000 */
[----:B------:R-:W-:Y:S01]  /*3050*/  FMUL.FTZ R48, R11, R48 ;  /* 0x000000300b307220 */ /* 0x000fe20000410000 */
[CC--:B------:R-:W-:Y:S01]  /*3060*/  FMUL.FTZ R50, R10.reuse, R45.reuse ;  /* 0x0000002d0a327220 */ /* 0x0c0fe20000410000 */
[----:B------:R-:W-:Y:S01]  /*3070*/  FMUL.FTZ R45, R9, R45 ;  /* 0x0000002d092d7220 */ /* 0x000fe20000410000 */
[----:B------:R-:W-:Y:S02]  /*3080*/  FFMA.FTZ R92, R11, R46, -R92 ;  /* 0x0000002e0b5c7223 */ /* 0x000fe4000001085c */
[----:B------:R-:W-:Y:S01]  /*3090*/  FFMA.FTZ R50, R9, R44, -R50 ;  /* 0x0000002c09327223 */ /* 0x000fe20000010832 */
[----:B------:R-:W-:Y:S01]  /*30a0*/  FFMA.FTZ R51, R15, R46, R48 ;  /* 0x0000002e0f337223 */ /* 0x000fe20000010030 */
[----:B------:R-:W-:Y:S01]  /*30b0*/  FFMA.FTZ R47, R10, R44, R45 ;  /* 0x0000002c0a2f7223 */ /* 0x000fe2000001002d */
[----:B------:R-:W-:-:S02]  /*30c0*/  HADD2.F32 R11, -RZ, R90.H1_H1 ;  /* 0x3000005aff0b7230 */ /* 0x000fc40000004100 */
[----:B------:R-:W-:Y:S02]  /*30d0*/  HADD2.F32 R90, -RZ, R90.H0_H0 ;  /* 0x2000005aff5a7230 */ /* 0x000fe40000004100 */
[----:B------:R-:W-:Y:S02]  /*30e0*/  HADD2.F32 R15, -RZ, R89.H1_H1 ;  /* 0x30000059ff0f7230 */ /* 0x000fe40000004100 */
[----:B------:R-:W-:Y:S02]  /*30f0*/  HADD2.F32 R9, -RZ, R8.H1_H1 ;  /* 0x30000008ff097230 */ /* 0x000fe40000004100 */
[----:B------:R-:W-:Y:S02]  /*3100*/  HADD2.F32 R10, -RZ, R14.H1_H1 ;  /* 0x3000000eff0a7230 */ /* 0x000fe40000004100 */
[----:B------:R-:W-:Y:S02]  /*3110*/  HADD2.F32 R8, -RZ, R8.H0_H0 ;  /* 0x20000008ff087230 */ /* 0x000fe40000004100 */
[----:B------:R-:W-:Y:S01]  /*3120*/  FMUL.FTZ R45, R9, R90 ;  /* 0x0000005a092d7220 */ /* 0x000fe20000410000 */
[----:B------:R-:W-:-:S02]  /*3130*/  HADD2.F32 R14, -RZ, R14.H0_H0 ;  /* 0x2000000eff0e7230 */ /* 0x000fc40000004100 */
        /* <DEDUP_REMOVED lines=12> */
.L_x_2658:
[----:B------:R-:W-:Y:S05]  /*3200*/  BSYNC B2 ;  /* 0x0000000000027941 */ /* 0x000fea0003800000 */
.L_x_2657:
[----:B------:R2:W-:Y:S02]  /*3210*/  ST.E.128 desc[UR40][R12.64], R8 ;  /* 0x000000080c007985 */ /* 0x0005e4000c101d28 */
.L_x_2652:
[----:B------:R-:W-:Y:S05]  /*3220*/  BSYNC B1 ;  /* 0x0000000000017941 */ /* 0x000fea0003800000 */
.L_x_2651:
[----:B------:R-:W-:-:S03]  /*3230*/  UMOV UR4, 0xffffffff ;  /* 0xffffffff00047882 */ /* 0x000fc60000000000 */
[----:B------:R-:W-:Y:S05]  /*3240*/  BRA.DIV UR4, `(.L_x_2659) ;  /* 0x0000016e04c87947 */ /* 0x000fea000b800000 */
[----:B------:R0:W0:Y:S04]  /*3250*/  SHFL.IDX PT, R45, R86, 0x1, 0x1c1f ;  /* 0x003c1f00562d7f89 */ /* 0x00002800000e0000 */
[----:B---3--:R3:W0:Y:S02]  /*3260*/  SHFL.IDX PT, R14, R85, 0x1, 0x1c1f ;  /* 0x003c1f00550e7f89 */ /* 0x00862400000e0000 */
.L_x_2899:
[----:B------:R-:W-:Y:S05]  /*3270*/  @P4 BRA `(.L_x_2660) ;  /* 0x0000001c00fc4947 */ /* 0x000fea0003800000 */
[----:B------:R-:W-:Y:S04]  /*3280*/  BSSY B1, `(.L_x_2661) ;  /* 0x0000033000017945 */ /* 0x000fe80003800000 */
[----:B------:R-:W-:Y:S05]  /*3290*/  @P1 BRA `(.L_x_2662) ;  /* 0x0000000000c41947 */ /* 0x000fea0003800000 */
[----:B--2-4-:R2:W4:Y:S01]  /*32a0*/  LDS.128 R8, [R71+0x11000] ;  /* 0x0110000047087984 */ /* 0x0145220000000c00 */
[C---:B0-----:R-:W-:Y:S01]  /*32b0*/  LEA R12, P3, R16.reuse, R14, 0x1 ;  /* 0x0000000e100c7211 */ /* 0x041fe200078608ff */
[----:B------:R-:W-:Y:S03]  /*32c0*/  BSSY B2, `(.L_x_2663) ;  /* 0x000002d000027945 */ /* 0x000fe60003800000 */
[----:B------:R-:W-:Y:S02]  /*32d0*/  LEA.HI.X R13, R16, R45, R17, 0x1, P3 ;  /* 0x0000002d100d7211 */ /* 0x000fe400018f0c11 */
[----:B------:R-:W-:-:S13]  /*32e0*/  ISETP.GE.AND P3, PT, R152, R78, PT ;  /* 0x0000004e9800720c */ /* 0x000fda0003f66270 */
[----:B--2---:R-:W-:Y:S05]  /*32f0*/  @P3 BRA `(.L_x_2664) ;  /* 0x0000000000a43947 */ /* 0x004fea0003800000 */
        /* <DEDUP_REMOVED lines=14> */
[----:B------:R-:W-:Y:S01]  /*33e0*/  FMUL.FTZ R43, R9, R43 ;  /* 0x0000002b092b7220 */ /* 0x000fe20000410000 */
[-C--:B------:R-:W-:Y:S01]  /*33f0*/  FMUL.FTZ R47, R11, R44.reuse ;  /* 0x0000002c0b2f7220 */ /* 0x080fe20000410000 */
[----:B------:R-:W-:Y:S01]  /*3400*/  FMUL.FTZ R48, R40, R44 ;  /* 0x0000002c28307220 */ /* 0x000fe20000410000 */
[-C--:B------:R-:W-:Y:S01]  /*3410*/  FFMA.FTZ R46, R9, R41.reuse, -R46 ;  /* 0x00000029092e7223 */ /* 0x080fe2000001082e */
[----:B------:R-:W-:Y:S01]  /*3420*/  FFMA.FTZ R43, R10, R41, R43 ;  /* 0x000000290a2b7223 */ /* 0x000fe2000001002b */
[----:B------:R-:W-:Y:S01]  /*3430*/  FFMA.FTZ R49, R40, R42, R47 ;  /* 0x0000002a28317223 */ /* 0x000fe2000001002f */
[----:B------:R-:W-:-:S02]  /*3440*/  HADD2.F32 R40, -RZ, R88.H0_H0 ;  /* 0x20000058ff287230 */ /* 0x000fc40000004100 */
[----:B------:R-:W-:Y:S01]  /*3450*/  FFMA.FTZ R48, R11, R42, -R48 ;  /* 0x0000002a0b307223 */ /* 0x000fe20000010830 */
[----:B------:R-:W-:Y:S02]  /*3460*/  HADD2.F32 R9, -RZ, R8.H1_H1 ;  /* 0x30000008ff097230 */ /* 0x000fe40000004100 */
[--C-:B------:R-:W-:Y:S02]  /*3470*/  HADD2.F32 R10, -RZ, R15.reuse.H1_H1 ;  /* 0x3000000fff0a7230 */ /* 0x100fe40000004100 */
[----:B------:R-:W-:Y:S02]  /*3480*/  HADD2.F32 R88, -RZ, R88.H1_H1 ;  /* 0x30000058ff587230 */ /* 0x000fe40000004100 */
[----:B------:R-:W-:Y:S01]  /*3490*/  FMUL.FTZ R41, R9, R40 ;  /* 0x0000002809297220 */ /* 0x000fe20000410000 */
[----:B------:R-:W-:Y:S02]  /*34a0*/  HADD2.F32 R8, -RZ, R8.H0_H0 ;  /* 0x20000008ff087230 */ /* 0x000fe40000004100 */
[----:B------:R-:W-:-:S02]  /*34b0*/  HADD2.F32 R15, -RZ, R15.H0_H0 ;  /* 0x2000000fff0f7230 */ /* 0x000fc40000004100 */
[----:B------:R-:W-:Y:S01]  /*34c0*/  FMUL.FTZ R42, R10, R88 ;  /* 0x000000580a2a7220 */ /* 0x000fe20000410000 */
        /* <DEDUP_REMOVED lines=12> */
.L_x_2664:
[----:B------:R-:W-:Y:S05]  /*3590*/  BSYNC B2 ;  /* 0x0000000000027941 */ /* 0x000fea0003800000 */
.L_x_2663:
[----:B----4-:R0:W-:Y:S02]  /*35a0*/  ST.E.128 desc[UR40][R12.64], R8 ;  /* 0x000000080c007985 */ /* 0x0101e4000c101d28 */
.L_x_2662:
[----:B------:R-:W-:Y:S05]  /*35b0*/  BSYNC B1 ;  /* 0x0000000000017941 */ /* 0x000fea0003800000 */
.L_x_2661:
[----:B------:R-:W-:Y:S05]  /*35c0*/  @P2 BRA `(.L_x_2660) ;  /* 0x0000001c00282947 */ /* 0x000fea0003800000 */
[----:B------:R-:W5:Y:S01]  /*35d0*/  LDL R15, [R1] ;  /* 0x00000000010f7983 */ /* 0x000f620000100800 */
[C---:B0-2-4-:R-:W-:Y:S01]  /*35e0*/  LEA R12, P3, R18.reuse, R14, 0x1 ;  /* 0x0000000e120c7211 */ /* 0x055fe200078608ff */
[----:B------:R-:W-:Y:S02]  /*35f0*/  BSSY B1, `(.L_x_2665) ;  /* 0x000002e000017945 */ /* 0x000fe40003800000 */
[----:B------:R0:W2:Y:S01]  /*3600*/  LDS.128 R8, [R70+0x11000] ;  /* 0x0110000046087984 */ /* 0x0000a20000000c00 */
[----:B------:R-:W-:Y:S02]  /*3610*/  LEA.HI.X R13, R18, R45, R155, 0x1, P3 ;  /* 0x0000002d120d7211 */ /* 0x000fe400018f0c9b */
[----:B-----5:R-:W-:-:S13]  /*3620*/  ISETP.GE.AND P3, PT, R15, R78, PT ;  /* 0x0000004e0f00720c */ /* 0x020fda0003f66270 */
[----:B0-2---:R-:W-:Y:S05]  /*3630*/  @P3 BRA `(.L_x_2666) ;  /* 0x0000000000a43947 */ /* 0x005fea0003800000 */
[--C-:B------:R-:W-:Y:S01]  /*3640*/  SHF.R.U64 R36, R36, 0x10, R37.reuse ;  /* 0x0000001024247819 */ /* 0x100fe20000001225 */
[----:B------:R-:W-:Y:S01]  /*3650*/  IMAD.MOV.U32 R14, RZ, RZ, R10 ;  /* 0x000000ffff0e7224 */ /* 0x000fe200078e000a */
        /* <DEDUP_REMOVED lines=39> */
.L_x_2666:
[----:B------:R-:W-:Y:S05]  /*38d0*/  BSYNC B1 ;  /* 0x0000000000017941 */ /* 0x000fea0003800000 */
.L_x_2665:
[----:B------:R0:W-:Y:S01]  /*38e0*/  ST.E.128 desc[UR40][R12.64], R8 ;  /* 0x000000080c007985 */ /* 0x0001e2000c101d28 */
[----:B------:R-:W-:Y:S05]  /*38f0*/  BRA `(.L_x_2660) ;  /* 0x00000018005c7947 */ /* 0x000fea0003800000 */
.L_x_2642:
[C---:B------:R-:W-:Y:S02]  /*3900*/  ISETP.GE.AND P3, PT, R23.reuse, R76, PT ;  /* 0x0000004c1700720c */ /* 0x040fe40003f66270 */
[----:B------:R-:W-:Y:S02]  /*3910*/  CS2R R38, SRZ ;  /* 0x0000000000267805 */ /* 0x000fe4000001ff00 */
[----:B------:R-:W-:Y:S02]  /*3920*/  IADD3 R44, R23, 0x60, RZ ;  /* 0x00000060172c7810 */ /* 0x000fe40007ffe0ff */
        /* <DEDUP_REMOVED lines=45> */
.L_x_2668:
[----:B------:R-:W-:Y:S05]  /*3c00*/  BSYNC B1 ;  /* 0x0000000000017941 */ /* 0x000fea0003800000 */
.L_x_2667:
[----:B-----5:R-:W-:Y:S01]  /*3c10*/  IMAD.MOV.U32 R9, RZ, RZ, R47 ;  /* 0x000000ffff097224 */ /* 0x020fe200078e002f */
[----:B------:R-:W-:Y:S01]  /*3c20*/  MOV R10, R44 ;  /* 0x0000002c000a7202 */ /* 0x000fe20000000f00 */
[----:B------:R-:W-:Y:S01]  /*3c30*/  IMAD.MOV.U32 R8, RZ, RZ, R46 ;  /* 0x000000ffff087224 */ /* 0x000fe200078e002e */
[----:B------:R-:W-:Y:S01]  /*3c40*/  ISETP.NE.AND P5, PT, R156, 0x3, PT ;  /* 0x000000039c00780c */ /* 0x000fe20003fa5270 */
        /* <DEDUP_REMOVED lines=25> */
[----:B------:R-:W-:Y:S02]  /*3de0*/  PRMT R97, R10, 0x7610, R97 ;  /* 0x000076100a617816 */ /* 0x000fe40000000061 */
[----:B------:R-:W-:Y:S01]  /*3df0*/  PRMT R101, R11, 0x7610, R101 ;  /* 0x000076100b657816 */ /* 0x000fe20000000065 */
[----:B------:R-:W-:Y:S06]  /*3e00*/  @!P5 BRA `(.L_x_2669) ;  /* 0x000000000004d947 */ /* 0x000fec0003800000 */
[----:B------:R-:W-:Y:S01]  /*3e10*/  BPT.TRAP 0x1 ;  /* 0x000000040000795c */ /* 0x000fe20000300000 */
.L_x_2669:
[----:B------:R-:W-:Y:S01]  /*3e20*/  IMAD R69, R19, 0x8, R2 ;  /* 0x0000000813457824 */ /* 0x000fe200078e0202 */
[----:B------:R-:W-:Y:S01]  /*3e30*/  SHF.L.U32 R77, R157, 0x1f, RZ ;  /* 0x0000001f9d4d7819 */ /* 0x000fe200000006ff */
[----:B------:R-:W1:Y:S01]  /*3e40*/  LDC R88, c[0x0][0x2f4] ;  /* 0x0000bd00ff587b82 */ /* 0x000e620000000800 */
[----:B------:R-:W-:Y:S02]  /*3e50*/  BSSY B1, `(.L_x_2670) ;  /* 0x0000003000017945 */ /* 0x000fe40003800000 */
[----:B------:R-:W2:Y:S02]  /*3e60*/  SYNCS.PHASECHK.TRANS64.TRYWAIT P4, [R69+URZ+0x16890], R77 ;  /* 0x0168904d450075a7 */ /* 0x000ea4000808017f */
[----:B--2---:R-:W-:Y:S05]  /*3e70*/  @!P4 BRA `(.L_x_2671) ;  /* 0x000001640004c947 */ /* 0x004fea0003800000 */
.L_x_2900:
[----:B------:R-:W-:Y:S05]  /*3e80*/  BSYNC B1 ;  /* 0x0000000000017941 */ /* 0x000fea0003800000 */
.L_x_2670:
[----:B------:R-:W-:Y:S01]  /*3e90*/  UMOV UR4, 0xffffffff ;  /* 0xffffffff00047882 */ /* 0x000fe20000000000 */
[----:B-1----:R-:W-:Y:S02]  /*3ea0*/  IADD3 R90, -R59, R88, RZ ;  /* 0x000000583b5a7210 */ /* 0x002fe40007ffe1ff */
[----:B------:R-:W-:Y:S05]  /*3eb0*/  BRA.DIV UR4, `(.L_x_2672) ;  /* 0x0000016604087947 */ /* 0x000fea000b800000 */
[----:B------:R1:W3:Y:S04]  /*3ec0*/  SHFL.IDX PT, R81, R86, RZ, 0x1c1f ;  /* 0x001c1fff56517589 */ /* 0x0002e800000e0000 */
[----:B------:R1:W4:Y:S02]  /*3ed0*/  SHFL.IDX PT, R80, R85, RZ, 0x1c1f ;  /* 0x001c1fff55507589 */ /* 0x00032400000e0000 */
.L_x_2904:
        /* <DEDUP_REMOVED lines=20> */
[----:B------:R-:W-:-:S05]  /*4020*/  IMAD R8, R10, 0x200, R8 ;  /* 0x000002000a087824 */ /* 0x000fca00078e0208 */
[----:B------:R-:W-:-:S05]  /*4030*/  LEA R11, R19, R8, 0xd ;  /* 0x00000008130b7211 */ /* 0x000fca00078e68ff */
        /* <DEDUP_REMOVED lines=10> */
[--C-:B------:R-:W-:Y:S01]  /*40e0*/  SHF.R.U64 R38, R38, 0x10, R39.reuse ;  /* 0x0000001026267819 */ /* 0x100fe20000001227 */
[----:B------:R-:W-:Y:S01]  /*40f0*/  HADD2.F32 R100, -RZ, R94.H0_H0 ;  /* 0x2000005eff647230 */ /* 0x000fe20000004100 */
[----:B------:R-:W-:Y:S02]  /*4100*/  SHF.R.U32.HI R40, RZ, 0x10, R39 ;  /* 0x00000010ff287819 */ /* 0x000fe40000011627 */
[----:B------:R-:W-:-:S02]  /*4110*/  SHF.R.U64 R39, R42, 0x10, R43 ;  /* 0x000000102a277819 */ /* 0x000fc4000000122b */
[----:B------:R-:W-:Y:S01]  /*4120*/  SHF.R.U32.HI R42, RZ, 0x10, R43 ;  /* 0x00000010ff2a7819 */ /* 0x000fe2000001162b */
[----:B---3--:R-:W-:Y:S01]  /*4130*/  IMAD.MOV.U32 R43, RZ, RZ, R13 ;  /* 0x000000ffff2b7224 */ /* 0x008fe200078e000d */
[----:B------:R-:W-:Y:S01]  /*4140*/  SHF.R.U32.HI R41, RZ, 0x10, R41 ;  /* 0x00000010ff297819 */ /* 0x000fe20000011629 */
[----:B0-----:R-:W-:Y:S02]  /*4150*/  IMAD.MOV.U32 R13, RZ, RZ, R11 ;  /* 0x000000ffff0d7224 */ /* 0x001fe400078e000b */
[----:B------:R-:W-:Y:S02]  /*4160*/  HADD2.F32 R11, -RZ, R9.H0_H0 ;  /* 0x20000009ff0b7230 */ /* 0x000fe40000004100 */
[--C-:B------:R-:W-:Y:S02]  /*4170*/  HADD2.F32 R96, -RZ, R43.reuse.H0_H0 ;  /* 0x2000002bff607230 */ /* 0x100fe40000004100 */
[----:B------:R-:W-:Y:S02]  /*4180*/  HADD2.F32 R43, -RZ, R43.H1_H1 ;  /* 0x3000002bff2b7230 */ /* 0x000fe40000004100 */
[----:B------:R-:W-:-:S02]  /*4190*/  HADD2.F32 R102, -RZ, R41.H0_H0 ;  /* 0x20000029ff667230 */ /* 0x000fc40000004100 */
[CC--:B------:R-:W-:Y:S01]  /*41a0*/  FMUL.FTZ R94, R96.reuse, R101.reuse ;  /* 0x00000065605e7220 */ /* 0x0c0fe20000410000 */
[----:B------:R-:W-:Y:S02]  /*41b0*/  HADD2.F32 R41, -RZ, R9.H1_H1 ;  /* 0x30000009ff297230 */ /* 0x000fe40000004100 */
[----:B------:R-:W-:Y:S01]  /*41c0*/  FMUL.FTZ R9, R11, R101 ;  /* 0x000000650b097220 */ /* 0x000fe20000410000 */
[-C--:B------:R-:W-:Y:S01]  /*41d0*/  FMUL.FTZ R104, R43, R102.reuse ;  /* 0x000000662b687220 */ /* 0x080fe20000410000 */
[-C--:B------:R-:W-:Y:S01]  /*41e0*/  FFMA.FTZ R11, R11, R99.reuse, -R94 ;  /* 0x000000630b0b7223 */ /* 0x080fe2000001085e */
[C---:B------:R-:W-:Y:S01]  /*41f0*/  FMUL.FTZ R102, R41.reuse, R102 ;  /* 0x0000006629667220 */ /* 0x040fe20000410000 */
[----:B------:R-:W-:Y:S01]  /*4200*/  FFMA.FTZ R9, R96, R99, R9 ;  /* 0x0000006360097223 */ /* 0x000fe20000010009 */
[-C--:B------:R-:W-:Y:S01]  /*4210*/  FFMA.FTZ R94, R41, R100.reuse, -R104 ;  /* 0x00000064295e7223 */ /* 0x080fe20000010868 */
[----:B------:R-:W-:Y:S02]  /*4220*/  HADD2.F32 R99, -RZ, R42.H0_H0 ;  /* 0x2000002aff637230 */ /* 0x000fe40000004100 */
[----:B------:R-:W-:Y:S01]  /*4230*/  FFMA.FTZ R96, R43, R100, R102 ;  /* 0x000000642b607223 */ /* 0x000fe20000010066 */
[----:B------:R-:W-:-:S02]  /*4240*/  HADD2.F32 R100, -RZ, R98.H0_H0 ;  /* 0x20000062ff647230 */ /* 0x000fc40000004100 */
[----:B------:R-:W-:Y:S01]  /*4250*/  HADD2.F32 R102, -RZ, R98.H1_H1 ;  /* 0x30000062ff667230 */ /* 0x000fe20000004100 */
[----:B------:R-:W-:Y:S01]  /*4260*/  F2FP.F16.F32.PACK_AB R11, R94, R11 ;  /* 0x0000000b5e0b723e */ /* 0x000fe200000000ff */
[--C-:B------:R-:W-:Y:S02]  /*4270*/  HADD2.F32 R43, -RZ, R15.reuse.H0_H0 ;  /* 0x2000000fff2b7230 */ /* 0x100fe40000004100 */
[----:B------:R-:W-:Y:S02]  /*4280*/  HADD2.F32 R98, -RZ, R15.H1_H1 ;  /* 0x3000000fff627230 */ /* 0x000fe40000004100 */
[--C-:B------:R-:W-:Y:S02]  /*4290*/  HADD2.F32 R15, -RZ, R13.reuse.H0_H0 ;  /* 0x2000000dff0f7230 */ /* 0x100fe40000004100 */
[----:B------:R-:W-:Y:S02]  /*42a0*/  HADD2.F32 R41, -RZ, R13.H1_H1 ;  /* 0x3000000dff297230 */ /* 0x000fe40000004100 */
[----:B------:R-:W-:Y:S01]  /*42b0*/  FMUL.FTZ R104, R98, R99 ;  /* 0x0000006362687220 */ /* 0x000fe20000410000 */
[----:B------:R-:W-:-:S02]  /*42c0*/  HADD2.F32 R42, -RZ, R40.H0_H0 ;  /* 0x20000028ff2a7230 */ /* 0x000fc40000004100 */
[-C--:B------:R-:W-:Y:S01]  /*42d0*/  FMUL.FTZ R40, R43, R102.reuse ;  /* 0x000000662b287220 */ /* 0x080fe20000410000 */
[----:B------:R-:W-:Y:S01]  /*42e0*/  FMUL.FTZ R102, R15, R102 ;  /* 0x000000660f667220 */ /* 0x000fe20000410000 */
[----:B------:R-:W-:Y:S02]  /*42f0*/  FMUL.FTZ R99, R41, R99 ;  /* 0x0000006329637220 */ /* 0x000fe40000410000 */
[-C--:B------:R-:W-:Y:S01]  /*4300*/  FFMA.FTZ R13, R15, R100.reuse, -R40 ;  /* 0x000000640f0d7223 */ /* 0x080fe20000010828 */
[----:B------:R-:W-:Y:S01]  /*4310*/  FFMA.FTZ R15, R43, R100, R102 ;  /* 0x000000642b0f7223 */ /* 0x000fe20000010066 */
[-C--:B------:R-:W-:Y:S01]  /*4320*/  FFMA.FTZ R40, R41, R42.reuse, -R104 ;  /* 0x0000002a29287223 */ /* 0x080fe20000010868 */
[----:B------:R-:W-:Y:S01]  /*4330*/  FFMA.FTZ R42, R98, R42, R99 ;  /* 0x0000002a622a7223 */ /* 0x000fe20000010063 */
[----:B------:R-:W-:Y:S02]  /*4340*/  HADD2.F32 R102, -RZ, R37.H0_H0 ;  /* 0x20000025ff667230 */ /* 0x000fe40000004100 */
[--C-:B------:R-:W-:Y:S01]  /*4350*/  HADD2.F32 R98, -RZ, R97.reuse.H1_H1 ;  /* 0x30000061ff627230 */ /* 0x100fe20000004100 */
[----:B------:R-:W-:Y:S01]  /*4360*/  F2FP.F16.F32.PACK_AB R40, R40, R13 ;  /* 0x0000000d2828723e */ /* 0x000fe200000000ff */
[----:B------:R-:W-:Y:S01]  /*4370*/  HADD2.F32 R100, -RZ, R97.H0_H0 ;  /* 0x20000061ff647230 */ /* 0x000fe20000004100 */
[----:B------:R-:W-:Y:S01]  /*4380*/  F2FP.F16.F32.PACK_AB R13, R96, R9 ;  /* 0x00000009600d723e */ /* 0x000fe200000000ff */
[----:B------:R-:W-:Y:S01]  /*4390*/  HADD2.F32 R43, -RZ, R12.H0_H0 ;  /* 0x2000000cff2b7230 */ /* 0x000fe20000004100 */
[----:B------:R-:W-:Y:S01]  /*43a0*/  MOV R9, R11 ;  /* 0x0000000b00097202 */ /* 0x000fe20000000f00 */
[----:B------:R-:W-:Y:S01]  /*43b0*/  HADD2.F32 R37, -RZ, R8.H0_H0 ;  /* 0x20000008ff257230 */ /* 0x000fe20000004100 */
[----:B------:R-:W-:Y:S01]  /*43c0*/  F2FP.F16.F32.PACK_AB R15, R42, R15 ;  /* 0x0000000f2a0f723e */ /* 0x000fe200000000ff */
[----:B------:R-:W-:-:S02]  /*43d0*/  HADD2.F32 R97, -RZ, R12.H1_H1 ;  /* 0x3000000cff617230 */ /* 0x000fc40000004100 */
[----:B------:R-:W-:Y:S02]  /*43e0*/  HADD2.F32 R41, -RZ, R8.H1_H1 ;  /* 0x30000008ff297230 */ /* 0x000fe40000004100 */
[-C--:B------:R-:W-:Y:S01]  /*43f0*/  FMUL.FTZ R8, R43, R100.reuse ;  /* 0x000000642b087220 */ /* 0x080fe20000410000 */
[----:B------:R-:W-:Y:S01]  /*4400*/  FMUL.FTZ R12, R37, R100 ;  /* 0x00000064250c7220 */ /* 0x000fe20000410000 */
[-C--:B------:R-:W-:Y:S01]  /*4410*/  FMUL.FTZ R100, R97, R102.reuse ;  /* 0x0000006661647220 */ /* 0x080fe20000410000 */
[----:B------:R-:W-:Y:S02]  /*4420*/  HADD2.F32 R99, -RZ, R39.H0_H0 ;  /* 0x20000027ff637230 */ /* 0x000fe40000004100 */
[----:B------:R-:W-:Y:S01]  /*4430*/  FMUL.FTZ R102, R41, R102 ;  /* 0x0000006629667220 */ /* 0x000fe20000410000 */
[----:B------:R-:W-:Y:S01]  /*4440*/  FFMA.FTZ R8, R37, R98, -R8 ;  /* 0x0000006225087223 */ /* 0x000fe20000010808 */
[----:B------:R-:W-:Y:S01]  /*4450*/  FFMA.FTZ R37, R41, R36, -R100 ;  /* 0x0000002429257223 */ /* 0x000fe20000010864 */
[----:B------:R-:W-:-:S02]  /*4460*/  HADD2.F32 R39, -RZ, R14.H0_H0 ;  /* 0x2000000eff277230 */ /* 0x000fc40000004100 */
[----:B------:R-:W-:Y:S01]  /*4470*/  FFMA.FTZ R41, R97, R36, R102 ;  /* 0x0000002461297223 */ /* 0x000fe20000010066 */
[--C-:B------:R-:W-:Y:S02]  /*4480*/  HADD2.F32 R97, -RZ, R95.reuse.H1_H1 ;  /* 0x3000005fff617230 */ /* 0x100fe40000004100 */
[----:B------:R-:W-:Y:S01]  /*4490*/  FFMA.FTZ R12, R43, R98, R12 ;  /* 0x000000622b0c7223 */ /* 0x000fe2000001000c */
[----:B------:R-:W-:Y:S01]  /*44a0*/  HADD2.F32 R36, -RZ, R10.H0_H0 ;  /* 0x2000000aff247230 */ /* 0x000fe20000004100 */
[----:B------:R-:W-:Y:S01]  /*44b0*/  F2FP.F16.F32.PACK_AB R8, R37, R8 ;  /* 0x000000082508723e */ /* 0x000fe200000000ff */
[----:B------:R-:W-:Y:S02]  /*44c0*/  HADD2.F32 R14, -RZ, R14.H1_H1 ;  /* 0x3000000eff0e7230 */ /* 0x000fe40000004100 */
[----:B------:R-:W-:Y:S01]  /*44d0*/  FMUL.FTZ R101, R39, R97 ;  /* 0x0000006127657220 */ /* 0x000fe20000410000 */
[----:B------:R-:W-:Y:S01]  /*44e0*/  HADD2.F32 R10, -RZ, R10.H1_H1 ;  /* 0x3000000aff0a7230 */ /* 0x000fe20000004100 */
[----:B------:R-:W-:Y:S01]  /*44f0*/  F2FP.F16.F32.PACK_AB R12, R41, R12 ;  /* 0x0000000c290c723e */ /* 0x000fe200000000ff */
[----:B------:R-:W-:-:S02]  /*4500*/  HADD2.F32 R43, -RZ, R95.H0_H0 ;  /* 0x2000005fff2b7230 */ /* 0x000fc40000004100 */
[----:B------:R-:W-:Y:S02]  /*4510*/  HADD2.F32 R95, -RZ, R38.H0_H0 ;  /* 0x20000026ff5f7230 */ /* 0x000fe40000004100 */
[----:B------:R-:W-:Y:S01]  /*4520*/  FMUL.FTZ R38, R36, R97 ;  /* 0x0000006124267220 */ /* 0x000fe20000410000 */
[-C--:B------:R-:W-:Y:S01]  /*4530*/  FMUL.FTZ R97, R14, R99.reuse ;  /* 0x000000630e617220 */ /* 0x080fe20000410000 */
[----:B------:R-:W-:Y:S01]  /*4540*/  FMUL.FTZ R99, R10, R99 ;  /* 0x000000630a637220 */ /* 0x000fe20000410000 */
[-C--:B------:R-:W-:Y:S01]  /*4550*/  FFMA.FTZ R101, R36, R43.reuse, -R101 ;  /* 0x0000002b24657223 */ /* 0x080fe20000010865 */
[----:B------:R-:W-:Y:S01]  /*4560*/  FFMA.FTZ R38, R39, R43, R38 ;  /* 0x0000002b27267223 */ /* 0x000fe20000010026 */
[-C--:B------:R-:W-:Y:S01]  /*4570*/  FFMA.FTZ R10, R10, R95.reuse, -R97 ;  /* 0x0000005f0a0a7223 */ /* 0x080fe20000010861 */
[----:B------:R-:W-:Y:S01]  /*4580*/  FFMA.FTZ R99, R14, R95, R99 ;  /* 0x0000005f0e637223 */ /* 0x000fe20000010063 */
[----:B------:R-:W-:-:S03]  /*4590*/  IMAD.MOV.U32 R11, RZ, RZ, R40 ;  /* 0x000000ffff0b7224 */ /* 0x000fc600078e0028 */
[----:B------:R-:W-:Y:S02]  /*45a0*/  F2FP.F16.F32.PACK_AB R10, R10, R101 ;  /* 0x000000650a0a723e */ /* 0x000fe400000000ff */
[----:B------:R-:W-:-:S07]  /*45b0*/  F2FP.F16.F32.PACK_AB R14, R99, R38 ;  /* 0x00000026630e723e */ /* 0x000fce00000000ff */
.L_x_2676:
[----:B------:R-:W-:Y:S05]  /*45c0*/  BSYNC B2 ;  /* 0x0000000000027941 */ /* 0x000fea0003800000 */
.L_x_2675:
[----:B------:R-:W-:Y:S01]  /*45d0*/  ISETP.GE.AND P4, PT, R87, R88, PT ;  /* 0x000000585700720c */ /* 0x000fe20003f86270 */
[----:B0-----:R0:W-:-:S12]  /*45e0*/  ST.E.128 desc[UR40][R78.64], R8 ;  /* 0x000000084e007985 */ /* 0x0011d8000c101d28 */
[----:B------:R-:W-:-:S05]  /*45f0*/  @!P4 IMAD.WIDE R80, R87, 0x2, R80 ;  /* 0x000000025750c825 */ /* 0x000fca00078e0250 */
[----:B---3--:R0:W-:Y:S02]  /*4600*/  @!P4 ST.E.128 desc[UR40][R80.64], R12 ;  /* 0x0000000c5000c985 */ /* 0x0081e4000c101d28 */
.L_x_2674:
[----:B------:R-:W-:Y:S05]  /*4610*/  BSYNC B1 ;  /* 0x0000000000017941 */ /* 0x000fea0003800000 */
.L_x_2673:
[----:B------:R-:W-:-:S03]  /*4620*/  UMOV UR4, 0xffffffff ;  /* 0xffffffff00047882 */ /* 0x000fc60000000000 */
[----:B------:R-:W-:Y:S05]  /*4630*/  BRA.DIV UR4, `(.L_x_2677) ;  /* 0x0000015e04747947 */ /* 0x000fea000b800000 */
[----:B------:R0:W0:Y:S04]  /*4640*/  SHFL.IDX PT, R39, R86, 0x1, 0x1c1f ;  /* 0x003c1f0056277f89 */ /* 0x00002800000e0000 */
[----:B------:R0:W0:Y:S02]  /*4650*/  SHFL.IDX PT, R38, R85, 0x1, 0x1c1f ;  /* 0x003c1f0055267f89 */ /* 0x00002400000e0000 */
.L_x_2908:
        /* <DEDUP_REMOVED lines=12> */
[----:B------:R-:W-:Y:S01]  /*4720*/  LEA.HI R90, R9, R90, RZ, 0x4 ;  /* 0x0000005a095a7211 */ /* 0x000fe200078f20ff */
[----:B------:R-:W-:Y:S01]  /*4730*/  IMAD R9, R19, 0x2000, R0 ;  /* 0x0000200013097824 */ /* 0x000fe200078e0200 */
[----:B------:R-:W-:-:S02]  /*4740*/  LOP3.LUT R11, R11, 0x1c0, RZ, 0xc0, !PT ;  /* 0x000001c00b0b7812 */ /* 0x000fc400078ec0ff */
[----:B------:R-:W-:Y:S01]  /*4750*/  LEA.HI.SX32 R41, R90, R7, 0x1c ;  /* 0x000000075a297211 */ /* 0x000fe200078fe2ff */
[----:B------:R-:W-:Y:S01]  /*4760*/  IMAD R9, R9, 0x2, R2 ;  /* 0x0000000209097824 */ /* 0x000fe200078e0202 */
[----:B------:R-:W-:Y:S02]  /*4770*/  LOP3.LUT R8, R8, 0x1c0, RZ, 0xc0, !PT ;  /* 0x000001c008087812 */ /* 0x000fe400078ec0ff */
[----:B------:R-:W-:Y:S01]  /*4780*/  SHF.R.U32.HI R11, RZ, 0x3, R11 ;  /* 0x00000003ff0b7819 */ /* 0x000fe2000001160b */
[----:B------:R-:W-:Y:S01]  /*4790*/  IMAD.SHL.U32 R41, R41, 0x8, RZ ;  /* 0x0000000829297824 */ /* 0x000fe200078e00ff */
[----:B------:R-:W-:-:S04]  /*47a0*/  LEA.HI.X R37, R6, R39, R4, 0x1, P4 ;  /* 0x0000002706257211 */ /* 0x000fc800020f0c04 */
[----:B------:R-:W-:-:S04]  /*47b0*/  LOP3.LUT R8, R8, 0x38, R41, 0xf8, !PT ;  /* 0x0000003808087812 */ /* 0x000fc800078ef829 */
[----:B------:R-:W-:-:S05]  /*47c0*/  LOP3.LUT R8, R8, R11, RZ, 0x3c, !PT ;  /* 0x0000000b08087212 */ /* 0x000fca00078e3cff */
[----:B-----5:R-:W-:-:S05]  /*47d0*/  IMAD.IADD R8, R10, 0x1, R8 ;  /* 0x000000010a087824 */ /* 0x020fca00078e0208 */
[----:B------:R-:W-:-:S05]  /*47e0*/  LEA R11, R19, R8, 0xd ;  /* 0x00000008130b7211 */ /* 0x000fca00078e68ff */
[----:B------:R-:W-:Y:S02]  /*47f0*/  IMAD R12, R11, 0x2, R2 ;  /* 0x000000020b0c7824 */ /* 0x000fe400078e0202 */
[----:B------:R-:W0:Y:S04]  /*4800*/  LDS.128 R8, [R9+0xe400] ;  /* 0x00e4000009087984 */ /* 0x000e280000000c00 */
[----:B------:R-:W0:Y:S01]  /*4810*/  LDS.128 R12, [R12+0xe400] ;  /* 0x00e400000c0c7984 */ /* 0x000e220000000c00 */
[----:B------:R-:W-:Y:S05]  /*4820*/  @P3 BRA `(.L_x_2679) ;  /* 0x00000004005c3947 */ /* 0x000fea0003800000 */
[--C-:B------:R-:W-:Y:S02]  /*4830*/  SHF.R.U64 R42, R44, 0x10, R45.reuse ;  /* 0x000000102c2a7819 */ /* 0x100fe4000000122d */
[----:B------:R-:W-:Y:S01]  /*4840*/  SHF.R.U32.HI R78, RZ, 0x10, R45 ;  /* 0x00000010ff4e7819 */ /* 0x000fe2000001162d */
[----:B0-----:R-:W-:Y:S01]  /*4850*/  IMAD.MOV.U32 R45, RZ, RZ, R8 ;  /* 0x000000ffff2d7224 */ /* 0x001fe200078e0008 */
[----:B------:R-:W-:Y:S01]  /*4860*/  SHF.R.U64 R44, R48, 0x10, R49 ;  /* 0x00000010302c7819 */ /* 0x000fe20000001231 */
[----:B------:R-:W-:Y:S01]  /*4870*/  IMAD.MOV.U32 R8, RZ, RZ, R13 ;  /* 0x000000ffff087224 */ /* 0x000fe200078e000d */
[----:B------:R-:W-:Y:S01]  /*4880*/  SHF.R.U32.HI R48, RZ, 0x10, R49 ;  /* 0x00000010ff307819 */ /* 0x000fe20000011631 */
[--C-:B------:R-:W-:Y:S01]  /*4890*/  HADD2.F32 R49, -RZ, R93.reuse.H0_H0 ;  /* 0x2000005dff317230 */ /* 0x100fe20000004100 */
[--C-:B------:R-:W-:Y:S01]  /*48a0*/  SHF.R.U64 R40, R46, 0x10, R47.reuse ;  /* 0x000000102e287819 */ /* 0x100fe2000000122f */
[----:B------:R-:W-:Y:S01]  /*48b0*/  HADD2.F32 R93, -RZ, R93.H1_H1 ;  /* 0x3000005dff5d7230 */ /* 0x000fe20000004100 */
[----:B------:R-:W-:Y:S01]  /*48c0*/  SHF.R.U32.HI R79, RZ, 0x10, R47 ;  /* 0x00000010ff4f7819 */ /* 0x000fe2000001162f */
[----:B------:R-:W-:Y:S01]  /*48d0*/  IMAD.MOV.U32 R47, RZ, RZ, R15 ;  /* 0x000000ffff2f7224 */ /* 0x000fe200078e000f */
[----:B------:R-:W-:Y:S01]  /*48e0*/  MOV R46, R12 ;  /* 0x0000000c002e7202 */ /* 0x000fe20000000f00 */
[--C-:B------:R-:W-:Y:S01]  /*48f0*/  HADD2.F32 R12, -RZ, R8.reuse.H0_H0 ;  /* 0x20000008ff0c7230 */ /* 0x100fe20000004100 */
[--C-:B------:R-:W-:Y:S01]  /*4900*/  SHF.R.U64 R43, R50, 0x10, R51.reuse ;  /* 0x00000010322b7819 */ /* 0x100fe20000001233 */
[----:B------:R-:W-:Y:S01]  /*4910*/  HADD2.F32 R15, -RZ, R8.H1_H1 ;  /* 0x30000008ff0f7230 */ /* 0x000fe20000004100 */
[----:B----4-:R-:W-:Y:S01]  /*4920*/  SHF.R.U32.HI R80, RZ, 0x10, R51 ;  /* 0x00000010ff507819 */ /* 0x010fe20000011633 */
[----:B------:R-:W-:-:S02]  /*4930*/  IMAD.MOV.U32 R13, RZ, RZ, R11 ;  /* 0x000000ffff0d7224 */ /* 0x000fc400078e000b */
[--C-:B------:R-:W-:Y:S02]  /*4940*/  HADD2.F32 R8, -RZ, R9.reuse.H0_H0 ;  /* 0x20000009ff087230 */ /* 0x100fe40000004100 */
[----:B------:R-:W-:Y:S02]  /*4950*/  HADD2.F32 R50, -RZ, R48.H0_H0 ;  /* 0x20000030ff327230 */ /* 0x000fe40000004100 */
[----:B------:R-:W-:Y:S02]  /*4960*/  HADD2.F32 R11, -RZ, R9.H1_H1 ;  /* 0x30000009ff0b7230 */ /* 0x000fe40000004100 */
[-C--:B------:R-:W-:Y:S01]  /*4970*/  FMUL.FTZ R9, R12, R93.reuse ;  /* 0x0000005d0c097220 */ /* 0x080fe20000410000 */
[----:B------:R-:W-:Y:S02]  /*4980*/  HADD2.F32 R48, -RZ, R78.H0_H0 ;  /* 0x2000004eff307230 */ /* 0x000fe40000004100 */
[C---:B------:R-:W-:Y:S01]  /*4990*/  FMUL.FTZ R93, R8.reuse, R93 ;  /* 0x0000005d085d7220 */ /* 0x040fe20000410000 */
[-C--:B------:R-:W-:Y:S01]  /*49a0*/  FMUL.FTZ R78, R15, R50.reuse ;  /* 0x000000320f4e7220 */ /* 0x080fe20000410000 */
[C---:B------:R-:W-:Y:S01]  /*49b0*/  FMUL.FTZ R50, R11.reuse, R50 ;  /* 0x000000320b327220 */ /* 0x040fe20000410000 */
[-C--:B------:R-:W-:Y:S01]  /*49c0*/  FFMA.FTZ R8, R8, R49.reuse, -R9 ;  /* 0x0000003108087223 */ /* 0x080fe20000010809 */
[----:B------:R-:W-:Y:S01]  /*49d0*/  FFMA.FTZ R9, R12, R49, R93 ;  /* 0x000000310c097223 */ /* 0x000fe2000001005d */
[-C--:B------:R-:W-:Y:S01]  /*49e0*/  FFMA.FTZ R11, R11, R48.reuse, -R78 ;  /* 0x000000300b0b7223 */ /* 0x080fe2000001084e */
[----:B------:R-:W-:Y:S01]  /*49f0*/  FFMA.FTZ R12, R15, R48, R50 ;  /* 0x000000300f0c7223 */ /* 0x000fe20000010032 */
[----:B------:R-:W-:-:S02]  /*4a00*/  HADD2.F32 R51, -RZ, R92.H1_H1 ;  /* 0x3000005cff337230 */ /* 0x000fc40000004100 */
[--C-:B------:R-:W-:Y:S01]  /*4a10*/  HADD2.F32 R48, -RZ, R47.reuse.H0_H0 ;  /* 0x2000002fff307230 */ /* 0x100fe20000004100 */
[----:B------:R-:W-:Y:S01]  /*4a20*/  F2FP.F16.F32.PACK_AB R11, R11, R8 ;  /* 0x000000080b0b723e */ /* 0x000fe200000000ff */
[----:B------:R-:W-:Y:S02]  /*4a30*/  HADD2.F32 R49, -RZ, R47.H1_H1 ;  /* 0x3000002fff317230 */ /* 0x000fe40000004100 */
[----:B------:R-:W-:Y:S02]  /*4a40*/  HADD2.F32 R15, -RZ, R13.H0_H0 ;  /* 0x2000000dff0f7230 */ /* 0x000fe40000004100 */
[-C--:B-1----:R-:W-:Y:S01]  /*4a50*/  FMUL.FTZ R86, R48, R51.reuse ;  /* 0x0000003330567220 */ /* 0x082fe20000410000 */
[----:B------:R-:W-:Y:S02]  /*4a60*/  HADD2.F32 R80, -RZ, R80.H0_H0 ;  /* 0x20000050ff507230 */ /* 0x000fe40000004100 */
[----:B------:R-:W-:Y:S02]  /*4a70*/  HADD2.F32 R50, -RZ, R89.H1_H1 ;  /* 0x30000059ff327230 */ /* 0x000fe40000004100 */
[----:B------:R-:W-:Y:S01]  /*4a80*/  FMUL.FTZ R51, R15, R51 ;  /* 0x000000330f337220 */ /* 0x000fe20000410000 */
[----:B------:R-:W-:-:S02]  /*4a90*/  HADD2.F32 R47, -RZ, R13.H1_H1 ;  /* 0x3000000dff2f7230 */ /* 0x000fc40000004100 */
[----:B------:R-:W-:Y:S01]  /*4aa0*/  FMUL.FTZ R90, R49, R80 ;  /* 0x00000050315a7220 */ /* 0x000fe20000410000 */
[----:B------:R-:W-:Y:S02]  /*4ab0*/  HADD2.F32 R78, -RZ, R79.H0_H0 ;  /* 0x2000004fff4e7230 */ /* 0x000fe40000004100 */
[-C--:B------:R-:W-:Y:S01]  /*4ac0*/  FFMA.FTZ R13, R15, R50.reuse, -R86 ;  /* 0x000000320f0d7223 */ /* 0x080fe20000010856 */
[----:B------:R-:W-:Y:S01]  /*4ad0*/  FFMA.FTZ R15, R48, R50, R51 ;  /* 0x00000032300f7223 */ /* 0x000fe20000010033 */
[C---:B------:R-:W-:Y:S01]  /*4ae0*/  FMUL.FTZ R80, R47.reuse, R80 ;  /* 0x000000502f507220 */ /* 0x040fe20000410000 */
[----:B------:R-:W-:Y:S02]  /*4af0*/  HADD2.F32 R92, -RZ, R92.H0_H0 ;  /* 0x2000005cff5c7230 */ /* 0x000fe40000004100 */
[-C--:B------:R-:W-:Y:S01]  /*4b00*/  FFMA.FTZ R90, R47, R78.reuse, -R90 ;  /* 0x0000004e2f5a7223 */ /* 0x080fe2000001085a */
[----:B------:R-:W-:Y:S02]  /*4b10*/  HADD2.F32 R48, -RZ, R44.H0_H0 ;  /* 0x2000002cff307230 */ /* 0x000fe40000004100 */
[----:B------:R-:W-:Y:S01]  /*4b20*/  FFMA.FTZ R80, R49, R78, R80 ;  /* 0x0000004e31507223 */ /* 0x000fe20000010050 */
[----:B------:R-:W-:-:S02]  /*4b30*/  HADD2.F32 R47, -RZ, R46.H0_H0 ;  /* 0x2000002eff2f7230 */ /* 0x000fc40000004100 */
[--C-:B------:R-:W-:Y:S01]  /*4b40*/  HADD2.F32 R44, -RZ, R45.reuse.H0_H0 ;  /* 0x2000002dff2c7230 */ /* 0x100fe20000004100 */
[----:B------:R-:W-:Y:S01]  /*4b50*/  F2FP.F16.F32.PACK_AB R90, R90, R13 ;  /* 0x0000000d5a5a723e */ /* 0x000fe200000000ff */
        /* <DEDUP_REMOVED lines=8> */
[----:B------:R-:W-:Y:S01]  /*4be0*/  F2FP.F16.F32.PACK_AB R13, R12, R9 ;  /* 0x000000090c0d723e */ /* 0x000fe200000000ff */
[-C--:B------:R-:W-:Y:S01]  /*4bf0*/  FFMA.FTZ R92, R47, R89.reuse, R92 ;  /* 0x000000592f5c7223 */ /* 0x080fe2000001005c */
[----:B------:R-:W-:Y:S02]  /*4c00*/  HADD2.F32 R47, -RZ, R43.H0_H0 ;  /* 0x2000002bff2f7230 */ /* 0x000fe40000004100 */
[----:B------:R-:W-:Y:S01]  /*4c10*/  FFMA.FTZ R49, R44, R89, -R49 ;  /* 0x000000592c317223 */ /* 0x000fe20000010831 */
[-C--:B------:R-:W-:Y:S01]  /*4c20*/  FFMA.FTZ R50, R45, R42.reuse, -R50 ;  /* 0x0000002a2d327223 */ /* 0x080fe20000010832 */
[----:B------:R-:W-:Y:S01]  /*4c30*/  FFMA.FTZ R51, R46, R42, R51 ;  /* 0x0000002a2e337223 */ /* 0x000fe20000010033 */
[----:B------:R-:W-:Y:S01]  /*4c40*/  HADD2.F32 R43, -RZ, R14.H0_H0 ;  /* 0x2000000eff2b7230 */ /* 0x000fe20000004100 */
[----:B------:R-:W-:Y:S01]  /*4c50*/  F2FP.F16.F32.PACK_AB R15, R80, R15 ;  /* 0x0000000f500f723e */ /* 0x000fe200000000ff */
[----:B------:R-:W-:Y:S01]  /*4c60*/  HADD2.F32 R44, -RZ, R91.H0_H0 ;  /* 0x2000005bff2c7230 */ /* 0x000fe20000004100 */
[----:B------:R-:W-:Y:S01]  /*4c70*/  F2FP.F16.F32.PACK_AB R8, R50, R49 ;  /* 0x000000313208723e */ /* 0x000fe200000000ff */
[----:B------:R-:W-:Y:S01]  /*4c80*/  HADD2.F32 R42, -RZ, R10.H0_H0 ;  /* 0x2000000aff2a7230 */ /* 0x000fe20000004100 */
[----:B------:R-:W-:Y:S01]  /*4c90*/  F2FP.F16.F32.PACK_AB R12, R51, R92 ;  /* 0x0000005c330c723e */ /* 0x000fe200000000ff */
[----:B------:R-:W-:-:S02]  /*4ca0*/  HADD2.F32 R14, -RZ, R14.H1_H1 ;  /* 0x3000000eff0e7230 */ /* 0x000fc40000004100 */
[----:B------:R-:W-:Y:S02]  /*4cb0*/  HADD2.F32 R91, -RZ, R91.H1_H1 ;  /* 0x3000005bff5b7230 */ /* 0x000fe40000004100 */
[----:B------:R-:W-:Y:S02]  /*4cc0*/  HADD2.F32 R10, -RZ, R10.H1_H1 ;  /* 0x3000000aff0a7230 */ /* 0x000fe40000004100 */
[----:B---3--:R-:W-:Y:S01]  /*4cd0*/  FMUL.FTZ R81, R14, R47 ;  /* 0x0000002f0e517220 */ /* 0x008fe20000410000 */
[----:B------:R-:W-:Y:S02]  /*4ce0*/  HADD2.F32 R45, -RZ, R40.H0_H0 ;  /* 0x20000028ff2d7230 */ /* 0x000fe40000004100 */
[-C--:B------:R-:W-:Y:S01]  /*4cf0*/  FMUL.FTZ R79, R43, R91.reuse ;  /* 0x0000005b2b4f7220 */ /* 0x080fe20000410000 */
[----:B------:R-:W-:Y:S01]  /*4d00*/  FMUL.FTZ R40, R42, R91 ;  /* 0x0000005b2a287220 */ /* 0x000fe20000410000 */
[----:B------:R-:W-:Y:S01]  /*4d10*/  FMUL.FTZ R47, R10, R47 ;  /* 0x0000002f0a2f7220 */ /* 0x000fe20000410000 */
[----:B------:R-:W-:-:S02]  /*4d20*/  IMAD.MOV.U32 R9, RZ, RZ, R11 ;  /* 0x000000ffff097224 */ /* 0x000fc400078e000b */
[-C--:B------:R-:W-:Y:S01]  /*4d30*/  FFMA.FTZ R79, R42, R44.reuse, -R79 ;  /* 0x0000002c2a4f7223 */ /* 0x080fe2000001084f */
[----:B------:R-:W-:Y:S01]  /*4d40*/  FFMA.FTZ R40, R43, R44, R40 ;  /* 0x0000002c2b287223 */ /* 0x000fe20000010028 */
[-C--:B------:R-:W-:Y:S01]  /*4d50*/  FFMA.FTZ R10, R10, R45.reuse, -R81 ;  /* 0x0000002d0a0a7223 */ /* 0x080fe20000010851 */
[----:B------:R-:W-:Y:S01]  /*4d60*/  FFMA.FTZ R47, R14, R45, R47 ;  /* 0x0000002d0e2f7223 */ /* 0x000fe2000001002f */
[----:B------:R-:W-:-:S03]  /*4d70*/  IMAD.MOV.U32 R11, RZ, RZ, R90 ;  /* 0x000000ffff0b7224 */ /* 0x000fc600078e005a */
[----:B------:R-:W-:Y:S02]  /*4d80*/  F2FP.F16.F32.PACK_AB R10, R10, R79 ;  /* 0x0000004f0a0a723e */ /* 0x000fe400000000ff */
[----:B------:R-:W-:-:S07]  /*4d90*/  F2FP.F16.F32.PACK_AB R14, R47, R40 ;  /* 0x000000282f0e723e */ /* 0x000fce00000000ff */
.L_x_2679:
[----:B------:R-:W-:Y:S05]  /*4da0*/  BSYNC B1 ;  /* 0x0000000000017941 */ /* 0x000fea0003800000 */
.L_x_2678:
[----:B------:R-:W-:Y:S01]  /*4db0*/  ISETP.GE.AND P3, PT, R41, R88, PT ;  /* 0x000000582900720c */ /* 0x000fe20003f66270 */
[----:B0-----:R0:W-:Y:S02]  /*4dc0*/  ST.E.128 desc[UR40][R36.64], R8 ;  /* 0x0000000824007985 */ /* 0x0011e4000c101d28 */
[----:B0-----:R-:W-:Y:S01]  /*4dd0*/  MOV R8, R38 ;  /* 0x0000002600087202 */ /* 0x001fe20000000f00 */
[----:B------:R-:W-:-:S09]  /*4de0*/  IMAD.MOV.U32 R9, RZ, RZ, R39 ;  /* 0x000000ffff097224 */ /* 0x000fd200078e0027 */
[----:B------:R-:W-:Y:S05]  /*4df0*/  @P3 BRA `(.L_x_2660) ;  /* 0x00000004001c3947 */ /* 0x000fea0003800000 */
[----:B------:R-:W-:-:S05]  /*4e00*/  IMAD.WIDE R8, R41, 0x2, R8 ;  /* 0x0000000229087825 */ /* 0x000fca00078e0208 */
[----:B------:R0:W-:Y:S01]  /*4e10*/  ST.E.128 desc[UR40][R8.64], R12 ;  /* 0x0000000c08007985 */ /* 0x0001e2000c101d28 */
[----:B------:R-:W-:Y:S05]  /*4e20*/  BRA `(.L_x_2660) ;  /* 0x0000000400107947 */ /* 0x000fea0003800000 */
.L_x_2641:
[----:B------:R-:W-:-:S13]  /*4e30*/  ISETP.NE.AND P5, PT, R156, 0x3, PT ;  /* 0x000000039c00780c */ /* 0x000fda0003fa5270 */
[----:B------:R-:W-:Y:S05]  /*4e40*/  @!P5 BRA `(.L_x_2680) ;  /* 0x000000000004d947 */ /* 0x000fea0003800000 */
[----:B------:R-:W-:Y:S01]  /*4e50*/  BPT.TRAP 0x1 ;  /* 0x000000040000795c */ /* 0x000fe20000300000 */
.L_x_2680:
[----:B------:R-:W-:Y:S01]  /*4e60*/  IMAD R69, R19, 0x8, R2 ;  /* 0x0000000813457824 */ /* 0x000fe200078e0202 */
[----:B------:R-:W-:Y:S01]  /*4e70*/  SHF.L.U32 R77, R157, 0x1f, RZ ;  /* 0x0000001f9d4d7819 */ /* 0x000fe200000006ff */
[----:B------:R-:W-:Y:S01]  /*4e80*/  BSSY B1, `(.L_x_2681) ;  /* 0x0000004000017945 */ /* 0x000fe20003800000 */
[----:B------:R-:W-:Y:S02]  /*4e90*/  SHF.R.S32.HI R74, RZ, 0x1f, R73 ;  /* 0x0000001fff4a7819 */ /* 0x000fe40000011449 */
[----:B------:R-:W0:Y:S02]  /*4ea0*/  SYNCS.PHASECHK.TRANS64.TRYWAIT P3, [R69+URZ+0x16890], R77 ;  /* 0x0168904d450075a7 */ /* 0x000e24000806017f */
[----:B0-----:R-:W-:Y:S05]  /*4eb0*/  @!P3 BRA `(.L_x_2682) ;  /* 0x0000015400a0b947 */ /* 0x001fea0003800000 */
.L_x_2909:
[----:B------:R-:W-:Y:S05]  /*4ec0*/  BSYNC B1 ;  /* 0x0000000000017941 */ /* 0x000fea0003800000 */
.L_x_2681:
        /* <DEDUP_REMOVED lines=27> */
.L_x_2913:
        /* <DEDUP_REMOVED lines=13> */
.L_x_2685:
[----:B------:R-:W-:Y:S05]  /*5150*/  BSYNC B1 ;  /* 0x0000000000017941 */ /* 0x000fea0003800000 */
.L_x_2684:
[----:B------:R-:W-:-:S03]  /*5160*/  UMOV UR4, 0xffffffff ;  /* 0xffffffff00047882 */ /* 0x000fc60000000000 */
[----:B------:R-:W-:Y:S05]  /*5170*/  BRA.DIV UR4, `(.L_x_2686) ;  /* 0x0000015604507947 */ /* 0x000fea000b800000 */
[----:B--2-4-:R2:W4:Y:S04]  /*5180*/  SHFL.IDX PT, R9, R38, 0x1, 0x1c1f ;  /* 0x003c1f0026097f89 */ /* 0x01452800000e0000 */
[----:B---3--:R2:W3:Y:S02]  /*5190*/  SHFL.IDX PT, R37, R36, 0x1, 0x1c1f ;  /* 0x003c1f0024257f89 */ /* 0x0084e400000e0000 */
.L_x_2917:
        /* <DEDUP_REMOVED lines=13> */
.L_x_2660:
[----:B------:R-:W-:Y:S05]  /*5270*/  BSYNC B0 ;  /* 0x0000000000007941 */ /* 0x000fea0003800000 */
.L_x_2640:
        /* <DEDUP_REMOVED lines=16> */
.L_x_2688:
[----:B------:R-:W-:Y:S05]  /*5380*/  BSYNC B0 ;  /* 0x0000000000007941 */ /* 0x000fea0003800000 */
.L_x_2687:
[----:B------:R-:W0:Y:S01]  /*5390*/  SYNCS.PHASECHK.TRANS64.TRYWAIT P4, [R69+URZ+0x168b0], R77 ;  /* 0x0168b04d450075a7 */ /* 0x000e22000808017f */
[----:B------:R-:W-:Y:S01]  /*53a0*/  ULDC UR36, c[0x0][0x2f4] ;  /* 0x0000bd0000247ab9 */ /* 0x000fe20000000800 */
[----:B------:R-:W-:Y:S04]  /*53b0*/  BSSY B0, `(.L_x_2689) ;  /* 0x0000002000007945 */ /* 0x000fe80003800000 */
[----:B0-----:R-:W-:Y:S05]  /*53c0*/  @!P4 BRA `(.L_x_2690) ;  /* 0x000001540008c947 */ /* 0x001fea0003800000 */
.L_x_2918:
[----:B------:R-:W-:Y:S05]  /*53d0*/  BSYNC B0 ;  /* 0x0000000000007941 */ /* 0x000fea0003800000 */
.L_x_2689:
[----:B------:R-:W-:Y:S01]  /*53e0*/  ULDC.64 UR4, c[0x0][0x328] ;  /* 0x0000ca0000047ab9 */ /* 0x000fe20000000a00 */
[----:B------:R-:W-:Y:S01]  /*53f0*/  IMAD.IADD R76, R76, 0x1, -R23 ;  /* 0x000000014c4c7824 */ /* 0x000fe200078e0a17 */
[----:B------:R-:W-:Y:S01]  /*5400*/  BSSY B0, `(.L_x_2691) ;  /* 0x0000020000007945 */ /* 0x000fe20003800000 */
[----:B------:R-:W-:Y:S02]  /*5410*/  IMAD R74, R74, UR4, RZ ;  /* 0x000000044a4a7c24 */ /* 0x000fe4000f8e02ff */
        /* <DEDUP_REMOVED lines=12> */
[----:B------:R-:W-:-:S04]  /*54e0*/  ULDC.64 UR4, c[0x0][0x318] ;  /* 0x0000c60000047ab9 */ /* 0x000fc80000000a00 */
[----:B------:R-:W-:Y:S02]  /*54f0*/  IADD3 R9, R9, R11, RZ ;  /* 0x0000000b09097210 */ /* 0x000fe40007ffe0ff */
[----:B-1----:R-:W-:-:S04]  /*5500*/  LEA R36, P4, R8, UR4, 0x1 ;  /* 0x0000000408247c11 */ /* 0x002fc8000f8808ff */
        /* <DEDUP_REMOVED lines=15> */
.L_x_2692:
[----:B------:R-:W-:Y:S05]  /*5600*/  BSYNC B0 ;  /* 0x0000000000007941 */ /* 0x000fea0003800000 */
.L_x_2691:
        /* <DEDUP_REMOVED lines=15> */
.L_x_2694:
[----:B------:R-:W-:Y:S05]  /*5700*/  BSYNC B0 ;  /* 0x0000000000007941 */ /* 0x000fea0003800000 */
.L_x_2693:
[----:B-1----:R-:W5:Y:S01]  /*5710*/  LDL R8, [R1+0x4] ;  /* 0x0000040001087983 */ /* 0x002f620000100800 */
[----:B0-----:R-:W-:Y:S02]  /*5720*/  @!P3 VIADD R69, R69, 0x168c0 ;  /* 0x000168c04545b836 */ /* 0x001fe40000000000 */
        /* <DEDUP_REMOVED lines=11> */
[----:B------:R-:W-:Y:S02]  /*57e0*/  SEL R19, R19, RZ, P3 ;  /* 0x000000ff13137207 */ /* 0x000fe40001800000 */
[----:B-----5:R-:W-:Y:S02]  /*57f0*/  LOP3.LUT P4, RZ, R8, 0x1, RZ, 0xc0, !PT ;  /* 0x0000000108ff7812 */ /* 0x020fe4000788c0ff */
[----:B------:R-:W-:-:S04]  /*5800*/  SEL R8, RZ, 0x1, P3 ;  /* 0x00000001ff087807 */ /* 0x000fc80001800000 */
[----:B------:R-:W-:-:S07]  /*5810*/  LOP3.LUT R157, R157, R8, RZ, 0x3c, !PT ;  /* 0x000000089d9d7212 */ /* 0x000fce00078e3cff */
[----:B0-----:R-:W-:Y:S05]  /*5820*/  @P4 BRA `(.L_x_2695) ;  /* 0xffffffc800044947 */ /* 0x001fea000383ffff */
[----:B---3--:R-:W0:Y:S01]  /*5830*/  S2R R9, SR_TID.X ;  /* 0x0000000000097919 */ /* 0x008e220000002100 */
[----:B------:R-:W-:Y:S02]  /*5840*/  PLOP3.LUT P0, PT, PT, PT, PT, 0x8, 0x0 ;  /* 0x000000000000781c */ /* 0x000fe40003f0e170 */
[----:B0-----:R-:W-:-:S04]  /*5850*/  SHF.R.U32.HI R9, RZ, 0x7, R9 ;  /* 0x00000007ff097819 */ /* 0x001fc80000011609 */
[----:B------:R-:W-:-:S13]  /*5860*/  ISETP.NE.AND P4, PT, R9, 0x1, PT ;  /* 0x000000010900780c */ /* 0x000fda0003f85270 */
[----:B------:R-:W-:Y:S06]  /*5870*/  @!P4 BAR.ARV 0x9, 0x100 ;  /* 0x024400000000cb1d */ /* 0x000fec0000002000 */
.L_x_2635:
[----:B------:R-:W3:Y:S01]  /*5880*/  LDL R5, [R1+0x24] ;  /* 0x0000240001057983 */ /* 0x000ee20000100800 */
[----:B------:R-:W0:Y:S01]  /*5890*/  LDC R0, c[0x0][0x448] ;  /* 0x00011200ff007b82 */ /* 0x000e220000000800 */
        /* <DEDUP_REMOVED lines=12> */
[----:B------:R-:W-:Y:S01]  /*5960*/  CS2R R14, SRZ ;  /* 0x00000000000e7805 */ /* 0x000fe2000001ff00 */
[----:B------:R-:W-:Y:S01]  /*5970*/  IMAD.MOV.U32 R94, RZ, RZ, RZ ;  /* 0x000000ffff5e7224 */ /* 0x000fe200078e00ff */
[----:B--2---:R-:W-:Y:S01]  /*5980*/  MOV R13, RZ ;  /* 0x000000ff000d7202 */ /* 0x004fe20000000f00 */
[----:B------:R-:W-:Y:S02]  /*5990*/  IMAD.MOV.U32 R25, RZ, RZ, RZ ;  /* 0x000000ffff197224 */ /* 0x000fe400078e00ff */
[----:B------:R-:W-:Y:S01]  /*59a0*/  IMAD.MOV.U32 R90, RZ, RZ, RZ ;  /* 0x000000ffff5a7224 */ /* 0x000fe200078e00ff */
[----:B0-----:R-:W-:-:S13]  /*59b0*/  ISETP.NE.AND P1, PT, R0, 0x1, PT ;  /* 0x000000010000780c */ /* 0x001fda0003f25270 */
[----:B------:R-:W0:Y:S08]  /*59c0*/  @P1 LDC R3, c[0x0][0x44c] ;  /* 0x00011300ff031b82 */ /* 0x000e300000000800 */
[----:B------:R-:W1:Y:S01]  /*59d0*/  @P1 LDC R4, c[0x0][0x450] ;  /* 0x00011400ff041b82 */ /* 0x000e620000000800 */
[----:B---3--:R-:W-:-:S04]  /*59e0*/  VIADD R0, R5, 0xbf ;  /* 0x000000bf05007836 */ /* 0x008fc80000000000 */
[----:B0-----:R-:W-:-:S05]  /*59f0*/  @P1 IMAD.HI.U32 R3, R0, R3, RZ ;  /* 0x0000000300031227 */ /* 0x001fca00078e00ff */
[----:B-1----:R-:W-:Y:S02]  /*5a00*/  @P1 SHF.R.U32.HI R0, RZ, R4, R3 ;  /* 0x00000004ff001219 */ /* 0x002fe40000011603 */
[----:B------:R-:W-:Y:S02]  /*5a10*/  PLOP3.LUT P1, PT, PT, PT, PT, 0x80, 0x0 ;  /* 0x000000000000781c */ /* 0x000fe40003f2f070 */
[----:B------:R-:W-:-:S04]  /*5a20*/  IADD3 R0, R83, R0, RZ ;  /* 0x0000000053007210 */ /* 0x000fc80007ffe0ff */
[----:B------:R-:W-:-:S04]  /*5a30*/  SHF.R.S32.HI R3, RZ, 0x1f, R0 ;  /* 0x0000001fff037819 */ /* 0x000fc80000011400 */
[----:B------:R-:W-:Y:S01]  /*5a40*/  LEA.HI R3, R3, R0, RZ, 0x7 ;  /* 0x0000000003037211 */ /* 0x000fe200078f38ff */
[----:B------:R-:W-:-:S03]  /*5a50*/  IMAD.MOV.U32 R0, RZ, RZ, RZ ;  /* 0x000000ffff007224 */ /* 0x000fc600078e00ff */
[----:B------:R-:W-:-:S04]  /*5a60*/  SHF.R.S32.HI R3, RZ, 0x7, R3 ;  /* 0x00000007ff037819 */ /* 0x000fc80000011403 */
[----:B------:R-:W-:Y:S01]  /*5a70*/  VIMNMX R88, R84, R3, PT ;  /* 0x0000000354587248 */ /* 0x000fe20003fe0100 */
[----:B------:R-:W-:-:S03]  /*5a80*/  IMAD.MOV.U32 R3, RZ, RZ, RZ ;  /* 0x000000ffff037224 */ /* 0x000fc600078e00ff */
[----:B------:R-:W-:Y:S01]  /*5a90*/  ISETP.GE.AND P2, PT, R88, 0x1, PT ;  /* 0x000000015800780c */ /* 0x000fe20003f46270 */
[----:B------:R-:W-:-:S12]  /*5aa0*/  @P0 BRA `(.L_x_2696) ;  /* 0x00000000000c0947 */ /* 0x000fd80003800000 */
[----:B------:R-:W0:Y:S01]  /*5ab0*/  FENCE.VIEW.ASYNC.G ;  /* 0x00000000000073c6 */ /* 0x000e220000000100 */
[----:B------:R-:W-:Y:S05]  /*5ac0*/  WARPSYNC.ALL ;  /* 0x0000000000007948 */ /* 0x000fea0003800000 */
[----:B0-----:R-:W-:Y:S06]  /*5ad0*/  BAR.ARV 0xc, 0x200 ;  /* 0x0308000000007b1d */ /* 0x001fec0000002000 */
.L_x_2696:
[----:B------:R-:W-:Y:S02]  /*5ae0*/  IMAD.MOV.U32 R12, RZ, RZ, RZ ;  /* 0x000000ffff0c7224 */ /* 0x000fe400078e00ff */
[----:B------:R-:W-:Y:S01]  /*5af0*/  IMAD.MOV.U32 R27, RZ, RZ, RZ ;  /* 0x000000ffff1b7224 */ /* 0x000fe200078e00ff */
        /* <DEDUP_REMOVED lines=10> */
.L_x_2921:
[----:B------:R-:W1:Y:S01]  /*5ba0*/  LDL R3, [R1+0x14] ;  /* 0x0000140001037983 */ /* 0x000e620000100800 */
[----:B------:R-:W-:Y:S01]  /*5bb0*/  BSSY B6, `(.L_x_2699) ;  /* 0x000001b000067945 */ /* 0x000fe20003800000 */
[----:B-1----:R-:W-:-:S05]  /*5bc0*/  IMAD.HI R0, R3, 0x55555556, RZ ;  /* 0x5555555603007827 */ /* 0x002fca00078e02ff */
[----:B------:R-:W-:-:S05]  /*5bd0*/  LEA.HI R0, R0, R0, RZ, 0x1 ;  /* 0x0000000000007211 */ /* 0x000fca00078f08ff */
[----:B------:R-:W-:Y:S01]  /*5be0*/  IMAD R0, R0, -0x3, R3 ;  /* 0xfffffffd00007824 */ /* 0x000fe200078e0203 */
[----:B------:R-:W-:-:S04]  /*5bf0*/  IADD3 R3, R2, 0x8400, RZ ;  /* 0x0000840002037810 */ /* 0x000fc80007ffe0ff */
[----:B------:R-:W-:Y:S01]  /*5c00*/  LOP3.LUT P0, RZ, R3, 0x3ff, RZ, 0xc0, !PT ;  /* 0x000003ff03ff7812 */ /* 0x000fe2000780c0ff */
[----:B------:R-:W-:-:S03]  /*5c10*/  IMAD R0, R0, 0x2000, R3 ;  /* 0x0000200000007824 */ /* 0x000fc600078e0203 */
[----:B------:R-:W-:Y:S02]  /*5c20*/  P2R R25, PR, RZ, 0x1 ;  /* 0x00000001ff197803 */ /* 0x000fe40000000000 */
[----:B------:R-:W-:-:S04]  /*5c30*/  SHF.R.U32.HI R0, RZ, 0x4, R0 ;  /* 0x00000004ff007819 */ /* 0x000fc80000011600 */
[----:B------:R-:W-:-:S03]  /*5c40*/  LOP3.LUT R30, R0, 0x3fff, RZ, 0xc0, !PT ;  /* 0x00003fff001e7812 */ /* 0x000fc600078ec0ff */
[----:B------:R-:W-:Y:S05]  /*5c50*/  @!P0 BRA `(.L_x_2700) ;  /* 0x0000000000408947 */ /* 0x000fea0003800000 */
[----:B------:R-:W-:Y:S01]  /*5c60*/  MOV R0, 0x0 ;  /* 0x0000000000007802 */ /* 0x000fe20000000f00 */
[----:B------:R-:W-:Y:S01]  /*5c70*/  ULDC.64 UR4, c[0x4][0x88] ;  /* 0x0100220000047ab9 */ /* 0x000fe20000000a00 */
[----:B------:R-:W-:Y:S01]  /*5c80*/  ULDC.64 UR6, c[0x4][0x90] ;  /* 0x0100240000067ab9 */ /* 0x000fe20000000a00 */
[----:B------:R-:W-:Y:S01]  /*5c90*/  IMAD.U32 R4, RZ, RZ, UR4 ;  /* 0x00000004ff047e24 */ /* 0x000fe2000f8e00ff */
[----:B0-----:R0:W1:Y:S01]  /*5ca0*/  LDC.64 R14, c[0x4][R0] ;  /* 0x01000000000e7b82 */ /* 0x0010620000000a00 */
        /* <DEDUP_REMOVED lines=10> */
[----:B-1--45:R-:W-:Y:S05]  /*5d50*/  CALL.ABS.NOINC R14 ;  /* 0x000000000e007343 */ /* 0x032fea0003c00000 */
.L_x_2700:
[----:B------:R-:W-:Y:S05]  /*5d60*/  BSYNC B6 ;  /* 0x0000000000067941 */ /* 0x000fea0003800000 */
.L_x_2699:
[----:B------:R-:W-:Y:S02]  /*5d70*/  ULDC UR4, c[0x0][0x3f4] ;  /* 0x0000fd0000047ab9 */ /* 0x000fe40000000800 */
[----:B------:R-:W-:-:S13]  /*5d80*/  ISETP.LT.AND P0, PT, RZ, UR4, PT ;  /* 0x00000004ff007c0c */ /* 0x000fda000bf01270 */
[----:B------:R-:W-:Y:S05]  /*5d90*/  @P0 BRA `(.L_x_2701) ;  /* 0x0000000000400947 */ /* 0x000fea0003800000 */
[----:B------:R-:W2:Y:S02]  /*5da0*/  LDL R20, [R1+0x54] ;  /* 0x0000540001147983 */ /* 0x000ea40000100800 */
[----:B--2---:R-:W-:-:S04]  /*5db0*/  LEA.HI R0, R20, R20, RZ, 0x1 ;  /* 0x0000001414007211 */ /* 0x004fc800078f08ff */
[----:B------:R-:W-:-:S05]  /*5dc0*/  LOP3.LUT R0, R0, 0xfffffffe, RZ, 0xc0, !PT ;  /* 0xfffffffe00007812 */ /* 0x000fca00078ec0ff */
[----:B------:R-:W-:-:S05]  /*5dd0*/  IMAD.IADD R0, R20, 0x1, -R0 ;  /* 0x0000000114007824 */ /* 0x000fca00078e0a00 */
[----:B------:R-:W-:-:S04]  /*5de0*/  SHF.L.U32 R3, R0, 0x1f, RZ ;  /* 0x0000001f00037819 */ /* 0x000fc800000006ff */
[----:B------:R1:W2:Y:S03]  /*5df0*/  SYNCS.PHASECHK.TRANS64.TRYWAIT P0, [R2+URZ+0x16800], R3 ;  /* 0x01680003020075a7 */ /* 0x0002a6000800017f */
[----:B--2---:R-:W-:Y:S05]  /*5e00*/  @!P0 NANOSLEEP.SYNCS 0x989680 ;  /* 0x009896800000895d */ /* 0x004fea0003900000 */
[----:B------:R-:W2:Y:S01]  /*5e10*/  @!P0 SYNCS.PHASECHK.TRANS64 P0, [R2+URZ+0x16800], R3 ;  /* 0x01680003020085a7 */ /* 0x000ea2000800007f */
[----:B------:R-:W-:Y:S04]  /*5e20*/  BSSY B0, `(.L_x_2702) ;  /* 0x0000006000007945 */ /* 0x000fe80003800000 */
[----:B--2---:R-:W-:Y:S05]  /*5e30*/  @P0 BRA `(.L_x_2703) ;  /* 0x0000000000100947 */ /* 0x004fea0003800000 */
.L_x_2704:
[----:B--2---:R2:W3:Y:S02]  /*5e40*/  SYNCS.PHASECHK.TRANS64.TRYWAIT P0, [R2+URZ+0x16800], R3 ;  /* 0x01680003020075a7 */ /* 0x0044e4000800017f */
[----:B---3--:R-:W-:Y:S05]  /*5e50*/  @!P0 NANOSLEEP.SYNCS 0x989680 ;  /* 0x009896800000895d */ /* 0x008fea0003900000 */
[----:B------:R-:W3:Y:S02]  /*5e60*/  @!P0 SYNCS.PHASECHK.TRANS64 P0, [R2+URZ+0x16800], R3 ;  /* 0x01680003020085a7 */ /* 0x000ee4000800007f */
[----:B---3--:R-:W-:Y:S05]  /*5e70*/  @!P0 BRA `(.L_x_2704) ;  /* 0xfffffffc00f08947 */ /* 0x008fea000383ffff */
.L_x_2703:
[----:B------:R-:W-:Y:S05]  /*5e80*/  BSYNC B0 ;  /* 0x0000000000007941 */ /* 0x000fea0003800000 */
.L_x_2702:
[----:B------:R-:W-:Y:S05]  /*5e90*/  BRA `(.L_x_2705) ;  /* 0x0000002c009c7947 */ /* 0x000fea0003800000 */
.L_x_2701:
        /* <DEDUP_REMOVED lines=11> */
[----:B------:R-:W-:Y:S02]  /*5f50*/  IMAD.IADD R29, R3, 0x1, R27 ;  /* 0x00000001031d7824 */ /* 0x000fe400078e021b */
[----:B------:R-:W-:Y:S01]  /*5f60*/  IMAD.IADD R31, R5, 0x1, R25 ;  /* 0x00000001051f7824 */ /* 0x000fe200078e0219 */
[----:B------:R-:W-:Y:S06]  /*5f70*/  @!P0 BRA `(.L_x_2707) ;  /* 0x0000000000408947 */ /* 0x000fec0003800000 */
[----:B------:R-:W-:Y:S01]  /*5f80*/  MOV R0, 0x0 ;  /* 0x0000000000007802 */ /* 0x000fe20000000f00 */
[----:B------:R-:W-:Y:S01]  /*5f90*/  ULDC.64 UR4, c[0x4][0x88] ;  /* 0x0100220000047ab9 */ /* 0x000fe20000000a00 */
[----:B------:R-:W-:Y:S01]  /*5fa0*/  ULDC.64 UR6, c[0x4][0x90] ;  /* 0x0100240000067ab9 */ /* 0x000fe20000000a00 */
[----:B------:R-:W-:Y:S01]  /*5fb0*/  MOV R4, UR4 ;  /* 0x0000000400047c02 */ /* 0x000fe20008000f00 */
        /* <DEDUP_REMOVED lines=11> */
[----:B-1--4-:R-:W-:Y:S05]  /*6070*/  CALL.ABS.NOINC R14 ;  /* 0x000000000e007343 */ /* 0x012fea0003c00000 */
.L_x_2707:
[----:B------:R-:W-:Y:S05]  /*6080*/  BSYNC B6 ;  /* 0x0000000000067941 */ /* 0x000fea0003800000 */
.L_x_2706:
[----:B------:R-:W2:Y:S01]  /*6090*/  LDL R20, [R1+0x24] ;  /* 0x0000240001147983 */ /* 0x000ea20000100800 */
[----:B------:R-:W-:Y:S01]  /*60a0*/  ULDC.U8 UR4, c[0x0][0x410] ;  /* 0x0001040000047ab9 */ /* 0x000fe20000000000 */
[----:B------:R-:W-:Y:S01]  /*60b0*/  BSSY B0, `(.L_x_2708) ;  /* 0x00002bd000007945 */ /* 0x000fe20003800000 */
[----:B------:R-:W-:Y:S01]  /*60c0*/  ISETP.NE.AND P0, PT, RZ, UR4, PT ;  /* 0x00000004ff007c0c */ /* 0x000fe2000bf05270 */
[----:B--2---:R-:W-:-:S12]  /*60d0*/  IMAD.IADD R39, R23, 0x1, R20 ;  /* 0x0000000117277824 */ /* 0x004fd800078e0214 */
[----:B------:R-:W-:Y:S05]  /*60e0*/  @!P0 BRA `(.L_x_2709) ;  /* 0x0000001400a88947 */ /* 0x000fea0003800000 */
[----:B------:R-:W1:Y:S01]  /*60f0*/  LDC R32, c[0x0][0x448] ;  /* 0x00011200ff207b82 */ /* 0x000e620000000800 */
[----:B------:R-:W2:Y:S01]  /*6100*/  S2R R20, SR_TID.X ;  /* 0x0000000000147919 */ /* 0x000ea20000002100 */
[----:B------:R-:W-:Y:S01]  /*6110*/  ULDC.64 UR4, c[0x0][0x3f8] ;  /* 0x0000fe0000047ab9 */ /* 0x000fe20000000a00 */
[----:B------:R-:W-:Y:S01]  /*6120*/  MOV R8, R26 ;  /* 0x0000001a00087202 */ /* 0x000fe20000000f00 */
[----:B------:R-:W-:Y:S01]  /*6130*/  ULDC.64 UR6, c[0x0][0x408] ;  /* 0x0001020000067ab9 */ /* 0x000fe20000000a00 */
[----:B------:R-:W-:Y:S02]  /*6140*/  IMAD.MOV.U32 R9, RZ, RZ, R29 ;  /* 0x000000ffff097224 */ /* 0x000fe400078e001d */
[----:B------:R-:W-:Y:S02]  /*6150*/  IMAD.MOV.U32 R10, RZ, RZ, R24 ;  /* 0x000000ffff0a7224 */ /* 0x000fe400078e0018 */
[----:B------:R-:W-:Y:S01]  /*6160*/  IMAD.MOV.U32 R11, RZ, RZ, R31 ;  /* 0x000000ffff0b7224 */ /* 0x000fe200078e001f */
[----:B-1----:R-:W-:Y:S01]  /*6170*/  ISETP.NE.AND P0, PT, R32, 0x1, PT ;  /* 0x000000012000780c */ /* 0x002fe20003f05270 */
[----:B--2---:R-:W-:-:S12]  /*6180*/  VIADD R21, R20, 0xffffff80 ;  /* 0xffffff8014157836 */ /* 0x004fd80000000000 */
[----:B------:R-:W1:Y:S01]  /*6190*/  @P0 LDC R0, c[0x0][0x44c] ;  /* 0x00011300ff000b82 */ /* 0x000e620000000800 */
[----:B------:R-:W-:-:S04]  /*61a0*/  SHF.R.S32.HI R20, RZ, 0x1f, R21 ;  /* 0x0000001fff147819 */ /* 0x000fc80000011415 */
[----:B------:R-:W-:-:S03]  /*61b0*/  LEA.HI R20, R20, R21, RZ, 0x2 ;  /* 0x0000001514147211 */ /* 0x000fc600078f10ff */
[----:B------:R-:W2:Y:S01]  /*61c0*/  @P0 LDC R5, c[0x0][0x450] ;  /* 0x00011400ff050b82 */ /* 0x000ea20000000800 */
[----:B------:R-:W-:-:S05]  /*61d0*/  LOP3.LUT R20, R20, 0xfffffffc, RZ, 0xc0, !PT ;  /* 0xfffffffc14147812 */ /* 0x000fca00078ec0ff */
[----:B------:R-:W-:-:S04]  /*61e0*/  IMAD.IADD R20, R21, 0x1, -R20 ;  /* 0x0000000115147824 */ /* 0x000fc800078e0a14 */
[----:B------:R-:W-:-:S04]  /*61f0*/  IMAD R3, R20, 0x60, R39 ;  /* 0x0000006014037824 */ /* 0x000fc800078e0227 */
[----:B-1----:R-:W-:-:S05]  /*6200*/  @P0 IMAD.HI.U32 R0, R3, R0, RZ ;  /* 0x0000000003000227 */ /* 0x002fca00078e00ff */
[----:B--2---:R-:W-:-:S04]  /*6210*/  @P0 SHF.R.U32.HI R3, RZ, R5, R0 ;  /* 0x00000005ff030219 */ /* 0x004fc80000011600 */
[----:B------:R-:W-:Y:S01]  /*6220*/  SHF.R.S32.HI R0, RZ, 0x1f, R3 ;  /* 0x0000001fff007819 */ /* 0x000fe20000011403 */
[----:B------:R-:W-:-:S04]  /*6230*/  IMAD.WIDE.U32 R8, R3, UR4, R8 ;  /* 0x0000000403087c25 */ /* 0x000fc8000f8e0008 */
[C---:B------:R-:W-:Y:S02]  /*6240*/  IMAD R4, R0.reuse, UR4, RZ ;  /* 0x0000000400047c24 */ /* 0x040fe4000f8e02ff */
[----:B------:R-:W-:Y:S02]  /*6250*/  IMAD R0, R0, UR6, RZ ;  /* 0x0000000600007c24 */ /* 0x000fe4000f8e02ff */
[C---:B------:R-:W-:Y:S01]  /*6260*/  IMAD R5, R3.reuse, UR5, R4 ;  /* 0x0000000503057c24 */ /* 0x040fe2000f8e0204 */
[----:B------:R-:W-:Y:S01]  /*6270*/  ULDC.64 UR4, c[0x0][0x3e8] ;  /* 0x0000fa0000047ab9 */ /* 0x000fe20000000a00 */
[----:B------:R-:W-:Y:S01]  /*6280*/  IMAD.WIDE.U32 R10, R3, UR6, R10 ;  /* 0x00000006030a7c25 */ /* 0x000fe2000f8e000a */
[----:B------:R-:W-:Y:S01]  /*6290*/  LEA R4, P0, R8, UR4, 0x1 ;  /* 0x0000000408047c11 */ /* 0x000fe2000f8008ff */
[----:B------:R-:W-:Y:S01]  /*62a0*/  UMOV UR4, 0xffffffff ;  /* 0xffffffff00047882 */ /* 0x000fe20000000000 */
[----:B------:R-:W-:Y:S01]  /*62b0*/  IADD3 R5, R9, R5, RZ ;  /* 0x0000000509057210 */ /* 0x000fe20007ffe0ff */
[----:B------:R-:W-:Y:S01]  /*62c0*/  IMAD R3, R3, UR7, R0 ;  /* 0x0000000703037c24 */ /* 0x000fe2000f8e0200 */
[----:B------:R-:W-:-:S02]  /*62d0*/  ULDC.64 UR6, c[0x0][0x400] ;  /* 0x0001000000067ab9 */ /* 0x000fc40000000a00 */
[----:B------:R-:W-:Y:S01]  /*62e0*/  LEA R7, P1, R10, UR6, 0x1 ;  /* 0x000000060a077c11 */ /* 0x000fe2000f8208ff */
[----:B------:R-:W-:Y:S01]  /*62f0*/  IMAD.IADD R3, R11, 0x1, R3 ;  /* 0x000000010b037824 */ /* 0x000fe200078e0203 */
[----:B------:R-:W-:-:S04]  /*6300*/  LEA.HI.X R6, R8, UR5, R5, 0x1, P0 ;  /* 0x0000000508067c11 */ /* 0x000fc800080f0c05 */
[----:B------:R-:W-:Y:S01]  /*6310*/  LEA.HI.X R8, R10, UR7, R3, 0x1, P1 ;  /* 0x000000070a087c11 */ /* 0x000fe200088f0c03 */
[----:B------:R-:W-:Y:S06]  /*6320*/  BRA.DIV UR4, `(.L_x_2710) ;  /* 0x0000014604847947 */ /* 0x000fec000b800000 */
[----:B------:R1:W2:Y:S04]  /*6330*/  SHFL.IDX PT, R3, R6, RZ, 0x1c1f ;  /* 0x001c1fff06037589 */ /* 0x0002a800000e0000 */
[----:B------:R1:W3:Y:S04]  /*6340*/  SHFL.IDX PT, R0, R4, RZ, 0x1c1f ;  /* 0x001c1fff04007589 */ /* 0x0002e800000e0000 */
[----:B------:R1:W1:Y:S04]  /*6350*/  SHFL.IDX PT, R5, R8, RZ, 0x1c1f ;  /* 0x001c1fff08057589 */ /* 0x00026800000e0000 */
[----:B0-----:R0:W0:Y:S02]  /*6360*/  SHFL.IDX PT, R14, R7, RZ, 0x1c1f ;  /* 0x001c1fff070e7589 */ /* 0x00102400000e0000 */
.L_x_2927:
[----:B------:R-:W5:Y:S01]  /*6370*/  LDL R9, [R1+0x10] ;  /* 0x0000100001097983 */ /* 0x000f620000100800 */
[----:B------:R-:W-:Y:S01]  /*6380*/  BSSY B1, `(.L_x_2711) ;  /* 0x0000020000017945 */ /* 0x000fe20003800000 */
[----:B------:R-:W-:Y:S02]  /*6390*/  CS2R R34, SRZ ;  /* 0x0000000000227805 */ /* 0x000fe4000001ff00 */
[----:B------:R-:W-:Y:S02]  /*63a0*/  CS2R R20, SRZ ;  /* 0x0000000000147805 */ /* 0x000fe4000001ff00 */
[----:B------:R-:W-:Y:S02]  /*63b0*/  CS2R R28, SRZ ;  /* 0x00000000001c7805 */ /* 0x000fe4000001ff00 */
[----:B------:R-:W-:Y:S01]  /*63c0*/  CS2R R24, SRZ ;  /* 0x0000000000187805 */ /* 0x000fe2000001ff00 */
[----:B-----5:R-:W-:-:S05]  /*63d0*/  IMAD R32, R9, R32, RZ ;  /* 0x0000002009207224 */ /* 0x020fca00078e02ff */
[----:B------:R-:W-:-:S13]  /*63e0*/  ISETP.GE.AND P0, PT, R39, R32, PT ;  /* 0x000000202700720c */ /* 0x000fda0003f06270 */
[----:B------:R-:W-:Y:S05]  /*63f0*/  @P0 BRA `(.L_x_2712) ;  /* 0x0000000000600947 */ /* 0x000fea0003800000 */
[----:B------:R-:W4:Y:S01]  /*6400*/  LDL R9, [R1] ;  /* 0x0000000001097983 */ /* 0x000f220000100800 */
[----:B------:R-:W-:-:S03]  /*6410*/  ULDC UR4, c[0x0][0x3f4] ;  /* 0x0000fd0000047ab9 */ /* 0x000fc60000000800 */
[----:B------:R-:W4:Y:S01]  /*6420*/  LDL R12, [R1+0x5c] ;  /* 0x00005c00010c7983 */ /* 0x000f220000100800 */
[----:B------:R-:W-:Y:S01]  /*6430*/  ISETP.GE.AND P2, PT, R152, UR4, PT ;  /* 0x0000000498007c0c */ /* 0x000fe2000bf46270 */
[----:B---3--:R-:W-:Y:S02]  /*6440*/  IMAD.MOV.U32 R10, RZ, RZ, R0 ;  /* 0x000000ffff0a7224 */ /* 0x008fe400078e0000 */
[----:B--2---:R-:W-:Y:S02]  /*6450*/  IMAD.MOV.U32 R11, RZ, RZ, R3 ;  /* 0x000000ffff0b7224 */ /* 0x004fe400078e0003 */
[----:B-1----:R-:W-:Y:S01]  /*6460*/  IMAD.MOV.U32 R15, RZ, RZ, R5 ;  /* 0x000000ffff0f7224 */ /* 0x002fe200078e0005 */
[----:B------:R-:W-:Y:S02]  /*6470*/  CS2R R28, SRZ ;  /* 0x00000000001c7805 */ /* 0x000fe4000001ff00 */
[----:B------:R-:W-:Y:S02]  /*6480*/  CS2R R34, SRZ ;  /* 0x0000000000227805 */ /* 0x000fe4000001ff00 */
[----:B------:R-:W-:-:S03]  /*6490*/  CS2R R24, SRZ ;  /* 0x0000000000187805 */ /* 0x000fc6000001ff00 */
[----:B------:R-:W-:-:S05]  /*64a0*/  @!P2 IMAD.WIDE R10, R152, 0x2, R10 ;  /* 0x00000002980aa825 */ /* 0x000fca00078e020a */
[----:B------:R1:W5:Y:S01]  /*64b0*/  @!P2 LD.E.64 R28, desc[UR40][R10.64] ;  /* 0x000000280a1ca980 */ /* 0x000362000c101b00 */
[----:B----4-:R-:W-:-:S13]  /*64c0*/  ISETP.GE.AND P3, PT, R9, UR4, PT ;  /* 0x0000000409007c0c */ /* 0x010fda000bf66270 */
[C---:B------:R-:W-:Y:S02]  /*64d0*/  @!P3 SHF.L.U32 R37, R9.reuse, 0x1, RZ ;  /* 0x000000010925b819 */ /* 0x040fe400000006ff */
[----:B------:R-:W-:Y:S02]  /*64e0*/  @!P3 SHF.L.U64.HI R20, R9, 0x1, R12 ;  /* 0x000000010914b819 */ /* 0x000fe4000001020c */
[-C--:B------:R-:W-:Y:S02]  /*64f0*/  @!P3 IADD3 R26, P0, R0, R37.reuse, RZ ;  /* 0x00000025001ab210 */ /* 0x080fe40007f1e0ff */
[----:B0-----:R-:W-:Y:S01]  /*6500*/  @!P3 IADD3 R36, P1, R14, R37, RZ ;  /* 0x000000250e24b210 */ /* 0x001fe20007f3e0ff */
[----:B------:R-:W-:-:S04]  /*6510*/  @!P2 IMAD.WIDE R12, R152, 0x2, R14 ;  /* 0x00000002980ca825 */ /* 0x000fc800078e020e */
[--C-:B------:R-:W-:Y:S01]  /*6520*/  @!P3 IMAD.X R27, R3, 0x1, R20.reuse, P0 ;  /* 0x00000001031bb824 */ /* 0x100fe200000e0614 */
[----:B------:R1:W5:Y:S01]  /*6530*/  @!P2 LD.E.64 R34, desc[UR40][R12.64] ;  /* 0x000000280c22a980 */ /* 0x000362000c101b00 */
[----:B------:R-:W-:Y:S01]  /*6540*/  @!P3 IMAD.X R37, R5, 0x1, R20, P1 ;  /* 0x000000010525b824 */ /* 0x000fe200008e0614 */
[----:B------:R-:W-:Y:S02]  /*6550*/  CS2R R20, SRZ ;  /* 0x0000000000147805 */ /* 0x000fe4000001ff00 */
[----:B------:R1:W5:Y:S04]  /*6560*/  @!P3 LD.E.64 R24, desc[UR40][R26.64] ;  /* 0x000000281a18b980 */ /* 0x000368000c101b00 */
[----:B------:R1:W5:Y:S02]  /*6570*/  @!P3 LD.E.64 R20, desc[UR40][R36.64] ;  /* 0x000000282414b980 */ /* 0x000364000c101b00 */
.L_x_2712:
[----:B------:R-:W-:Y:S05]  /*6580*/  BSYNC B1 ;  /* 0x0000000000017941 */ /* 0x000fea0003800000 */
.L_x_2711:
[----:B--2--5:R-:W-:Y:S01]  /*6590*/  IMAD.MOV.U32 R3, RZ, RZ, R35 ;  /* 0x000000ffff037224 */ /* 0x024fe200078e0023 */
[----:B---3--:R-:W-:Y:S01]  /*65a0*/  MOV R0, R34 ;  /* 0x0000002200007202 */ /* 0x008fe20000000f00 */
[----:B-1----:R-:W-:Y:S01]  /*65b0*/  IMAD.MOV.U32 R5, RZ, RZ, R20 ;  /* 0x000000ffff057224 */ /* 0x002fe200078e0014 */
[----:B------:R-:W-:Y:S01]  /*65c0*/  UMOV UR4, 0xffffffff ;  /* 0xffffffff00047882 */ /* 0x000fe20000000000 */
[----:B------:R-:W-:Y:S01]  /*65d0*/  IMAD.MOV.U32 R9, RZ, RZ, R21 ;  /* 0x000000ffff097224 */ /* 0x000fe200078e0015 */
[----:B------:R-:W-:Y:S02]  /*65e0*/  PRMT R40, R0, 0x7610, R40 ;  /* 0x0000761000287816 */ /* 0x000fe40000000028 */
[----:B------:R-:W-:Y:S02]  /*65f0*/  CS2R R26, SRZ ;  /* 0x00000000001a7805 */ /* 0x000fe4000001ff00 */
[----:B------:R-:W-:Y:S01]  /*6600*/  PRMT R45, R3, 0x5410, R5 ;  /* 0x00005410032d7816 */ /* 0x000fe20000000005 */
[----:B------:R-:W-:Y:S01]  /*6610*/  IMAD.MOV.U32 R3, RZ, RZ, R29 ;  /* 0x000000ffff037224 */ /* 0x000fe200078e001d */
[----:B------:R-:W-:Y:S01]  /*6620*/  PRMT R36, R36, 0x5410, R9 ;  /* 0x0000541024247816 */ /* 0x000fe20000000009 */
[----:B------:R-:W-:Y:S01]  /*6630*/  IMAD.MOV.U32 R5, RZ, RZ, R24 ;  /* 0x000000ffff057224 */ /* 0x000fe200078e0018 */
[----:B------:R-:W-:Y:S01]  /*6640*/  MOV R0, R28 ;  /* 0x0000001c00007202 */ /* 0x000fe20000000f00 */
[----:B------:R-:W-:-:S03]  /*6650*/  IMAD.MOV.U32 R9, RZ, RZ, R25 ;  /* 0x000000ffff097224 */ /* 0x000fc600078e0019 */
[----:B------:R-:W-:Y:S02]  /*6660*/  PRMT R40, R40, 0x5410, R0 ;  /* 0x0000541028287816 */ /* 0x000fe40000000000 */
[----:B------:R-:W-:Y:S02]  /*6670*/  PRMT R46, R3, 0x5410, R5 ;  /* 0x00005410032e7816 */ /* 0x000fe40000000005 */
[----:B------:R-:W-:Y:S01]  /*6680*/  PRMT R36, R9, 0x7610, R36 ;  /* 0x0000761009247816 */ /* 0x000fe20000000024 */
[----:B------:R-:W-:Y:S06]  /*6690*/  BRA.DIV UR4, `(.L_x_2713) ;  /* 0x0000014604187947 */ /* 0x000fec000b800000 */
[----:B------:R1:W2:Y:S04]  /*66a0*/  SHFL.IDX PT, R3, R6, 0x1, 0x1c1f ;  /* 0x003c1f0006037f89 */ /* 0x0002a800000e0000 */
[----:B------:R1:W3:Y:S04]  /*66b0*/  SHFL.IDX PT, R0, R4, 0x1, 0x1c1f ;  /* 0x003c1f0004007f89 */ /* 0x0002e800000e0000 */
[----:B------:R1:W1:Y:S04]  /*66c0*/  SHFL.IDX PT, R5, R8, 0x1, 0x1c1f ;  /* 0x003c1f0008057f89 */ /* 0x00026800000e0000 */
[----:B0-----:R0:W0:Y:S02]  /*66d0*/  SHFL.IDX PT, R14, R7, 0x1, 0x1c1f ;  /* 0x003c1f00070e7f89 */ /* 0x00102400000e0000 */
.L_x_2933:
[----:B-1----:R-:W5:Y:S04]  /*66e0*/  LDL R6, [R1+0x54] ;  /* 0x0000540001067983 */ /* 0x002f680000100800 */
[----:B------:R-:W4:Y:S01]  /*66f0*/  LDL R41, [R1+0x30] ;  /* 0x0000300001297983 */ /* 0x000f220000100800 */
[----:B------:R-:W-:Y:S01]  /*6700*/  IADD3 R39, R39, 0x60, RZ ;  /* 0x0000006027277810 */ /* 0x000fe20007ffe0ff */
[----:B------:R-:W-:Y:S01]  /*6710*/  BSSY B1, `(.L_x_2714) ;  /* 0x0000023000017945 */ /* 0x000fe20003800000 */
[----:B------:R-:W-:Y:S02]  /*6720*/  CS2R R10, SRZ ;  /* 0x00000000000a7805 */ /* 0x000fe4000001ff00 */
[----:B------:R-:W-:Y:S02]  /*6730*/  CS2R R12, SRZ ;  /* 0x00000000000c7805 */ /* 0x000fe4000001ff00 */
[----:B------:R-:W-:-:S02]  /*6740*/  ISETP.GE.AND P0, PT, R39, R32, PT ;  /* 0x000000202700720c */ /* 0x000fc40003f06270 */
[----:B------:R-:W-:Y:S02]  /*6750*/  CS2R R8, SRZ ;  /* 0x0000000000087805 */ /* 0x000fe4000001ff00 */
[----:B-----5:R-:W-:-:S04]  /*6760*/  LEA.HI R4, R6, R6, RZ, 0x1 ;  /* 0x0000000606047211 */ /* 0x020fc800078f08ff */
[----:B------:R-:W-:Y:S01]  /*6770*/  LOP3.LUT R4, R4, 0xfffffffe, RZ, 0xc0, !PT ;  /* 0xfffffffe04047812 */ /* 0x000fe200078ec0ff */
[----:B----4-:R-:W-:-:S04]  /*6780*/  IMAD.SHL.U32 R31, R41, 0x40, RZ ;  /* 0x00000040291f7824 */ /* 0x010fc800078e00ff */
[----:B------:R-:W-:-:S05]  /*6790*/  IMAD.IADD R4, R6, 0x1, -R4 ;  /* 0x0000000106047824 */ /* 0x000fca00078e0a04 */
[----:B------:R-:W-:Y:S01]  /*67a0*/  SHF.L.U32 R37, R4, 0x1f, RZ ;  /* 0x0000001f04257819 */ /* 0x000fe200000006ff */
[----:B------:R-:W-:Y:S06]  /*67b0*/  @P0 BRA `(.L_x_2715) ;  /* 0x0000000000600947 */ /* 0x000fec0003800000 */
[----:B------:R-:W4:Y:S01]  /*67c0*/  LDL R15, [R1] ;  /* 0x00000000010f7983 */ /* 0x000f220000100800 */
[----:B------:R-:W-:-:S03]  /*67d0*/  ULDC UR4, c[0x0][0x3f4] ;  /* 0x0000fd0000047ab9 */ /* 0x000fc60000000800 */
[----:B------:R-:W4:Y:S01]  /*67e0*/  LDL R38, [R1+0x5c] ;  /* 0x00005c0001267983 */ /* 0x000f220000100800 */
[----:B------:R-:W-:Y:S01]  /*67f0*/  ISETP.GE.AND P2, PT, R152, UR4, PT ;  /* 0x0000000498007c0c */ /* 0x000fe2000bf46270 */
[----:B---3--:R-:W-:Y:S01]  /*6800*/  IMAD.MOV.U32 R6, RZ, RZ, R0 ;  /* 0x000000ffff067224 */ /* 0x008fe200078e0000 */
[----:B0-2---:R-:W-:Y:S02]  /*6810*/  MOV R7, R3 ;  /* 0x0000000300077202 */ /* 0x005fe40000000f00 */
[----:B------:R-:W-:Y:S02]  /*6820*/  CS2R R12, SRZ ;  /* 0x00000000000c7805 */ /* 0x000fe4000001ff00 */
[----:B------:R-:W-:-:S07]  /*6830*/  CS2R R26, SRZ ;  /* 0x00000000001a7805 */ /* 0x000fce000001ff00 */
[----:B------:R-:W-:-:S05]  /*6840*/  @!P2 IMAD.WIDE R6, R152, 0x2, R6 ;  /* 0x000000029806a825 */ /* 0x000fca00078e0206 */
[----:B------:R1:W5:Y:S01]  /*6850*/  @!P2 LD.E.64 R12, desc[UR40][R6.64] ;  /* 0x00000028060ca980 */ /* 0x000362000c101b00 */
[----:B----4-:R-:W-:-:S13]  /*6860*/  ISETP.GE.AND P3, PT, R15, UR4, PT ;  /* 0x000000040f007c0c */ /* 0x010fda000bf66270 */
[C---:B------:R-:W-:Y:S01]  /*6870*/  @!P3 IMAD.SHL.U32 R9, R15.reuse, 0x2, RZ ;  /* 0x000000020f09b824 */ /* 0x040fe200078e00ff */
[----:B------:R-:W-:Y:S01]  /*6880*/  @!P3 SHF.L.U64.HI R10, R15, 0x1, R38 ;  /* 0x000000010f0ab819 */ /* 0x000fe20000010226 */
[----:B------:R-:W-:-:S03]  /*6890*/  IMAD.MOV.U32 R15, RZ, RZ, R5 ;  /* 0x000000ffff0f7224 */ /* 0x000fc600078e0005 */
[-C--:B------:R-:W-:Y:S02]  /*68a0*/  @!P3 IADD3 R38, P0, R0, R9.reuse, RZ ;  /* 0x000000090026b210 */ /* 0x080fe40007f1e0ff */
[----:B------:R-:W-:Y:S02]  /*68b0*/  @!P3 IADD3 R4, P1, R14, R9, RZ ;  /* 0x000000090e04b210 */ /* 0x000fe40007f3e0ff */
[----:B------:R-:W-:Y:S01]  /*68c0*/  CS2R R8, SRZ ;  /* 0x0000000000087805 */ /* 0x000fe2000001ff00 */
[----:B------:R-:W-:Y:S01]  /*68d0*/  @!P3 IMAD.X R39, R3, 0x1, R10, P0 ;  /* 0x000000010327b824 */ /* 0x000fe200000e060a */
[----:B------:R-:W-:Y:S02]  /*68e0*/  @!P3 IADD3.X R5, R5, R10, RZ, P1, !PT ;  /* 0x0000000a0505b210 */ /* 0x000fe40000ffe4ff */
[----:B------:R-:W-:Y:S01]  /*68f0*/  CS2R R10, SRZ ;  /* 0x00000000000a7805 */ /* 0x000fe2000001ff00 */
[----:B------:R-:W-:Y:S01]  /*6900*/  @!P2 IMAD.WIDE R14, R152, 0x2, R14 ;  /* 0x00000002980ea825 */ /* 0x000fe200078e020e */
[----:B------:R1:W5:Y:S04]  /*6910*/  @!P3 LD.E.64 R8, desc[UR40][R38.64] ;  /* 0x000000282608b980 */ /* 0x000368000c101b00 */
[----:B------:R1:W5:Y:S04]  /*6920*/  @!P2 LD.E.64 R26, desc[UR40][R14.64] ;  /* 0x000000280e1aa980 */ /* 0x000368000c101b00 */
[----:B------:R1:W5:Y:S02]  /*6930*/  @!P3 LD.E.64 R10, desc[UR40][R4.64] ;  /* 0x00000028040ab980 */ /* 0x000364000c101b00 */
.L_x_2715:
[----:B------:R-:W-:Y:S05]  /*6940*/  BSYNC B1 ;  /* 0x0000000000017941 */ /* 0x000fea0003800000 */
.L_x_2714:
[----:B01----:R-:W0:Y:S01]  /*6950*/  S2R R7, SR_TID.X ;  /* 0x0000000000077919 */ /* 0x003e220000002100 */
[----:B------:R-:W1:Y:S01]  /*6960*/  SYNCS.PHASECHK.TRANS64.TRYWAIT P0, [R2+URZ+0x16800], R37 ;  /* 0x01680025020075a7 */ /* 0x000e62000800017f */
[----:B------:R-:W-:Y:S01]  /*6970*/  LOP3.LUT R31, R31, 0x1c0, RZ, 0xc0, !PT ;  /* 0x000001c01f1f7812 */ /* 0x000fe200078ec0ff */
[----:B--2--5:R-:W-:Y:S01]  /*6980*/  IMAD.MOV.U32 R3, RZ, RZ, R26 ;  /* 0x000000ffff037224 */ /* 0x024fe200078e001a */
[----:B------:R-:W-:Y:S01]  /*6990*/  MOV R5, R11 ;  /* 0x0000000b00057202 */ /* 0x000fe20000000f00 */
[----:B------:R-:W-:Y:S01]  /*69a0*/  IMAD.MOV.U32 R4, RZ, RZ, R10 ;  /* 0x000000ffff047224 */ /* 0x000fe200078e000a */
[----:B---3--:R-:W-:Y:S01]  /*69b0*/  LOP3.LUT R0, R31, 0x18, R16, 0xf8, !PT ;  /* 0x000000181f007812 */ /* 0x008fe200078ef810 */
[----:B------:R-:W-:Y:S01]  /*69c0*/  IMAD R32, R33, -0xc0, R32 ;  /* 0xffffff4021207824 */ /* 0x000fe200078e0220 */
[----:B------:R-:W-:Y:S01]  /*69d0*/  SHF.R.U32.HI R31, RZ, 0x3, R31 ;  /* 0x00000003ff1f7819 */ /* 0x000fe2000001161f */
[----:B------:R-:W-:Y:S01]  /*69e0*/  IMAD.MOV.U32 R6, RZ, RZ, R12 ;  /* 0x000000ffff067224 */ /* 0x000fe200078e000c */
[----:B------:R-:W-:Y:S01]  /*69f0*/  PRMT R47, R3, 0x7610, R47 ;  /* 0x00007610032f7816 */ /* 0x000fe2000000002f */
[----:B------:R-:W-:Y:S01]  /*6a00*/  IMAD.MOV.U32 R3, RZ, RZ, R27 ;  /* 0x000000ffff037224 */ /* 0x000fe200078e001b */
[----:B------:R-:W-:Y:S01]  /*6a10*/  LOP3.LUT R0, R0, R31, RZ, 0x3c, !PT ;  /* 0x0000001f00007212 */ /* 0x000fe200078e3cff */
[----:B------:R-:W-:Y:S01]  /*6a20*/  BSSY B1, `(.L_x_2716) ;  /* 0x0000015000017945 */ /* 0x000fe20003800000 */
[----:B------:R-:W-:Y:S01]  /*6a30*/  PRMT R14, R4, 0x5410, R5 ;  /* 0x00005410040e7816 */ /* 0x000fe20000000005 */
[----:B------:R-:W-:Y:S01]  /*6a40*/  IMAD.MOV.U32 R4, RZ, RZ, R8 ;  /* 0x000000ffff047224 */ /* 0x000fe200078e0008 */
[----:B------:R-:W-:Y:S01]  /*6a50*/  PRMT R31, R3, 0x7610, R31 ;  /* 0x00007610031f7816 */ /* 0x000fe2000000001f */
[----:B------:R-:W-:Y:S01]  /*6a60*/  IMAD.MOV.U32 R5, RZ, RZ, R9 ;  /* 0x000000ffff057224 */ /* 0x000fe200078e0009 */
[----:B------:R-:W-:-:S02]  /*6a70*/  VIMNMX R32, R32, 0xc0, PT ;  /* 0x000000c020207848 */ /* 0x000fc40003fe0100 */
[----:B------:R-:W-:Y:S02]  /*6a80*/  PRMT R15, R4, 0x7610, R15 ;  /* 0x00007610040f7816 */ /* 0x000fe4000000000f */
[----:B------:R-:W-:Y:S02]  /*6a90*/  PRMT R47, R47, 0x5410, R6 ;  /* 0x000054102f2f7816 */ /* 0x000fe40000000006 */
[----:B------:R-:W-:Y:S02]  /*6aa0*/  LOP3.LUT P2, RZ, R41, 0x4, RZ, 0xc0, !PT ;  /* 0x0000000429ff7812 */ /* 0x000fe4000784c0ff */
[----:B------:R-:W-:Y:S01]  /*6ab0*/  ISETP.GE.AND P1, PT, R23, R32, PT ;  /* 0x000000201700720c */ /* 0x000fe20003f26270 */
[----:B0-----:R-:W-:-:S05]  /*6ac0*/  VIADD R38, R7, 0xffffff80 ;  /* 0xffffff8007267836 */ /* 0x001fca0000000000 */
[----:B------:R-:W-:-:S04]  /*6ad0*/  SHF.R.S32.HI R7, RZ, 0x1f, R38 ;  /* 0x0000001fff077819 */ /* 0x000fc80000011426 */
[----:B------:R-:W-:-:S04]  /*6ae0*/  LEA.HI R7, R7, R38, RZ, 0x5 ;  /* 0x0000002607077211 */ /* 0x000fc800078f28ff */
[----:B------:R-:W-:-:S05]  /*6af0*/  SHF.R.S32.HI R7, RZ, 0x5, R7 ;  /* 0x00000005ff077819 */ /* 0x000fca0000011407 */
[----:B------:R-:W-:Y:S01]  /*6b00*/  IMAD R3, R7, 0x200, R0 ;  /* 0x0000020007037824 */ /* 0x000fe200078e0200 */
[----:B------:R-:W-:-:S03]  /*6b10*/  MOV R0, R13 ;  /* 0x0000000d00007202 */ /* 0x000fc60000000f00 */
[----:B------:R-:W-:Y:S01]  /*6b20*/  IMAD R3, R3, 0x2, R2 ;  /* 0x0000000203037824 */ /* 0x000fe200078e0202 */
[----:B------:R-:W-:-:S03]  /*6b30*/  PRMT R31, R31, 0x5410, R0 ;  /* 0x000054101f1f7816 */ /* 0x000fc60000000000 */
[C---:B------:R-:W-:Y:S01]  /*6b40*/  VIADD R0, R3.reuse, 0x8440 ;  /* 0x0000844003007836 */ /* 0x040fe20000000000 */
[----:B------:R-:W-:Y:S01]  /*6b50*/  IADD3 R4, R3, 0x8400, RZ ;  /* 0x0000840003047810 */ /* 0x000fe20007ffe0ff */
[----:B-1----:R-:W-:Y:S06]  /*6b60*/  @!P0 BRA `(.L_x_2717) ;  /* 0x0000014000548947 */ /* 0x002fec0003800000 */
.L_x_2934:
[----:B------:R-:W-:Y:S05]  /*6b70*/  BSYNC B1 ;  /* 0x0000000000017941 */ /* 0x000fea0003800000 */
.L_x_2716:
[----:B------:R-:W-:Y:S01]  /*6b80*/  BSSY B1, `(.L_x_2718) ;  /* 0x0000060000017945 */ /* 0x000fe20003800000 */
[----:B------:R-:W-:Y:S01]  /*6b90*/  PRMT R15, R15, 0x5410, R5 ;  /* 0x000054100f0f7816 */ /* 0x000fe20000000005 */
[----:B------:R-:W-:Y:S02]  /*6ba0*/  @P2 VIADD R0, R4, 0xffffffc0 ;  /* 0xffffffc004002836 */ /* 0x000fe40000000000 */
[----:B------:R-:W-:Y:S05]  /*6bb0*/  @P1 BRA `(.L_x_2719) ;  /* 0x0000000400701947 */ /* 0x000fea0003800000 */
[----:B------:R-:W2:Y:S01]  /*6bc0*/  LDL R6, [R1] ;  /* 0x0000000001067983 */ /* 0x000ea20000100800 */
[----:B------:R-:W1:Y:S01]  /*6bd0*/  LDC R5, c[0x0][0x3f4] ;  /* 0x0000fd00ff057b82 */ /* 0x000e620000000800 */
[----:B------:R-:W-:Y:S01]  /*6be0*/  BSSY B2, `(.L_x_2720) ;  /* 0x000002e000027945 */ /* 0x000fe20003800000 */
[-C--:B-1----:R-:W-:Y:S02]  /*6bf0*/  ISETP.GE.AND P0, PT, R152, R5.reuse, PT ;  /* 0x000000059800720c */ /* 0x082fe40003f06270 */
[----:B--2---:R-:W-:-:S11]  /*6c00*/  ISETP.GE.AND P1, PT, R6, R5, PT ;  /* 0x000000050600720c */ /* 0x004fd60003f26270 */
[----:B------:R-:W-:Y:S05]  /*6c10*/  @P0 BRA `(.L_x_2721) ;  /* 0x0000000000a80947 */ /* 0x000fea0003800000 */
[----:B------:R-:W1:Y:S01]  /*6c20*/  LDS.128 R4, [R3+0x8400] ;  /* 0x0084000003047984 */ /* 0x000e620000000c00 */
[----:B0-----:R-:W-:Y:S01]  /*6c30*/  SHF.R.U32.HI R37, RZ, 0x10, R29 ;  /* 0x00000010ff257819 */ /* 0x001fe2000001161d */
[--C-:B------:R-:W-:Y:S01]  /*6c40*/  HADD2.F32 R38, -RZ, R40.reuse.H0_H0 ;  /* 0x20000028ff267230 */ /* 0x100fe20000004100 */
[--C-:B------:R-:W-:Y:S02]  /*6c50*/  SHF.R.U32.HI R39, RZ, 0x10, R35.reuse ;  /* 0x00000010ff277819 */ /* 0x100fe40000011623 */
[----:B------:R-:W-:Y:S01]  /*6c60*/  SHF.R.U64 R43, R34, 0x10, R35 ;  /* 0x00000010222b7819 */ /* 0x000fe20000001223 */
[----:B------:R-:W-:Y:S01]  /*6c70*/  HADD2.F32 R37, -RZ, R37.H0_H0 ;  /* 0x20000025ff257230 */ /* 0x000fe20000004100 */
[----:B------:R-:W-:Y:S01]  /*6c80*/  SHF.R.U64 R44, R28, 0x10, R29 ;  /* 0x000000101c2c7819 */ /* 0x000fe2000000121d */
[----:B------:R-:W-:Y:S02]  /*6c90*/  HADD2.F32 R39, -RZ, R39.H0_H0 ;  /* 0x20000027ff277230 */ /* 0x000fe40000004100 */
[----:B------:R-:W-:-:S02]  /*6ca0*/  HADD2.F32 R35, -RZ, R40.H1_H1 ;  /* 0x30000028ff237230 */ /* 0x000fc40000004100 */
[--C-:B-1----:R-:W-:Y:S02]  /*6cb0*/  HADD2.F32 R33, -RZ, R7.reuse.H0_H0 ;  /* 0x20000007ff217230 */ /* 0x102fe40000004100 */
[----:B------:R-:W-:Y:S02]  /*6cc0*/  HADD2.F32 R34, -RZ, R7.H1_H1 ;  /* 0x30000007ff227230 */ /* 0x000fe40000004100 */
[--C-:B------:R-:W-:Y:S02]  /*6cd0*/  HADD2.F32 R7, -RZ, R4.reuse.H0_H0 ;  /* 0x20000004ff077230 */ /* 0x100fe40000004100 */
[----:B------:R-:W-:Y:S02]  /*6ce0*/  HADD2.F32 R4, -RZ, R4.H1_H1 ;  /* 0x30000004ff047230 */ /* 0x000fe40000004100 */
[C---:B------:R-:W-:Y:S01]  /*6cf0*/  FMUL.FTZ R40, R34.reuse, R39 ;  /* 0x0000002722287220 */ /* 0x040fe20000410000 */
[----:B------:R-:W-:Y:S01]  /*6d00*/  FMUL.FTZ R42, R34, R37 ;  /* 0x00000025222a7220 */ /* 0x000fe20000410000 */
[----:B------:R-:W-:-:S02]  /*6d10*/  HADD2.F32 R28, -RZ, R6.H0_H0 ;  /* 0x20000006ff1c7230 */ /* 0x000fc40000004100 */
[CC--:B------:R-:W-:Y:S01]  /*6d20*/  FMUL.FTZ R34, R4.reuse, R38.reuse ;  /* 0x0000002604227220 */ /* 0x0c0fe20000410000 */
[C---:B------:R-:W-:Y:S01]  /*6d30*/  FFMA.FTZ R41, R33.reuse, R37, -R40 ;  /* 0x0000002521297223 */ /* 0x040fe20000010828 */
[----:B------:R-:W-:Y:S02]  /*6d40*/  HADD2.F32 R29, -RZ, R6.H1_H1 ;  /* 0x30000006ff1d7230 */ /* 0x000fe40000004100 */
[----:B------:R-:W-:Y:S01]  /*6d50*/  FFMA.FTZ R42, R33, R39, R42 ;  /* 0x00000027212a7223 */ /* 0x000fe2000001002a */
[-C--:B------:R-:W-:Y:S01]  /*6d60*/  FMUL.FTZ R40, R4, R35.reuse ;  /* 0x0000002304287220 */ /* 0x080fe20000410000 */
[C---:B------:R-:W-:Y:S01]  /*6d70*/  FFMA.FTZ R37, R7.reuse, R35, -R34 ;  /* 0x0000002307257223 */ /* 0x040fe20000010822 */
[----:B------:R-:W-:Y:S02]  /*6d80*/  HADD2.F32 R6, -RZ, R5.H0_H0 ;  /* 0x20000005ff067230 */ /* 0x000fe40000004100 */
[----:B------:R-:W-:Y:S02]  /*6d90*/  HADD2.F32 R35, -RZ, R45.H0_H0 ;  /* 0x2000002dff237230 */ /* 0x000fe40000004100 */
[----:B------:R-:W-:Y:S01]  /*6da0*/  FFMA.FTZ R40, R7, R38, R40 ;  /* 0x0000002607287223 */ /* 0x000fe20000010028 */
[----:B------:R-:W-:-:S02]  /*6db0*/  HADD2.F32 R33, -RZ, R46.H0_H0 ;  /* 0x2000002eff217230 */ /* 0x000fc40000004100 */
[----:B------:R-:W-:Y:S02]  /*6dc0*/  HADD2.F32 R5, -RZ, R5.H1_H1 ;  /* 0x30000005ff057230 */ /* 0x000fe40000004100 */
[C---:B------:R-:W-:Y:S01]  /*6dd0*/  FMUL.FTZ R39, R29.reuse, R35 ;  /* 0x000000231d277220 */ /* 0x040fe20000410000 */
[----:B------:R-:W-:Y:S02]  /*6de0*/  HADD2.F32 R34, -RZ, R43.H0_H0 ;  /* 0x2000002bff227230 */ /* 0x000fe40000004100 */
[-C--:B------:R-:W-:Y:S01]  /*6df0*/  FMUL.FTZ R38, R29, R33.reuse ;  /* 0x000000211d267220 */ /* 0x080fe20000410000 */
[----:B------:R-:W-:Y:S02]  /*6e00*/  HADD2.F32 R4, -RZ, R44.H0_H0 ;  /* 0x2000002cff047230 */ /* 0x000fe40000004100 */
[C---:B------:R-:W-:Y:S01]  /*6e10*/  FFMA.FTZ R39, R28.reuse, R33, -R39 ;  /* 0x000000211c277223 */ /* 0x040fe20000010827 */
[C---:B------:R-:W-:Y:S01]  /*6e20*/  FMUL.FTZ R7, R5.reuse, R34 ;  /* 0x0000002205077220 */ /* 0x040fe20000410000 */
[----:B------:R-:W-:Y:S01]  /*6e30*/  FFMA.FTZ R38, R28, R35, R38 ;  /* 0x000000231c267223 */ /* 0x000fe20000010026 */
[----:B------:R-:W-:-:S02]  /*6e40*/  FMUL.FTZ R29, R5, R4 ;  /* 0x00000004051d7220 */ /* 0x000fc40000410000 */
[----:B------:R-:W-:Y:S01]  /*6e50*/  FFMA.FTZ R5, R6, R4, -R7 ;  /* 0x0000000406057223 */ /* 0x000fe20000010807 */
[----:B------:R-:W-:Y:S01]  /*6e60*/  F2FP.F16.F32.PACK_AB R7, R42, R41 ;  /* 0x000000292a07723e */ /* 0x000fe200000000ff */
[----:B------:R-:W-:Y:S01]  /*6e70*/  FFMA.FTZ R34, R6, R34, R29 ;  /* 0x0000002206227223 */ /* 0x000fe2000001001d */
[----:B------:R-:W-:Y:S02]  /*6e80*/  F2FP.F16.F32.PACK_AB R6, R38, R39 ;  /* 0x000000272606723e */ /* 0x000fe400000000ff */
[----:B------:R-:W-:Y:S02]  /*6e90*/  F2FP.F16.F32.PACK_AB R4, R40, R37 ;  /* 0x000000252804723e */ /* 0x000fe400000000ff */
[----:B------:R-:W-:-:S05]  /*6ea0*/  F2FP.F16.F32.PACK_AB R5, R34, R5 ;  /* 0x000000052205723e */ /* 0x000fca00000000ff */
[----:B------:R1:W-:Y:S02]  /*6eb0*/  STS.128 [R3+0x8400], R4 ;  /* 0x0084000403007388 */ /* 0x0003e40000000c00 */
.L_x_2721:
[----:B------:R-:W-:Y:S05]  /*6ec0*/  BSYNC B2 ;  /* 0x0000000000027941 */ /* 0x000fea0003800000 */
.L_x_2720:
[----:B------:R-:W-:Y:S05]  /*6ed0*/  @P1 BRA `(.L_x_2719) ;  /* 0x0000000000a81947 */ /* 0x000fea0003800000 */
[----:B-1----:R-:W1:Y:S01]  /*6ee0*/  LDS.128 R4, [R0] ;  /* 0x0000000000047984 */ /* 0x002e620000000c00 */
[----:B------:R-:W-:Y:S01]  /*6ef0*/  SHF.R.U32.HI R34, RZ, 0x10, R21 ;  /* 0x00000010ff227819 */ /* 0x000fe20000011615 */
[----:B------:R-:W-:Y:S01]  /*6f00*/  HADD2.F32 R28, -RZ, R46.H1_H1 ;  /* 0x3000002eff1c7230 */ /* 0x000fe20000004100 */
[--C-:B------:R-:W-:Y:S01]  /*6f10*/  SHF.R.U32.HI R29, RZ, 0x10, R25.reuse ;  /* 0x00000010ff1d7819 */ /* 0x100fe20000011619 */
[----:B------:R-:W-:Y:S01]  /*6f20*/  HADD2.F32 R33, -RZ, R45.H1_H1 ;  /* 0x3000002dff217230 */ /* 0x000fe20000004100 */
[----:B------:R-:W-:Y:S01]  /*6f30*/  SHF.R.U64 R39, R24, 0x10, R25 ;  /* 0x0000001018277819 */ /* 0x000fe20000001219 */
[----:B------:R-:W-:Y:S01]  /*6f40*/  HADD2.F32 R34, -RZ, R34.H0_H0 ;  /* 0x20000022ff227230 */ /* 0x000fe20000004100 */
[----:B0-----:R-:W-:Y:S01]  /*6f50*/  SHF.R.U64 R37, R20, 0x10, R21 ;  /* 0x0000001014257819 */ /* 0x001fe20000001215 */
[----:B------:R-:W-:Y:S02]  /*6f60*/  HADD2.F32 R29, -RZ, R29.H0_H0 ;  /* 0x2000001dff1d7230 */ /* 0x000fe40000004100 */
[----:B-1----:R-:W-:-:S02]  /*6f70*/  HADD2.F32 R25, -RZ, R7.H1_H1 ;  /* 0x30000007ff197230 */ /* 0x002fc40000004100 */
        /* <DEDUP_REMOVED lines=9> */
[--C-:B------:R-:W-:Y:S02]  /*7010*/  HADD2.F32 R25, -RZ, R36.reuse.H1_H1 ;  /* 0x30000024ff197230 */ /* 0x100fe40000004100 */
[----:B------:R-:W-:Y:S01]  /*7020*/  FFMA.FTZ R35, R24, R29, -R35 ;  /* 0x0000001d18237223 */ /* 0x000fe20000010823 */
[--C-:B------:R-:W-:Y:S02]  /*7030*/  HADD2.F32 R6, -RZ, R5.reuse.H0_H0 ;  /* 0x20000005ff067230 */ /* 0x100fe40000004100 */
[-C--:B------:R-:W-:Y:S01]  /*7040*/  FMUL.FTZ R34, R4, R28.reuse ;  /* 0x0000001c04227220 */ /* 0x080fe20000410000 */
[----:B------:R-:W-:Y:S02]  /*7050*/  HADD2.F32 R36, -RZ, R36.H0_H0 ;  /* 0x20000024ff247230 */ /* 0x000fe40000004100 */
[----:B------:R-:W-:Y:S01]  /*7060*/  FFMA.FTZ R38, R7, R28, -R38 ;  /* 0x0000001c07267223 */ /* 0x000fe20000010826 */
[----:B------:R-:W-:-:S02]  /*7070*/  HADD2.F32 R5, -RZ, R5.H1_H1 ;  /* 0x30000005ff057230 */ /* 0x000fc40000004100 */
[----:B------:R-:W-:Y:S01]  /*7080*/  FFMA.FTZ R33, R7, R33, R34 ;  /* 0x0000002107217223 */ /* 0x000fe20000010022 */
[----:B------:R-:W-:Y:S02]  /*7090*/  HADD2.F32 R24, -RZ, R37.H0_H0 ;  /* 0x20000025ff187230 */ /* 0x000fe40000004100 */
[CC--:B------:R-:W-:Y:S01]  /*70a0*/  FMUL.FTZ R29, R21.reuse, R25.reuse ;  /* 0x00000019151d7220 */ /* 0x0c0fe20000410000 */
[----:B------:R-:W-:Y:S02]  /*70b0*/  HADD2.F32 R4, -RZ, R39.H0_H0 ;  /* 0x20000027ff047230 */ /* 0x000fe40000004100 */
[----:B------:R-:W-:Y:S01]  /*70c0*/  FMUL.FTZ R28, R21, R36 ;  /* 0x00000024151c7220 */ /* 0x000fe20000410000 */
        /* <DEDUP_REMOVED lines=11> */
.L_x_2719:
[----:B------:R-:W-:Y:S05]  /*7180*/  BSYNC B1 ;  /* 0x0000000000017941 */ /* 0x000fea0003800000 */
.L_x_2718:
[----:B-12---:R-:W-:-:S05]  /*7190*/  VIADD R4, R23, 0x60 ;  /* 0x0000006017047836 */ /* 0x006fca0000000000 */
[----:B------:R-:W-:-:S13]  /*71a0*/  ISETP.GE.AND P0, PT, R4, R32, PT ;  /* 0x000000200400720c */ /* 0x000fda0003f06270 */
        /* <DEDUP_REMOVED lines=8> */
[----:B------:R-:W-:Y:S01]  /*7230*/  SHF.R.U32.HI R25, RZ, 0x10, R13 ;  /* 0x00000010ff197819 */ /* 0x000fe2000001160d */
[--C-:B------:R-:W-:Y:S01]  /*7240*/  HADD2.F32 R24, -RZ, R47.reuse.H1_H1 ;  /* 0x3000002fff187230 */ /* 0x100fe20000004100 */
[--C-:B------:R-:W-:Y:S01]  /*7250*/  SHF.R.U64 R33, R26, 0x10, R27.reuse ;  /* 0x000000101a217819 */ /* 0x100fe2000000121b */
[----:B------:R-:W-:Y:S01]  /*7260*/  HADD2.F32 R26, -RZ, R47.H0_H0 ;  /* 0x2000002fff1a7230 */ /* 0x000fe20000004100 */
[----:B------:R-:W-:Y:S01]  /*7270*/  SHF.R.U32.HI R27, RZ, 0x10, R27 ;  /* 0x00000010ff1b7819 */ /* 0x000fe2000001161b */
[----:B------:R-:W-:Y:S01]  /*7280*/  HADD2.F32 R25, -RZ, R25.H0_H0 ;  /* 0x20000019ff197230 */ /* 0x000fe20000004100 */
[----:B------:R-:W-:-:S03]  /*7290*/  SHF.R.U64 R35, R12, 0x10, R13 ;  /* 0x000000100c237819 */ /* 0x000fc6000000120d */
[----:B------:R-:W-:Y:S02]  /*72a0*/  HADD2.F32 R27, -RZ, R27.H0_H0 ;  /* 0x2000001bff1b7230 */ /* 0x000fe40000004100 */
[--C-:B-1----:R-:W-:Y:S02]  /*72b0*/  HADD2.F32 R21, -RZ, R7.reuse.H1_H1 ;  /* 0x30000007ff157230 */ /* 0x102fe40000004100 */
[----:B------:R-:W-:Y:S02]  /*72c0*/  HADD2.F32 R20, -RZ, R7.H0_H0 ;  /* 0x20000007ff147230 */ /* 0x000fe40000004100 */
[--C-:B------:R-:W-:Y:S02]  /*72d0*/  HADD2.F32 R7, -RZ, R4.reuse.H0_H0 ;  /* 0x20000004ff077230 */ /* 0x100fe40000004100 */
[C---:B------:R-:W-:Y:S01]  /*72e0*/  FMUL.FTZ R32, R21.reuse, R25 ;  /* 0x0000001915207220 */ /* 0x040fe20000410000 */
[----:B------:R-:W-:Y:S02]  /*72f0*/  HADD2.F32 R4, -RZ, R4.H1_H1 ;  /* 0x30000004ff047230 */ /* 0x000fe40000004100 */
[----:B------:R-:W-:Y:S01]  /*7300*/  FMUL.FTZ R29, R21, R27 ;  /* 0x0000001b151d7220 */ /* 0x000fe20000410000 */
[----:B------:R-:W-:-:S02]  /*7310*/  HADD2.F32 R12, -RZ, R6.H0_H0 ;  /* 0x20000006ff0c7230 */ /* 0x000fc40000004100 */
[----:B------:R-:W-:Y:S01]  /*7320*/  FFMA.FTZ R34, R20, R27, R32 ;  /* 0x0000001b14227223 */ /* 0x000fe20000010020 */
[----:B------:R-:W-:Y:S02]  /*7330*/  HADD2.F32 R13, -RZ, R6.H1_H1 ;  /* 0x30000006ff0d7230 */ /* 0x000fe40000004100 */
[----:B------:R-:W-:Y:S01]  /*7340*/  FMUL.FTZ R28, R4, R26 ;  /* 0x0000001a041c7220 */ /* 0x000fe20000410000 */
[----:B------:R-:W-:Y:S02]  /*7350*/  HADD2.F32 R21, -RZ, R31.H0_H0 ;  /* 0x2000001fff157230 */ /* 0x000fe40000004100 */
[----:B------:R-:W-:Y:S01]  /*7360*/  FFMA.FTZ R29, R20, R25, -R29 ;  /* 0x00000019141d7223 */ /* 0x000fe2000001081d */
[----:B------:R-:W-:Y:S02]  /*7370*/  HADD2.F32 R6, -RZ, R5.H0_H0 ;  /* 0x20000005ff067230 */ /* 0x000fe40000004100 */
[----:B------:R-:W-:Y:S01]  /*7380*/  FMUL.FTZ R32, R4, R24 ;  /* 0x0000001804207220 */ /* 0x000fe20000410000 */
[----:B------:R-:W-:-:S02]  /*7390*/  HADD2.F32 R31, -RZ, R31.H1_H1 ;  /* 0x3000001fff1f7230 */ /* 0x000fc40000004100 */
[C---:B------:R-:W-:Y:S01]  /*73a0*/  FFMA.FTZ R28, R7.reuse, R24, -R28 ;  /* 0x00000018071c7223 */ /* 0x040fe2000001081c */
[----:B------:R-:W-:Y:S02]  /*73b0*/  HADD2.F32 R5, -RZ, R5.H1_H1 ;  /* 0x30000005ff057230 */ /* 0x000fe40000004100 */
        /* <DEDUP_REMOVED lines=16> */
.L_x_2724:
[----:B------:R-:W-:Y:S05]  /*74c0*/  BSYNC B1 ;  /* 0x0000000000017941 */ /* 0x000fea0003800000 */
.L_x_2723:
[----:B------:R-:W-:Y:S05]  /*74d0*/  @P1 BRA `(.L_x_2722) ;  /* 0x0000001400e81947 */ /* 0x000fea0003800000 */
[----:B-1----:R-:W1:Y:S01]  /*74e0*/  LDS.128 R4, [R0+0x3000] ;  /* 0x0030000000047984 */ /* 0x002e620000000c00 */
        /* <DEDUP_REMOVED lines=10> */
[--C-:B-1----:R-:W-:Y:S02]  /*7590*/  HADD2.F32 R10, -RZ, R7.reuse.H1_H1 ;  /* 0x30000007ff0a7230 */ /* 0x102fe40000004100 */
        /* <DEDUP_REMOVED lines=31> */
.L_x_2709:
[----:B------:R-:W1:Y:S01]  /*7790*/  S2R R0, SR_TID.X ;  /* 0x0000000000007919 */ /* 0x000e620000002100 */
[----:B------:R-:W2:Y:S01]  /*77a0*/  LDC R32, c[0x0][0x448] ;  /* 0x00011200ff207b82 */ /* 0x000ea20000000800 */
[----:B------:R-:W-:Y:S01]  /*77b0*/  ULDC.64 UR4, c[0x0][0x3f8] ;  /* 0x0000fe0000047ab9 */ /* 0x000fe20000000a00 */
[----:B------:R-:W-:Y:S01]  /*77c0*/  ULDC.64 UR6, c[0x0][0x408] ;  /* 0x0001020000067ab9 */ /* 0x000fe20000000a00 */
[----:B------:R-:W-:Y:S01]  /*77d0*/  MOV R6, R24 ;  /* 0x0000001800067202 */ /* 0x000fe20000000f00 */
[----:B------:R-:W-:Y:S02]  /*77e0*/  IMAD.MOV.U32 R4, RZ, RZ, R26 ;  /* 0x000000ffff047224 */ /* 0x000fe400078e001a */
[----:B------:R-:W-:Y:S01]  /*77f0*/  IMAD.MOV.U32 R7, RZ, RZ, R31 ;  /* 0x000000ffff077224 */ /* 0x000fe200078e001f */
[----:B--2---:R-:W-:Y:S02]  /*7800*/  ISETP.NE.AND P0, PT, R32, 0x1, PT ;  /* 0x000000012000780c */ /* 0x004fe40003f05270 */
[----:B-1----:R-:W-:-:S04]  /*7810*/  IADD3 R0, R0, -0x80, RZ ;  /* 0xffffff8000007810 */ /* 0x002fc80007ffe0ff */
[----:B------:R-:W-:-:S07]  /*7820*/  SHF.R.S32.HI R3, RZ, 0x1f, R0 ;  /* 0x0000001fff037819 */ /* 0x000fce0000011400 */
[----:B------:R-:W1:Y:S01]  /*7830*/  @P0 LDC R5, c[0x0][0x450] ;  /* 0x00011400ff050b82 */ /* 0x000e620000000800 */
[----:B------:R-:W-:-:S04]  /*7840*/  LEA.HI R3, R3, R0, RZ, 0x2 ;  /* 0x0000000003037211 */ /* 0x000fc800078f10ff */
[----:B------:R-:W-:-:S05]  /*7850*/  LOP3.LUT R3, R3, 0xfffffffc, RZ, 0xc0, !PT ;  /* 0xfffffffc03037812 */ /* 0x000fca00078ec0ff */
[----:B------:R-:W-:Y:S02]  /*7860*/  IMAD.IADD R3, R0, 0x1, -R3 ;  /* 0x0000000100037824 */ /* 0x000fe400078e0a03 */
[----:B------:R-:W2:Y:S02]  /*7870*/  @P0 LDC R0, c[0x0][0x44c] ;  /* 0x00011300ff000b82 */ /* 0x000ea40000000800 */
[----:B------:R-:W-:-:S04]  /*7880*/  IMAD R3, R3, 0x60, R39 ;  /* 0x0000006003037824 */ /* 0x000fc800078e0227 */
[----:B--2---:R-:W-:-:S05]  /*7890*/  @P0 IMAD.HI.U32 R0, R3, R0, RZ ;  /* 0x0000000003000227 */ /* 0x004fca00078e00ff */
[----:B-1----:R-:W-:Y:S01]  /*78a0*/  @P0 SHF.R.U32.HI R3, RZ, R5, R0 ;  /* 0x00000005ff030219 */ /* 0x002fe20000011600 */
        /* <DEDUP_REMOVED lines=18> */
[----:B------:R-:W2:Y:S01]  /*79d0*/  LDL R6, [R1+0x10] ;  /* 0x0000100001067983 */ /* 0x000ea20000100800 */
[----:B------:R-:W1:Y:S03]  /*79e0*/  LDC R43, c[0x0][0x3f4] ;  /* 0x0000fd00ff2b7b82 */ /* 0x000e660000000800 */
[----:B------:R-:W3:Y:S04]  /*79f0*/  SHFL.IDX PT, R3, R25, RZ, 0x1c1f ;  /* 0x001c1fff19037589 */ /* 0x000ee800000e0000 */
[----:B------:R-:W5:Y:S04]  /*7a00*/  SHFL.IDX PT, R0, R26, RZ, 0x1c1f ;  /* 0x001c1fff1a007589 */ /* 0x000f6800000e0000 */
[----:B0-----:R-:W0:Y:S04]  /*7a10*/  SHFL.IDX PT, R14, R27, RZ, 0x1c1f ;  /* 0x001c1fff1b0e7589 */ /* 0x001e2800000e0000 */
[----:B------:R-:W4:Y:S01]  /*7a20*/  SHFL.IDX PT, R4, R24, RZ, 0x1c1f ;  /* 0x001c1fff18047589 */ /* 0x000f2200000e0000 */
[----:B-1----:R-:W-:Y:S01]  /*7a30*/  ISETP.GE.AND P0, PT, R16, R43, PT ;  /* 0x0000002b1000720c */ /* 0x002fe20003f06270 */
[----:B--2---:R-:W-:-:S05]  /*7a40*/  IMAD R32, R6, R32, RZ ;  /* 0x0000002006207224 */ /* 0x004fca00078e02ff */
[----:B------:R-:W-:-:S13]  /*7a50*/  ISETP.GE.OR P1, PT, R39, R32, P0 ;  /* 0x000000202700720c */ /* 0x000fda0000726670 */
[C---:B------:R-:W-:Y:S02]  /*7a60*/  @!P1 SHF.L.U32 R5, R16.reuse, 0x1, RZ ;  /* 0x0000000110059819 */ /* 0x040fe400000006ff */
[----:B------:R-:W-:Y:S02]  /*7a70*/  @!P1 SHF.L.U64.HI R21, R16, 0x1, R17 ;  /* 0x0000000110159819 */ /* 0x000fe40000010211 */
[----:B---3--:R-:W-:-:S05]  /*7a80*/  @!P1 IADD3 R6, P2, R3, R5, RZ ;  /* 0x0000000503069210 */ /* 0x008fca0007f5e0ff */
[----:B-----5:R-:W-:-:S05]  /*7a90*/  @!P1 IMAD.X R7, R0, 0x1, R21, P2 ;  /* 0x0000000100079824 */ /* 0x020fca00010e0615 */
[----:B------:R-:W2:Y:S01]  /*7aa0*/  @!P1 LD.E.128 R8, desc[UR40][R6.64] ;  /* 0x0000002806089980 */ /* 0x000ea2000c101d00 */
[----:B0-----:R-:W-:-:S05]  /*7ab0*/  @!P1 IADD3 R14, P2, R14, R5, RZ ;  /* 0x000000050e0e9210 */ /* 0x001fca0007f5e0ff */
[----:B----4-:R-:W-:-:S04]  /*7ac0*/  @!P1 IMAD.X R3, R4, 0x1, R21, P2 ;  /* 0x0000000104039824 */ /* 0x010fc800010e0615 */
[----:B------:R-:W-:-:S05]  /*7ad0*/  @!P1 IMAD.MOV.U32 R15, RZ, RZ, R3 ;  /* 0x000000ffff0f9224 */ /* 0x000fca00078e0003 */
[----:B------:R0:W3:Y:S01]  /*7ae0*/  @!P1 LD.E.128 R4, desc[UR40][R14.64] ;  /* 0x000000280e049980 */ /* 0x0000e2000c101d00 */
[----:B------:R-:W-:Y:S02]  /*7af0*/  CS2R R34, SRZ ;  /* 0x0000000000227805 */ /* 0x000fe4000001ff00 */
[----:B------:R-:W-:Y:S02]  /*7b00*/  CS2R R36, SRZ ;  /* 0x0000000000247805 */ /* 0x000fe4000001ff00 */
[----:B------:R-:W-:Y:S01]  /*7b10*/  CS2R R28, SRZ ;  /* 0x00000000001c7805 */ /* 0x000fe2000001ff00 */
[----:B------:R-:W1:Y:S01]  /*7b20*/  SHFL.IDX PT, R24, R24, 0x1, 0x1c1f ;  /* 0x003c1f0018187f89 */ /* 0x000e6200000e0000 */
[----:B------:R-:W-:-:S03]  /*7b30*/  CS2R R20, SRZ ;  /* 0x0000000000147805 */ /* 0x000fc6000001ff00 */
[----:B0-----:R0:W4:Y:S01]  /*7b40*/  SHFL.IDX PT, R14, R27, 0x1, 0x1c1f ;  /* 0x003c1f001b0e7f89 */ /* 0x00112200000e0000 */
[----:B--2---:R-:W-:Y:S01]  /*7b50*/  @!P1 MOV R34, R8 ;  /* 0x0000000800229202 */ /* 0x004fe20000000f00 */
[----:B------:R-:W-:Y:S01]  /*7b60*/  @!P1 IMAD.MOV.U32 R35, RZ, RZ, R9 ;  /* 0x000000ffff239224 */ /* 0x000fe200078e0009 */
[----:B------:R-:W-:Y:S01]  /*7b70*/  @!P1 MOV R36, R10 ;  /* 0x0000000a00249202 */ /* 0x000fe20000000f00 */
[----:B------:R-:W-:Y:S02]  /*7b80*/  @!P1 IMAD.MOV.U32 R37, RZ, RZ, R11 ;  /* 0x000000ffff259224 */ /* 0x000fe400078e000b */
[----:B------:R-:W-:Y:S02]  /*7b90*/  IMAD.MOV.U32 R0, RZ, RZ, R34 ;  /* 0x000000ffff007224 */ /* 0x000fe400078e0022 */
[----:B------:R-:W-:Y:S02]  /*7ba0*/  IMAD.MOV.U32 R3, RZ, RZ, R35 ;  /* 0x000000ffff037224 */ /* 0x000fe400078e0023 */
[----:B------:R-:W-:Y:S01]  /*7bb0*/  IMAD.MOV.U32 R8, RZ, RZ, R36 ;  /* 0x000000ffff087224 */ /* 0x000fe200078e0024 */
[----:B------:R-:W-:Y:S01]  /*7bc0*/  PRMT R42, R0, 0x7610, R42 ;  /* 0x00007610002a7816 */ /* 0x000fe2000000002a */
[----:B------:R-:W-:Y:S01]  /*7bd0*/  IMAD.MOV.U32 R9, RZ, RZ, R37 ;  /* 0x000000ffff097224 */ /* 0x000fe200078e0025 */
[----:B------:R-:W-:Y:S01]  /*7be0*/  PRMT R45, R45, 0x5410, R3 ;  /* 0x000054102d2d7816 */ /* 0x000fe20000000003 */
[----:B------:R0:W2:Y:S01]  /*7bf0*/  SHFL.IDX PT, R0, R26, 0x1, 0x1c1f ;  /* 0x003c1f001a007f89 */ /* 0x0000a200000e0000 */
[----:B---3--:R-:W-:Y:S01]  /*7c00*/  @!P1 IMAD.MOV.U32 R29, RZ, RZ, R5 ;  /* 0x000000ffff1d9224 */ /* 0x008fe200078e0005 */
[----:B------:R-:W-:-:S02]  /*7c10*/  @!P1 MOV R28, R4 ;  /* 0x00000004001c9202 */ /* 0x000fc40000000f00 */
[----:B------:R0:W3:Y:S01]  /*7c20*/  SHFL.IDX PT, R3, R25, 0x1, 0x1c1f ;  /* 0x003c1f0019037f89 */ /* 0x0000e200000e0000 */
[----:B------:R-:W-:Y:S01]  /*7c30*/  @!P1 IMAD.MOV.U32 R20, RZ, RZ, R6 ;  /* 0x000000ffff149224 */ /* 0x000fe200078e0006 */
[----:B------:R-:W-:Y:S01]  /*7c40*/  PRMT R31, R8, 0x5410, R9 ;  /* 0x00005410081f7816 */ /* 0x000fe20000000009 */
[----:B------:R-:W-:Y:S01]  /*7c50*/  @!P1 IMAD.MOV.U32 R21, RZ, RZ, R7 ;  /* 0x000000ffff159224 */ /* 0x000fe200078e0007 */
[----:B------:R-:W-:Y:S01]  /*7c60*/  MOV R4, R28 ;  /* 0x0000001c00047202 */ /* 0x000fe20000000f00 */
[----:B------:R-:W-:Y:S02]  /*7c70*/  IMAD.MOV.U32 R5, RZ, RZ, R29 ;  /* 0x000000ffff057224 */ /* 0x000fe400078e001d */
[----:B------:R-:W-:Y:S02]  /*7c80*/  IMAD.MOV.U32 R6, RZ, RZ, R20 ;  /* 0x000000ffff067224 */ /* 0x000fe400078e0014 */
[----:B------:R-:W-:Y:S01]  /*7c90*/  IMAD.MOV.U32 R7, RZ, RZ, R21 ;  /* 0x000000ffff077224 */ /* 0x000fe200078e0015 */
[----:B------:R-:W-:-:S02]  /*7ca0*/  PRMT R45, R5, 0x7610, R45 ;  /* 0x00007610052d7816 */ /* 0x000fc4000000002d */
[----:B------:R-:W-:Y:S02]  /*7cb0*/  PRMT R56, R4, 0x5410, R6 ;  /* 0x0000541004387816 */ /* 0x000fe40000000006 */
[----:B------:R-:W-:Y:S02]  /*7cc0*/  CS2R R4, SRZ ;  /* 0x0000000000047805 */ /* 0x000fe4000001ff00 */
[----:B01--4-:R-:W-:-:S07]  /*7cd0*/  PRMT R42, R42, 0x5410, R7 ;  /* 0x000054102a2a7816 */ /* 0x013fce0000000007 */
.L_x_2944:
[----:B------:R-:W4:Y:S01]  /*7ce0*/  LDL R7, [R1+0x54] ;  /* 0x0000540001077983 */ /* 0x000f220000100800 */
[----:B------:R-:W-:Y:S01]  /*7cf0*/  IADD3 R39, R39, 0x60, RZ ;  /* 0x0000006027277810 */ /* 0x000fe20007ffe0ff */
[----:B------:R-:W-:Y:S01]  /*7d00*/  BSSY B1, `(.L_x_2726) ;  /* 0x0000016000017945 */ /* 0x000fe20003800000 */
[----:B------:R-:W-:Y:S02]  /*7d10*/  CS2R R8, SRZ ;  /* 0x0000000000087805 */ /* 0x000fe4000001ff00 */
[----:B------:R-:W-:Y:S02]  /*7d20*/  CS2R R10, SRZ ;  /* 0x00000000000a7805 */ /* 0x000fe4000001ff00 */
[----:B------:R-:W-:Y:S02]  /*7d30*/  ISETP.GE.AND P1, PT, R39, R32, PT ;  /* 0x000000202700720c */ /* 0x000fe40003f26270 */
[----:B----4-:R-:W-:-:S04]  /*7d40*/  LEA.HI R6, R7, R7, RZ, 0x1 ;  /* 0x0000000707067211 */ /* 0x010fc800078f08ff */
[----:B------:R-:W-:-:S05]  /*7d50*/  LOP3.LUT R6, R6, 0xfffffffe, RZ, 0xc0, !PT ;  /* 0xfffffffe06067812 */ /* 0x000fca00078ec0ff */
[----:B------:R-:W-:Y:S01]  /*7d60*/  IMAD.IADD R13, R7, 0x1, -R6 ;  /* 0x00000001070d7824 */ /* 0x000fe200078e0a06 */
[----:B------:R-:W-:-:S04]  /*7d70*/  CS2R R6, SRZ ;  /* 0x0000000000067805 */ /* 0x000fc8000001ff00 */
[----:B------:R-:W-:Y:S01]  /*7d80*/  SHF.L.U32 R13, R13, 0x1f, RZ ;  /* 0x0000001f0d0d7819 */ /* 0x000fe200000006ff */
[----:B------:R-:W-:Y:S06]  /*7d90*/  @P1 BRA `(.L_x_2727) ;  /* 0x0000000000301947 */ /* 0x000fec0003800000 */
[----:B------:R-:W-:Y:S02]  /*7da0*/  CS2R R6, SRZ ;  /* 0x0000000000067805 */ /* 0x000fe4000001ff00 */
[----:B------:R-:W-:Y:S02]  /*7db0*/  CS2R R8, SRZ ;  /* 0x0000000000087805 */ /* 0x000fe4000001ff00 */
[----:B------:R-:W-:Y:S01]  /*7dc0*/  CS2R R10, SRZ ;  /* 0x00000000000a7805 */ /* 0x000fe2000001ff00 */
[----:B------:R-:W-:Y:S06]  /*7dd0*/  @P0 BRA `(.L_x_2727) ;  /* 0x0000000000200947 */ /* 0x000fec0003800000 */
[C---:B------:R-:W-:Y:S01]  /*7de0*/  IMAD.SHL.U32 R4, R16.reuse, 0x2, RZ ;  /* 0x0000000210047824 */ /* 0x040fe200078e00ff */
[----:B------:R-:W-:-:S04]  /*7df0*/  SHF.L.U64.HI R5, R16, 0x1, R17 ;  /* 0x0000000110057819 */ /* 0x000fc80000010211 */
[-C--:B---3--:R-:W-:Y:S02]  /*7e00*/  IADD3 R8, P1, R3, R4.reuse, RZ ;  /* 0x0000000403087210 */ /* 0x088fe40007f3e0ff */
[----:B------:R-:W-:-:S03]  /*7e10*/  IADD3 R4, P2, R14, R4, RZ ;  /* 0x000000040e047210 */ /* 0x000fc60007f5e0ff */
[----:B--2---:R-:W-:Y:S01]  /*7e20*/  IMAD.X R9, R0, 0x1, R5, P1 ;  /* 0x0000000100097824 */ /* 0x004fe200008e0605 */
[----:B------:R-:W-:-:S05]  /*7e30*/  IADD3.X R5, R24, R5, RZ, P2, !PT ;  /* 0x0000000518057210 */ /* 0x000fca00017fe4ff */
[----:B------:R-:W5:Y:S04]  /*7e40*/  LD.E.128 R8, desc[UR40][R8.64] ;  /* 0x0000002808087980 */ /* 0x000f68000c101d00 */
[----:B------:R-:W5:Y:S02]  /*7e50*/  LD.E.128 R4, desc[UR40][R4.64] ;  /* 0x0000002804047980 */ /* 0x000f64000c101d00 */
.L_x_2727:
[----:B------:R-:W-:Y:S05]  /*7e60*/  BSYNC B1 ;  /* 0x0000000000017941 */ /* 0x000fea0003800000 */
.L_x_2726:
[----:B------:R-:W0:Y:S01]  /*7e70*/  SYNCS.PHASECHK.TRANS64.TRYWAIT P1, [R2+URZ+0x16800], R13 ;  /* 0x0168000d020075a7 */ /* 0x000e22000802017f */
[----:B------:R-:W-:Y:S01]  /*7e80*/  IMAD R32, R33, -0xc0, R32 ;  /* 0xffffff4021207824 */ /* 0x000fe200078e0220 */
[----:B------:R-:W-:Y:S01]  /*7e90*/  BSSY B1, `(.L_x_2728) ;  /* 0x0000012000017945 */ /* 0x000fe20003800000 */
[C---:B------:R-:W-:Y:S02]  /*7ea0*/  VIADD R12, R23.reuse, 0x60 ;  /* 0x00000060170c7836 */ /* 0x040fe40000000000 */
[----:B---3-5:R-:W-:Y:S01]  /*7eb0*/  IMAD.MOV.U32 R3, RZ, RZ, R5 ;  /* 0x000000ffff037224 */ /* 0x028fe200078e0005 */
[----:B------:R-:W-:Y:S01]  /*7ec0*/  VIMNMX R32, R32, 0xc0, PT ;  /* 0x000000c020207848 */ /* 0x000fe20003fe0100 */
[----:B--2---:R-:W-:Y:S02]  /*7ed0*/  IMAD.MOV.U32 R0, RZ, RZ, R4 ;  /* 0x000000ffff007224 */ /* 0x004fe400078e0004 */
[----:B------:R-:W-:Y:S01]  /*7ee0*/  IMAD.MOV.U32 R14, RZ, RZ, R9 ;  /* 0x000000ffff0e7224 */ /* 0x000fe200078e0009 */
[----:B------:R-:W-:-:S02]  /*7ef0*/  ISETP.GE.OR P2, PT, R23, R32, P0 ;  /* 0x000000201700720c */ /* 0x000fc40000746670 */
[----:B------:R-:W-:Y:S01]  /*7f00*/  ISETP.GE.OR P0, PT, R12, R32, P0 ;  /* 0x000000200c00720c */ /* 0x000fe20000706670 */
[----:B------:R-:W-:Y:S01]  /*7f10*/  IMAD.MOV.U32 R12, RZ, RZ, R8 ;  /* 0x000000ffff0c7224 */ /* 0x000fe200078e0008 */
[----:B------:R-:W-:Y:S01]  /*7f20*/  PRMT R41, R3, 0x7610, R41 ;  /* 0x0000761003297816 */ /* 0x000fe20000000029 */
[----:B------:R-:W-:Y:S01]  /*7f30*/  IMAD.MOV.U32 R3, RZ, RZ, R7 ;  /* 0x000000ffff037224 */ /* 0x000fe200078e0007 */
[----:B------:R-:W-:Y:S02]  /*7f40*/  PRMT R40, R40, 0x5410, R0 ;  /* 0x0000541028287816 */ /* 0x000fe40000000000 */
[----:B------:R-:W-:Y:S02]  /*7f50*/  MOV R0, R6 ;  /* 0x0000000600007202 */ /* 0x000fe40000000f00 */
[----:B------:R-:W-:Y:S02]  /*7f60*/  PRMT R40, R12, 0x7610, R40 ;  /* 0x000076100c287816 */ /* 0x000fe40000000028 */
[----:B------:R-:W-:-:S02]  /*7f70*/  PRMT R39, R3, 0x5410, R0 ;  /* 0x0000541003277816 */ /* 0x000fc40000000000 */
[----:B------:R-:W-:Y:S02]  /*7f80*/  PRMT R41, R41, 0x5410, R14 ;  /* 0x0000541029297816 */ /* 0x000fe4000000000e */
[----:B------:R-:W-:Y:S01]  /*7f90*/  IADD3 R32, R16, R43, RZ ;  /* 0x0000002b10207210 */ /* 0x000fe20007ffe0ff */
[----:B0-----:R-:W-:Y:S06]  /*7fa0*/  @!P1 BRA `(.L_x_2729) ;  /* 0x0000013000c49947 */ /* 0x001fec0003800000 */
.L_x_2945:
[----:B------:R-:W-:Y:S05]  /*7fb0*/  BSYNC B1 ;  /* 0x0000000000017941 */ /* 0x000fea0003800000 */
.L_x_2728:
[----:B------:R-:W-:Y:S01]  /*7fc0*/  BSSY B1, `(.L_x_2730) ;  /* 0x0000069000017945 */ /* 0x000fe20003800000 */
[----:B------:R-:W-:Y:S01]  /*7fd0*/  IMAD.MOV.U32 R0, RZ, RZ, R10 ;  /* 0x000000ffff007224 */ /* 0x000fe200078e000a */
[----:B------:R-:W-:Y:S01]  /*7fe0*/  LOP3.LUT R32, R32, 0x38, RZ, 0xc0, !PT ;  /* 0x0000003820207812 */ /* 0x000fe200078ec0ff */
[----:B------:R-:W-:Y:S01]  /*7ff0*/  IMAD.MOV.U32 R3, RZ, RZ, R11 ;  /* 0x000000ffff037224 */ /* 0x000fe200078e000b */
[----:B------:R-:W-:Y:S06]  /*8000*/  @P2 BRA `(.L_x_2731) ;  /* 0x0000000400902947 */ /* 0x000fec0003800000 */
[----:B------:R-:W2:Y:S01]  /*8010*/  LDL R12, [R1+0x30] ;  /* 0x00003000010c7983 */ /* 0x000ea20000100800 */
[----:B------:R-:W1:Y:S02]  /*8020*/  S2R R14, SR_TID.X ;  /* 0x00000000000e7919 */ /* 0x000e640000002100 */
[----:B-1----:R-:W-:-:S05]  /*8030*/  VIADD R14, R14, 0xffffff80 ;  /* 0xffffff800e0e7836 */ /* 0x002fca0000000000 */
[----:B------:R-:W-:-:S04]  /*8040*/  SHF.R.S32.HI R25, RZ, 0x1f, R14 ;  /* 0x0000001fff197819 */ /* 0x000fc8000001140e */
[----:B------:R-:W-:-:S04]  /*8050*/  LEA.HI R25, R25, R14, RZ, 0x5 ;  /* 0x0000000e19197211 */ /* 0x000fc800078f28ff */
[----:B------:R-:W-:Y:S01]  /*8060*/  SHF.R.S32.HI R25, RZ, 0x5, R25 ;  /* 0x00000005ff197819 */ /* 0x000fe20000011419 */
[--C-:B------:R-:W-:Y:S01]  /*8070*/  HADD2.F32 R43, -RZ, R45.reuse.H1_H1 ;  /* 0x3000002dff2b7230 */ /* 0x100fe20000004100 */
[----:B------:R-:W-:Y:S01]  /*8080*/  SHF.R.U64 R55, R34, 0x10, R35 ;  /* 0x0000001022377819 */ /* 0x000fe20000001223 */
[----:B------:R-:W-:Y:S01]  /*8090*/  HADD2.F32 R45, -RZ, R45.H0_H0 ;  /* 0x2000002dff2d7230 */ /* 0x000fe20000004100 */
[----:B------:R-:W-:Y:S02]  /*80a0*/  SHF.R.U32.HI R44, RZ, 0x10, R29 ;  /* 0x00000010ff2c7819 */ /* 0x000fe4000001161d */
[----:B------:R-:W-:Y:S02]  /*80b0*/  SHF.R.U64 R51, R20, 0x10, R21 ;  /* 0x0000001014337819 */ /* 0x000fe40000001215 */
[----:B------:R-:W-:Y:S01]  /*80c0*/  SHF.R.U32.HI R46, RZ, 0x10, R35 ;  /* 0x00000010ff2e7819 */ /* 0x000fe20000011623 */
[----:B------:R-:W-:Y:S01]  /*80d0*/  HADD2.F32 R44, -RZ, R44.H0_H0 ;  /* 0x2000002cff2c7230 */ /* 0x000fe20000004100 */
[----:B------:R-:W-:-:S02]  /*80e0*/  SHF.R.U64 R54, R36, 0x10, R37 ;  /* 0x0000001024367819 */ /* 0x000fc40000001225 */
[----:B------:R-:W-:Y:S02]  /*80f0*/  SHF.R.U32.HI R50, RZ, 0x10, R21 ;  /* 0x00000010ff327819 */ /* 0x000fe40000011615 */
[----:B------:R-:W-:Y:S02]  /*8100*/  SHF.R.U64 R53, R28, 0x10, R29 ;  /* 0x000000101c357819 */ /* 0x000fe4000000121d */
[----:B------:R-:W-:Y:S02]  /*8110*/  SHF.R.U32.HI R52, RZ, 0x10, R37 ;  /* 0x00000010ff347819 */ /* 0x000fe40000011625 */
[----:B--2---:R-:W-:-:S04]  /*8120*/  SHF.L.U32 R12, R12, 0x6, RZ ;  /* 0x000000060c0c7819 */ /* 0x004fc800000006ff */
[----:B0-----:R-:W-:-:S04]  /*8130*/  LOP3.LUT R13, R12, 0x1c0, RZ, 0xc0, !PT ;  /* 0x000001c00c0d7812 */ /* 0x001fc800078ec0ff */
[----:B------:R-:W-:Y:S02]  /*8140*/  LOP3.LUT R12, R13, 0x38, R16, 0xf8, !PT ;  /* 0x000000380d0c7812 */ /* 0x000fe400078ef810 */
[----:B------:R-:W-:-:S04]  /*8150*/  SHF.R.U32.HI R15, RZ, 0x3, R13 ;  /* 0x00000003ff0f7819 */ /* 0x000fc8000001160d */
[----:B------:R-:W-:Y:S02]  /*8160*/  LOP3.LUT R12, R12, R15, RZ, 0x3c, !PT ;  /* 0x0000000f0c0c7212 */ /* 0x000fe400078e3cff */
[----:B------:R-:W-:-:S03]  /*8170*/  LOP3.LUT R24, R15, R32, R13, 0x1e, !PT ;  /* 0x000000200f187212 */ /* 0x000fc600078e1e0d */
[C---:B------:R-:W-:Y:S02]  /*8180*/  IMAD R33, R25.reuse, 0x200, R12 ;  /* 0x0000020019217824 */ /* 0x040fe400078e020c */
[----:B------:R-:W-:-:S05]  /*8190*/  IMAD R25, R25, 0x200, R24 ;  /* 0x0000020019197824 */ /* 0x000fca00078e0218 */
[----:B------:R-:W-:Y:S01]  /*81a0*/  LEA R38, R25, R2, 0x1 ;  /* 0x0000000219267211 */ /* 0x000fe200078e08ff */
[----:B------:R-:W-:-:S04]  /*81b0*/  IMAD R33, R33, 0x2, R2 ;  /* 0x0000000221217824 */ /* 0x000fc800078e0202 */
        /* <DEDUP_REMOVED lines=73> */
.L_x_2731:
[----:B------:R-:W-:Y:S05]  /*8650*/  BSYNC B1 ;  /* 0x0000000000017941 */ /* 0x000fea0003800000 */
.L_x_2730:
[----:B------:R-:W-:Y:S01]  /*8660*/  PRMT R34, R0, 0x5410, R3 ;  /* 0x0000541000227816 */ /* 0x000fe20000000003 */
[----:B------:R-:W-:Y:S06]  /*8670*/  @P0 BRA `(.L_x_2722) ;  /* 0x0000000400800947 */ /* 0x000fec0003800000 */
[----:B------:R-:W2:Y:S01]  /*8680*/  LDL R20, [R1+0x34] ;  /* 0x0000340001147983 */ /* 0x000ea20000100800 */
[C---:B-1----:R-:W-:Y:S02]  /*8690*/  VIADD R12, R23.reuse, 0x60 ;  /* 0x00000060170c7836 */ /* 0x042fe40000000000 */
[----:B0-----:R-:W-:Y:S01]  /*86a0*/  VIADD R13, R23, 0x60 ;  /* 0x00000060170d7836 */ /* 0x001fe20000000000 */
[----:B------:R-:W3:Y:S01]  /*86b0*/  LDL R43, [R1+0x60] ;  /* 0x00006000012b7983 */ /* 0x000ee20000100800 */
[----:B------:R-:W-:-:S03]  /*86c0*/  IMAD.SHL.U32 R12, R12, 0x40, RZ ;  /* 0x000000400c0c7824 */ /* 0x000fc600078e00ff */
[----:B------:R-:W-:Y:S02]  /*86d0*/  SHF.L.U32 R13, R13, 0x6, RZ ;  /* 0x000000060d0d7819 */ /* 0x000fe400000006ff */
[----:B------:R-:W-:Y:S02]  /*86e0*/  LOP3.LUT R12, R12, 0x1c0, RZ, 0xc0, !PT ;  /* 0x000001c00c0c7812 */ /* 0x000fe400078ec0ff */
[----:B------:R-:W-:Y:S02]  /*86f0*/  LOP3.LUT R13, R13, 0x1c0, RZ, 0xc0, !PT ;  /* 0x000001c00d0d7812 */ /* 0x000fe400078ec0ff */
[----:B------:R-:W-:-:S04]  /*8700*/  SHF.R.U32.HI R12, RZ, 0x3, R12 ;  /* 0x00000003ff0c7819 */ /* 0x000fc8000001160c */
[----:B------:R-:W-:Y:S02]  /*8710*/  LOP3.LUT R32, R12, R32, R13, 0x1e, !PT ;  /* 0x000000200c207212 */ /* 0x000fe400078e1e0d */
[--C-:B------:R-:W-:Y:S02]  /*8720*/  SHF.R.U64 R38, R10, 0x10, R11.reuse ;  /* 0x000000100a267819 */ /* 0x100fe4000000120b */
[----:B------:R-:W-:Y:S01]  /*8730*/  SHF.R.U32.HI R36, RZ, 0x10, R11 ;  /* 0x00000010ff247819 */ /* 0x000fe2000001160b */
[--C-:B------:R-:W-:Y:S01]  /*8740*/  HADD2.F32 R11, -RZ, R41.reuse.H1_H1 ;  /* 0x30000029ff0b7230 */ /* 0x100fe20000004100 */
[----:B------:R-:W-:Y:S01]  /*8750*/  SHF.R.U64 R42, R8, 0x10, R9 ;  /* 0x00000010082a7819 */ /* 0x000fe20000001209 */
[----:B------:R-:W-:Y:S01]  /*8760*/  HADD2.F32 R41, -RZ, R41.H0_H0 ;  /* 0x20000029ff297230 */ /* 0x000fe20000004100 */
[----:B------:R-:W-:Y:S02]  /*8770*/  SHF.R.U64 R37, R4, 0x10, R5 ;  /* 0x0000001004257819 */ /* 0x000fe40000001205 */
[----:B------:R-:W-:-:S02]  /*8780*/  SHF.R.U32.HI R28, RZ, 0x10, R9 ;  /* 0x00000010ff1c7819 */ /* 0x000fc40000011609 */
[--C-:B------:R-:W-:Y:S02]  /*8790*/  SHF.R.U64 R35, R6, 0x10, R7.reuse ;  /* 0x0000001006237819 */ /* 0x100fe40000001207 */
[----:B------:R-:W-:Y:S01]  /*87a0*/  SHF.R.U32.HI R33, RZ, 0x10, R7 ;  /* 0x00000010ff217819 */ /* 0x000fe20000011607 */
[----:B--2---:R-:W-:-:S04]  /*87b0*/  IMAD.IADD R3, R20, 0x1, R32 ;  /* 0x0000000114037824 */ /* 0x004fc800078e0220 */
[----:B------:R-:W-:Y:S01]  /*87c0*/  IMAD R3, R3, 0x2, R2 ;  /* 0x0000000203037824 */ /* 0x000fe200078e0202 */
[----:B---3--:R-:W0:Y:S04]  /*87d0*/  LDS.128 R12, [R43+0x8400] ;  /* 0x008400002b0c7984 */ /* 0x008e280000000c00 */
[----:B------:R-:W1:Y:S01]  /*87e0*/  LDS.128 R24, [R3+0x8400] ;  /* 0x0084000003187984 */ /* 0x000e620000000c00 */
[----:B------:R-:W-:-:S05]  /*87f0*/  SHF.R.U32.HI R20, RZ, 0x10, R5 ;  /* 0x00000010ff147819 */ /* 0x000fca0000011605 */
[----:B------:R-:W-:Y:S02]  /*8800*/  HADD2.F32 R20, -RZ, R20.H0_H0 ;  /* 0x20000014ff147230 */ /* 0x000fe40000004100 */
[----:B0-----:R-:W-:Y:S02]  /*8810*/  HADD2.F32 R4, -RZ, R13.H0_H0 ;  /* 0x2000000dff047230 */ /* 0x001fe40000004100 */
[--C-:B-1----:R-:W-:Y:S02]  /*8820*/  HADD2.F32 R8, -RZ, R25.reuse.H0_H0 ;  /* 0x20000019ff087230 */ /* 0x102fe40000004100 */
[----:B------:R-:W-:-:S03]  /*8830*/  HADD2.F32 R25, -RZ, R25.H1_H1 ;  /* 0x30000019ff197230 */ /* 0x000fc60000004100 */
[C---:B------:R-:W-:Y:S01]  /*8840*/  FMUL.FTZ R21, R8.reuse, R41 ;  /* 0x0000002908157220 */ /* 0x040fe20000410000 */
[-C--:B------:R-:W-:Y:S01]  /*8850*/  FMUL.FTZ R31, R8, R11.reuse ;  /* 0x0000000b081f7220 */ /* 0x080fe20000410000 */
[----:B------:R-:W-:Y:S02]  /*8860*/  HADD2.F32 R13, -RZ, R13.H1_H1 ;  /* 0x3000000dff0d7230 */ /* 0x000fe40000004100 */
[----:B------:R-:W-:Y:S01]  /*8870*/  FFMA.FTZ R29, R4, R11, -R21 ;  /* 0x0000000b041d7223 */ /* 0x000fe20000010815 */
[----:B------:R-:W-:Y:S02]  /*8880*/  HADD2.F32 R8, -RZ, R28.H0_H0 ;  /* 0x2000001cff087230 */ /* 0x000fe40000004100 */
[----:B------:R-:W-:Y:S01]  /*8890*/  FMUL.FTZ R28, R25, R20 ;  /* 0x00000014191c7220 */ /* 0x000fe20000410000 */
[----:B------:R-:W-:Y:S02]  /*88a0*/  HADD2.F32 R11, -RZ, R40.H1_H1 ;  /* 0x30000028ff0b7230 */ /* 0x000fe40000004100 */
[----:B------:R-:W-:-:S02]  /*88b0*/  HADD2.F32 R7, -RZ, R24.H0_H0 ;  /* 0x20000018ff077230 */ /* 0x000fc40000004100 */
[----:B------:R-:W-:Y:S02]  /*88c0*/  HADD2.F32 R40, -RZ, R40.H0_H0 ;  /* 0x20000028ff287230 */ /* 0x000fe40000004100 */
[----:B------:R-:W-:Y:S01]  /*88d0*/  FFMA.FTZ R31, R4, R41, R31 ;  /* 0x00000029041f7223 */ /* 0x000fe2000001001f */
[----:B------:R-:W-:Y:S02]  /*88e0*/  HADD2.F32 R0, -RZ, R12.H0_H0 ;  /* 0x2000000cff007230 */ /* 0x000fe40000004100 */
[-C--:B------:R-:W-:Y:S01]  /*88f0*/  FMUL.FTZ R4, R25, R8.reuse ;  /* 0x0000000819047220 */ /* 0x080fe20000410000 */
[----:B------:R-:W-:Y:S01]  /*8900*/  FFMA.FTZ R32, R13, R8, -R28 ;  /* 0x000000080d207223 */ /* 0x000fe2000001081c */
[----:B------:R-:W-:Y:S02]  /*8910*/  HADD2.F32 R9, -RZ, R26.H0_H0 ;  /* 0x2000001aff097230 */ /* 0x000fe40000004100 */
[----:B------:R-:W-:Y:S01]  /*8920*/  FMUL.FTZ R21, R7, R11 ;  /* 0x0000000b07157220 */ /* 0x000fe20000410000 */
[----:B------:R-:W-:-:S02]  /*8930*/  HADD2.F32 R8, -RZ, R39.H1_H1 ;  /* 0x30000027ff087230 */ /* 0x000fc40000004100 */
[----:B------:R-:W-:Y:S01]  /*8940*/  FMUL.FTZ R28, R7, R40 ;  /* 0x00000028071c7220 */ /* 0x000fe20000410000 */
[----:B------:R-:W-:Y:S01]  /*8950*/  FFMA.FTZ R20, R13, R20, R4 ;  /* 0x000000140d147223 */ /* 0x000fe20000010004 */
[----:B------:R-:W-:Y:S02]  /*8960*/  HADD2.F32 R5, -RZ, R14.H0_H0 ;  /* 0x2000000eff057230 */ /* 0x000fe40000004100 */
[C---:B------:R-:W-:Y:S01]  /*8970*/  FFMA.FTZ R21, R0.reuse, R40, -R21 ;  /* 0x0000002800157223 */ /* 0x040fe20000010815 */
[--C-:B------:R-:W-:Y:S02]  /*8980*/  HADD2.F32 R4, -RZ, R34.reuse.H0_H0 ;  /* 0x20000022ff047230 */ /* 0x100fe40000004100 */
[----:B------:R-:W-:Y:S01]  /*8990*/  FFMA.FTZ R28, R0, R11, R28 ;  /* 0x0000000b001c7223 */ /* 0x000fe2000001001c */
[----:B------:R-:W-:Y:S01]  /*89a0*/  FMUL.FTZ R0, R9, R8 ;  /* 0x0000000809007220 */ /* 0x000fe20000410000 */
[----:B------:R-:W-:Y:S02]  /*89b0*/  HADD2.F32 R10, -RZ, R27.H0_H0 ;  /* 0x2000001bff0a7230 */ /* 0x000fe40000004100 */
[----:B------:R-:W-:-:S02]  /*89c0*/  HADD2.F32 R7, -RZ, R34.H1_H1 ;  /* 0x30000022ff077230 */ /* 0x000fc40000004100 */
[----:B------:R-:W-:Y:S02]  /*89d0*/  HADD2.F32 R39, -RZ, R39.H0_H0 ;  /* 0x20000027ff277230 */ /* 0x000fe40000004100 */
[-C--:B------:R-:W-:Y:S01]  /*89e0*/  FFMA.FTZ R25, R5, R4.reuse, -R0 ;  /* 0x0000000405197223 */ /* 0x080fe20000010800 */
[----:B------:R-:W-:Y:S02]  /*89f0*/  HADD2.F32 R6, -RZ, R15.H0_H0 ;  /* 0x2000000fff067230 */ /* 0x000fe40000004100 */
[----:B------:R-:W-:Y:S01]  /*8a00*/  FMUL.FTZ R34, R9, R4 ;  /* 0x0000000409227220 */ /* 0x000fe20000410000 */
[----:B------:R-:W-:Y:S02]  /*8a10*/  HADD2.F32 R0, -RZ, R36.H0_H0 ;  /* 0x20000024ff007230 */ /* 0x000fe40000004100 */
[C---:B------:R-:W-:Y:S01]  /*8a20*/  FMUL.FTZ R9, R10.reuse, R39 ;  /* 0x000000270a097220 */ /* 0x040fe20000410000 */
[----:B------:R-:W-:Y:S02]  /*8a30*/  HADD2.F32 R27, -RZ, R27.H1_H1 ;  /* 0x3000001bff1b7230 */ /* 0x000fe40000004100 */
[----:B------:R-:W-:Y:S01]  /*8a40*/  FMUL.FTZ R36, R10, R7 ;  /* 0x000000070a247220 */ /* 0x000fe20000410000 */
[----:B------:R-:W-:-:S02]  /*8a50*/  HADD2.F32 R4, -RZ, R33.H0_H0 ;  /* 0x20000021ff047230 */ /* 0x000fc40000004100 */
[----:B------:R-:W-:Y:S01]  /*8a60*/  FFMA.FTZ R10, R5, R8, R34 ;  /* 0x00000008050a7223 */ /* 0x000fe20000010022 */
[----:B------:R-:W-:Y:S02]  /*8a70*/  HADD2.F32 R15, -RZ, R15.H1_H1 ;  /* 0x3000000fff0f7230 */ /* 0x000fe40000004100 */
[C---:B------:R-:W-:Y:S01]  /*8a80*/  FFMA.FTZ R8, R6.reuse, R7, -R9 ;  /* 0x0000000706087223 */ /* 0x040fe20000010809 */
[----:B------:R-:W-:Y:S01]  /*8a90*/  FFMA.FTZ R36, R6, R39, R36 ;  /* 0x0000002706247223 */ /* 0x000fe20000010024 */
[----:B------:R-:W-:Y:S02]  /*8aa0*/  HADD2.F32 R24, -RZ, R24.H1_H1 ;  /* 0x30000018ff187230 */ /* 0x000fe40000004100 */
[C---:B------:R-:W-:Y:S01]  /*8ab0*/  FMUL.FTZ R34, R27.reuse, R4 ;  /* 0x000000041b227220 */ /* 0x040fe20000410000 */
[----:B------:R-:W-:Y:S02]  /*8ac0*/  HADD2.F32 R26, -RZ, R26.H1_H1 ;  /* 0x3000001aff1a7230 */ /* 0x000fe40000004100 */
[----:B------:R-:W-:Y:S01]  /*8ad0*/  FMUL.FTZ R6, R27, R0 ;  /* 0x000000001b067220 */ /* 0x000fe20000410000 */
[----:B------:R-:W-:-:S02]  /*8ae0*/  HADD2.F32 R9, -RZ, R37.H0_H0 ;  /* 0x20000025ff097230 */ /* 0x000fc40000004100 */
[----:B------:R-:W-:Y:S02]  /*8af0*/  HADD2.F32 R11, -RZ, R35.H0_H0 ;  /* 0x20000023ff0b7230 */ /* 0x000fe40000004100 */
[----:B------:R-:W-:Y:S02]  /*8b00*/  HADD2.F32 R5, -RZ, R42.H0_H0 ;  /* 0x2000002aff057230 */ /* 0x000fe40000004100 */
[----:B------:R-:W-:Y:S02]  /*8b10*/  HADD2.F32 R7, -RZ, R38.H0_H0 ;  /* 0x20000026ff077230 */ /* 0x000fe40000004100 */
[C---:B------:R-:W-:Y:S01]  /*8b20*/  FFMA.FTZ R27, R15.reuse, R0, -R34 ;  /* 0x000000000f1b7223 */ /* 0x040fe20000010822 */
[----:B------:R-:W-:Y:S02]  /*8b30*/  HADD2.F32 R12, -RZ, R12.H1_H1 ;  /* 0x3000000cff0c7230 */ /* 0x000fe40000004100 */
[----:B------:R-:W-:Y:S01]  /*8b40*/  FFMA.FTZ R33, R15, R4, R6 ;  /* 0x000000040f217223 */ /* 0x000fe20000010006 */
[----:B------:R-:W-:-:S02]  /*8b50*/  HADD2.F32 R14, -RZ, R14.H1_H1 ;  /* 0x3000000eff0e7230 */ /* 0x000fc40000004100 */
        /* <DEDUP_REMOVED lines=8> */
[----:B------:R-:W-:Y:S02]  /*8be0*/  F2FP.F16.F32.PACK_AB R7, R27, R8 ;  /* 0x000000081b07723e */ /* 0x000fe400000000ff */
[----:B------:R-:W-:-:S02]  /*8bf0*/  F2FP.F16.F32.PACK_AB R5, R32, R29 ;  /* 0x0000001d2005723e */ /* 0x000fc400000000ff */
[----:B------:R-:W-:Y:S02]  /*8c00*/  F2FP.F16.F32.PACK_AB R4, R4, R21 ;  /* 0x000000150404723e */ /* 0x000fe400000000ff */
[----:B------:R-:W-:Y:S02]  /*8c10*/  F2FP.F16.F32.PACK_AB R6, R6, R25 ;  /* 0x000000190606723e */ /* 0x000fe400000000ff */
[----:B------:R-:W-:Y:S02]  /*8c20*/  F2FP.F16.F32.PACK_AB R11, R33, R36 ;  /* 0x00000024210b723e */ /* 0x000fe400000000ff */
[----:B------:R-:W-:Y:S02]  /*8c30*/  F2FP.F16.F32.PACK_AB R9, R20, R31 ;  /* 0x0000001f1409723e */ /* 0x000fe400000000ff */
[----:B------:R-:W-:Y:S02]  /*8c40*/  F2FP.F16.F32.PACK_AB R8, R13, R28 ;  /* 0x0000001c0d08723e */ /* 0x000fe400000000ff */
[----:B------:R-:W-:Y:S01]  /*8c50*/  F2FP.F16.F32.PACK_AB R10, R15, R10 ;  /* 0x0000000a0f0a723e */ /* 0x000fe200000000ff */
[----:B------:R3:W-:Y:S04]  /*8c60*/  STS.128 [R43+0x8400], R4 ;  /* 0x008400042b007388 */ /* 0x0007e80000000c00 */
[----:B------:R3:W-:Y:S02]  /*8c70*/  STS.128 [R3+0x8400], R8 ;  /* 0x0084000803007388 */ /* 0x0007e40000000c00 */
.L_x_2722:
[----:B------:R-:W-:Y:S05]  /*8c80*/  BSYNC B0 ;  /* 0x0000000000007941 */ /* 0x000fea0003800000 */
.L_x_2708:
        /* <DEDUP_REMOVED lines=8> */
.L_x_2705:
[----:B------:R-:W-:-:S13]  /*8d10*/  ISETP.NE.AND P0, PT, R156, 0x3, PT ;  /* 0x000000039c00780c */ /* 0x000fda0003f05270 */
[----:B------:R-:W-:Y:S05]  /*8d20*/  @!P0 BRA `(.L_x_2732) ;  /* 0x0000000000048947 */ /* 0x000fea0003800000 */
[----:B------:R-:W-:Y:S01]  /*8d30*/  BPT.TRAP 0x1 ;  /* 0x000000040000795c */ /* 0x000fe20000300000 */
.L_x_2732:
[----:B--2---:R-:W-:Y:S01]  /*8d40*/  IMAD R0, R22, 0x8, R2 ;  /* 0x0000000816007824 */ /* 0x004fe200078e0202 */
[----:B-1-3--:R-:W-:-:S04]  /*8d50*/  SHF.L.U32 R7, R154, 0x1f, RZ ;  /* 0x0000001f9a077819 */ /* 0x00afc800000006ff */
[----:B------:R1:W2:Y:S01]  /*8d60*/  SYNCS.PHASECHK.TRANS64.TRYWAIT P1, [R0+URZ+0x16830], R7 ;  /* 0x01683007000075a7 */ /* 0x0002a2000802017f */
[----:B------:R-:W-:Y:S05]  /*8d70*/  @!P0 BRA `(.L_x_2733) ;  /* 0x0000000000048947 */ /* 0x000fea0003800000 */
[----:B------:R-:W-:Y:S01]  /*8d80*/  BPT.TRAP 0x1 ;  /* 0x000000040000795c */ /* 0x000fe20000300000 */
.L_x_2733:
[----:B------:R-:W-:Y:S01]  /*8d90*/  IADD3 R3, R2, 0xe400, RZ ;  /* 0x0000e40002037810 */ /* 0x000fe20007ffe0ff */
[----:B------:R-:W-:Y:S01]  /*8da0*/  IMAD.MOV.U32 R5, RZ, RZ, 0x40000040 ;  /* 0x40000040ff057424 */ /* 0x000fe200078e00ff */
[----:B------:R-:W-:Y:S02]  /*8db0*/  LOP3.LUT R4, R30, 0x10000, RZ, 0xfc, !PT ;  /* 0x000100001e047812 */ /* 0x000fe400078efcff */
[----:B------:R-:W-:-:S04]  /*8dc0*/  SHF.R.U32.HI R3, RZ, 0x4, R3 ;  /* 0x00000004ff037819 */ /* 0x000fc80000011603 */
[----:B------:R-:W-:-:S04]  /*8dd0*/  LOP3.LUT R3, R3, 0x3fff, RZ, 0xc0, !PT ;  /* 0x00003fff03037812 */ /* 0x000fc800078ec0ff */
[----:B------:R-:W-:-:S05]  /*8de0*/  LOP3.LUT R3, R3, 0x10000, RZ, 0xfc, !PT ;  /* 0x0001000003037812 */ /* 0x000fca00078efcff */
[----:B------:R3:W-:Y:S01]  /*8df0*/  STL [R1+0x18], R3 ;  /* 0x0000180301007387 */ /* 0x0007e20000100800 */
[----:B--2---:R-:W-:Y:S05]  /*8e00*/  @P1 BRA `(.L_x_2734) ;  /* 0x0000000000081947 */ /* 0x004fea0003800000 */
[----:B------:R-:W2:Y:S02]  /*8e10*/  SYNCS.PHASECHK.TRANS64.TRYWAIT P1, [R0+URZ+0x16830], R7 ;  /* 0x01683007000075a7 */ /* 0x000ea4000802017f */
[----:B--2---:R-:W-:Y:S05]  /*8e20*/  @!P1 BRA `(.L_x_2735) ;  /* 0x0000012400389947 */ /* 0x004fea0003800000 */
.L_x_2734:
[----:B---3--:R-:W3:Y:S01]  /*8e30*/  LDL R3, [R1+0x18] ;  /* 0x0000180001037983 */ /* 0x008ee20000100800 */
[----:B-12---:R-:W-:Y:S01]  /*8e40*/  IMAD.MOV.U32 R7, RZ, RZ, 0x40000040 ;  /* 0x40000040ff077424 */ /* 0x006fe200078e00ff */
[----:B------:R-:W-:Y:S05]  /*8e50*/  WARPSYNC.ALL ;  /* 0x0000000000007948 */ /* 0x000fea0003800000 */
[C---:B------:R-:W-:Y:S01]  /*8e60*/  R2UR UR4, R4.reuse ;  /* 0x00000000040472ca */ /* 0x040fe200000e0000 */
[----:B0---45:R-:W-:Y:S01]  /*8e70*/  WARPGROUP.ARRIVE ;  /* 0x00000000000079c5 */ /* 0x031fe20000000000 */
[----:B------:R-:W-:Y:S01]  /*8e80*/  R2UR UR5, R5 ;  /* 0x00000000050572ca */ /* 0x000fe200000e0000 */
[----:B------:R-:W-:Y:S01]  /*8e90*/  IMAD.MOV.U32 R11, RZ, RZ, 0x40000040 ;  /* 0x40000040ff0b7424 */ /* 0x000fe200078e00ff */
[----:B------:R-:W-:Y:S01]  /*8ea0*/  R2UR UR7, R7 ;  /* 0x00000000070772ca */ /* 0x000fe200000e0000 */
[----:B------:R-:W-:Y:S01]  /*8eb0*/  IMAD.MOV.U32 R9, RZ, RZ, 0x40000040 ;  /* 0x40000040ff097424 */ /* 0x000fe200078e00ff */
[C---:B------:R-:W-:Y:S01]  /*8ec0*/  IADD3 R10, R4.reuse, 0x2, RZ ;  /* 0x00000002040a7810 */ /* 0x040fe20007ffe0ff */
[----:B------:R-:W-:Y:S01]  /*8ed0*/  IMAD.MOV.U32 R21, RZ, RZ, 0x40000040 ;  /* 0x40000040ff157424 */ /* 0x000fe200078e00ff */
[C---:B------:R-:W-:Y:S01]  /*8ee0*/  IADD3 R20, R4.reuse, 0x4, RZ ;  /* 0x0000000404147810 */ /* 0x040fe20007ffe0ff */
[----:B------:R-:W-:Y:S01]  /*8ef0*/  IMAD.MOV.U32 R15, RZ, RZ, 0x40000040 ;  /* 0x40000040ff0f7424 */ /* 0x000fe200078e00ff */
[----:B------:R-:W-:Y:S01]  /*8f00*/  IADD3 R14, R4, 0x6, RZ ;  /* 0x00000006040e7810 */ /* 0x000fe20007ffe0ff */
[----:B------:R-:W-:Y:S01]  /*8f10*/  IMAD.MOV.U32 R7, RZ, RZ, 0x40000040 ;  /* 0x40000040ff077424 */ /* 0x000fe200078e00ff */
[----:B------:R0:W-:Y:S01]  /*8f20*/  STL.64 [R1+0x8], R10 ;  /* 0x0000080a01007387 */ /* 0x0001e20000100a00 */
[----:B---3--:R-:W-:-:S04]  /*8f30*/  IMAD R6, R22, 0x400, R3 ;  /* 0x0000040016067824 */ /* 0x008fc800078e0203 */
        /* <DEDUP_REMOVED lines=30> */
.L_x_2736:
[----:B------:R-:W2:Y:S01]  /*9120*/  LDL.LU R92, [R1+0x4] ;  /* 0x00000400015c7983 */ /* 0x000ea20000300800 */
[----:B------:R-:W-:Y:S01]  /*9130*/  ULDC UR4, c[0x0][0x9d8] ;  /* 0x0002760000047ab9 */ /* 0x000fe20000000800 */
[----:B------:R-:W0:Y:S01]  /*9140*/  LDC R93, c[0x0][0x448] ;  /* 0x00011200ff5d7b82 */ /* 0x000e220000000800 */
[----:B------:R-:W-:Y:S01]  /*9150*/  ULDC UR5, c[0x0][0x988] ;  /* 0x0002620000057ab9 */ /* 0x000fe20000000800 */
[----:B------:R-:W3:Y:S04]  /*9160*/  LDL R90, [R1+0x3c] ;  /* 0x00003c00015a7983 */ /* 0x000ee80000100800 */
[----:B------:R-:W3:Y:S01]  /*9170*/  LDL R100, [R1+0x24] ;  /* 0x0000240001647983 */ /* 0x000ee20000100800 */
[----:B------:R-:W-:Y:S01]  /*9180*/  FMUL.FTZ R11, R36, UR4 ;  /* 0x00000004240b7c20 */ /* 0x000fe20008410000 */
[----:B------:R-:W-:Y:S01]  /*9190*/  FMUL.FTZ R36, R39, UR4 ;  /* 0x0000000427247c20 */ /* 0x000fe20008410000 */
[----:B------:R-:W-:Y:S01]  /*91a0*/  FMUL.FTZ R6, R25, UR4 ;  /* 0x0000000419067c20 */ /* 0x000fe20008410000 */
[----:B------:R-:W4:Y:S01]  /*91b0*/  LDL R96, [R1+0x1c] ;  /* 0x00001c0001607983 */ /* 0x000f220000100800 */
[----:B------:R-:W-:Y:S01]  /*91c0*/  FMUL.FTZ R91, R34, UR4 ;  /* 0x00000004225b7c20 */ /* 0x000fe20008410000 */
[----:B------:R-:W-:Y:S01]  /*91d0*/  FMUL.FTZ R12, R37, UR4 ;  /* 0x00000004250c7c20 */ /* 0x000fe20008410000 */
[----:B------:R-:W-:Y:S01]  /*91e0*/  FMUL.FTZ R111, R26, UR4 ;  /* 0x000000041a6f7c20 */ /* 0x000fe20008410000 */
[----:B------:R-:W5:Y:S01]  /*91f0*/  LDL R39, [R1+0x38] ;  /* 0x0000380001277983 */ /* 0x000f620000100800 */
[----:B------:R-:W-:Y:S01]  /*9200*/  FMUL.FTZ R107, R27, UR4 ;  /* 0x000000041b6b7c20 */ /* 0x000fe20008410000 */
[----:B------:R-:W-:Y:S01]  /*9210*/  FMUL.FTZ R89, R35, UR4 ;  /* 0x0000000423597c20 */ /* 0x000fe20008410000 */
[----:B------:R-:W-:Y:S01]  /*9220*/  FMUL.FTZ R105, R30, UR4 ;  /* 0x000000041e697c20 */ /* 0x000fe20008410000 */
[----:B------:R-:W5:Y:S01]  /*9230*/  LDL R98, [R1+0x10] ;  /* 0x0000100001627983 */ /* 0x000f620000100800 */
[----:B------:R-:W1:Y:S01]  /*9240*/  MUFU.TANH R111, R111 ;  /* 0x0000006f006f7308 */ /* 0x000e620000002400 */
[----:B------:R-:W-:Y:S01]  /*9250*/  FMUL.FTZ R3, R24, UR4 ;  /* 0x0000000418037c20 */ /* 0x000fe20008410000 */
[----:B------:R-:W-:Y:S01]  /*9260*/  FMUL.FTZ R24, R31, UR4 ;  /* 0x000000041f187c20 */ /* 0x000fe20008410000 */
[----:B------:R-:W-:Y:S01]  /*9270*/  FMUL.FTZ R38, R38, UR4 ;  /* 0x0000000426267c20 */ /* 0x000fe20008410000 */
[----:B------:R-:W-:Y:S01]  /*9280*/  FMUL.FTZ R13, R40, UR4 ;  /* 0x00000004280d7c20 */ /* 0x000fe20008410000 */
[----:B0-----:R-:W-:Y:S01]  /*9290*/  ISETP.NE.AND P4, PT, R93, 0x1, PT ;  /* 0x000000015d00780c */ /* 0x001fe20003f85270 */
        /* <DEDUP_REMOVED lines=12> */
[----:B------:R-:W1:Y:S01]  /*9360*/  @P4 LDC R25, c[0x0][0x44c] ;  /* 0x00011300ff194b82 */ /* 0x000e620000000800 */
[----:B------:R-:W-:Y:S01]  /*9370*/  FMUL.FTZ R62, R62, UR4 ;  /* 0x000000043e3e7c20 */ /* 0x000fe20008410000 */
[----:B------:R-:W-:-:S04]  /*9380*/  FMUL.FTZ R9, R32, UR4 ;  /* 0x0000000420097c20 */ /* 0x000fc80008410000 */
[----:B------:R-:W0:Y:S02]  /*9390*/  MUFU.TANH R24, R24 ;  /* 0x0000001800187308 */ /* 0x000e240000002400 */
[----:B------:R-:W0:Y:S06]  /*93a0*/  @P4 LDC R34, c[0x0][0x450] ;  /* 0x00011400ff224b82 */ /* 0x000e2c0000000800 */
[----:B------:R-:W5:Y:S08]  /*93b0*/  MUFU.TANH R91, R91 ;  /* 0x0000005b005b7308 */ /* 0x000f700000002400 */
[----:B------:R-:W5:Y:S08]  /*93c0*/  MUFU.TANH R89, R89 ;  /* 0x0000005900597308 */ /* 0x000f700000002400 */
[----:B------:R-:W5:Y:S08]  /*93d0*/  MUFU.TANH R38, R38 ;  /* 0x0000002600267308 */ /* 0x000f700000002400 */
[----:B------:R-:W5:Y:S08]  /*93e0*/  MUFU.TANH R36, R36 ;  /* 0x0000002400247308 */ /* 0x000f700000002400 */
[----:B------:R-:W5:Y:S01]  /*93f0*/  MUFU.TANH R40, R40 ;  /* 0x0000002800287308 */ /* 0x000f620000002400 */
[----:B------:R-:W-:-:S07]  /*9400*/  FMUL.FTZ R48, R50, UR4 ;  /* 0x0000000432307c20 */ /* 0x000fce0008410000 */
[----:B------:R-:W5:Y:S01]  /*9410*/  MUFU.TANH R42, R42 ;  /* 0x0000002a002a7308 */ /* 0x000f620000002400 */
[----:B------:R-:W-:Y:S01]  /*9420*/  FMUL.FTZ R50, R51, UR4 ;  /* 0x0000000433327c20 */ /* 0x000fe20008410000 */
[----:B------:R-:W-:-:S06]  /*9430*/  FMUL.FTZ R31, R52, UR4 ;  /* 0x00000004341f7c20 */ /* 0x000fcc0008410000 */
[----:B------:R-:W5:Y:S01]  /*9440*/  MUFU.TANH R44, R44 ;  /* 0x0000002c002c7308 */ /* 0x000f620000002400 */
[----:B------:R-:W-:Y:S01]  /*9450*/  FMUL.FTZ R52, R54, UR4 ;  /* 0x0000000436347c20 */ /* 0x000fe20008410000 */
[----:B------:R-:W-:-:S06]  /*9460*/  FMUL.FTZ R28, R45, UR4 ;  /* 0x000000042d1c7c20 */ /* 0x000fcc0008410000 */
        /* <DEDUP_REMOVED lines=8> */
[----:B------:R-:W5:Y:S08]  /*94f0*/  MUFU.TANH R52, R52 ;  /* 0x0000003400347308 */ /* 0x000f700000002400 */
[----:B------:R-:W5:Y:S01]  /*9500*/  MUFU.TANH R54, R54 ;  /* 0x0000003600367308 */ /* 0x000f620000002400 */
[----:B------:R-:W-:Y:S01]  /*9510*/  FMUL.FTZ R32, R53, UR4 ;  /* 0x0000000435207c20 */ /* 0x000fe20008410000 */
[----:B------:R-:W-:-:S06]  /*9520*/  FMUL.FTZ R93, R63, UR4 ;  /* 0x000000043f5d7c20 */ /* 0x000fcc0008410000 */
[----:B------:R-:W5:Y:S08]  /*9530*/  MUFU.TANH R56, R56 ;  /* 0x0000003800387308 */ /* 0x000f700000002400 */
[----:B------:R-:W5:Y:S08]  /*9540*/  MUFU.TANH R58, R58 ;  /* 0x0000003a003a7308 */ /* 0x000f700000002400 */
[----:B------:R-:W5:Y:S08]  /*9550*/  MUFU.TANH R62, R62 ;  /* 0x0000003e003e7308 */ /* 0x000f700000002400 */
[----:B------:R-:W-:Y:S01]  /*9560*/  MUFU.TANH R93, R93 ;  /* 0x0000005d005d7308 */ /* 0x000fe20000002400 */
[----:B------:R-:W-:Y:S01]  /*9570*/  FMUL.FTZ R75, R75, UR4 ;  /* 0x000000044b4b7c20 */ /* 0x000fe20008410000 */
[----:B--2---:R-:W-:Y:S01]  /*9580*/  LOP3.LUT R92, R92, 0xfffffffe, RZ, 0xc0, !PT ;  /* 0xfffffffe5c5c7812 */ /* 0x004fe200078ec0ff */
[----:B------:R-:W-:Y:S01]  /*9590*/  FMUL.FTZ R78, R78, UR4 ;  /* 0x000000044e4e7c20 */ /* 0x000fe20008410000 */
[----:B------:R-:W-:Y:S01]  /*95a0*/  FMUL.FTZ R82, R82, UR4 ;  /* 0x0000000452527c20 */ /* 0x000fe20008410000 */
[----:B------:R-:W-:Y:S01]  /*95b0*/  FMUL.FTZ R86, R86, UR4 ;  /* 0x0000000456567c20 */ /* 0x000fe20008410000 */
[----:B------:R-:W-:-:S02]  /*95c0*/  @P4 LOP3.LUT R92, R92, 0x1, RZ, 0xfc, !PT ;  /* 0x000000015c5c4812 */ /* 0x000fc400078efcff */
[----:B------:R-:W-:Y:S03]  /*95d0*/  MUFU.TANH R3, R3 ;  /* 0x0000000300037308 */ /* 0x000fe60000002400 */
[----:B------:R3:W-:Y:S05]  /*95e0*/  STL [R1+0x4], R92 ;  /* 0x0000045c01007387 */ /* 0x0007ea0000100800 */
[----:B------:R-:W-:Y:S01]  /*95f0*/  MUFU.TANH R6, R6 ;  /* 0x0000000600067308 */ /* 0x000fe20000002400 */
[----:B---3--:R-:W-:-:S07]  /*9600*/  IADD3 R92, R90, R100, RZ ;  /* 0x000000645a5c7210 */ /* 0x008fce0007ffe0ff */
[----:B------:R-:W-:Y:S01]  /*9610*/  MUFU.TANH R7, R7 ;  /* 0x0000000700077308 */ /* 0x000fe20000002400 */
[----:B-1----:R-:W-:-:S05]  /*9620*/  @P4 IMAD.HI.U32 R25, R92, R25, RZ ;  /* 0x000000195c194227 */ /* 0x002fca00078e00ff */
[----:B0-----:R-:W-:Y:S01]  /*9630*/  @P4 SHF.R.U32.HI R92, RZ, R34, R25 ;  /* 0x00000022ff5c4219 */ /* 0x001fe20000011619 */
[----:B------:R-:W-:Y:S01]  /*9640*/  IMAD.MOV.U32 R25, RZ, RZ, -0x80 ;  /* 0xffffff80ff197424 */ /* 0x000fe200078e00ff */
[----:B------:R-:W-:Y:S03]  /*9650*/  MUFU.TANH R8, R8 ;  /* 0x0000000800087308 */ /* 0x000fe60000002400 */
[----:B------:R-:W0:Y:S01]  /*9660*/  SHFL.IDX PT, R37, R92, 0x1, 0x1c1f ;  /* 0x003c1f005c257f89 */ /* 0x000e2200000e0000 */
[----:B------:R-:W-:-:S04]  /*9670*/  IMAD R25, R88, R25, 0x80 ;  /* 0x0000008058197424 */ /* 0x000fc800078e0219 */
[----:B------:R-:W-:Y:S01]  /*9680*/  VIADD R35, R25, 0x1 ;  /* 0x0000000119237836 */ /* 0x000fe20000000000 */
[----:B------:R-:W-:Y:S01]  /*9690*/  MUFU.TANH R9, R9 ;  /* 0x0000000900097308 */ /* 0x000fe20000002400 */
[----:B----4-:R-:W-:Y:S02]  /*96a0*/  IMAD.IADD R90, R96, 0x1, R25 ;  /* 0x00000001605a7824 */ /* 0x010fe400078e0219 */
[C---:B-----5:R-:W-:Y:S02]  /*96b0*/  IMAD R35, R39.reuse, -0x2, R35 ;  /* 0xfffffffe27237824 */ /* 0x060fe400078e0223 */
[----:B------:R-:W-:-:S03]  /*96c0*/  IMAD R90, R39, -0x2, R90 ;  /* 0xfffffffe275a7824 */ /* 0x000fc600078e025a */
[----:B------:R-:W-:Y:S01]  /*96d0*/  IADD3 R109, -R98, R35, R96 ;  /* 0x00000023626d7210 */ /* 0x000fe20007ffe160 */
[----:B------:R-:W-:Y:S08]  /*96e0*/  MUFU.TANH R10, R10 ;  /* 0x0000000a000a7308 */ /* 0x000ff00000002400 */
[----:B------:R-:W-:Y:S01]  /*96f0*/  MUFU.TANH R11, R11 ;  /* 0x0000000b000b7308 */ /* 0x000fe20000002400 */
[----:B0-----:R-:W-:-:S04]  /*9700*/  VIADDMNMX R25, R37, R109, R90, PT ;  /* 0x0000006d25197246 */ /* 0x001fc8000380015a */
[C---:B------:R-:W-:Y:S02]  /*9710*/  ISETP.GT.AND P1, PT, R25.reuse, RZ, PT ;  /* 0x000000ff1900720c */ /* 0x040fe40003f24270 */
[C---:B------:R-:W-:Y:S01]  /*9720*/  ISETP.GT.AND P2, PT, R25.reuse, 0x1, PT ;  /* 0x000000011900780c */ /* 0x040fe20003f44270 */
[----:B------:R-:W-:Y:S01]  /*9730*/  MUFU.TANH R12, R12 ;  /* 0x0000000c000c7308 */ /* 0x000fe20000002400 */
[----:B------:R-:W-:Y:S02]  /*9740*/  ISETP.GT.AND P3, PT, R25, 0x8, PT ;  /* 0x000000081900780c */ /* 0x000fe40003f64270 */
[----:B------:R-:W-:Y:S02]  /*9750*/  FSEL R111, R111, -INF , P1 ;  /* 0xff8000006f6f7808 */ /* 0x000fe40000800000 */
[----:B------:R-:W-:Y:S02]  /*9760*/  FSEL R107, R107, -INF , P2 ;  /* 0xff8000006b6b7808 */ /* 0x000fe40001000000 */
[----:B------:R-:W-:Y:S01]  /*9770*/  ISETP.GT.AND P1, PT, R25, 0x9, PT ;  /* 0x000000091900780c */ /* 0x000fe20003f24270 */
[----:B------:R-:W-:Y:S01]  /*9780*/  MUFU.TANH R13, R13 ;  /* 0x0000000d000d7308 */ /* 0x000fe20000002400 */
[----:B------:R-:W-:-:S02]  /*9790*/  FSEL R105, R105, -INF , P3 ;  /* 0xff80000069697808 */ /* 0x000fc40001800000 */
[----:B------:R-:W-:Y:S02]  /*97a0*/  FMNMX.FTZ R94, R111, R107, !PT ;  /* 0x0000006b6f5e7209 */ /* 0x000fe40007810000 */
[----:B------:R-:W-:Y:S02]  /*97b0*/  ISETP.GT.AND P2, PT, R25, 0x10, PT ;  /* 0x000000101900780c */ /* 0x000fe40003f44270 */
[----:B------:R-:W-:Y:S01]  /*97c0*/  FSEL R35, R24, -INF , P1 ;  /* 0xff80000018237808 */ /* 0x000fe20000800000 */
[----:B------:R-:W-:Y:S01]  /*97d0*/  MUFU.TANH R26, R26 ;  /* 0x0000001a001a7308 */ /* 0x000fe20000002400 */
[----:B------:R-:W-:Y:S02]  /*97e0*/  FMNMX.FTZ R94, R105, R94, !PT ;  /* 0x0000005e695e7209 */ /* 0x000fe40007810000 */
[----:B------:R-:W-:Y:S02]  /*97f0*/  ISETP.GT.AND P1, PT, R25, 0x11, PT ;  /* 0x000000111900780c */ /* 0x000fe40003f24270 */
[----:B------:R-:W-:-:S02]  /*9800*/  FSEL R39, R91, -INF , P2 ;  /* 0xff8000005b277808 */ /* 0x000fc40001000000 */
[----:B------:R-:W-:Y:S01]  /*9810*/  FMNMX.FTZ R94, R35, R94, !PT ;  /* 0x0000005e235e7209 */ /* 0x000fe20007810000 */
[----:B------:R-:W-:Y:S01]  /*9820*/  MUFU.TANH R27, R27 ;  /* 0x0000001b001b7308 */ /* 0x000fe20000002400 */
[----:B------:R-:W-:Y:S02]  /*9830*/  ISETP.GT.AND P2, PT, R25, 0x18, PT ;  /* 0x000000181900780c */ /* 0x000fe40003f44270 */
[----:B------:R-:W-:Y:S02]  /*9840*/  FSEL R37, R89, -INF , P1 ;  /* 0xff80000059257808 */ /* 0x000fe40000800000 */
[----:B------:R-:W-:Y:S02]  /*9850*/  FMNMX.FTZ R94, R39, R94, !PT ;  /* 0x0000005e275e7209 */ /* 0x000fe40007810000 */
        /* <DEDUP_REMOVED lines=10> */
[----:B------:R-:W-:Y:S02]  /*9900*/  FMNMX.FTZ R94, R41, R94, !PT ;  /* 0x0000005e295e7209 */ /* 0x000fe40007810000 */
[----:B------:R-:W-:Y:S02]  /*9910*/  ISETP.GT.AND P2, PT, R25, 0x28, PT ;  /* 0x000000281900780c */ /* 0x000fe40003f44270 */
[----:B------:R-:W-:Y:S02]  /*9920*/  FSEL R45, R42, -INF , P1 ;  /* 0xff8000002a2d7808 */ /* 0x000fe40000800000 */
        /* <DEDUP_REMOVED lines=12> */
[----:B------:R-:W-:Y:S01]  /*99f0*/  FMNMX.FTZ R94, R55, R94, !PT ;  /* 0x0000005e375e7209 */ /* 0x000fe20007810000 */
[----:B------:R-:W-:Y:S01]  /*9a00*/  FMUL.FTZ R34, R57, UR4 ;  /* 0x0000000439227c20 */ /* 0x000fe20008410000 */
[----:B------:R-:W-:Y:S01]  /*9a10*/  ISETP.GT.AND P1, PT, R25, 0x39, PT ;  /* 0x000000391900780c */ /* 0x000fe20003f24270 */
[----:B------:R-:W-:Y:S01]  /*9a20*/  FMUL.FTZ R24, R66, UR4 ;  /* 0x0000000442187c20 */ /* 0x000fe20008410000 */
[----:B------:R-:W-:-:S02]  /*9a30*/  FSEL R57, R52, -INF , P2 ;  /* 0xff80000034397808 */ /* 0x000fc40001000000 */
[----:B------:R-:W-:Y:S01]  /*9a40*/  FMNMX.FTZ R94, R53, R94, !PT ;  /* 0x0000005e355e7209 */ /* 0x000fe20007810000 */
[----:B------:R-:W-:Y:S01]  /*9a50*/  FMUL.FTZ R89, R67, UR4 ;  /* 0x0000000443597c20 */ /* 0x000fe20008410000 */
[----:B------:R-:W-:Y:S02]  /*9a60*/  ISETP.GT.AND P2, PT, R25, 0x40, PT ;  /* 0x000000401900780c */ /* 0x000fe40003f44270 */
[----:B------:R-:W-:Y:S02]  /*9a70*/  FSEL R59, R54, -INF , P1 ;  /* 0xff800000363b7808 */ /* 0x000fe40000800000 */
[----:B------:R-:W-:Y:S01]  /*9a80*/  FMNMX.FTZ R94, R57, R94, !PT ;  /* 0x0000005e395e7209 */ /* 0x000fe20007810000 */
[----:B------:R-:W0:Y:S01]  /*9a90*/  MUFU.TANH R24, R24 ;  /* 0x0000001800187308 */ /* 0x000e220000002400 */
[----:B------:R-:W-:Y:S01]  /*9aa0*/  ISETP.GT.AND P1, PT, R25, 0x41, PT ;  /* 0x000000411900780c */ /* 0x000fe20003f24270 */
[----:B------:R-:W-:Y:S01]  /*9ab0*/  FMUL.FTZ R36, R70, UR4 ;  /* 0x0000000446247c20 */ /* 0x000fe20008410000 */
[----:B------:R-:W-:-:S02]  /*9ac0*/  FSEL R67, R56, -INF , P2 ;  /* 0xff80000038437808 */ /* 0x000fc40001000000 */
[----:B------:R-:W-:Y:S01]  /*9ad0*/  FMNMX.FTZ R94, R59, R94, !PT ;  /* 0x0000005e3b5e7209 */ /* 0x000fe20007810000 */
[----:B------:R-:W-:Y:S01]  /*9ae0*/  FMUL.FTZ R91, R71, UR4 ;  /* 0x00000004475b7c20 */ /* 0x000fe20008410000 */
[----:B------:R-:W-:Y:S01]  /*9af0*/  ISETP.GT.AND P2, PT, R25, 0x48, PT ;  /* 0x000000481900780c */ /* 0x000fe20003f44270 */
[----:B------:R-:W1:Y:S01]  /*9b00*/  MUFU.TANH R89, R89 ;  /* 0x0000005900597308 */ /* 0x000e620000002400 */
[----:B------:R-:W-:Y:S02]  /*9b10*/  FSEL R63, R58, -INF , P1 ;  /* 0xff8000003a3f7808 */ /* 0x000fe40000800000 */
[----:B------:R-:W-:Y:S01]  /*9b20*/  FMNMX.FTZ R94, R67, R94, !PT ;  /* 0x0000005e435e7209 */ /* 0x000fe20007810000 */
[----:B------:R-:W-:Y:S01]  /*9b30*/  FMUL.FTZ R38, R74, UR4 ;  /* 0x000000044a267c20 */ /* 0x000fe20008410000 */
[----:B------:R-:W-:Y:S02]  /*9b40*/  ISETP.GT.AND P1, PT, R25, 0x49, PT ;  /* 0x000000491900780c */ /* 0x000fe40003f24270 */
[----:B------:R-:W-:Y:S01]  /*9b50*/  FSEL R71, R62, -INF , P2 ;  /* 0xff8000003e477808 */ /* 0x000fe20001000000 */
[----:B------:R-:W2:Y:S01]  /*9b60*/  MUFU.TANH R36, R36 ;  /* 0x0000002400247308 */ /* 0x000ea20000002400 */
[----:B------:R-:W-:-:S02]  /*9b70*/  FMNMX.FTZ R94, R63, R94, !PT ;  /* 0x0000005e3f5e7209 */ /* 0x000fc40007810000 */
[----:B------:R-:W-:Y:S02]  /*9b80*/  ISETP.GT.AND P2, PT, R25, 0x50, PT ;  /* 0x000000501900780c */ /* 0x000fe40003f44270 */
[----:B------:R-:W-:-:S03]  /*9b90*/  FMNMX.FTZ R94, R71, R94, !PT ;  /* 0x0000005e475e7209 */ /* 0x000fc60007810000 */
[----:B------:R-:W3:Y:S01]  /*9ba0*/  MUFU.TANH R91, R91 ;  /* 0x0000005b005b7308 */ /* 0x000ee20000002400 */
[----:B------:R-:W-:Y:S01]  /*9bb0*/  FMUL.FTZ R40, R79, UR4 ;  /* 0x000000044f287c20 */ /* 0x000fe20008410000 */
[----:B0-----:R-:W-:-:S06]  /*9bc0*/  FSEL R79, R24, -INF , P2 ;  /* 0xff800000184f7808 */ /* 0x001fcc0001000000 */
[----:B------:R0:W-:Y:S01]  /*9bd0*/  MUFU.TANH R95, R75 ;  /* 0x0000004b005f7308 */ /* 0x0001e20000002400 */
[----:B------:R-:W-:Y:S02]  /*9be0*/  ISETP.GT.AND P2, PT, R25, 0x58, PT ;  /* 0x000000581900780c */ /* 0x000fe40003f44270 */
[----:B0-----:R-:W-:-:S05]  /*9bf0*/  FSEL R75, R93, -INF , P1 ;  /* 0xff8000005d4b7808 */ /* 0x001fca0000800000 */
[----:B------:R-:W0:Y:S01]  /*9c00*/  MUFU.TANH R38, R38 ;  /* 0x0000002600267308 */ /* 0x000e220000002400 */
[----:B------:R-:W-:Y:S02]  /*9c10*/  ISETP.GT.AND P1, PT, R25, 0x51, PT ;  /* 0x000000511900780c */ /* 0x000fe40003f24270 */
[----:B------:R-:W-:Y:S02]  /*9c20*/  FMNMX.FTZ R94, R75, R94, !PT ;  /* 0x0000005e4b5e7209 */ /* 0x000fe40007810000 */
[----:B-1----:R-:W-:Y:S02]  /*9c30*/  FSEL R89, R89, -INF , P1 ;  /* 0xff80000059597808 */ /* 0x002fe40000800000 */
[----:B------:R-:W-:Y:S01]  /*9c40*/  FMNMX.FTZ R94, R79, R94, !PT ;  /* 0x0000005e4f5e7209 */ /* 0x000fe20007810000 */
[----:B------:R-:W1:Y:S01]  /*9c50*/  MUFU.TANH R78, R78 ;  /* 0x0000004e004e7308 */ /* 0x000e620000002400 */
[----:B------:R-:W-:Y:S01]  /*9c60*/  FMUL.FTZ R24, R83, UR4 ;  /* 0x0000000453187c20 */ /* 0x000fe20008410000 */
[----:B------:R-:W-:-:S02]  /*9c70*/  ISETP.GT.AND P1, PT, R25, 0x59, PT ;  /* 0x000000591900780c */ /* 0x000fc40003f24270 */
[----:B--2---:R-:W-:Y:S02]  /*9c80*/  FSEL R83, R36, -INF , P2 ;  /* 0xff80000024537808 */ /* 0x004fe40001000000 */
[----:B------:R-:W-:Y:S02]  /*9c90*/  FMNMX.FTZ R94, R89, R94, !PT ;  /* 0x0000005e595e7209 */ /* 0x000fe40007810000 */
[----:B------:R-:W2:Y:S01]  /*9ca0*/  MUFU.TANH R40, R40 ;  /* 0x0000002800287308 */ /* 0x000ea20000002400 */
[----:B------:R-:W-:Y:S02]  /*9cb0*/  ISETP.GT.AND P2, PT, R25, 0x60, PT ;  /* 0x000000601900780c */ /* 0x000fe40003f44270 */
[----:B---3--:R-:W-:Y:S02]  /*9cc0*/  FSEL R91, R91, -INF , P1 ;  /* 0xff8000005b5b7808 */ /* 0x008fe40000800000 */
[----:B------:R-:W-:Y:S02]  /*9cd0*/  FMNMX.FTZ R94, R83, R94, !PT ;  /* 0x0000005e535e7209 */ /* 0x000fe40007810000 */
[----:B------:R-:W-:Y:S01]  /*9ce0*/  ISETP.GT.AND P1, PT, R25, 0x61, PT ;  /* 0x000000611900780c */ /* 0x000fe20003f24270 */
[----:B------:R-:W3:Y:S01]  /*9cf0*/  MUFU.TANH R82, R82 ;  /* 0x0000005200527308 */ /* 0x000ee20000002400 */
[----:B0-----:R-:W-:-:S02]  /*9d00*/  FSEL R93, R38, -INF , P2 ;  /* 0xff800000265d7808 */ /* 0x001fc40001000000 */
[----:B------:R-:W-:Y:S02]  /*9d10*/  FMNMX.FTZ R94, R91, R94, !PT ;  /* 0x0000005e5b5e7209 */ /* 0x000fe40007810000 */
[----:B------:R-:W-:Y:S02]  /*9d20*/  ISETP.GT.AND P2, PT, R25, 0x68, PT ;  /* 0x000000681900780c */ /* 0x000fe40003f44270 */
[----:B------:R-:W-:Y:S01]  /*9d30*/  FSEL R95, R95, -INF , P1 ;  /* 0xff8000005f5f7808 */ /* 0x000fe20000800000 */
[----:B------:R0:W4:Y:S01]  /*9d40*/  MUFU.TANH R101, R24 ;  /* 0x0000001800657308 */ /* 0x0001220000002400 */
[----:B------:R-:W-:Y:S02]  /*9d50*/  FMNMX.FTZ R94, R93, R94, !PT ;  /* 0x0000005e5d5e7209 */ /* 0x000fe40007810000 */
[----:B------:R-:W-:Y:S02]  /*9d60*/  ISETP.GT.AND P1, PT, R25, 0x69, PT ;  /* 0x000000691900780c */ /* 0x000fe40003f24270 */
[----:B------:R-:W-:Y:S01]  /*9d70*/  FMNMX.FTZ R94, R95, R94, !PT ;  /* 0x0000005e5f5e7209 */ /* 0x000fe20007810000 */
[----:B0-----:R-:W-:-:S02]  /*9d80*/  FMUL.FTZ R24, R87, UR4 ;  /* 0x0000000457187c20 */ /* 0x001fc40008410000 */
[----:B------:R-:W0:Y:S01]  /*9d90*/  MUFU.TANH R86, R86 ;  /* 0x0000005600567308 */ /* 0x000e220000002400 */
[----:B-1----:R-:W-:Y:S02]  /*9da0*/  FSEL R87, R78, -INF , P2 ;  /* 0xff8000004e577808 */ /* 0x002fe40001000000 */
[----:B------:R-:W-:Y:S02]  /*9db0*/  ISETP.GT.AND P2, PT, R25, 0x70, PT ;  /* 0x000000701900780c */ /* 0x000fe40003f44270 */
[----:B--2---:R-:W-:Y:S02]  /*9dc0*/  FSEL R97, R40, -INF , P1 ;  /* 0xff80000028617808 */ /* 0x004fe40000800000 */
[----:B------:R-:W-:Y:S01]  /*9dd0*/  FMNMX.FTZ R94, R87, R94, !PT ;  /* 0x0000005e575e7209 */ /* 0x000fe20007810000 */
[----:B------:R-:W1:Y:S01]  /*9de0*/  MUFU.TANH R24, R24 ;  /* 0x0000001800187308 */ /* 0x000e620000002400 */
[----:B------:R-:W-:Y:S02]  /*9df0*/  ISETP.GT.AND P1, PT, R25, 0x71, PT ;  /* 0x000000711900780c */ /* 0x000fe40003f24270 */
[----:B---3--:R-:W-:-:S02]  /*9e00*/  FSEL R99, R82, -INF , P2 ;  /* 0xff80000052637808 */ /* 0x008fc40001000000 */
[----:B------:R-:W-:Y:S02]  /*9e10*/  FMNMX.FTZ R94, R97, R94, !PT ;  /* 0x0000005e615e7209 */ /* 0x000fe40007810000 */
[----:B------:R-:W-:Y:S02]  /*9e20*/  ISETP.GT.AND P2, PT, R25, 0x78, PT ;  /* 0x000000781900780c */ /* 0x000fe40003f44270 */
[----:B----4-:R-:W-:Y:S02]  /*9e30*/  FSEL R101, R101, -INF , P1 ;  /* 0xff80000065657808 */ /* 0x010fe40000800000 */
[----:B------:R-:W-:Y:S02]  /*9e40*/  FMNMX.FTZ R94, R99, R94, !PT ;  /* 0x0000005e635e7209 */ /* 0x000fe40007810000 */
[----:B------:R-:W-:Y:S02]  /*9e50*/  ISETP.GT.AND P1, PT, R25, 0x79, PT ;  /* 0x000000791900780c */ /* 0x000fe40003f24270 */
[----:B0-----:R-:W-:-:S02]  /*9e60*/  FSEL R103, R86, -INF , P2 ;  /* 0xff80000056677808 */ /* 0x001fc40001000000 */
[----:B------:R-:W-:Y:S01]  /*9e70*/  FMNMX.FTZ R94, R101, R94, !PT ;  /* 0x0000005e655e7209 */ /* 0x000fe20007810000 */
[----:B------:R-:W-:Y:S01]  /*9e80*/  FMUL.FTZ R38, R61, UR4 ;  /* 0x000000043d267c20 */ /* 0x000fe20008410000 */
[----:B-1----:R-:W-:Y:S02]  /*9e90*/  FSEL R61, R24, -INF , P1 ;  /* 0xff800000183d7808 */ /* 0x002fe40000800000 */
[----:B------:R-:W-:-:S04]  /*9ea0*/  FMNMX.FTZ R94, R103, R94, !PT ;  /* 0x0000005e675e7209 */ /* 0x000fc80007810000 */
[----:B------:R-:W-:-:S05]  /*9eb0*/  FMNMX.FTZ R94, R61, R94, !PT ;  /* 0x0000005e3d5e7209 */ /* 0x000fca0007810000 */
[----:B------:R-:W0:Y:S01]  /*9ec0*/  SHFL.BFLY PT, R25, R94, 0x2, 0x1f ;  /* 0x0c401f005e197f89 */ /* 0x000e2200000e0000 */
[----:B------:R-:W-:-:S03]  /*9ed0*/  FMUL.FTZ R40, R64, UR4 ;  /* 0x0000000440287c20 */ /* 0x000fc60008410000 */
[----:B------:R-:W1:Y:S01]  /*9ee0*/  SHFL.IDX PT, R64, R92, RZ, 0x1c1f ;  /* 0x001c1fff5c407589 */ /* 0x000e6200000e0000 */
[----:B0-----:R-:W-:-:S05]  /*9ef0*/  FMNMX.FTZ R24, R94, R25, !PT ;  /* 0x000000195e187209 */ /* 0x001fca0007810000 */
[----:B------:R-:W0:Y:S01]  /*9f00*/  SHFL.BFLY PT, R25, R24, 0x1, 0x1f ;  /* 0x0c201f0018197f89 */ /* 0x000e2200000e0000 */
[----:B------:R-:W-:Y:S01]  /*9f10*/  FMUL.FTZ R36, R60, UR4 ;  /* 0x000000043c247c20 */ /* 0x000fe20008410000 */
[----:B-1----:R-:W-:-:S04]  /*9f20*/  VIADDMNMX R64, R64, R109, R90, PT ;  /* 0x0000006d40407246 */ /* 0x002fc8000380015a */
[C---:B------:R-:W-:Y:S02]  /*9f30*/  ISETP.GT.AND P2, PT, R64.reuse, 0x1, PT ;  /* 0x000000014000780c */ /* 0x040fe40003f44270 */
[----:B------:R-:W-:Y:S02]  /*9f40*/  ISETP.GT.AND P3, PT, R64, 0x8, PT ;  /* 0x000000084000780c */ /* 0x000fe40003f64270 */
[----:B0-----:R-:W-:Y:S02]  /*9f50*/  FMNMX.FTZ R25, R24, R25, !PT ;  /* 0x0000001918197209 */ /* 0x001fe40007810000 */
[----:B------:R-:W-:Y:S01]  /*9f60*/  MOV R24, UR5 ;  /* 0x0000000500187c02 */ /* 0x000fe20008000f00 */
[----:B------:R-:W-:Y:S01]  /*9f70*/  FMUL.FTZ R44, R68, UR4 ;  /* 0x00000004442c7c20 */ /* 0x000fe20008410000 */
[----:B------:R-:W-:Y:S01]  /*9f80*/  FSETP.NEU.FTZ.AND P1, PT, R25, -INF , PT ;  /* 0xff8000001900780b */ /* 0x000fe20003f3d000 */
[----:B------:R-:W-:Y:S01]  /*9f90*/  FMUL.FTZ R46, R69, UR4 ;  /* 0x00000004452e7c20 */ /* 0x000fe20008410000 */
[----:B------:R-:W-:Y:S01]  /*9fa0*/  FSEL R6, R6, -INF , P2 ;  /* 0xff80000006067808 */ /* 0x000fe20001000000 */
[----:B------:R-:W-:Y:S01]  /*9fb0*/  FMUL.FTZ R60, R25, R24 ;  /* 0x00000018193c7220 */ /* 0x000fe20000410000 */
[----:B------:R-:W-:Y:S01]  /*9fc0*/  FMUL.FTZ R50, R73, UR4 ;  /* 0x0000000449327c20 */ /* 0x000fe20008410000 */
[----:B------:R-:W-:Y:S01]  /*9fd0*/  FMUL.FTZ R54, R77, UR4 ;  /* 0x000000044d367c20 */ /* 0x000fe20008410000 */
[----:B------:R-:W0:Y:S08]  /*9fe0*/  MUFU.TANH R30, R30 ;  /* 0x0000001e001e7308 */ /* 0x000e300000002400 */
[----:B------:R-:W1:Y:S01]  /*9ff0*/  MUFU.TANH R31, R31 ;  /* 0x0000001f001f7308 */ /* 0x000e620000002400 */
[----:B------:R-:W-:-:S07]  /*a000*/  FSEL R60, R60, RZ, P1 ;  /* 0x000000ff3c3c7208 */ /* 0x000fce0000800000 */
[----:B------:R-:W2:Y:S01]  /*a010*/  MUFU.TANH R32, R32 ;  /* 0x0000002000207308 */ /* 0x000ea20000002400 */
[----:B------:R-:W-:-:S07]  /*a020*/  ISETP.GT.AND P1, PT, R64, RZ, PT ;  /* 0x000000ff4000720c */ /* 0x000fce0003f24270 */
[----:B------:R-:W3:Y:S01]  /*a030*/  MUFU.TANH R33, R33 ;  /* 0x0000002100217308 */ /* 0x000ee20000002400 */
[----:B------:R-:W-:-:S07]  /*a040*/  FSEL R3, R3, -INF , P1 ;  /* 0xff80000003037808 */ /* 0x000fce0000800000 */
[----:B------:R-:W4:Y:S01]  /*a050*/  MUFU.TANH R34, R34 ;  /* 0x0000002200227308 */ /* 0x000f220000002400 */
[----:B------:R-:W-:Y:S01]  /*a060*/  ISETP.GT.AND P1, PT, R64, 0x9, PT ;  /* 0x000000094000780c */ /* 0x000fe20003f24270 */
[----:B------:R-:W-:Y:S01]  /*a070*/  FMUL.FTZ R42, R65, UR4 ;  /* 0x00000004412a7c20 */ /* 0x000fe20008410000 */
[----:B------:R-:W-:Y:S01]  /*a080*/  FSEL R69, R7, -INF , P3 ;  /* 0xff80000007457808 */ /* 0x000fe20001800000 */
[----:B------:R-:W-:Y:S01]  /*a090*/  FMUL.FTZ R48, R72, UR4 ;  /* 0x0000000448307c20 */ /* 0x000fe20008410000 */
[----:B------:R-:W-:Y:S01]  /*a0a0*/  FMNMX.FTZ R68, R3, R6, !PT ;  /* 0x0000000603447209 */ /* 0x000fe20007810000 */
[----:B------:R-:W-:Y:S01]  /*a0b0*/  FMUL.FTZ R58, R81, UR4 ;  /* 0x00000004513a7c20 */ /* 0x000fe20008410000 */
[----:B------:R-:W-:Y:S01]  /*a0c0*/  ISETP.GT.AND P2, PT, R64, 0x10, PT ;  /* 0x000000104000780c */ /* 0x000fe20003f44270 */
[----:B------:R-:W5:Y:S01]  /*a0d0*/  MUFU.TANH R36, R36 ;  /* 0x0000002400247308 */ /* 0x000f620000002400 */
[----:B------:R-:W-:Y:S01]  /*a0e0*/  FSEL R73, R8, -INF , P1 ;  /* 0xff80000008497808 */ /* 0x000fe20000800000 */
[----:B------:R-:W-:Y:S01]  /*a0f0*/  FMUL.FTZ R52, R76, UR4 ;  /* 0x000000044c347c20 */ /* 0x000fe20008410000 */
[----:B------:R-:W-:Y:S01]  /*a100*/  FMNMX.FTZ R68, R69, R68, !PT ;  /* 0x0000004445447209 */ /* 0x000fe20007810000 */
[----:B------:R-:W-:Y:S01]  /*a110*/  FMUL.FTZ R56, R80, UR4 ;  /* 0x0000000450387c20 */ /* 0x000fe20008410000 */
[----:B------:R-:W-:Y:S01]  /*a120*/  ISETP.GT.AND P1, PT, R64, 0x11, PT ;  /* 0x000000114000780c */ /* 0x000fe20003f24270 */
[----:B------:R-:W-:Y:S01]  /*a130*/  FMUL.FTZ R62, R84, UR4 ;  /* 0x00000004543e7c20 */ /* 0x000fe20008410000 */
[----:B------:R-:W-:Y:S01]  /*a140*/  FSEL R9, R9, -INF , P2 ;  /* 0xff80000009097808 */ /* 0x000fe20001000000 */
[----:B------:R-:W5:Y:S01]  /*a150*/  MUFU.TANH R38, R38 ;  /* 0x0000002600267308 */ /* 0x000f620000002400 */
[----:B------:R-:W-:Y:S01]  /*a160*/  FMNMX.FTZ R68, R73, R68, !PT ;  /* 0x0000004449447209 */ /* 0x000fe20007810000 */
[----:B------:R-:W5:Y:S01]  /*a170*/  S2R R102, SR_CgaCtaId ;  /* 0x0000000000667919 */ /* 0x000f620000008800 */
[----:B------:R-:W-:Y:S01]  /*a180*/  ISETP.GT.AND P2, PT, R64, 0x18, PT ;  /* 0x000000184000780c */ /* 0x000fe20003f44270 */
[----:B------:R-:W-:Y:S01]  /*a190*/  VIADD R0, R0, 0x16840 ;  /* 0x0001684000007836 */ /* 0x000fe20000000000 */
[----:B------:R-:W-:Y:S01]  /*a1a0*/  FSEL R77, R10, -INF , P1 ;  /* 0xff8000000a4d7808 */ /* 0x000fe20000800000 */
[----:B------:R-:W-:Y:S01]  /*a1b0*/  ULDC UR5, c[0x0][0x9d8] ;  /* 0x0002760000057ab9 */ /* 0x000fe20000000800 */
[----:B------:R-:W-:-:S02]  /*a1c0*/  FMNMX.FTZ R68, R9, R68, !PT ;  /* 0x0000004409447209 */ /* 0x000fc40007810000 */
[C---:B------:R-:W-:Y:S02]  /*a1d0*/  ISETP.GT.AND P1, PT, R64.reuse, 0x19, PT ;  /* 0x000000194000780c */ /* 0x040fe40003f24270 */
[----:B------:R-:W-:Y:S02]  /*a1e0*/  FSEL R11, R11, -INF , P2 ;  /* 0xff8000000b0b7808 */ /* 0x000fe40001000000 */
[----:B------:R-:W-:Y:S01]  /*a1f0*/  FMNMX.FTZ R68, R77, R68, !PT ;  /* 0x000000444d447209 */ /* 0x000fe20007810000 */
[----:B------:R-:W-:Y:S01]  /*a200*/  FFMA.FTZ R8, R35, R24, -R60 ;  /* 0x0000001823087223 */ /* 0x000fe2000001083c */
[----:B------:R-:W-:Y:S02]  /*a210*/  ISETP.GT.AND P2, PT, R64, 0x20, PT ;  /* 0x000000204000780c */ /* 0x000fe40003f44270 */
[----:B------:R-:W-:Y:S02]  /*a220*/  FSEL R35, R12, -INF , P1 ;  /* 0xff8000000c237808 */ /* 0x000fe40000800000 */
        /* <DEDUP_REMOVED lines=20> */
[----:B0-----:R-:W-:Y:S02]  /*a370*/  FSEL R43, R30, -INF , P1 ;  /* 0xff8000001e2b7808 */ /* 0x001fe40000800000 */
[----:B------:R-:W-:-:S02]  /*a380*/  FMNMX.FTZ R68, R29, R68, !PT ;  /* 0x000000441d447209 */ /* 0x000fc40007810000 */
[C---:B------:R-:W-:Y:S02]  /*a390*/  ISETP.GT.AND P1, PT, R64.reuse, 0x39, PT ;  /* 0x000000394000780c */ /* 0x040fe40003f24270 */
[----:B-1----:R-:W-:Y:S02]  /*a3a0*/  FSEL R31, R31, -INF , P2 ;  /* 0xff8000001f1f7808 */ /* 0x002fe40001000000 */
[----:B------:R-:W-:Y:S01]  /*a3b0*/  FMNMX.FTZ R68, R43, R68, !PT ;  /* 0x000000442b447209 */ /* 0x000fe20007810000 */
[----:B------:R-:W-:Y:S01]  /*a3c0*/  FFMA.FTZ R12, R41, R24, -R60 ;  /* 0x00000018290c7223 */ /* 0x000fe2000001083c */
[----:B------:R-:W-:Y:S02]  /*a3d0*/  ISETP.GT.AND P2, PT, R64, 0x40, PT ;  /* 0x000000404000780c */ /* 0x000fe40003f44270 */
[----:B--2---:R-:W-:Y:S02]  /*a3e0*/  FSEL R41, R32, -INF , P1 ;  /* 0xff80000020297808 */ /* 0x004fe40000800000 */
[----:B------:R-:W-:Y:S01]  /*a3f0*/  FMNMX.FTZ R68, R31, R68, !PT ;  /* 0x000000441f447209 */ /* 0x000fe20007810000 */
[----:B------:R-:W0:Y:S01]  /*a400*/  MUFU.TANH R40, R40 ;  /* 0x0000002800287308 */ /* 0x000e220000002400 */
[----:B------:R-:W-:-:S02]  /*a410*/  ISETP.GT.AND P1, PT, R64, 0x41, PT ;  /* 0x000000414000780c */ /* 0x000fc40003f24270 */
[----:B---3--:R-:W-:Y:S02]  /*a420*/  FSEL R33, R33, -INF , P2 ;  /* 0xff80000021217808 */ /* 0x008fe40001000000 */
[----:B------:R-:W-:Y:S01]  /*a430*/  FMNMX.FTZ R68, R41, R68, !PT ;  /* 0x0000004429447209 */ /* 0x000fe20007810000 */
[--C-:B------:R-:W-:Y:S01]  /*a440*/  FFMA.FTZ R141, R47, R24, -R60.reuse ;  /* 0x000000182f8d7223 */ /* 0x100fe2000001083c */
[----:B------:R-:W-:Y:S01]  /*a450*/  ISETP.GT.AND P2, PT, R64, 0x48, PT ;  /* 0x000000484000780c */ /* 0x000fe20003f44270 */
[----:B------:R-:W1:Y:S01]  /*a460*/  MUFU.TANH R42, R42 ;  /* 0x0000002a002a7308 */ /* 0x000e620000002400 */
[----:B----4-:R-:W-:Y:S02]  /*a470*/  FSEL R47, R34, -INF , P1 ;  /* 0xff800000222f7808 */ /* 0x010fe40000800000 */
[----:B------:R-:W-:Y:S01]  /*a480*/  FMNMX.FTZ R68, R33, R68, !PT ;  /* 0x0000004421447209 */ /* 0x000fe20007810000 */
[----:B------:R-:W-:Y:S01]  /*a490*/  FFMA.FTZ R26, R45, R24, -R60 ;  /* 0x000000182d1a7223 */ /* 0x000fe2000001083c */
[----:B------:R-:W-:-:S02]  /*a4a0*/  ISETP.GT.AND P1, PT, R64, 0x49, PT ;  /* 0x000000494000780c */ /* 0x000fc40003f24270 */
[----:B-----5:R-:W-:Y:S01]  /*a4b0*/  FSEL R45, R36, -INF , P2 ;  /* 0xff800000242d7808 */ /* 0x020fe20001000000 */
[----:B------:R-:W2:Y:S01]  /*a4c0*/  MUFU.TANH R44, R44 ;  /* 0x0000002c002c7308 */ /* 0x000ea20000002400 */
[----:B------:R-:W-:Y:S02]  /*a4d0*/  FMNMX.FTZ R68, R47, R68, !PT ;  /* 0x000000442f447209 */ /* 0x000fe40007810000 */
[----:B------:R-:W-:Y:S02]  /*a4e0*/  ISETP.GT.AND P2, PT, R64, 0x50, PT ;  /* 0x000000504000780c */ /* 0x000fe40003f44270 */
[----:B------:R-:W-:Y:S02]  /*a4f0*/  FSEL R81, R38, -INF , P1 ;  /* 0xff80000026517808 */ /* 0x000fe40000800000 */
[----:B------:R-:W-:Y:S01]  /*a500*/  FMNMX.FTZ R68, R45, R68, !PT ;  /* 0x000000442d447209 */ /* 0x000fe20007810000 */
[----:B------:R-:W3:Y:S01]  /*a510*/  MUFU.TANH R46, R46 ;  /* 0x0000002e002e7308 */ /* 0x000ee20000002400 */
[----:B------:R-:W-:Y:S01]  /*a520*/  FFMA.FTZ R143, R51, R24, -R60 ;  /* 0x00000018338f7223 */ /* 0x000fe2000001083c */
[----:B------:R-:W-:-:S02]  /*a530*/  ISETP.GT.AND P1, PT, R64, 0x51, PT ;  /* 0x000000514000780c */ /* 0x000fc40003f24270 */
[----:B0-----:R-:W-:Y:S02]  /*a540*/  FSEL R51, R40, -INF , P2 ;  /* 0xff80000028337808 */ /* 0x001fe40001000000 */
[----:B------:R-:W-:Y:S02]  /*a550*/  FMNMX.FTZ R68, R81, R68, !PT ;  /* 0x0000004451447209 */ /* 0x000fe40007810000 */
[----:B------:R-:W0:Y:S01]  /*a560*/  MUFU.TANH R48, R48 ;  /* 0x0000003000307308 */ /* 0x000e220000002400 */
[----:B------:R-:W-:Y:S01]  /*a570*/  FMUL.FTZ R65, R85, UR4 ;  /* 0x0000000455417c20 */ /* 0x000fe20008410000 */
[----:B------:R-:W-:Y:S01]  /*a580*/  ISETP.GT.AND P2, PT, R64, 0x58, PT ;  /* 0x000000584000780c */ /* 0x000fe20003f44270 */
[----:B------:R-:W-:Y:S01]  /*a590*/  FFMA.FTZ R28, R49, R24, -R60 ;  /* 0x00000018311c7223 */ /* 0x000fe2000001083c */
[----:B-1----:R-:W-:-:S04]  /*a5a0*/  FSEL R85, R42, -INF , P1 ;  /* 0xff8000002a557808 */ /* 0x002fc80000800000 */
[----:B------:R-:W1:Y:S01]  /*a5b0*/  MUFU.TANH R50, R50 ;  /* 0x0000003200327308 */ /* 0x000e620000002400 */
[----:B------:R-:W-:Y:S01]  /*a5c0*/  FMNMX.FTZ R68, R51, R68, !PT ;  /* 0x0000004433447209 */ /* 0x000fe20007810000 */
[----:B------:R-:W-:Y:S01]  /*a5d0*/  FFMA.FTZ R151, R105, R24, -R60 ;  /* 0x0000001869977223 */ /* 0x000fe2000001083c */
[----:B------:R-:W-:-:S05]  /*a5e0*/  ISETP.GT.AND P1, PT, R64, 0x59, PT ;  /* 0x000000594000780c */ /* 0x000fca0003f24270 */
[----:B------:R-:W4:Y:S01]  /*a5f0*/  MUFU.TANH R52, R52 ;  /* 0x0000003400347308 */ /* 0x000f220000002400 */
[----:B--2---:R-:W-:Y:S01]  /*a600*/  FSEL R49, R44, -INF , P2 ;  /* 0xff8000002c317808 */ /* 0x004fe20001000000 */
[----:B------:R-:W-:Y:S01]  /*a610*/  FFMA.FTZ R137, R55, R24, -R60 ;  /* 0x0000001837897223 */ /* 0x000fe2000001083c */
[----:B------:R-:W-:-:S05]  /*a620*/  FMNMX.FTZ R68, R85, R68, !PT ;  /* 0x0000004455447209 */ /* 0x000fca0007810000 */
[----:B------:R-:W2:Y:S01]  /*a630*/  MUFU.TANH R54, R54 ;  /* 0x0000003600367308 */ /* 0x000ea20000002400 */
[----:B------:R-:W-:Y:S01]  /*a640*/  ISETP.GT.AND P2, PT, R64, 0x60, PT ;  /* 0x000000604000780c */ /* 0x000fe20003f44270 */
[----:B------:R-:W-:Y:S01]  /*a650*/  FFMA.FTZ R66, R107, R24, -R60 ;  /* 0x000000186b427223 */ /* 0x000fe2000001083c */
[----:B---3--:R-:W-:-:S05]  /*a660*/  FSEL R105, R46, -INF , P1 ;  /* 0xff8000002e697808 */ /* 0x008fca0000800000 */
[----:B------:R-:W3:Y:S01]  /*a670*/  MUFU.TANH R56, R56 ;  /* 0x0000003800387308 */ /* 0x000ee20000002400 */
[----:B------:R-:W-:-:S07]  /*a680*/  FMNMX.FTZ R68, R49, R68, !PT ;  /* 0x0000004431447209 */ /* 0x000fce0007810000 */
[----:B------:R-:W5:Y:S01]  /*a690*/  MUFU.TANH R58, R58 ;  /* 0x0000003a003a7308 */ /* 0x000f620000002400 */
[----:B------:R-:W-:-:S07]  /*a6a0*/  ISETP.GT.AND P1, PT, R64, 0x61, PT ;  /* 0x000000614000780c */ /* 0x000fce0003f24270 */
[----:B------:R-:W5:Y:S01]  /*a6b0*/  MUFU.TANH R62, R62 ;  /* 0x0000003e003e7308 */ /* 0x000f620000002400 */
[----:B0-----:R-:W-:Y:S01]  /*a6c0*/  FSEL R55, R48, -INF , P2 ;  /* 0xff80000030377808 */ /* 0x001fe20001000000 */
[--C-:B------:R-:W-:Y:S01]  /*a6d0*/  FFMA.FTZ R139, R57, R24, -R60.reuse ;  /* 0x00000018398b7223 */ /* 0x100fe2000001083c */
[----:B------:R-:W-:Y:S01]  /*a6e0*/  FMNMX.FTZ R68, R105, R68, !PT ;  /* 0x0000004469447209 */ /* 0x000fe20007810000 */
[-CC-:B------:R-:W-:Y:S01]  /*a6f0*/  FFMA.FTZ R149, R111, R24.reuse, -R60.reuse ;  /* 0x000000186f957223 */ /* 0x180fe2000001083c */
[----:B------:R-:W-:Y:S01]  /*a700*/  ISETP.GT.AND P2, PT, R64, 0x68, PT ;  /* 0x000000684000780c */ /* 0x000fe20003f44270 */
[--C-:B------:R-:W-:Y:S01]  /*a710*/  FFMA.FTZ R30, R63, R24, -R60.reuse ;  /* 0x000000183f1e7223 */ /* 0x100fe2000001083c */
[----:B-1----:R-:W-:Y:S01]  /*a720*/  FSEL R107, R50, -INF , P1 ;  /* 0xff800000326b7808 */ /* 0x002fe20000800000 */
[----:B------:R-:W-:Y:S01]  /*a730*/  MUFU.EX2 R8, R8 ;  /* 0x0000000800087308 */ /* 0x000fe20000000800 */
[----:B------:R-:W-:Y:S01]  /*a740*/  FMNMX.FTZ R68, R55, R68, !PT ;  /* 0x0000004437447209 */ /* 0x000fe20007810000 */
[----:B------:R-:W-:Y:S01]  /*a750*/  FFMA.FTZ R44, R53, R24, -R60 ;  /* 0x00000018352c7223 */ /* 0x000fe2000001083c */
[----:B------:R-:W-:-:S02]  /*a760*/  ISETP.GT.AND P1, PT, R64, 0x69, PT ;  /* 0x000000694000780c */ /* 0x000fc40003f24270 */
[----:B------:R-:W-:-:S03]  /*a770*/  PRMT R0, R102, 0x654, R0 ;  /* 0x0000065466007816 */ /* 0x000fc60000000000 */
[----:B------:R-:W-:Y:S01]  /*a780*/  MUFU.EX2 R145, R145 ;  /* 0x0000009100917308 */ /* 0x000fe20000000800 */
[----:B----4-:R-:W-:-:S07]  /*a790*/  FSEL R53, R52, -INF , P2 ;  /* 0xff80000034357808 */ /* 0x010fce0001000000 */
[----:B------:R-:W-:Y:S01]  /*a7a0*/  MUFU.EX2 R10, R10 ;  /* 0x0000000a000a7308 */ /* 0x000fe20000000800 */
[----:B------:R-:W-:-:S07]  /*a7b0*/  FMNMX.FTZ R68, R107, R68, !PT ;  /* 0x000000446b447209 */ /* 0x000fce0007810000 */
[----:B------:R-:W-:Y:S01]  /*a7c0*/  MUFU.EX2 R147, R147 ;  /* 0x0000009300937308 */ /* 0x000fe20000000800 */
[----:B------:R-:W-:-:S07]  /*a7d0*/  ISETP.GT.AND P2, PT, R64, 0x70, PT ;  /* 0x000000704000780c */ /* 0x000fce0003f44270 */
[----:B------:R-:W-:Y:S01]  /*a7e0*/  MUFU.EX2 R12, R12 ;  /* 0x0000000c000c7308 */ /* 0x000fe20000000800 */
[----:B--2---:R-:W-:-:S07]  /*a7f0*/  FSEL R109, R54, -INF , P1 ;  /* 0xff800000366d7808 */ /* 0x004fce0000800000 */
[----:B------:R-:W-:Y:S01]  /*a800*/  MUFU.EX2 R141, R141 ;  /* 0x0000008d008d7308 */ /* 0x000fe20000000800 */
[----:B------:R-:W-:-:S07]  /*a810*/  FMNMX.FTZ R68, R53, R68, !PT ;  /* 0x0000004435447209 */ /* 0x000fce0007810000 */
[----:B------:R-:W-:Y:S01]  /*a820*/  MUFU.EX2 R26, R26 ;  /* 0x0000001a001a7308 */ /* 0x000fe20000000800 */
[----:B------:R-:W-:-:S07]  /*a830*/  ISETP.GT.AND P1, PT, R64, 0x71, PT ;  /* 0x000000714000780c */ /* 0x000fce0003f24270 */
[----:B------:R-:W-:Y:S01]  /*a840*/  MUFU.EX2 R143, R143 ;  /* 0x0000008f008f7308 */ /* 0x000fe20000000800 */
[----:B---3--:R-:W-:Y:S01]  /*a850*/  FSEL R57, R56, -INF , P2 ;  /* 0xff80000038397808 */ /* 0x008fe20001000000 */
[--C-:B------:R-:W-:Y:S01]  /*a860*/  FFMA.FTZ R133, R67, R24, -R60.reuse ;  /* 0x0000001843857223 */ /* 0x100fe2000001083c */
[----:B------:R-:W-:Y:S01]  /*a870*/  FMNMX.FTZ R68, R109, R68, !PT ;  /* 0x000000446d447209 */ /* 0x000fe20007810000 */
[-CC-:B------:R-:W-:Y:S01]  /*a880*/  FFMA.FTZ R135, R71, R24.reuse, -R60.reuse ;  /* 0x0000001847877223 */ /* 0x180fe2000001083c */
[-CC-:B------:R-:W-:Y:S01]  /*a890*/  FFMA.FTZ R40, R75, R24.reuse, -R60.reuse ;  /* 0x000000184b287223 */ /* 0x180fe2000001083c */
[-CC-:B------:R-:W-:Y:S01]  /*a8a0*/  FFMA.FTZ R129, R79, R24.reuse, -R60.reuse ;  /* 0x000000184f817223 */ /* 0x180fe2000001083c */
[-CC-:B------:R-:W-:Y:S01]  /*a8b0*/  FFMA.FTZ R32, R89, R24.reuse, -R60.reuse ;  /* 0x0000001859207223 */ /* 0x180fe2000001083c */
[----:B------:R-:W0:Y:S01]  /*a8c0*/  MUFU.TANH R65, R65 ;  /* 0x0000004100417308 */ /* 0x000e220000002400 */
[----:B------:R-:W-:Y:S01]  /*a8d0*/  ISETP.GT.AND P2, PT, R64, 0x78, PT ;  /* 0x000000784000780c */ /* 0x000fe20003f44270 */
[--C-:B------:R-:W-:Y:S01]  /*a8e0*/  FFMA.FTZ R46, R59, R24, -R60.reuse ;  /* 0x000000183b2e7223 */ /* 0x100fe2000001083c */
[----:B-----5:R-:W-:Y:S01]  /*a8f0*/  FSEL R111, R58, -INF , P1 ;  /* 0xff8000003a6f7808 */ /* 0x020fe20000800000 */
[----:B------:R-:W1:Y:S01]  /*a900*/  @P4 LDC R50, c[0x0][0x450] ;  /* 0x00011400ff324b82 */ /* 0x000e620000000800 */
[----:B------:R-:W-:Y:S01]  /*a910*/  FMNMX.FTZ R68, R57, R68, !PT ;  /* 0x0000004439447209 */ /* 0x000fe20007810000 */
[-CC-:B------:R-:W-:Y:S01]  /*a920*/  FFMA.FTZ R131, R83, R24.reuse, -R60.reuse ;  /* 0x0000001853837223 */ /* 0x180fe2000001083c */
[----:B------:R-:W-:Y:S01]  /*a930*/  ISETP.GT.AND P1, PT, R64, 0x79, PT ;  /* 0x000000794000780c */ /* 0x000fe20003f24270 */
[-CC-:B------:R-:W-:Y:S01]  /*a940*/  FFMA.FTZ R34, R91, R24.reuse, -R60.reuse ;  /* 0x000000185b227223 */ /* 0x180fe2000001083c */
[----:B------:R-:W-:Y:S01]  /*a950*/  FSEL R59, R62, -INF , P2 ;  /* 0xff8000003e3b7808 */ /* 0x000fe20001000000 */
[--C-:B------:R-:W-:Y:S01]  /*a960*/  FFMA.FTZ R125, R93, R24, -R60.reuse ;  /* 0x000000185d7d7223 */ /* 0x100fe2000001083c */
[----:B------:R-:W-:Y:S01]  /*a970*/  FMNMX.FTZ R68, R111, R68, !PT ;  /* 0x000000446f447209 */ /* 0x000fe20007810000 */
[----:B------:R-:W-:Y:S01]  /*a980*/  MUFU.EX2 R149, R149 ;  /* 0x0000009500957308 */ /* 0x000fe20000000800 */
[----:B------:R2:W-:Y:S01]  /*a990*/  SYNCS.ARRIVE.TRANS64.RED.A1T0 RZ, [R0+URZ], RZ ;  /* 0x000000ff00ff79a7 */ /* 0x0005e2000810043f */
[--C-:B------:R-:W-:Y:S01]  /*a9a0*/  FFMA.FTZ R36, R95, R24, -R60.reuse ;  /* 0x000000185f247223 */ /* 0x100fe2000001083c */
[----:B------:R-:W-:Y:S01]  /*a9b0*/  FMNMX.FTZ R68, R59, R68, !PT ;  /* 0x000000443b447209 */ /* 0x000fe20007810000 */
[-CC-:B------:R-:W-:Y:S01]  /*a9c0*/  FFMA.FTZ R127, R87, R24.reuse, -R60.reuse ;  /* 0x00000018577f7223 */ /* 0x180fe2000001083c */
[----:B0-----:R-:W-:Y:S01]  /*a9d0*/  FSEL R65, R65, -INF , P1 ;  /* 0xff80000041417808 */ /* 0x001fe20000800000 */
[-CC-:B------:R-:W-:Y:S01]  /*a9e0*/  FFMA.FTZ R38, R97, R24.reuse, -R60.reuse ;  /* 0x0000001861267223 */ /* 0x180fe2000001083c */
[-CC-:B------:R-:W-:Y:S01]  /*a9f0*/  FFMA.FTZ R121, R99, R24.reuse, -R60.reuse ;  /* 0x0000001863797223 */ /* 0x180fe2000001083c */
[----:B------:R-:W-:Y:S01]  /*aa00*/  FFMA.FTZ R123, R103, R24, -R60 ;  /* 0x00000018677b7223 */ /* 0x000fe2000001083c */
[----:B------:R-:W-:Y:S01]  /*aa10*/  FMNMX.FTZ R68, R65, R68, !PT ;  /* 0x0000004441447209 */ /* 0x000fe20007810000 */
[----:B------:R-:W-:-:S04]  /*aa20*/  ULDC UR4, c[0x0][0x9d8] ;  /* 0x0002760000047ab9 */ /* 0x000fc80000000800 */
[----:B------:R-:W0:Y:S02]  /*aa30*/  SHFL.BFLY PT, R7, R68, 0x2, 0x1f ;  /* 0x0c401f0044077f89 */ /* 0x000e2400000e0000 */
[----:B0-----:R-:W-:-:S05]  /*aa40*/  FMNMX.FTZ R42, R68, R7, !PT ;  /* 0x00000007442a7209 */ /* 0x001fca0007810000 */
[----:B------:R-:W0:Y:S02]  /*aa50*/  SHFL.BFLY PT, R7, R42, 0x1, 0x1f ;  /* 0x0c201f002a077f89 */ /* 0x000e2400000e0000 */
[----:B0-----:R-:W-:-:S04]  /*aa60*/  FMNMX.FTZ R7, R42, R7, !PT ;  /* 0x000000072a077209 */ /* 0x001fc80007810000 */
[C---:B------:R-:W-:Y:S01]  /*aa70*/  FSETP.NEU.FTZ.AND P1, PT, R7.reuse, -INF , PT ;  /* 0xff8000000700780b */ /* 0x040fe20003f3d000 */
[----:B------:R-:W-:-:S05]  /*aa80*/  FMUL.FTZ R48, R7, R24 ;  /* 0x0000001807307220 */ /* 0x000fca0000410000 */
[----:B------:R-:W-:-:S05]  /*aa90*/  FSEL R48, R48, RZ, P1 ;  /* 0x000000ff30307208 */ /* 0x000fca0000800000 */
[-CC-:B------:R-:W-:Y:S01]  /*aaa0*/  FFMA.FTZ R140, R13, R24.reuse, -R48.reuse ;  /* 0x000000180d8c7223 */ /* 0x180fe20000010830 */
[-CC-:B------:R-:W-:Y:S02]  /*aab0*/  FFMA.FTZ R13, R39, R24.reuse, -R48.reuse ;  /* 0x00000018270d7223 */ /* 0x180fe40000010830 */
[----:B------:R-:W0:Y:S01]  /*aac0*/  @P4 LDC R39, c[0x0][0x44c] ;  /* 0x00011300ff274b82 */ /* 0x000e220000000800 */
[-CC-:B------:R-:W-:Y:S01]  /*aad0*/  FFMA.FTZ R148, R3, R24.reuse, -R48.reuse ;  /* 0x0000001803947223 */ /* 0x180fe20000010830 */
[-CC-:B------:R-:W-:Y:S01]  /*aae0*/  FFMA.FTZ R3, R6, R24.reuse, -R48.reuse ;  /* 0x0000001806037223 */ /* 0x180fe20000010830 */
[-CC-:B------:R-:W-:Y:S01]  /*aaf0*/  FFMA.FTZ R150, R69, R24.reuse, -R48.reuse ;  /* 0x0000001845967223 */ /* 0x180fe20000010830 */
[----:B------:R-:W-:Y:S01]  /*ab00*/  MUFU.EX2 R66, R66 ;  /* 0x0000004200427308 */ /* 0x000fe20000000800 */
[-CC-:B------:R-:W-:Y:S01]  /*ab10*/  FFMA.FTZ R63, R73, R24.reuse, -R48.reuse ;  /* 0x00000018493f7223 */ /* 0x180fe20000010830 */
[----:B------:R-:W-:-:S06]  /*ab20*/  FFMA.FTZ R144, R9, R24, -R48 ;  /* 0x0000001809907223 */ /* 0x000fcc0000010830 */
[----:B------:R-:W-:Y:S08]  /*ab30*/  MUFU.EX2 R148, R148 ;  /* 0x0000009400947308 */ /* 0x000ff00000000800 */
[----:B------:R-:W3:Y:S01]  /*ab40*/  MUFU.EX2 R3, R3 ;  /* 0x0000000300037308 */ /* 0x000ee20000000800 */
[----:B------:R-:W-:-:S07]  /*ab50*/  FFMA.FTZ R9, R77, R24, -R48 ;  /* 0x000000184d097223 */ /* 0x000fce0000010830 */
[----:B------:R-:W4:Y:S08]  /*ab60*/  MUFU.EX2 R150, R150 ;  /* 0x0000009600967308 */ /* 0x000f300000000800 */
[----:B------:R-:W5:Y:S01]  /*ab70*/  MUFU.EX2 R151, R151 ;  /* 0x0000009700977308 */ /* 0x000f620000000800 */
[----:B------:R-:W-:-:S07]  /*ab80*/  FFMA.FTZ R146, R11, R24, -R48 ;  /* 0x000000180b927223 */ /* 0x000fce0000010830 */
[----:B------:R-:W5:Y:S01]  /*ab90*/  MUFU.EX2 R63, R63 ;  /* 0x0000003f003f7308 */ /* 0x000f620000000800 */
[----:B------:R-:W-:Y:S01]  /*aba0*/  FFMA.FTZ R142, R27, R24, -R48 ;  /* 0x000000181b8e7223 */ /* 0x000fe20000010830 */
[----:B0-----:R-:W-:-:S04]  /*abb0*/  @P4 IMAD.HI.U32 R39, R100, R39, RZ ;  /* 0x0000002764274227 */ /* 0x001fc800078e00ff */
[-C--:B------:R-:W-:Y:S02]  /*abc0*/  FFMA.FTZ R27, R37, R24.reuse, -R48 ;  /* 0x00000018251b7223 */ /* 0x080fe40000010830 */
[----:B------:R-:W0:Y:S01]  /*abd0*/  MUFU.EX2 R144, R144 ;  /* 0x0000009000907308 */ /* 0x000e220000000800 */
[----:B---3--:R-:W-:Y:S01]  /*abe0*/  FADD.FTZ R37, R148, R3 ;  /* 0x0000000394257221 */ /* 0x008fe20000010000 */
[----:B--2---:R-:W-:Y:S01]  /*abf0*/  FADD.FTZ R0, R149, R66 ;  /* 0x0000004295007221 */ /* 0x004fe20000010000 */
[----:B------:R-:W-:Y:S01]  /*ac00*/  FFMA.FTZ R11, R35, R24, -R48 ;  /* 0x00000018230b7223 */ /* 0x000fe20000010830 */
[----:B------:R-:W-:-:S04]  /*ac10*/  IMAD.MOV.U32 R6, RZ, RZ, R100 ;  /* 0x000000ffff067224 */ /* 0x000fc800078e0064 */
[----:B------:R-:W2:Y:S01]  /*ac20*/  MUFU.EX2 R9, R9 ;  /* 0x0000000900097308 */ /* 0x000ea20000000800 */
[----:B-1----:R-:W-:Y:S01]  /*ac30*/  @P4 SHF.R.U32.HI R6, RZ, R50, R39 ;  /* 0x00000032ff064219 */ /* 0x002fe20000011627 */
[----:B----4-:R-:W-:Y:S01]  /*ac40*/  FADD.FTZ R50, R150, R37 ;  /* 0x0000002596327221 */ /* 0x010fe20000010000 */
[----:B-----5:R-:W-:-:S05]  /*ac50*/  FADD.FTZ R37, R151, R0 ;  /* 0x0000000097257221 */ /* 0x020fca0000010000 */
[----:B------:R-:W1:Y:S01]  /*ac60*/  MUFU.EX2 R146, R146 ;  /* 0x0000009200927308 */ /* 0x000e620000000800 */
[----:B------:R-:W-:Y:S01]  /*ac70*/  FADD.FTZ R39, R63, R50 ;  /* 0x000000323f277221 */ /* 0x000fe20000010000 */
[----:B------:R-:W-:Y:S01]  /*ac80*/  FADD.FTZ R0, R8, R37 ;  /* 0x0000002508007221 */ /* 0x000fe20000010000 */
[-CC-:B------:R-:W-:Y:S01]  /*ac90*/  FFMA.FTZ R138, R31, R24.reuse, -R48.reuse ;  /* 0x000000181f8a7223 */ /* 0x180fe20000010830 */
[----:B------:R-:W-:-:S04]  /*aca0*/  FFMA.FTZ R31, R41, R24, -R48 ;  /* 0x00000018291f7223 */ /* 0x000fc80000010830 */
[----:B------:R-:W3:Y:S01]  /*acb0*/  MUFU.EX2 R11, R11 ;  /* 0x0000000b000b7308 */ /* 0x000ee20000000800 */
[----:B0-----:R-:W-:Y:S01]  /*acc0*/  FADD.FTZ R50, R144, R39 ;  /* 0x0000002790327221 */ /* 0x001fe20000010000 */
[----:B------:R-:W-:Y:S01]  /*acd0*/  FADD.FTZ R41, R145, R0 ;  /* 0x0000000091297221 */ /* 0x000fe20000010000 */
[-CC-:B------:R-:W-:Y:S01]  /*ace0*/  FFMA.FTZ R136, R29, R24.reuse, -R48.reuse ;  /* 0x000000181d887223 */ /* 0x180fe20000010830 */
[----:B------:R-:W-:-:S04]  /*acf0*/  FFMA.FTZ R29, R43, R24, -R48 ;  /* 0x000000182b1d7223 */ /* 0x000fc80000010830 */
[----:B------:R-:W0:Y:S01]  /*ad00*/  MUFU.EX2 R140, R140 ;  /* 0x0000008c008c7308 */ /* 0x000e220000000800 */
[----:B--2---:R-:W-:Y:S01]  /*ad10*/  FADD.FTZ R43, R9, R50 ;  /* 0x00000032092b7221 */ /* 0x004fe20000010000 */
[----:B------:R-:W-:-:S06]  /*ad20*/  FADD.FTZ R0, R10, R41 ;  /* 0x000000290a007221 */ /* 0x000fcc0000010000 */
[----:B------:R-:W2:Y:S01]  /*ad30*/  MUFU.EX2 R13, R13 ;  /* 0x0000000d000d7308 */ /* 0x000ea20000000800 */
[----:B-1----:R-:W-:Y:S01]  /*ad40*/  FADD.FTZ R50, R146, R43 ;  /* 0x0000002b92327221 */ /* 0x002fe20000010000 */
[----:B------:R-:W-:Y:S01]  /*ad50*/  FADD.FTZ R43, R147, R0 ;  /* 0x00000000932b7221 */ /* 0x000fe20000010000 */
[----:B------:R-:W-:-:S05]  /*ad60*/  FFMA.FTZ R134, R45, R24, -R48 ;  /* 0x000000182d867223 */ /* 0x000fca0000010830 */
[----:B------:R-:W1:Y:S01]  /*ad70*/  MUFU.EX2 R142, R142 ;  /* 0x0000008e008e7308 */ /* 0x000e620000000800 */
[----:B---3--:R-:W-:Y:S01]  /*ad80*/  FADD.FTZ R45, R11, R50 ;  /* 0x000000320b2d7221 */ /* 0x008fe20000010000 */
[----:B------:R-:W-:-:S06]  /*ad90*/  FADD.FTZ R0, R12, R43 ;  /* 0x0000002b0c007221 */ /* 0x000fcc0000010000 */
[----:B------:R-:W-:Y:S01]  /*ada0*/  MUFU.EX2 R28, R28 ;  /* 0x0000001c001c7308 */ /* 0x000fe20000000800 */
[----:B0-----:R-:W-:Y:S01]  /*adb0*/  FADD.FTZ R50, R140, R45 ;  /* 0x0000002d8c327221 */ /* 0x001fe20000010000 */
[----:B------:R-:W-:-:S06]  /*adc0*/  FADD.FTZ R43, R141, R0 ;  /* 0x000000008d2b7221 */ /* 0x000fcc0000010000 */
[----:B------:R-:W0:Y:S01]  /*add0*/  MUFU.EX2 R27, R27 ;  /* 0x0000001b001b7308 */ /* 0x000e220000000800 */
[----:B--2---:R-:W-:Y:S01]  /*ade0*/  FADD.FTZ R45, R13, R50 ;  /* 0x000000320d2d7221 */ /* 0x004fe20000010000 */
[----:B------:R-:W-:-:S06]  /*adf0*/  FADD.FTZ R0, R26, R43 ;  /* 0x0000002b1a007221 */ /* 0x000fcc0000010000 */
[----:B------:R-:W-:Y:S08]  /*ae00*/  MUFU.EX2 R137, R137 ;  /* 0x0000008900897308 */ /* 0x000ff00000000800 */
[----:B------:R-:W2:Y:S01]  /*ae10*/  MUFU.EX2 R136, R136 ;  /* 0x0000008800887308 */ /* 0x000ea20000000800 */
[----:B-1----:R-:W-:Y:S01]  /*ae20*/  FADD.FTZ R50, R142, R45 ;  /* 0x0000002d8e327221 */ /* 0x002fe20000010000 */
[----:B------:R-:W-:-:S06]  /*ae30*/  FADD.FTZ R43, R143, R0 ;  /* 0x000000008f2b7221 */ /* 0x000fcc0000010000 */
[----:B------:R-:W-:Y:S01]  /*ae40*/  MUFU.EX2 R44, R44 ;  /* 0x0000002c002c7308 */ /* 0x000fe20000000800 */
[----:B------:R-:W-:-:S07]  /*ae50*/  FFMA.FTZ R132, R33, R24, -R48 ;  /* 0x0000001821847223 */ /* 0x000fce0000010830 */
[----:B------:R-:W1:Y:S01]  /*ae60*/  MUFU.EX2 R29, R29 ;  /* 0x0000001d001d7308 */ /* 0x000e620000000800 */
[----:B0-----:R-:W-:Y:S01]  /*ae70*/  FADD.FTZ R45, R27, R50 ;  /* 0x000000321b2d7221 */ /* 0x001fe20000010000 */
[----:B------:R-:W-:-:S06]  /*ae80*/  FADD.FTZ R0, R28, R43 ;  /* 0x0000002b1c007221 */ /* 0x000fcc0000010000 */
[----:B------:R-:W-:Y:S01]  /*ae90*/  MUFU.EX2 R139, R139 ;  /* 0x0000008b008b7308 */ /* 0x000fe20000000800 */
[----:B------:R-:W-:-:S07]  /*aea0*/  FFMA.FTZ R33, R47, R24, -R48 ;  /* 0x000000182f217223 */ /* 0x000fce0000010830 */
        /* <DEDUP_REMOVED lines=10> */
[----:B------:R-:W-:Y:S01]  /*af50*/  F2FP.F16.F32.PACK_AB R151, R8, R151 ;  /* 0x000000970897723e */ /* 0x000fe200000000ff */
[----:B0-----:R-:W-:Y:S01]  /*af60*/  FADD.FTZ R8, R138, R45 ;  /* 0x0000002d8a087221 */ /* 0x001fe20000010000 */
[----:B------:R-:W-:-:S05]  /*af70*/  FADD.FTZ R43, R139, R0 ;  /* 0x000000008b2b7221 */ /* 0x000fca0000010000 */
[----:B------:R-:W-:Y:S01]  /*af80*/  MUFU.EX2 R30, R30 ;  /* 0x0000001e001e7308 */ /* 0x000fe20000000800 */
[----:B------:R-:W-:-:S07]  /*af90*/  FFMA.FTZ R128, R51, R24, -R48 ;  /* 0x0000001833807223 */ /* 0x000fce0000010830 */
[----:B------:R-:W0:Y:S01]  /*afa0*/  MUFU.EX2 R33, R33 ;  /* 0x0000002100217308 */ /* 0x000e220000000800 */
[----:B--2---:R-:W-:Y:S01]  /*afb0*/  FADD.FTZ R45, R31, R8 ;  /* 0x000000081f2d7221 */ /* 0x004fe20000010000 */
[----:B------:R-:W-:-:S06]  /*afc0*/  FADD.FTZ R0, R46, R43 ;  /* 0x0000002b2e007221 */ /* 0x000fcc0000010000 */
[----:B------:R-:W-:Y:S01]  /*afd0*/  MUFU.EX2 R135, R135 ;  /* 0x0000008700877308 */ /* 0x000fe20000000800 */
[----:B------:R-:W-:-:S07]  /*afe0*/  FFMA.FTZ R37, R85, R24, -R48 ;  /* 0x0000001855257223 */ /* 0x000fce0000010830 */
        /* <DEDUP_REMOVED lines=11> */
[----:B------:R-:W-:Y:S01]  /*b0a0*/  F2FP.F16.F32.PACK_AB R148, R3, R148 ;  /* 0x000000940394723e */ /* 0x000fe200000000ff */
[----:B--2---:R-:W-:Y:S01]  /*b0b0*/  FADD.FTZ R8, R134, R45 ;  /* 0x0000002d86087221 */ /* 0x004fe20000010000 */
[----:B------:R-:W-:-:S05]  /*b0c0*/  FADD.FTZ R3, R135, R0 ;  /* 0x0000000087037221 */ /* 0x000fca0000010000 */
[----:B------:R-:W-:Y:S01]  /*b0d0*/  MUFU.EX2 R32, R32 ;  /* 0x0000002000207308 */ /* 0x000fe20000000800 */
[----:B------:R-:W-:-:S07]  /*b0e0*/  FFMA.FTZ R124, R55, R24, -R48 ;  /* 0x00000018377c7223 */ /* 0x000fce0000010830 */
[----:B------:R-:W2:Y:S01]  /*b0f0*/  MUFU.EX2 R37, R37 ;  /* 0x0000002500257308 */ /* 0x000ea20000000800 */
[----:B------:R-:W-:Y:S01]  /*b100*/  F2FP.F16.F32.PACK_AB R144, R9, R144 ;  /* 0x000000900990723e */ /* 0x000fe200000000ff */
[----:B-1----:R-:W-:Y:S01]  /*b110*/  FADD.FTZ R9, R35, R8 ;  /* 0x0000000823097221 */ /* 0x002fe20000010000 */
[----:B------:R-:W-:-:S05]  /*b120*/  FADD.FTZ R0, R40, R3 ;  /* 0x0000000328007221 */ /* 0x000fca0000010000 */
        /* <DEDUP_REMOVED lines=8> */
[----:B------:R-:W-:Y:S01]  /*b1b0*/  IADD3 R6, R6, R96, -R98 ;  /* 0x0000006006067210 */ /* 0x000fe20007ffe862 */
[----:B--2---:R-:W-:Y:S01]  /*b1c0*/  FADD.FTZ R9, R37, R8 ;  /* 0x0000000825097221 */ /* 0x004fe20000010000 */
[----:B------:R-:W-:-:S05]  /*b1d0*/  FADD.FTZ R0, R32, R3 ;  /* 0x0000000320007221 */ /* 0x000fca0000010000 */
[----:B------:R-:W-:Y:S08]  /*b1e0*/  MUFU.EX2 R125, R125 ;  /* 0x0000007d007d7308 */ /* 0x000ff00000000800 */
[----:B------:R-:W2:Y:S01]  /*b1f0*/  MUFU.EX2 R124, R124 ;  /* 0x0000007c007c7308 */ /* 0x000ea20000000800 */
[----:B------:R-:W-:Y:S01]  /*b200*/  FFMA.FTZ R109, R109, R24, -R48 ;  /* 0x000000186d6d7223 */ /* 0x000fe20000010830 */
[----:B------:R-:W-:Y:S01]  /*b210*/  SHF.R.S32.HI R47, RZ, 0x1f, R6 ;  /* 0x0000001fff2f7819 */ /* 0x000fe20000011406 */
[----:B-1----:R-:W-:-:S05]  /*b220*/  FADD.FTZ R8, R130, R9 ;  /* 0x0000000982087221 */ /* 0x002fca0000010000 */
[----:B------:R-:W-:Y:S01]  /*b230*/  MUFU.EX2 R36, R36 ;  /* 0x0000002400247308 */ /* 0x000fe20000000800 */
[----:B------:R-:W-:Y:S01]  /*b240*/  FADD.FTZ R3, R131, R0 ;  /* 0x0000000083037221 */ /* 0x000fe20000010000 */
[----:B------:R-:W-:-:S06]  /*b250*/  FFMA.FTZ R57, R57, R24, -R48 ;  /* 0x0000001839397223 */ /* 0x000fcc0000010830 */
[----:B------:R-:W1:Y:S01]  /*b260*/  MUFU.EX2 R41, R41 ;  /* 0x0000002900297308 */ /* 0x000e620000000800 */
[----:B------:R-:W-:Y:S01]  /*b270*/  LEA.HI R6, R47, R6, RZ, 0x7 ;  /* 0x000000062f067211 */ /* 0x000fe200078f38ff */
[----:B0-----:R-:W-:Y:S01]  /*b280*/  FADD.FTZ R9, R39, R8 ;  /* 0x0000000827097221 */ /* 0x001fe20000010000 */
[----:B------:R-:W-:-:S05]  /*b290*/  FADD.FTZ R0, R34, R3 ;  /* 0x0000000322007221 */ /* 0x000fca0000010000 */
[----:B------:R-:W-:Y:S01]  /*b2a0*/  MUFU.EX2 R127, R127 ;  /* 0x0000007f007f7308 */ /* 0x000fe20000000800 */
[----:B------:R-:W-:-:S07]  /*b2b0*/  FFMA.FTZ R42, R101, R24, -R60 ;  /* 0x00000018652a7223 */ /* 0x000fce000001083c */
[----:B------:R-:W0:Y:S01]  /*b2c0*/  MUFU.EX2 R53, R53 ;  /* 0x0000003500357308 */ /* 0x000e220000000800 */
[----:B------:R-:W-:Y:S01]  /*b2d0*/  FFMA.FTZ R111, R111, R24, -R48 ;  /* 0x000000186f6f7223 */ /* 0x000fe20000010830 */
[----:B------:R-:W-:Y:S01]  /*b2e0*/  SHF.R.S32.HI R6, RZ, 0x7, R6 ;  /* 0x00000007ff067819 */ /* 0x000fe20000011406 */
[----:B--2---:R-:W-:-:S05]  /*b2f0*/  FADD.FTZ R8, R124, R9 ;  /* 0x000000097c087221 */ /* 0x004fca0000010000 */
[----:B------:R-:W-:Y:S01]  /*b300*/  MUFU.EX2 R38, R38 ;  /* 0x0000002600267308 */ /* 0x000fe20000000800 */
[----:B------:R-:W-:Y:S01]  /*b310*/  FADD.FTZ R3, R125, R0 ;  /* 0x000000007d037221 */ /* 0x000fe20000010000 */
[----:B------:R-:W-:-:S06]  /*b320*/  FFMA.FTZ R59, R59, R24, -R48 ;  /* 0x000000183b3b7223 */ /* 0x000fcc0000010830 */
[----:B------:R-:W2:Y:S01]  /*b330*/  MUFU.EX2 R126, R109 ;  /* 0x0000006d007e7308 */ /* 0x000ea20000000800 */
[----:B------:R-:W-:Y:S01]  /*b340*/  VIMNMX R51, RZ, R6, !PT ;  /* 0x00000006ff337248 */ /* 0x000fe20007fe0100 */
[----:B-1----:R-:W-:Y:S01]  /*b350*/  FADD.FTZ R8, R41, R8 ;  /* 0x0000000829087221 */ /* 0x002fe20000010000 */
[----:B------:R-:W-:-:S05]  /*b360*/  FADD.FTZ R0, R36, R3 ;  /* 0x0000000324007221 */ /* 0x000fca0000010000 */
[----:B------:R-:W-:Y:S01]  /*b370*/  MUFU.EX2 R121, R121 ;  /* 0x0000007900797308 */ /* 0x000fe20000000800 */
[-C--:B------:R-:W-:Y:S01]  /*b380*/  FFMA.FTZ R60, R61, R24.reuse, -R60 ;  /* 0x000000183d3c7223 */ /* 0x080fe2000001083c */
[----:B------:R-:W-:-:S06]  /*b390*/  FFMA.FTZ R48, R65, R24, -R48 ;  /* 0x0000001841307223 */ /* 0x000fcc0000010830 */
[----:B------:R-:W1:Y:S01]  /*b3a0*/  MUFU.EX2 R57, R57 ;  /* 0x0000003900397308 */ /* 0x000e620000000800 */
[----:B------:R-:W-:Y:S01]  /*b3b0*/  F2FP.F16.F32.PACK_AB R147, R12, R147 ;  /* 0x000000930c93723e */ /* 0x000fe200000000ff */
[----:B0-----:R-:W-:Y:S01]  /*b3c0*/  FADD.FTZ R3, R53, R8 ;  /* 0x0000000835037221 */ /* 0x001fe20000010000 */
[----:B------:R-:W-:-:S05]  /*b3d0*/  FADD.FTZ R9, R127, R0 ;  /* 0x000000007f097221 */ /* 0x000fca0000010000 */
[----:B------:R-:W-:Y:S01]  /*b3e0*/  MUFU.EX2 R42, R42 ;  /* 0x0000002a002a7308 */ /* 0x000fe20000000800 */
[----:B------:R-:W-:Y:S01]  /*b3f0*/  VIADD R12, R88, 0xfffffffe ;  /* 0xfffffffe580c7836 */ /* 0x000fe20000000000 */
[----:B------:R0:W-:Y:S06]  /*b400*/  STL [R1+0x20], R51 ;  /* 0x0000203301007387 */ /* 0x0001ec0000100800 */
[----:B------:R-:W3:Y:S01]  /*b410*/  MUFU.EX2 R120, R111 ;  /* 0x0000006f00787308 */ /* 0x000ee20000000800 */
[----:B--2---:R-:W-:Y:S01]  /*b420*/  FADD.FTZ R0, R126, R3 ;  /* 0x000000037e007221 */ /* 0x004fe20000010000 */
[----:B------:R-:W-:-:S06]  /*b430*/  FADD.FTZ R8, R38, R9 ;  /* 0x0000000926087221 */ /* 0x000fcc0000010000 */
[----:B------:R-:W-:Y:S01]  /*b440*/  MUFU.EX2 R123, R123 ;  /* 0x0000007b007b7308 */ /* 0x000fe20000000800 */
[----:B------:R-:W-:-:S07]  /*b450*/  ISETP.GE.AND P1, PT, R12, R51, PT ;  /* 0x000000330c00720c */ /* 0x000fce0003f26270 */
[----:B------:R-:W2:Y:S01]  /*b460*/  MUFU.EX2 R59, R59 ;  /* 0x0000003b003b7308 */ /* 0x000ea20000000800 */
[----:B-1----:R-:W-:Y:S01]  /*b470*/  FADD.FTZ R3, R57, R0 ;  /* 0x0000000039037221 */ /* 0x002fe20000010000 */
[----:B------:R-:W-:-:S06]  /*b480*/  FADD.FTZ R9, R121, R8 ;  /* 0x0000000879097221 */ /* 0x000fcc0000010000 */
[----:B------:R-:W1:Y:S08]  /*b490*/  MUFU.EX2 R48, R48 ;  /* 0x0000003000307308 */ /* 0x000e700000000800 */
[----:B------:R-:W4:Y:S01]  /*b4a0*/  MUFU.EX2 R60, R60 ;  /* 0x0000003c003c7308 */ /* 0x000f220000000800 */
[----:B---3--:R-:W-:Y:S01]  /*b4b0*/  FADD.FTZ R0, R120, R3 ;  /* 0x0000000378007221 */ /* 0x008fe20000010000 */
[----:B------:R-:W-:-:S03]  /*b4c0*/  FADD.FTZ R8, R42, R9 ;  /* 0x000000092a087221 */ /* 0x000fc60000010000 */
[----:B--2---:R-:W-:Y:S01]  /*b4d0*/  FADD.FTZ R3, R59, R0 ;  /* 0x000000003b037221 */ /* 0x004fe20000010000 */
[----:B------:R-:W-:Y:S01]  /*b4e0*/  FADD.FTZ R9, R123, R8 ;  /* 0x000000087b097221 */ /* 0x000fe20000010000 */
[----:B------:R-:W-:Y:S02]  /*b4f0*/  F2FP.F16.F32.PACK_AB R149, R66, R149 ;  /* 0x000000954295723e */ /* 0x000fe400000000ff */
[----:B------:R-:W-:Y:S02]  /*b500*/  CS2R R118, SRZ ;  /* 0x0000000000767805 */ /* 0x000fe4000001ff00 */
[----:B------:R-:W-:Y:S01]  /*b510*/  F2FP.F16.F32.PACK_AB R145, R10, R145 ;  /* 0x000000910a91723e */ /* 0x000fe200000000ff */
[----:B-1----:R-:W-:Y:S01]  /*b520*/  FADD.FTZ R3, R48, R3 ;  /* 0x0000000330037221 */ /* 0x002fe20000010000 */
[----:B------:R-:W-:Y:S02]  /*b530*/  F2FP.F16.F32.PACK_AB R141, R26, R141 ;  /* 0x0000008d1a8d723e */ /* 0x000fe400000000ff */
[----:B------:R-:W-:-:S02]  /*b540*/  CS2R R116, SRZ ;  /* 0x0000000000747805 */ /* 0x000fc4000001ff00 */
[----:B------:R-:W-:Y:S02]  /*b550*/  F2FP.F16.F32.PACK_AB R143, R28, R143 ;  /* 0x0000008f1c8f723e */ /* 0x000fe400000000ff */
[----:B------:R-:W-:Y:S02]  /*b560*/  CS2R R114, SRZ ;  /* 0x0000000000727805 */ /* 0x000fe4000001ff00 */
[----:B------:R-:W-:Y:S02]  /*b570*/  F2FP.F16.F32.PACK_AB R137, R44, R137 ;  /* 0x000000892c89723e */ /* 0x000fe400000000ff */
[----:B------:R-:W-:Y:S02]  /*b580*/  CS2R R112, SRZ ;  /* 0x0000000000707805 */ /* 0x000fe4000001ff00 */
[----:B------:R-:W-:Y:S01]  /*b590*/  F2FP.F16.F32.PACK_AB R139, R46, R139 ;  /* 0x0000008b2e8b723e */ /* 0x000fe200000000ff */
[----:B----4-:R-:W-:Y:S01]  /*b5a0*/  FADD.FTZ R0, R60, R9 ;  /* 0x000000093c007221 */ /* 0x010fe20000010000 */
[----:B------:R-:W-:-:S02]  /*b5b0*/  F2FP.F16.F32.PACK_AB R150, R63, R150 ;  /* 0x000000963f96723e */ /* 0x000fc400000000ff */
[----:B------:R-:W-:Y:S02]  /*b5c0*/  CS2R R110, SRZ ;  /* 0x00000000006e7805 */ /* 0x000fe4000001ff00 */
[----:B------:R-:W-:Y:S02]  /*b5d0*/  F2FP.F16.F32.PACK_AB R146, R11, R146 ;  /* 0x000000920b92723e */ /* 0x000fe400000000ff */
[----:B------:R-:W-:Y:S02]  /*b5e0*/  CS2R R108, SRZ ;  /* 0x00000000006c7805 */ /* 0x000fe4000001ff00 */
[----:B------:R-:W-:Y:S02]  /*b5f0*/  F2FP.F16.F32.PACK_AB R140, R13, R140 ;  /* 0x0000008c0d8c723e */ /* 0x000fe400000000ff */
[----:B------:R-:W-:Y:S02]  /*b600*/  CS2R R106, SRZ ;  /* 0x00000000006a7805 */ /* 0x000fe4000001ff00 */
        /* <DEDUP_REMOVED lines=27> */
[----:B------:R-:W-:Y:S01]  /*b7c0*/  F2FP.F16.F32.PACK_AB R123, R60, R123 ;  /* 0x0000007b3c7b723e */ /* 0x000fe200000000ff */
[----:B0-----:R-:W-:Y:S06]  /*b7d0*/  @!P1 BRA `(.L_x_2737) ;  /* 0x0000003000549947 */ /* 0x001fec0003800000 */
[----:B------:R-:W-:Y:S01]  /*b7e0*/  MOV R10, R25 ;  /* 0x00000019000a7202 */ /* 0x000fe20000000f00 */
[----:B------:R-:W-:Y:S01]  /*b7f0*/  IMAD.MOV.U32 R11, RZ, RZ, R7 ;  /* 0x000000ffff0b7224 */ /* 0x000fe200078e0007 */
[----:B------:R-:W-:Y:S01]  /*b800*/  MOV R119, RZ ;  /* 0x000000ff00777202 */ /* 0x000fe20000000f00 */
[----:B------:R-:W-:Y:S02]  /*b810*/  IMAD.MOV.U32 R6, RZ, RZ, R154 ;  /* 0x000000ffff067224 */ /* 0x000fe400078e009a */
[----:B------:R-:W-:-:S07]  /*b820*/  IMAD.MOV.U32 R13, RZ, RZ, R22 ;  /* 0x000000ffff0d7224 */ /* 0x000fce00078e0016 */
.L_x_2749:
        /* <DEDUP_REMOVED lines=9> */
.L_x_2739:
        /* <DEDUP_REMOVED lines=8> */
.L_x_2740:
[----:B------:R-:W-:Y:S04]  /*b940*/  BSSY B0, `(.L_x_2738) ;  /* 0x0000004000007945 */ /* 0x000fe80003800000 */
[----:B-1----:R-:W-:Y:S05]  /*b950*/  @P2 BRA `(.L_x_2741) ;  /* 0x0000000000082947 */ /* 0x002fea0003800000 */
[----:B------:R-:W1:Y:S02]  /*b960*/  SYNCS.PHASECHK.TRANS64.TRYWAIT P2, [R7+URZ+0x16830], R8 ;  /* 0x01683008070075a7 */ /* 0x000e64000804017f */
[----:B-1----:R-:W-:Y:S05]  /*b970*/  @!P2 BRA `(.L_x_2742) ;  /* 0x000000f80078a947 */ /* 0x002fea0003800000 */
.L_x_2741:
[----:B------:R-:W-:Y:S05]  /*b980*/  BSYNC B0 ;  /* 0x0000000000007941 */ /* 0x000fea0003800000 */
.L_x_2738:
        /* <DEDUP_REMOVED lines=9> */
[----:B------:R-:W-:Y:S02]  /*ba20*/  VIADD R7, R7, 0x8 ;  /* 0x0000000807077836 */ /* 0x000fe40000000000 */
[----:B------:R-:W-:Y:S01]  /*ba30*/  IMAD.MOV.U32 R27, RZ, RZ, 0x40000040 ;  /* 0x40000040ff1b7424 */ /* 0x000fe200078e00ff */
[----:B------:R-:W-:Y:S01]  /*ba40*/  R2UR UR8, R4 ;  /* 0x00000000040872ca */ /* 0x000fe200000e0000 */
[----:B------:R-:W-:Y:S01]  /*ba50*/  IMAD.MOV.U32 R25, RZ, RZ, 0x40000040 ;  /* 0x40000040ff197424 */ /* 0x000fe200078e00ff */
[----:B------:R-:W-:Y:S02]  /*ba60*/  R2UR UR9, R5 ;  /* 0x00000000050972ca */ /* 0x000fe400000e0000 */
[----:B------:R-:W-:Y:S02]  /*ba70*/  R2UR UR11, R27 ;  /* 0x000000001b0b72ca */ /* 0x000fe400000e0000 */
[----:B------:R-:W-:Y:S02]  /*ba80*/  R2UR UR15, R25 ;  /* 0x00000000190f72ca */ /* 0x000fe400000e0000 */
[----:B------:R-:W-:Y:S01]  /*ba90*/  R2UR UR23, R27 ;  /* 0x000000001b1772ca */ /* 0x000fe200000e0000 */
[----:B------:R0:W-:Y:S01]  /*baa0*/  BAR.SYNC.DEFER_BLOCKING R7, 0x100 ;  /* 0x000400070000751d */ /* 0x0001e20000010000 */
[----:B--2---:R-:W-:-:S04]  /*bab0*/  LEA R26, R22, R8, 0xa ;  /* 0x00000008161a7211 */ /* 0x004fc800078e50ff */
[----:B------:R-:W-:-:S04]  /*bac0*/  IADD3 R8, R26, 0x4, RZ ;  /* 0x000000041a087810 */ /* 0x000fc80007ffe0ff */
        /* <DEDUP_REMOVED lines=28> */
.L_x_2744:
[----:B------:R-:W-:Y:S02]  /*bc90*/  SHF.L.U32 R6, R6, 0x1f, RZ ;  /* 0x0000001f06067819 */ /* 0x000fe400000006ff */
[----:B------:R-:W-:-:S04]  /*bca0*/  LEA R7, R13, R2, 0x3 ;  /* 0x000000020d077211 */ /* 0x000fc800078e18ff */
[----:B------:R0:W1:Y:S01]  /*bcb0*/  SYNCS.PHASECHK.TRANS64.TRYWAIT P1, [R7+URZ+0x16850], R6 ;  /* 0x01685006070075a7 */ /* 0x000062000802017f */
[----:B------:R-:W-:Y:S05]  /*bcc0*/  @!P0 BRA `(.L_x_2745) ;  /* 0x0000000000048947 */ /* 0x000fea0003800000 */
[----:B------:R-:W-:Y:S01]  /*bcd0*/  BPT.TRAP 0x1 ;  /* 0x000000040000795c */ /* 0x000fe20000300000 */
.L_x_2745:
[----:B-1----:R-:W-:Y:S05]  /*bce0*/  @P1 BRA `(.L_x_2743) ;  /* 0x0000000000081947 */ /* 0x002fea0003800000 */
[----:B------:R-:W1:Y:S02]  /*bcf0*/  SYNCS.PHASECHK.TRANS64.TRYWAIT P1, [R7+URZ+0x16850], R6 ;  /* 0x01685006070075a7 */ /* 0x000e64000802017f */
[----:B-1----:R-:W-:Y:S05]  /*bd00*/  @!P1 BRA `(.L_x_2746) ;  /* 0x000000f400a89947 */ /* 0x002fea0003800000 */
.L_x_2743:
        /* <DEDUP_REMOVED lines=9> */
[----:B------:R-:W-:-:S05]  /*bda0*/  IMAD R6, R13, 0x400, R6 ;  /* 0x000004000d067824 */ /* 0x000fca00078e0206 */
[C---:B------:R-:W-:Y:S02]  /*bdb0*/  R2UR UR6, R6.reuse ;  /* 0x00000000060672ca */ /* 0x040fe400000e0000 */
[----:B------:R-:W-:-:S11]  /*bdc0*/  IADD3 R8, R6, 0x80, RZ ;  /* 0x0000008006087810 */ /* 0x000fd60007ffe0ff */
[----:B------:R-:W-:Y:S01]  /*bdd0*/  HGMMA.64x64x16.F32 R88, R148, gdesc[UR4].tnspB, R88, gsb0 ;  /* 0x40e0000494587df0 */ /* 0x000fe20008000858 */
[----:B------:R-:W-:Y:S01]  /*bde0*/  R2UR UR6, R8 ;  /* 0x00000000080672ca */ /* 0x000fe200000e0000 */
[----:B------:R-:W-:Y:S01]  /*bdf0*/  VIADD R8, R6, 0x100 ;  /* 0x0000010006087836 */ /* 0x000fe20000000000 */
[----:B------:R-:W-:Y:S01]  /*be00*/  R2UR UR7, R9 ;  /* 0x00000000090772ca */ /* 0x000fe200000e0000 */
[----:B------:R-:W-:Y:S01]  /*be10*/  IMAD.MOV.U32 R9, RZ, RZ, 0x40000040 ;  /* 0x40000040ff097424 */ /* 0x000fe200078e00ff */
[----:B------:R-:W-:Y:S02]  /*be20*/  WARPGROUP.DEPBAR.LE gsb0, 0x0 ;  /* 0x00008000000079c5 */ /* 0x000fe40000010000 */
[----:B------:R-:W-:-:S06]  /*be30*/  WARPGROUP.ARRIVE ;  /* 0x00000000000079c5 */ /* 0x000fcc0000000000 */
[----:B------:R-:W0:Y:S03]  /*be40*/  S2R R150, SR_TID.X ;  /* 0x0000000000967919 */ /* 0x000e260000002100 */
[----:B------:R-:W-:Y:S01]  /*be50*/  HGMMA.64x64x16.F32 R88, R144, gdesc[UR4].tnspB, R88, gsb0 ;  /* 0x40e0000490587df0 */ /* 0x000fe20008000858 */
[----:B------:R-:W-:Y:S02]  /*be60*/  R2UR UR6, R8 ;  /* 0x00000000080672ca */ /* 0x000fe400000e0000 */
[----:B------:R-:W-:Y:S01]  /*be70*/  R2UR UR7, R9 ;  /* 0x00000000090772ca */ /* 0x000fe200000e0000 */
[----:B------:R-:W-:Y:S01]  /*be80*/  IMAD.MOV.U32 R9, RZ, RZ, 0x40000040 ;  /* 0x40000040ff097424 */ /* 0x000fe200078e00ff */
[----:B------:R-:W-:Y:S02]  /*be90*/  IADD3 R8, R6, 0x180, RZ ;  /* 0x0000018006087810 */ /* 0x000fe40007ffe0ff */
[----:B0-----:R-:W-:-:S02]  /*bea0*/  SHF.R.U32.HI R151, RZ, 0x7, R150 ;  /* 0x00000007ff977819 */ /* 0x001fc40000011696 */
        /* <DEDUP_REMOVED lines=42> */
.L_x_2747:
[----:B------:R-:W2:Y:S01]  /*c150*/  LDL R9, [R1+0x24] ;  /* 0x0000240001097983 */ /* 0x000ea20000100800 */
[----:B0-----:R-:W0:Y:S03]  /*c160*/  LDC R6, c[0x0][0x448] ;  /* 0x00011200ff067b82 */ /* 0x001e260000000800 */
[----:B------:R-:W2:Y:S04]  /*c170*/  LDL R8, [R1+0x3c] ;  /* 0x00003c0001087983 */ /* 0x000ea80000100800 */
[----:B------:R-:W3:Y:S04]  /*c180*/  LDL R122, [R1+0x38] ;  /* 0x00003800017a7983 */ /* 0x000ee80000100800 */
[----:B------:R-:W4:Y:S04]  /*c190*/  LDL R127, [R1+0x1c] ;  /* 0x00001c00017f7983 */ /* 0x000f280000100800 */
[----:B------:R-:W4:Y:S01]  /*c1a0*/  LDL R123, [R1+0x10] ;  /* 0x00001000017b7983 */ /* 0x000f220000100800 */
[----:B0-----:R-:W-:-:S13]  /*c1b0*/  ISETP.NE.AND P1, PT, R6, 0x1, PT ;  /* 0x000000010600780c */ /* 0x001fda0003f25270 */
[----:B------:R-:W0:Y:S08]  /*c1c0*/  @P1 LDC R7, c[0x0][0x44c] ;  /* 0x00011300ff071b82 */ /* 0x000e300000000800 */
[----:B------:R-:W1:Y:S01]  /*c1d0*/  @P1 LDC R6, c[0x0][0x450] ;  /* 0x00011400ff061b82 */ /* 0x000e620000000800 */
[----:B------:R-:W-:Y:S01]  /*c1e0*/  FMUL.FTZ R137, R51, UR5 ;  /* 0x0000000533897c20 */ /* 0x000fe20008410000 */
[----:B------:R-:W-:Y:S01]  /*c1f0*/  FMUL.FTZ R141, R43, UR5 ;  /* 0x000000052b8d7c20 */ /* 0x000fe20008410000 */
[----:B------:R-:W-:Y:S01]  /*c200*/  FMUL.FTZ R43, R46, UR5 ;  /* 0x000000052e2b7c20 */ /* 0x000fe20008410000 */
[----:B------:R-:W-:Y:S01]  /*c210*/  MOV R46, 0xffffff80 ;  /* 0xffffff80002e7802 */ /* 0x000fe20000000f00 */
[----:B------:R-:W-:-:S04]  /*c220*/  FMUL.FTZ R148, R24, UR5 ;  /* 0x0000000518947c20 */ /* 0x000fc80008410000 */
[----:B------:R-:W-:Y:S02]  /*c230*/  IMAD R46, R12, R46, 0x1 ;  /* 0x000000010c2e7424 */ /* 0x000fe400078e022e */
[----:B------:R-:W-:Y:S01]  /*c240*/  FMUL.FTZ R144, R32, UR5 ;  /* 0x0000000520907c20 */ /* 0x000fe20008410000 */
[----:B------:R-:W5:Y:S01]  /*c250*/  MUFU.TANH R148, R148 ;  /* 0x0000009400947308 */ /* 0x000f620000002400 */
[----:B------:R-:W-:Y:S01]  /*c260*/  FMUL.FTZ R140, R40, UR5 ;  /* 0x00000005288c7c20 */ /* 0x000fe20008410000 */
[----:B------:R-:W-:-:S06]  /*c270*/  FMUL.FTZ R136, R48, UR5 ;  /* 0x0000000530887c20 */ /* 0x000fcc0008410000 */
[----:B------:R-:W5:Y:S01]  /*c280*/  MUFU.TANH R144, R144 ;  /* 0x0000009000907308 */ /* 0x000f620000002400 */
[----:B------:R-:W-:Y:S01]  /*c290*/  FMUL.FTZ R150, R28, UR5 ;  /* 0x000000051c967c20 */ /* 0x000fe20008410000 */
[----:B------:R-:W-:Y:S01]  /*c2a0*/  FMUL.FTZ R28, R37, UR5 ;  /* 0x00000005251c7c20 */ /* 0x000fe20008410000 */
[----:B------:R-:W-:-:S05]  /*c2b0*/  FMUL.FTZ R37, R56, UR5 ;  /* 0x0000000538257c20 */ /* 0x000fca0008410000 */
[----:B------:R-:W5:Y:S01]  /*c2c0*/  MUFU.TANH R140, R140 ;  /* 0x0000008c008c7308 */ /* 0x000f620000002400 */
[----:B------:R-:W-:-:S07]  /*c2d0*/  FMUL.FTZ R128, R64, UR5 ;  /* 0x0000000540807c20 */ /* 0x000fce0008410000 */
[----:B------:R-:W5:Y:S01]  /*c2e0*/  MUFU.TANH R136, R136 ;  /* 0x0000008800887308 */ /* 0x000f620000002400 */
[----:B------:R-:W-:Y:S01]  /*c2f0*/  FMUL.FTZ R121, R25, UR5 ;  /* 0x0000000519797c20 */ /* 0x000fe20008410000 */
[----:B------:R-:W-:-:S06]  /*c300*/  FMUL.FTZ R124, R72, UR5 ;  /* 0x00000005487c7c20 */ /* 0x000fcc0008410000 */
[----:B------:R-:W5:Y:S01]  /*c310*/  MUFU.TANH R37, R37 ;  /* 0x0000002500257308 */ /* 0x000f620000002400 */
[----:B------:R-:W-:-:S07]  /*c320*/  FMUL.FTZ R80, R80, UR5 ;  /* 0x0000000550507c20 */ /* 0x000fce0008410000 */
[----:B------:R-:W5:Y:S08]  /*c330*/  MUFU.TANH R128, R128 ;  /* 0x0000008000807308 */ /* 0x000f700000002400 */
[----:B------:R-:W5:Y:S08]  /*c340*/  MUFU.TANH R124, R124 ;  /* 0x0000007c007c7308 */ /* 0x000f700000002400 */
[----:B------:R-:W-:Y:S01]  /*c350*/  MUFU.TANH R121, R121 ;  /* 0x0000007900797308 */ /* 0x000fe20000002400 */
[----:B------:R-:W-:Y:S01]  /*c360*/  FMUL.FTZ R149, R27, UR5 ;  /* 0x000000051b957c20 */ /* 0x000fe20008410000 */
[----:B------:R-:W-:-:S06]  /*c370*/  FMUL.FTZ R27, R33, UR5 ;  /* 0x00000005211b7c20 */ /* 0x000fcc0008410000 */
[----:B------:R-:W-:Y:S01]  /*c380*/  MUFU.TANH R150, R150 ;  /* 0x0000009600967308 */ /* 0x000fe20000002400 */
[----:B------:R-:W-:Y:S01]  /*c390*/  FMUL.FTZ R146, R36, UR5 ;  /* 0x0000000524927c20 */ /* 0x000fe20008410000 */
[----:B------:R-:W-:Y:S01]  /*c3a0*/  FMUL.FTZ R147, R39, UR5 ;  /* 0x0000000527937c20 */ /* 0x000fe20008410000 */
[----:B------:R-:W-:Y:S01]  /*c3b0*/  FMUL.FTZ R40, R53, UR5 ;  /* 0x0000000535287c20 */ /* 0x000fe20008410000 */
[----:B------:R-:W-:-:S04]  /*c3c0*/  FMUL.FTZ R39, R54, UR5 ;  /* 0x0000000536277c20 */ /* 0x000fc80008410000 */
[----:B------:R-:W-:Y:S01]  /*c3d0*/  MUFU.TANH R27, R27 ;  /* 0x0000001b001b7308 */ /* 0x000fe20000002400 */
[----:B------:R-:W-:-:S07]  /*c3e0*/  FMUL.FTZ R138, R52, UR5 ;  /* 0x00000005348a7c20 */ /* 0x000fce0008410000 */
[----:B------:R-:W-:Y:S01]  /*c3f0*/  MUFU.TANH R146, R146 ;  /* 0x0000009200927308 */ /* 0x000fe20000002400 */
[----:B------:R-:W-:-:S07]  /*c400*/  FMUL.FTZ R142, R44, UR5 ;  /* 0x000000052c8e7c20 */ /* 0x000fce0008410000 */
[----:B------:R-:W-:Y:S01]  /*c410*/  MUFU.TANH R28, R28 ;  /* 0x0000001c001c7308 */ /* 0x000fe20000002400 */
[----:B------:R-:W-:Y:S01]  /*c420*/  FMUL.FTZ R44, R45, UR5 ;  /* 0x000000052d2c7c20 */ /* 0x000fe20008410000 */
[----:B------:R-:W-:-:S06]  /*c430*/  FMUL.FTZ R24, R42, UR5 ;  /* 0x000000052a187c20 */ /* 0x000fcc0008410000 */
[----:B------:R-:W-:Y:S01]  /*c440*/  MUFU.TANH R142, R142 ;  /* 0x0000008e008e7308 */ /* 0x000fe20000002400 */
[----:B------:R-:W-:-:S07]  /*c450*/  FMUL.FTZ R42, R49, UR5 ;  /* 0x00000005312a7c20 */ /* 0x000fce0008410000 */
[----:B------:R-:W-:Y:S08]  /*c460*/  MUFU.TANH R44, R44 ;  /* 0x0000002c002c7308 */ /* 0x000ff00000002400 */
[----:B------:R-:W-:Y:S01]  /*c470*/  MUFU.TANH R42, R42 ;  /* 0x0000002a002a7308 */ /* 0x000fe20000002400 */
[----:B------:R-:W-:-:S07]  /*c480*/  FMUL.FTZ R132, R57, UR5 ;  /* 0x0000000539847c20 */ /* 0x000fce0008410000 */
[----:B------:R-:W-:Y:S01]  /*c490*/  MUFU.TANH R138, R138 ;  /* 0x0000008a008a7308 */ /* 0x000fe20000002400 */
[----:B--2---:R-:W-:-:S04]  /*c4a0*/  IMAD.IADD R120, R8, 0x1, R9 ;  /* 0x0000000108787824 */ /* 0x004fc800078e0209 */
[----:B0-----:R-:W-:-:S05]  /*c4b0*/  @P1 IMAD.HI.U32 R7, R120, R7, RZ ;  /* 0x0000000778071227 */ /* 0x001fca00078e00ff */
[----:B-1----:R-:W-:-:S05]  /*c4c0*/  @P1 SHF.R.U32.HI R120, RZ, R6, R7 ;  /* 0x00000006ff781219 */ /* 0x002fca0000011607 */
[----:B------:R-:W0:Y:S01]  /*c4d0*/  SHFL.IDX PT, R51, R120, RZ, 0x1c1f ;  /* 0x001c1fff78337589 */ /* 0x000e2200000e0000 */
[----:B---3--:R-:W-:-:S05]  /*c4e0*/  IMAD R46, R122, -0x2, R46 ;  /* 0xfffffffe7a2e7824 */ /* 0x008fca00078e022e */
[----:B----4-:R-:W-:Y:S01]  /*c4f0*/  IADD3 R46, -R123, R46, R127 ;  /* 0x0000002e7b2e7210 */ /* 0x010fe20007ffe17f */
[----:B------:R1:W2:Y:S04]  /*c500*/  SHFL.IDX PT, R25, R120, 0x1, 0x1c1f ;  /* 0x003c1f0078197f89 */ /* 0x0002a800000e0000 */
[----:B0-----:R-:W-:-:S05]  /*c510*/  IMAD.IADD R51, R46, 0x1, R51 ;  /* 0x000000012e337824 */ /* 0x001fca00078e0233 */
[----:B------:R-:W-:-:S04]  /*c520*/  ISETP.GT.AND P2, PT, R51, RZ, PT ;  /* 0x000000ff3300720c */ /* 0x000fc80003f44270 */
[----:B-----5:R-:W-:Y:S02]  /*c530*/  FSEL R148, R148, -INF , P2 ;  /* 0xff80000094947808 */ /* 0x020fe40001000000 */
[----:B------:R-:W-:-:S04]  /*c540*/  ISETP.GT.AND P2, PT, R51, 0x10, PT ;  /* 0x000000103300780c */ /* 0x000fc80003f44270 */
[----:B------:R-:W-:Y:S02]  /*c550*/  FSEL R144, R144, -INF , P2 ;  /* 0xff80000090907808 */ /* 0x000fe40001000000 */
[----:B------:R-:W-:-:S04]  /*c560*/  ISETP.GT.AND P2, PT, R51, 0x20, PT ;  /* 0x000000203300780c */ /* 0x000fc80003f44270 */
[----:B------:R-:W-:Y:S02]  /*c570*/  FSEL R140, R140, -INF , P2 ;  /* 0xff8000008c8c7808 */ /* 0x000fe40001000000 */
[----:B------:R-:W-:Y:S01]  /*c580*/  ISETP.GT.AND P2, PT, R51, 0x30, PT ;  /* 0x000000303300780c */ /* 0x000fe20003f44270 */
[----:B------:R-:W-:-:S03]  /*c590*/  FMUL.FTZ R6, R26, UR5 ;  /* 0x000000051a067c20 */ /* 0x000fc60008410000 */
[----:B------:R-:W-:Y:S02]  /*c5a0*/  FSEL R136, R136, -INF , P2 ;  /* 0xff80000088887808 */ /* 0x000fe40001000000 */
[----:B------:R-:W-:Y:S01]  /*c5b0*/  ISETP.GT.AND P2, PT, R51, 0x40, PT ;  /* 0x000000403300780c */ /* 0x000fe20003f44270 */
[----:B-1----:R-:W0:Y:S03]  /*c5c0*/  MUFU.TANH R120, R80 ;  /* 0x0000005000787308 */ /* 0x002e260000002400 */
[----:B------:R-:W-:Y:S02]  /*c5d0*/  FSEL R37, R37, -INF , P2 ;  /* 0xff80000025257808 */ /* 0x000fe40001000000 */
[----:B------:R-:W-:-:S03]  /*c5e0*/  ISETP.GT.AND P2, PT, R51, 0x50, PT ;  /* 0x000000503300780c */ /* 0x000fc60003f44270 */
[----:B------:R-:W1:Y:S01]  /*c5f0*/  MUFU.TANH R6, R6 ;  /* 0x0000000600067308 */ /* 0x000e620000002400 */
[----:B------:R-:W-:Y:S01]  /*c600*/  FSEL R128, R128, -INF , P2 ;  /* 0xff80000080807808 */ /* 0x000fe20001000000 */
[----:B------:R-:W-:Y:S01]  /*c610*/  FMUL.FTZ R26, R29, UR5 ;  /* 0x000000051d1a7c20 */ /* 0x000fe20008410000 */
[----:B------:R-:W-:Y:S01]  /*c620*/  ISETP.GT.AND P2, PT, R51, 0x60, PT ;  /* 0x000000603300780c */ /* 0x000fe20003f44270 */
[----:B--2---:R-:W-:-:S03]  /*c630*/  IMAD.IADD R25, R46, 0x1, R25 ;  /* 0x000000012e197824 */ /* 0x004fc600078e0219 */
[----:B------:R-:W-:Y:S01]  /*c640*/  FSEL R124, R124, -INF , P2 ;  /* 0xff8000007c7c7808 */ /* 0x000fe20001000000 */
[----:B------:R-:W2:Y:S01]  /*c650*/  MUFU.TANH R26, R26 ;  /* 0x0000001a001a7308 */ /* 0x000ea20000002400 */
[C---:B------:R-:W-:Y:S02]  /*c660*/  ISETP.GT.AND P2, PT, R51.reuse, 0x70, PT ;  /* 0x000000703300780c */ /* 0x040fe40003f44270 */
[----:B------:R-:W-:Y:S02]  /*c670*/  ISETP.GT.AND P3, PT, R51, 0x1, PT ;  /* 0x000000013300780c */ /* 0x000fe40003f64270 */
[----:B0-----:R-:W-:Y:S02]  /*c680*/  FSEL R120, R120, -INF , P2 ;  /* 0xff80000078787808 */ /* 0x001fe40001000000 */
[----:B------:R-:W-:Y:S02]  /*c690*/  ISETP.GT.AND P2, PT, R25, RZ, PT ;  /* 0x000000ff1900720c */ /* 0x000fe40003f44270 */
[----:B------:R-:W-:-:S02]  /*c6a0*/  ISETP.GT.AND P4, PT, R51, 0x8, PT ;  /* 0x000000083300780c */ /* 0x000fc40003f84270 */
[----:B-1----:R-:W-:Y:S02]  /*c6b0*/  FSEL R53, R6, -INF , P2 ;  /* 0xff80000006357808 */ /* 0x002fe40001000000 */
[----:B------:R-:W-:Y:S02]  /*c6c0*/  FSEL R54, R121, -INF , P3 ;  /* 0xff80000079367808 */ /* 0x000fe40001800000 */
[----:B------:R-:W-:Y:S02]  /*c6d0*/  FMNMX.FTZ R6, R148, R11, !PT ;  /* 0x0000000b94067209 */ /* 0x000fe40007810000 */
[----:B------:R-:W-:Y:S02]  /*c6e0*/  ISETP.GT.AND P1, PT, R51, 0x9, PT ;  /* 0x000000093300780c */ /* 0x000fe40003f24270 */
[----:B------:R-:W-:Y:S02]  /*c6f0*/  FSEL R150, R150, -INF , P4 ;  /* 0xff80000096967808 */ /* 0x000fe40002000000 */
[----:B------:R-:W-:Y:S01]  /*c700*/  FMNMX.FTZ R6, R54, R6, !PT ;  /* 0x0000000636067209 */ /* 0x000fe20007810000 */
[----:B------:R-:W-:Y:S01]  /*c710*/  FMUL.FTZ R7, R30, UR5 ;  /* 0x000000051e077c20 */ /* 0x000fe20008410000 */
[----:B--2---:R-:W-:Y:S01]  /*c720*/  FSEL R52, R26, -INF , P1 ;  /* 0xff8000001a347808 */ /* 0x004fe20000800000 */
[----:B------:R-:W-:Y:S01]  /*c730*/  FMUL.FTZ R30, R41, UR5 ;  /* 0x00000005291e7c20 */ /* 0x000fe20008410000 */
[----:B------:R-:W-:-:S02]  /*c740*/  FMNMX.FTZ R6, R150, R6, !PT ;  /* 0x0000000696067209 */ /* 0x000fc40007810000 */
[C---:B------:R-:W-:Y:S02]  /*c750*/  ISETP.GT.AND P3, PT, R51.reuse, 0x11, PT ;  /* 0x000000113300780c */ /* 0x040fe40003f64270 */
[----:B------:R-:W-:Y:S01]  /*c760*/  FMNMX.FTZ R6, R52, R6, !PT ;  /* 0x0000000634067209 */ /* 0x000fe20007810000 */
[----:B------:R-:W0:Y:S01]  /*c770*/  MUFU.TANH R30, R30 ;  /* 0x0000001e001e7308 */ /* 0x000e220000002400 */
[----:B------:R-:W-:Y:S01]  /*c780*/  FMUL.FTZ R41, R50, UR5 ;  /* 0x0000000532297c20 */ /* 0x000fe20008410000 */
[----:B------:R-:W-:Y:S02]  /*c790*/  ISETP.GT.AND P4, PT, R51, 0x18, PT ;  /* 0x000000183300780c */ /* 0x000fe40003f84270 */
[----:B------:R-:W-:Y:S02]  /*c7a0*/  FSEL R50, R27, -INF , P3 ;  /* 0xff8000001b327808 */ /* 0x000fe40001800000 */
[----:B------:R-:W-:Y:S02]  /*c7b0*/  FMNMX.FTZ R6, R144, R6, !PT ;  /* 0x0000000690067209 */ /* 0x000fe40007810000 */
[----:B------:R-:W-:-:S02]  /*c7c0*/  ISETP.GT.AND P1, PT, R51, 0x19, PT ;  /* 0x000000193300780c */ /* 0x000fc40003f24270 */
[----:B------:R-:W-:Y:S02]  /*c7d0*/  FSEL R146, R146, -INF , P4 ;  /* 0xff80000092927808 */ /* 0x000fe40002000000 */
[----:B------:R-:W-:Y:S02]  /*c7e0*/  FMNMX.FTZ R6, R50, R6, !PT ;  /* 0x0000000632067209 */ /* 0x000fe40007810000 */
[----:B------:R-:W-:Y:S02]  /*c7f0*/  FSEL R48, R28, -INF , P1 ;  /* 0xff8000001c307808 */ /* 0x000fe40000800000 */
[----:B------:R-:W-:Y:S02]  /*c800*/  FMNMX.FTZ R6, R146, R6, !PT ;  /* 0x0000000692067209 */ /* 0x000fe40007810000 */
[----:B------:R-:W-:Y:S02]  /*c810*/  ISETP.GT.AND P3, PT, R51, 0x21, PT ;  /* 0x000000213300780c */ /* 0x000fe40003f64270 */
[----:B------:R-:W-:-:S02]  /*c820*/  FMNMX.FTZ R6, R48, R6, !PT ;  /* 0x0000000630067209 */ /* 0x000fc40007810000 */
[C---:B------:R-:W-:Y:S02]  /*c830*/  ISETP.GT.AND P4, PT, R51.reuse, 0x28, PT ;  /* 0x000000283300780c */ /* 0x040fe40003f84270 */
[----:B0-----:R-:W-:Y:S02]  /*c840*/  FSEL R46, R30, -INF , P3 ;  /* 0xff8000001e2e7808 */ /* 0x001fe40001800000 */
[----:B------:R-:W-:Y:S02]  /*c850*/  FMNMX.FTZ R6, R140, R6, !PT ;  /* 0x000000068c067209 */ /* 0x000fe40007810000 */
[----:B------:R-:W-:Y:S02]  /*c860*/  ISETP.GT.AND P1, PT, R51, 0x29, PT ;  /* 0x000000293300780c */ /* 0x000fe40003f24270 */
[----:B------:R-:W-:Y:S02]  /*c870*/  FSEL R142, R142, -INF , P4 ;  /* 0xff8000008e8e7808 */ /* 0x000fe40002000000 */
[----:B------:R-:W-:Y:S01]  /*c880*/  FMNMX.FTZ R6, R46, R6, !PT ;  /* 0x000000062e067209 */ /* 0x000fe20007810000 */
[----:B------:R-:W0:Y:S01]  /*c890*/  MUFU.TANH R40, R40 ;  /* 0x0000002800287308 */ /* 0x000e220000002400 */
[----:B------:R-:W-:-:S02]  /*c8a0*/  FSEL R44, R44, -INF , P1 ;  /* 0xff8000002c2c7808 */ /* 0x000fc40000800000 */
[----:B------:R-:W-:Y:S01]  /*c8b0*/  FMNMX.FTZ R6, R142, R6, !PT ;  /* 0x000000068e067209 */ /* 0x000fe20007810000 */
[----:B------:R-:W-:Y:S01]  /*c8c0*/  FMUL.FTZ R134, R60, UR5 ;  /* 0x000000053c867c20 */ /* 0x000fe20008410000 */
[C---:B------:R-:W-:Y:S02]  /*c8d0*/  ISETP.GT.AND P3, PT, R51.reuse, 0x31, PT ;  /* 0x000000313300780c */ /* 0x040fe40003f64270 */
[----:B------:R-:W-:Y:S01]  /*c8e0*/  FMNMX.FTZ R6, R44, R6, !PT ;  /* 0x000000062c067209 */ /* 0x000fe20007810000 */
[----:B------:R-:W1:Y:S01]  /*c8f0*/  MUFU.TANH R132, R132 ;  /* 0x0000008400847308 */ /* 0x000e620000002400 */
[----:B------:R-:W-:Y:S01]  /*c900*/  ISETP.GT.AND P4, PT, R51, 0x38, PT ;  /* 0x000000383300780c */ /* 0x000fe20003f84270 */
[----:B------:R-:W-:Y:S01]  /*c910*/  FMUL.FTZ R36, R61, UR5 ;  /* 0x000000053d247c20 */ /* 0x000fe20008410000 */
[----:B------:R-:W-:Y:S02]  /*c920*/  FSEL R42, R42, -INF , P3 ;  /* 0xff8000002a2a7808 */ /* 0x000fe40001800000 */
[----:B------:R-:W-:-:S02]  /*c930*/  FMNMX.FTZ R6, R136, R6, !PT ;  /* 0x0000000688067209 */ /* 0x000fc40007810000 */
[----:B------:R-:W-:Y:S01]  /*c940*/  ISETP.GT.AND P1, PT, R51, 0x39, PT ;  /* 0x000000393300780c */ /* 0x000fe20003f24270 */
[----:B------:R-:W2:Y:S01]  /*c950*/  MUFU.TANH R134, R134 ;  /* 0x0000008600867308 */ /* 0x000ea20000002400 */
[----:B------:R-:W-:Y:S02]  /*c960*/  FSEL R138, R138, -INF , P4 ;  /* 0xff8000008a8a7808 */ /* 0x000fe40002000000 */
[----:B------:R-:W-:Y:S01]  /*c970*/  FMNMX.FTZ R6, R42, R6, !PT ;  /* 0x000000062a067209 */ /* 0x000fe20007810000 */
[----:B------:R-:W-:Y:S01]  /*c980*/  FMUL.FTZ R8, R34, UR5 ;  /* 0x0000000522087c20 */ /* 0x000fe20008410000 */
[----:B0-----:R-:W-:Y:S01]  /*c990*/  FSEL R40, R40, -INF , P1 ;  /* 0xff80000028287808 */ /* 0x001fe20000800000 */
[----:B------:R-:W-:Y:S01]  /*c9a0*/  FMUL.FTZ R34, R65, UR5 ;  /* 0x0000000541227c20 */ /* 0x000fe20008410000 */
[----:B------:R-:W-:Y:S01]  /*c9b0*/  FMNMX.FTZ R6, R138, R6, !PT ;  /* 0x000000068a067209 */ /* 0x000fe20007810000 */
[----:B------:R-:W0:Y:S01]  /*c9c0*/  MUFU.TANH R36, R36 ;  /* 0x0000002400247308 */ /* 0x000e220000002400 */
[----:B------:R-:W-:Y:S01]  /*c9d0*/  ISETP.GT.AND P3, PT, R51, 0x41, PT ;  /* 0x000000413300780c */ /* 0x000fe20003f64270 */
[----:B------:R-:W-:Y:S01]  /*c9e0*/  FMUL.FTZ R130, R68, UR5 ;  /* 0x0000000544827c20 */ /* 0x000fe20008410000 */
[----:B------:R-:W-:Y:S01]  /*c9f0*/  FMNMX.FTZ R6, R40, R6, !PT ;  /* 0x0000000628067209 */ /* 0x000fe20007810000 */
[----:B------:R-:W-:Y:S01]  /*ca00*/  FMUL.FTZ R32, R69, UR5 ;  /* 0x0000000545207c20 */ /* 0x000fe20008410000 */
[----:B------:R-:W-:-:S02]  /*ca10*/  ISETP.GT.AND P4, PT, R51, 0x48, PT ;  /* 0x000000483300780c */ /* 0x000fc40003f84270 */
[----:B-1----:R-:W-:Y:S01]  /*ca20*/  FSEL R132, R132, -INF , P3 ;  /* 0xff80000084847808 */ /* 0x002fe20001800000 */
[----:B------:R-:W1:Y:S01]  /*ca30*/  MUFU.TANH R34, R34 ;  /* 0x0000002200227308 */ /* 0x000e620000002400 */
[----:B------:R-:W-:Y:S02]  /*ca40*/  FMNMX.FTZ R6, R37, R6, !PT ;  /* 0x0000000625067209 */ /* 0x000fe40007810000 */
[----:B------:R-:W-:Y:S02]  /*ca50*/  ISETP.GT.AND P1, PT, R51, 0x49, PT ;  /* 0x000000493300780c */ /* 0x000fe40003f24270 */
[----:B--2---:R-:W-:Y:S02]  /*ca60*/  FSEL R134, R134, -INF , P4 ;  /* 0xff80000086867808 */ /* 0x004fe40002000000 */
[----:B------:R-:W-:Y:S01]  /*ca70*/  FMNMX.FTZ R6, R132, R6, !PT ;  /* 0x0000000684067209 */ /* 0x000fe20007810000 */
[----:B------:R-:W2:Y:S01]  /*ca80*/  MUFU.TANH R130, R130 ;  /* 0x0000008200827308 */ /* 0x000ea20000002400 */
[----:B0-----:R-:W-:Y:S01]  /*ca90*/  FSEL R36, R36, -INF , P1 ;  /* 0xff80000024247808 */ /* 0x001fe20000800000 */
[----:B------:R-:W-:Y:S01]  /*caa0*/  FMUL.FTZ R45, R73, UR5 ;  /* 0x00000005492d7c20 */ /* 0x000fe20008410000 */
[----:B------:R-:W-:-:S05]  /*cab0*/  FMNMX.FTZ R6, R134, R6, !PT ;  /* 0x0000000686067209 */ /* 0x000fca0007810000 */
[----:B------:R-:W0:Y:S01]  /*cac0*/  MUFU.TANH R32, R32 ;  /* 0x0000002000207308 */ /* 0x000e220000002400 */
[----:B------:R-:W-:Y:S01]  /*cad0*/  ISETP.GT.AND P3, PT, R51, 0x51, PT ;  /* 0x000000513300780c */ /* 0x000fe20003f64270 */
[----:B------:R-:W-:Y:S01]  /*cae0*/  FMUL.FTZ R126, R76, UR5 ;  /* 0x000000054c7e7c20 */ /* 0x000fe20008410000 */
[----:B------:R-:W-:Y:S01]  /*caf0*/  FMNMX.FTZ R6, R36, R6, !PT ;  /* 0x0000000624067209 */ /* 0x000fe20007810000 */
[----:B------:R-:W-:Y:S01]  /*cb00*/  FMUL.FTZ R143, R47, UR5 ;  /* 0x000000052f8f7c20 */ /* 0x000fe20008410000 */
[----:B------:R-:W-:Y:S01]  /*cb10*/  ISETP.GT.AND P4, PT, R51, 0x58, PT ;  /* 0x000000583300780c */ /* 0x000fe20003f84270 */
[----:B------:R-:W-:Y:S01]  /*cb20*/  FMUL.FTZ R47, R77, UR5 ;  /* 0x000000054d2f7c20 */ /* 0x000fe20008410000 */
[----:B-1----:R-:W-:Y:S01]  /*cb30*/  FSEL R34, R34, -INF , P3 ;  /* 0xff80000022227808 */ /* 0x002fe20001800000 */
[----:B------:R-:W1:Y:S01]  /*cb40*/  MUFU.TANH R45, R45 ;  /* 0x0000002d002d7308 */ /* 0x000e620000002400 */
[----:B------:R-:W-:Y:S02]  /*cb50*/  FMNMX.FTZ R6, R128, R6, !PT ;  /* 0x0000000680067209 */ /* 0x000fe40007810000 */
[----:B------:R-:W-:-:S02]  /*cb60*/  ISETP.GT.AND P1, PT, R51, 0x59, PT ;  /* 0x000000593300780c */ /* 0x000fc40003f24270 */
        /* <DEDUP_REMOVED lines=11> */
[----:B------:R-:W-:Y:S02]  /*cc20*/  ISETP.GT.AND P4, PT, R51, 0x68, PT ;  /* 0x000000683300780c */ /* 0x000fe40003f84270 */
[----:B-1----:R-:W-:Y:S01]  /*cc30*/  FSEL R30, R45, -INF , P3 ;  /* 0xff8000002d1e7808 */ /* 0x002fe20001800000 */
[----:B------:R-:W1:Y:S01]  /*cc40*/  MUFU.TANH R49, R49 ;  /* 0x0000003100317308 */ /* 0x000e620000002400 */
[----:B------:R-:W-:Y:S02]  /*cc50*/  FMNMX.FTZ R6, R124, R6, !PT ;  /* 0x000000067c067209 */ /* 0x000fe40007810000 */
[----:B------:R-:W-:-:S02]  /*cc60*/  ISETP.GT.AND P1, PT, R51, 0x69, PT ;  /* 0x000000693300780c */ /* 0x000fc40003f24270 */
[----:B--2---:R-:W-:Y:S02]  /*cc70*/  FSEL R126, R126, -INF , P4 ;  /* 0xff8000007e7e7808 */ /* 0x004fe40002000000 */
[----:B------:R-:W-:Y:S01]  /*cc80*/  FMNMX.FTZ R6, R30, R6, !PT ;  /* 0x000000061e067209 */ /* 0x000fe20007810000 */
[----:B------:R-:W2:Y:S01]  /*cc90*/  MUFU.TANH R122, R122 ;  /* 0x0000007a007a7308 */ /* 0x000ea20000002400 */
[----:B0-----:R-:W-:Y:S02]  /*cca0*/  FSEL R28, R47, -INF , P1 ;  /* 0xff8000002f1c7808 */ /* 0x001fe40000800000 */
[----:B------:R-:W-:-:S05]  /*ccb0*/  FMNMX.FTZ R6, R126, R6, !PT ;  /* 0x000000067e067209 */ /* 0x000fca0007810000 */
[----:B------:R-:W0:Y:S01]  /*ccc0*/  MUFU.TANH R56, R56 ;  /* 0x0000003800387308 */ /* 0x000e220000002400 */
[C---:B------:R-:W-:Y:S02]  /*ccd0*/  ISETP.GT.AND P3, PT, R51.reuse, 0x71, PT ;  /* 0x000000713300780c */ /* 0x040fe40003f64270 */
[----:B------:R-:W-:Y:S02]  /*cce0*/  FMNMX.FTZ R6, R28, R6, !PT ;  /* 0x000000061c067209 */ /* 0x000fe40007810000 */
[----:B------:R-:W-:Y:S02]  /*ccf0*/  ISETP.GT.AND P4, PT, R51, 0x78, PT ;  /* 0x000000783300780c */ /* 0x000fe40003f84270 */
[----:B-1----:R-:W-:Y:S01]  /*cd00*/  FSEL R26, R49, -INF , P3 ;  /* 0xff800000311a7808 */ /* 0x002fe20001800000 */
[----:B------:R-:W1:Y:S01]  /*cd10*/  MUFU.TANH R7, R7 ;  /* 0x0000000700077308 */ /* 0x000e620000002400 */
[----:B------:R-:W-:Y:S02]  /*cd20*/  FMNMX.FTZ R6, R120, R6, !PT ;  /* 0x0000000678067209 */ /* 0x000fe40007810000 */
[----:B------:R-:W-:-:S02]  /*cd30*/  ISETP.GT.AND P1, PT, R51, 0x79, PT ;  /* 0x000000793300780c */ /* 0x000fc40003f24270 */
[----:B--2---:R-:W-:Y:S02]  /*cd40*/  FSEL R122, R122, -INF , P4 ;  /* 0xff8000007a7a7808 */ /* 0x004fe40002000000 */
[----:B------:R-:W-:Y:S02]  /*cd50*/  FMNMX.FTZ R6, R26, R6, !PT ;  /* 0x000000061a067209 */ /* 0x000fe40007810000 */
[----:B0-----:R-:W-:Y:S02]  /*cd60*/  FSEL R56, R56, -INF , P1 ;  /* 0xff80000038387808 */ /* 0x001fe40000800000 */
[----:B------:R-:W-:Y:S02]  /*cd70*/  FMNMX.FTZ R6, R122, R6, !PT ;  /* 0x000000067a067209 */ /* 0x000fe40007810000 */
[----:B------:R-:W-:Y:S02]  /*cd80*/  ISETP.GT.AND P4, PT, R25, 0x8, PT ;  /* 0x000000081900780c */ /* 0x000fe40003f84270 */
[----:B------:R-:W-:-:S02]  /*cd90*/  FMNMX.FTZ R6, R56, R6, !PT ;  /* 0x0000000638067209 */ /* 0x000fc40007810000 */
[----:B-1----:R-:W-:-:S03]  /*cda0*/  FSEL R51, R7, -INF , P4 ;  /* 0xff80000007337808 */ /* 0x002fc60002000000 */
[----:B------:R-:W0:Y:S01]  /*cdb0*/  SHFL.BFLY PT, R7, R6, 0x2, 0x1f ;  /* 0x0c401f0006077f89 */ /* 0x000e2200000e0000 */
[----:B------:R-:W1:Y:S08]  /*cdc0*/  MUFU.TANH R8, R8 ;  /* 0x0000000800087308 */ /* 0x000e700000002400 */
[----:B------:R-:W2:Y:S01]  /*cdd0*/  MUFU.TANH R24, R24 ;  /* 0x0000001800187308 */ /* 0x000ea20000002400 */
[----:B------:R-:W-:-:S04]  /*cde0*/  ISETP.GT.AND P2, PT, R25, 0x10, PT ;  /* 0x000000101900780c */ /* 0x000fc80003f44270 */
[----:B-1----:R-:W-:Y:S02]  /*cdf0*/  FSEL R49, R8, -INF , P2 ;  /* 0xff80000008317808 */ /* 0x002fe40001000000 */
[----:B0-----:R-:W-:Y:S02]  /*ce00*/  FMNMX.FTZ R7, R6, R7, !PT ;  /* 0x0000000706077209 */ /* 0x001fe40007810000 */
[----:B------:R-:W-:-:S03]  /*ce10*/  ISETP.GT.AND P2, PT, R25, 0x20, PT ;  /* 0x000000201900780c */ /* 0x000fc60003f44270 */
[----:B------:R-:W0:Y:S01]  /*ce20*/  SHFL.BFLY PT, R6, R7, 0x1, 0x1f ;  /* 0x0c201f0007067f89 */ /* 0x000e2200000e0000 */
[----:B--2---:R-:W-:Y:S02]  /*ce30*/  FSEL R45, R24, -INF , P2 ;  /* 0xff800000182d7808 */ /* 0x004fe40001000000 */
[----:B------:R-:W1:Y:S01]  /*ce40*/  LDC R24, c[0x0][0x988] ;  /* 0x00026200ff187b82 */ /* 0x000e620000000800 */
[----:B------:R-:W2:Y:S01]  /*ce50*/  MUFU.TANH R149, R149 ;  /* 0x0000009500957308 */ /* 0x000ea20000002400 */
[----:B------:R-:W-:Y:S01]  /*ce60*/  FMUL.FTZ R151, R31, UR5 ;  /* 0x000000051f977c20 */ /* 0x000fe20008410000 */
[----:B------:R-:W-:Y:S01]  /*ce70*/  FMUL.FTZ R145, R35, UR5 ;  /* 0x0000000523917c20 */ /* 0x000fe20008410000 */
[----:B------:R-:W-:-:S05]  /*ce80*/  ISETP.GT.AND P3, PT, R25, 0x1, PT ;  /* 0x000000011900780c */ /* 0x000fca0003f64270 */
[----:B------:R-:W3:Y:S01]  /*ce90*/  MUFU.TANH R151, R151 ;  /* 0x0000009700977308 */ /* 0x000ee20000002400 */
[----:B0-----:R-:W-:-:S04]  /*cea0*/  FMNMX.FTZ R7, R7, R6, !PT ;  /* 0x0000000607077209 */ /* 0x001fc80007810000 */
[C---:B------:R-:W-:Y:S01]  /*ceb0*/  FSETP.NEU.FTZ.AND P6, PT, R7.reuse, -INF , PT ;  /* 0xff8000000700780b */ /* 0x040fe20003fdd000 */
[----:B-1----:R-:W-:Y:S01]  /*cec0*/  FMUL.FTZ R8, R7, R24 ;  /* 0x0000001807087220 */ /* 0x002fe20000410000 */
[----:B------:R-:W-:-:S04]  /*ced0*/  FMUL.FTZ R9, R38, UR5 ;  /* 0x0000000526097c20 */ /* 0x000fc80008410000 */
[----:B------:R-:W-:Y:S01]  /*cee0*/  FSEL R8, R8, RZ, P6 ;  /* 0x000000ff08087208 */ /* 0x000fe20003000000 */
[----:B------:R-:W0:Y:S01]  /*cef0*/  MUFU.TANH R145, R145 ;  /* 0x0000009100917308 */ /* 0x000e220000002400 */
[----:B--2---:R-:W-:-:S03]  /*cf00*/  FSEL R149, R149, -INF , P3 ;  /* 0xff80000095957808 */ /* 0x004fc60001800000 */
[-CC-:B------:R-:W-:Y:S01]  /*cf10*/  FFMA.FTZ R148, R148, R24.reuse, -R8.reuse ;  /* 0x0000001894947223 */ /* 0x180fe20000010808 */
        /* <DEDUP_REMOVED lines=30> */
[----:B------:R-:W-:Y:S01]  /*d100*/  FFMA.FTZ R56, R56, R24, -R8 ;  /* 0x0000001838387223 */ /* 0x000fe20000010808 */
[----:B------:R-:W-:Y:S01]  /*d110*/  FMNMX.FTZ R8, R53, R10, !PT ;  /* 0x0000000a35087209 */ /* 0x000fe20007810000 */
[----:B------:R-:W1:Y:S01]  /*d120*/  MUFU.TANH R9, R9 ;  /* 0x0000000900097308 */ /* 0x000e620000002400 */
[----:B------:R-:W-:-:S02]  /*d130*/  ISETP.GT.AND P1, PT, R25, 0x9, PT ;  /* 0x000000091900780c */ /* 0x000fc40003f24270 */
[----:B------:R-:W-:Y:S02]  /*d140*/  FMNMX.FTZ R8, R149, R8, !PT ;  /* 0x0000000895087209 */ /* 0x000fe40007810000 */
[----:B---3--:R-:W-:Y:S02]  /*d150*/  FSEL R151, R151, -INF , P1 ;  /* 0xff80000097977808 */ /* 0x008fe40000800000 */
[----:B------:R-:W-:Y:S01]  /*d160*/  FMNMX.FTZ R8, R51, R8, !PT ;  /* 0x0000000833087209 */ /* 0x000fe20007810000 */
[----:B------:R-:W2:Y:S01]  /*d170*/  MUFU.TANH R147, R147 ;  /* 0x0000009300937308 */ /* 0x000ea20000002400 */
[----:B------:R-:W-:Y:S02]  /*d180*/  ISETP.GT.AND P3, PT, R25, 0x11, PT ;  /* 0x000000111900780c */ /* 0x000fe40003f64270 */
[----:B------:R-:W-:Y:S02]  /*d190*/  FMNMX.FTZ R8, R151, R8, !PT ;  /* 0x0000000897087209 */ /* 0x000fe40007810000 */
[----:B------:R-:W-:-:S02]  /*d1a0*/  ISETP.GT.AND P4, PT, R25, 0x18, PT ;  /* 0x000000181900780c */ /* 0x000fc40003f84270 */
[----:B0-----:R-:W-:Y:S01]  /*d1b0*/  FSEL R145, R145, -INF , P3 ;  /* 0xff80000091917808 */ /* 0x001fe20001800000 */
[----:B------:R-:W0:Y:S01]  /*d1c0*/  MUFU.TANH R141, R141 ;  /* 0x0000008d008d7308 */ /* 0x000e220000002400 */
[----:B------:R-:W-:Y:S02]  /*d1d0*/  FMNMX.FTZ R8, R49, R8, !PT ;  /* 0x0000000831087209 */ /* 0x000fe40007810000 */
[----:B------:R-:W-:Y:S02]  /*d1e0*/  ISETP.GT.AND P1, PT, R25, 0x19, PT ;  /* 0x000000191900780c */ /* 0x000fe40003f24270 */
[----:B-1----:R-:W-:Y:S02]  /*d1f0*/  FSEL R47, R9, -INF , P4 ;  /* 0xff800000092f7808 */ /* 0x002fe40002000000 */
[----:B------:R-:W-:Y:S01]  /*d200*/  FMNMX.FTZ R8, R145, R8, !PT ;  /* 0x0000000891087209 */ /* 0x000fe20007810000 */
[----:B------:R-:W1:Y:S01]  /*d210*/  MUFU.TANH R43, R43 ;  /* 0x0000002b002b7308 */ /* 0x000e620000002400 */
[----:B--2---:R-:W-:-:S02]  /*d220*/  FSEL R147, R147, -INF , P1 ;  /* 0xff80000093937808 */ /* 0x004fc40000800000 */
[----:B------:R-:W-:-:S05]  /*d230*/  FMNMX.FTZ R8, R47, R8, !PT ;  /* 0x000000082f087209 */ /* 0x000fca0007810000 */
[----:B------:R-:W2:Y:S01]  /*d240*/  MUFU.TANH R143, R143 ;  /* 0x0000008f008f7308 */ /* 0x000ea20000002400 */
[----:B------:R-:W-:Y:S02]  /*d250*/  ISETP.GT.AND P3, PT, R25, 0x21, PT ;  /* 0x000000211900780c */ /* 0x000fe40003f64270 */
[----:B------:R-:W-:-:S05]  /*d260*/  FMNMX.FTZ R8, R147, R8, !PT ;  /* 0x0000000893087209 */ /* 0x000fca0007810000 */
[----:B------:R-:W3:Y:S01]  /*d270*/  MUFU.TANH R41, R41 ;  /* 0x0000002900297308 */ /* 0x000ee20000002400 */
[----:B------:R-:W-:Y:S01]  /*d280*/  ISETP.GT.AND P4, PT, R25, 0x28, PT ;  /* 0x000000281900780c */ /* 0x000fe20003f84270 */
[----:B------:R-:W-:Y:S01]  /*d290*/  FMUL.FTZ R139, R55, UR5 ;  /* 0x00000005378b7c20 */ /* 0x000fe20008410000 */
[----:B0-----:R-:W-:Y:S02]  /*d2a0*/  FSEL R141, R141, -INF , P3 ;  /* 0xff8000008d8d7808 */ /* 0x001fe40001800000 */
[----:B------:R-:W-:-:S03]  /*d2b0*/  FMNMX.FTZ R8, R45, R8, !PT ;  /* 0x000000082d087209 */ /* 0x000fc60007810000 */
[----:B------:R-:W0:Y:S01]  /*d2c0*/  MUFU.TANH R137, R137 ;  /* 0x0000008900897308 */ /* 0x000e220000002400 */
[----:B------:R-:W-:Y:S01]  /*d2d0*/  ISETP.GT.AND P1, PT, R25, 0x29, PT ;  /* 0x000000291900780c */ /* 0x000fe20003f24270 */
[----:B------:R-:W-:Y:S01]  /*d2e0*/  FMUL.FTZ R38, R58, UR5 ;  /* 0x000000053a267c20 */ /* 0x000fe20008410000 */
[----:B-1----:R-:W-:Y:S02]  /*d2f0*/  FSEL R43, R43, -INF , P4 ;  /* 0xff8000002b2b7808 */ /* 0x002fe40002000000 */
[----:B------:R-:W-:-:S03]  /*d300*/  FMNMX.FTZ R8, R141, R8, !PT ;  /* 0x000000088d087209 */ /* 0x000fc60007810000 */
[----:B------:R-:W1:Y:S01]  /*d310*/  MUFU.TANH R39, R39 ;  /* 0x0000002700277308 */ /* 0x000e620000002400 */
[----:B------:R-:W-:Y:S01]  /*d320*/  ISETP.GT.AND P2, PT, R25, 0x30, PT ;  /* 0x000000301900780c */ /* 0x000fe20003f44270 */
[----:B------:R-:W-:Y:S01]  /*d330*/  FMUL.FTZ R133, R59, UR5 ;  /* 0x000000053b857c20 */ /* 0x000fe20008410000 */
[----:B--2---:R-:W-:Y:S02]  /*d340*/  FSEL R143, R143, -INF , P1 ;  /* 0xff8000008f8f7808 */ /* 0x004fe40000800000 */
[----:B------:R-:W-:-:S03]  /*d350*/  FMNMX.FTZ R8, R43, R8, !PT ;  /* 0x000000082b087209 */ /* 0x000fc60007810000 */
[----:B------:R-:W2:Y:S01]  /*d360*/  MUFU.TANH R139, R139 ;  /* 0x0000008b008b7308 */ /* 0x000ea20000002400 */
[----:B------:R-:W-:Y:S01]  /*d370*/  ISETP.GT.AND P3, PT, R25, 0x31, PT ;  /* 0x000000311900780c */ /* 0x000fe20003f64270 */
[----:B------:R-:W-:Y:S01]  /*d380*/  FMUL.FTZ R35, R62, UR5 ;  /* 0x000000053e237c20 */ /* 0x000fe20008410000 */
[----:B---3--:R-:W-:Y:S02]  /*d390*/  FSEL R41, R41, -INF , P2 ;  /* 0xff80000029297808 */ /* 0x008fe40001000000 */
[----:B------:R-:W-:-:S03]  /*d3a0*/  FMNMX.FTZ R8, R143, R8, !PT ;  /* 0x000000088f087209 */ /* 0x000fc60007810000 */
        /* <DEDUP_REMOVED lines=36> */
[----:B------:R-:W-:Y:S02]  /*d5f0*/  ISETP.GT.AND P3, PT, R25, 0x51, PT ;  /* 0x000000511900780c */ /* 0x000fe40003f64270 */
[----:B---3--:R-:W-:Y:S02]  /*d600*/  FSEL R33, R33, -INF , P2 ;  /* 0xff80000021217808 */ /* 0x008fe40001000000 */
[----:B------:R-:W-:-:S03]  /*d610*/  FMNMX.FTZ R8, R135, R8, !PT ;  /* 0x0000000887087209 */ /* 0x000fc60007810000 */
[----:B------:R-:W3:Y:S01]  /*d620*/  MUFU.TANH R29, R29 ;  /* 0x0000001d001d7308 */ /* 0x000ee20000002400 */
[----:B------:R-:W-:Y:S01]  /*d630*/  FMUL.FTZ R78, R78, UR5 ;  /* 0x000000054e4e7c20 */ /* 0x000fe20008410000 */
[----:B------:R-:W-:Y:S01]  /*d640*/  ISETP.GT.AND P4, PT, R25, 0x58, PT ;  /* 0x000000581900780c */ /* 0x000fe20003f84270 */
[----:B------:R-:W-:Y:S01]  /*d650*/  FMUL.FTZ R79, R79, UR5 ;  /* 0x000000054f4f7c20 */ /* 0x000fe20008410000 */
[----:B0-----:R-:W-:Y:S02]  /*d660*/  FSEL R129, R129, -INF , P3 ;  /* 0xff80000081817808 */ /* 0x001fe40001800000 */
[----:B------:R-:W-:Y:S02]  /*d670*/  FMNMX.FTZ R8, R33, R8, !PT ;  /* 0x0000000821087209 */ /* 0x000fe40007810000 */
[----:B------:R-:W0:Y:S01]  /*d680*/  MUFU.TANH R125, R125 ;  /* 0x0000007d007d7308 */ /* 0x000e220000002400 */
[----:B------:R-:W-:Y:S01]  /*d690*/  FSEL R6, R7, RZ, P6 ;  /* 0x000000ff07067208 */ /* 0x000fe20003000000 */
[----:B------:R-:W-:Y:S01]  /*d6a0*/  FMUL.FTZ R121, R82, UR5 ;  /* 0x0000000552797c20 */ /* 0x000fe20008410000 */
[----:B------:R-:W-:-:S02]  /*d6b0*/  ISETP.GT.AND P1, PT, R25, 0x59, PT ;  /* 0x000000591900780c */ /* 0x000fc40003f24270 */
[----:B-1----:R-:W-:Y:S02]  /*d6c0*/  FSEL R31, R31, -INF , P4 ;  /* 0xff8000001f1f7808 */ /* 0x002fe40002000000 */
[----:B------:R-:W-:Y:S01]  /*d6d0*/  FMNMX.FTZ R8, R129, R8, !PT ;  /* 0x0000000881087209 */ /* 0x000fe20007810000 */
[----:B------:R-:W1:Y:S01]  /*d6e0*/  MUFU.TANH R27, R78 ;  /* 0x0000004e001b7308 */ /* 0x000e620000002400 */
[----:B------:R-:W-:Y:S01]  /*d6f0*/  ISETP.GT.AND P2, PT, R25, 0x60, PT ;  /* 0x000000601900780c */ /* 0x000fe20003f44270 */
[----:B------:R-:W-:Y:S01]  /*d700*/  FADD.FTZ R6, -R6, R11 ;  /* 0x0000000b06067221 */ /* 0x000fe20000010100 */
[----:B--2---:R-:W-:Y:S01]  /*d710*/  FSEL R131, R131, -INF , P1 ;  /* 0xff80000083837808 */ /* 0x004fe20000800000 */
[----:B------:R-:W-:Y:S01]  /*d720*/  FMUL.FTZ R11, R83, UR5 ;  /* 0x00000005530b7c20 */ /* 0x000fe20008410000 */
        /* <DEDUP_REMOVED lines=12> */
[----:B------:R-:W-:Y:S02]  /*d7f0*/  ISETP.GT.AND P1, PT, R25, 0x69, PT ;  /* 0x000000691900780c */ /* 0x000fe40003f24270 */
[----:B-1----:R-:W-:Y:S02]  /*d800*/  FSEL R27, R27, -INF , P4 ;  /* 0xff8000001b1b7808 */ /* 0x002fe40002000000 */
[----:B------:R-:W-:-:S03]  /*d810*/  FMNMX.FTZ R8, R125, R8, !PT ;  /* 0x000000087d087209 */ /* 0x000fc60007810000 */
[----:B------:R-:W1:Y:S01]  /*d820*/  MUFU.TANH R123, R123 ;  /* 0x0000007b007b7308 */ /* 0x000e620000002400 */
[----:B------:R-:W-:Y:S02]  /*d830*/  ISETP.GT.AND P2, PT, R25, 0x70, PT ;  /* 0x000000701900780c */ /* 0x000fe40003f44270 */
[----:B--2---:R-:W-:Y:S02]  /*d840*/  FSEL R127, R79, -INF , P1 ;  /* 0xff8000004f7f7808 */ /* 0x004fe40000800000 */
[----:B------:R-:W-:-:S03]  /*d850*/  FMNMX.FTZ R8, R27, R8, !PT ;  /* 0x000000081b087209 */ /* 0x000fc60007810000 */
[----:B------:R-:W2:Y:S01]  /*d860*/  MUFU.TANH R9, R9 ;  /* 0x0000000900097308 */ /* 0x000ea20000002400 */
[----:B------:R-:W-:Y:S02]  /*d870*/  ISETP.GT.AND P3, PT, R25, 0x71, PT ;  /* 0x000000711900780c */ /* 0x000fe40003f64270 */
[----:B---3--:R-:W-:Y:S02]  /*d880*/  FSEL R121, R121, -INF , P2 ;  /* 0xff80000079797808 */ /* 0x008fe40001000000 */
[----:B------:R-:W-:Y:S02]  /*d890*/  FMNMX.FTZ R8, R127, R8, !PT ;  /* 0x000000087f087209 */ /* 0x000fe40007810000 */
[----:B------:R-:W-:Y:S02]  /*d8a0*/  ISETP.GT.AND P4, PT, R25, 0x78, PT ;  /* 0x000000781900780c */ /* 0x000fe40003f84270 */
[----:B0-----:R-:W-:Y:S02]  /*d8b0*/  FSEL R11, R11, -INF , P3 ;  /* 0xff8000000b0b7808 */ /* 0x001fe40001800000 */
[----:B------:R-:W-:-:S02]  /*d8c0*/  FMNMX.FTZ R8, R121, R8, !PT ;  /* 0x0000000879087209 */ /* 0x000fc40007810000 */
[----:B------:R-:W-:Y:S02]  /*d8d0*/  ISETP.GT.AND P5, PT, R25, 0x79, PT ;  /* 0x000000791900780c */ /* 0x000fe40003fa4270 */
[----:B-1----:R-:W-:Y:S02]  /*d8e0*/  FSEL R123, R123, -INF , P4 ;  /* 0xff8000007b7b7808 */ /* 0x002fe40002000000 */
[----:B------:R-:W-:Y:S02]  /*d8f0*/  FMNMX.FTZ R8, R11, R8, !PT ;  /* 0x000000080b087209 */ /* 0x000fe40007810000 */
[----:B--2---:R-:W-:Y:S02]  /*d900*/  FSEL R9, R9, -INF , P5 ;  /* 0xff80000009097808 */ /* 0x004fe40002800000 */
[----:B------:R-:W-:-:S04]  /*d910*/  FMNMX.FTZ R8, R123, R8, !PT ;  /* 0x000000087b087209 */ /* 0x000fc80007810000 */
[----:B------:R-:W-:-:S05]  /*d920*/  FMNMX.FTZ R25, R9, R8, !PT ;  /* 0x0000000809197209 */ /* 0x000fca0007810000 */
[----:B------:R-:W0:Y:S02]  /*d930*/  SHFL.BFLY PT, R8, R25, 0x2, 0x1f ;  /* 0x0c401f0019087f89 */ /* 0x000e2400000e0000 */
[----:B0-----:R-:W-:-:S05]  /*d940*/  FMNMX.FTZ R25, R25, R8, !PT ;  /* 0x0000000819197209 */ /* 0x001fca0007810000 */
[----:B------:R-:W0:Y:S01]  /*d950*/  SHFL.BFLY PT, R8, R25, 0x1, 0x1f ;  /* 0x0c201f0019087f89 */ /* 0x000e2200000e0000 */
[----:B------:R-:W1:Y:S01]  /*d960*/  S2R R57, SR_CgaCtaId ;  /* 0x0000000000397919 */ /* 0x000e620000008800 */
[----:B------:R-:W-:Y:S01]  /*d970*/  FMUL.FTZ R6, R6, R24 ;  /* 0x0000001806067220 */ /* 0x000fe20000410000 */
[----:B0-----:R-:W-:-:S04]  /*d980*/  FMNMX.FTZ R25, R25, R8, !PT ;  /* 0x0000000819197209 */ /* 0x001fc80007810000 */
[C---:B------:R-:W-:Y:S01]  /*d990*/  FSETP.NEU.FTZ.AND P1, PT, R25.reuse, -INF , PT ;  /* 0xff8000001900780b */ /* 0x040fe20003f3d000 */
[----:B------:R-:W-:-:S03]  /*d9a0*/  FMUL.FTZ R55, R25, R24 ;  /* 0x0000001819377220 */ /* 0x000fc60000410000 */
[----:B------:R-:W-:Y:S02]  /*d9b0*/  FSEL R8, R25, RZ, P1 ;  /* 0x000000ff19087208 */ /* 0x000fe40000800000 */
[----:B------:R-:W-:-:S03]  /*d9c0*/  FSEL R55, R55, RZ, P1 ;  /* 0x000000ff37377208 */ /* 0x000fc60000800000 */
[----:B------:R-:W-:Y:S02]  /*d9d0*/  FADD.FTZ R8, -R8, R10 ;  /* 0x0000000a08087221 */ /* 0x000fe40000010100 */
[-CC-:B------:R-:W-:Y:S02]  /*d9e0*/  FFMA.FTZ R53, R53, R24.reuse, -R55.reuse ;  /* 0x0000001835357223 */ /* 0x180fe40000010837 */
[-C--:B------:R-:W-:Y:S01]  /*d9f0*/  FMUL.FTZ R8, R8, R24.reuse ;  /* 0x0000001808087220 */ /* 0x080fe20000410000 */
[-CC-:B------:R-:W-:Y:S01]  /*da00*/  FFMA.FTZ R149, R149, R24.reuse, -R55.reuse ;  /* 0x0000001895957223 */ /* 0x180fe20000010837 */
[----:B------:R-:W-:Y:S01]  /*da10*/  MUFU.EX2 R148, R148 ;  /* 0x0000009400947308 */ /* 0x000fe20000000800 */
[----:B------:R-:W-:-:S07]  /*da20*/  FFMA.FTZ R51, R51, R24, -R55 ;  /* 0x0000001833337223 */ /* 0x000fce0000010837 */
[----:B------:R-:W0:Y:S01]  /*da30*/  MUFU.EX2 R6, R6 ;  /* 0x0000000600067308 */ /* 0x000e220000000800 */
[-CC-:B------:R-:W-:Y:S01]  /*da40*/  FFMA.FTZ R151, R151, R24.reuse, -R55.reuse ;  /* 0x0000001897977223 */ /* 0x180fe20000010837 */
[----:B------:R-:W-:-:S06]  /*da50*/  FFMA.FTZ R49, R49, R24, -R55 ;  /* 0x0000001831317223 */ /* 0x000fcc0000010837 */
[----:B------:R-:W-:Y:S01]  /*da60*/  MUFU.EX2 R53, R53 ;  /* 0x0000003500357308 */ /* 0x000fe20000000800 */
[-CC-:B------:R-:W-:Y:S01]  /*da70*/  FFMA.FTZ R145, R145, R24.reuse, -R55.reuse ;  /* 0x0000001891917223 */ /* 0x180fe20000010837 */
[----:B------:R-:W-:-:S06]  /*da80*/  FFMA.FTZ R47, R47, R24, -R55 ;  /* 0x000000182f2f7223 */ /* 0x000fcc0000010837 */
[----:B------:R-:W2:Y:S01]  /*da90*/  MUFU.EX2 R8, R8 ;  /* 0x0000000800087308 */ /* 0x000ea20000000800 */
[-CC-:B------:R-:W-:Y:S01]  /*daa0*/  FFMA.FTZ R147, R147, R24.reuse, -R55.reuse ;  /* 0x0000001893937223 */ /* 0x180fe20000010837 */
[-CC-:B------:R-:W-:Y:S01]  /*dab0*/  FFMA.FTZ R45, R45, R24.reuse, -R55.reuse ;  /* 0x000000182d2d7223 */ /* 0x180fe20000010837 */
[-CC-:B------:R-:W-:Y:S01]  /*dac0*/  FFMA.FTZ R141, R141, R24.reuse, -R55.reuse ;  /* 0x000000188d8d7223 */ /* 0x180fe20000010837 */
[-CC-:B------:R-:W-:Y:S01]  /*dad0*/  FFMA.FTZ R43, R43, R24.reuse, -R55.reuse ;  /* 0x000000182b2b7223 */ /* 0x180fe20000010837 */
[----:B------:R-:W-:-:S03]  /*dae0*/  FFMA.FTZ R143, R143, R24, -R55 ;  /* 0x000000188f8f7223 */ /* 0x000fc60000010837 */
[----:B------:R-:W3:Y:S01]  /*daf0*/  MUFU.EX2 R54, R54 ;  /* 0x0000003600367308 */ /* 0x000ee20000000800 */
[-CC-:B------:R-:W-:Y:S01]  /*db00*/  FFMA.FTZ R41, R41, R24.reuse, -R55.reuse ;  /* 0x0000001829297223 */ /* 0x180fe20000010837 */
[-CC-:B------:R-:W-:Y:S01]  /*db10*/  FFMA.FTZ R137, R137, R24.reuse, -R55.reuse ;  /* 0x0000001889897223 */ /* 0x180fe20000010837 */
[-CC-:B------:R-:W-:Y:S01]  /*db20*/  FFMA.FTZ R39, R39, R24.reuse, -R55.reuse ;  /* 0x0000001827277223 */ /* 0x180fe20000010837 */
[-CC-:B------:R-:W-:Y:S01]  /*db30*/  FFMA.FTZ R139, R139, R24.reuse, -R55.reuse ;  /* 0x000000188b8b7223 */ /* 0x180fe20000010837 */
[-CC-:B------:R-:W-:Y:S01]  /*db40*/  FFMA.FTZ R38, R38, R24.reuse, -R55.reuse ;  /* 0x0000001826267223 */ /* 0x180fe20000010837 */
[-CC-:B------:R-:W-:Y:S02]  /*db50*/  FFMA.FTZ R133, R133, R24.reuse, -R55.reuse ;  /* 0x0000001885857223 */ /* 0x180fe40000010837 */
[----:B------:R-:W4:Y:S01]  /*db60*/  MUFU.EX2 R149, R149 ;  /* 0x0000009500957308 */ /* 0x000f220000000800 */
        /* <DEDUP_REMOVED lines=14> */
[----:B------:R-:W5:Y:S01]  /*dc50*/  MUFU.EX2 R150, R150 ;  /* 0x0000009600967308 */ /* 0x000f620000000800 */
[----:B------:R-:W-:-:S07]  /*dc60*/  IMAD R55, R22, 0x8, R2 ;  /* 0x0000000816377824 */ /* 0x000fce00078e0202 */
[----:B------:R-:W5:Y:S01]  /*dc70*/  MUFU.EX2 R51, R51 ;  /* 0x0000003300337308 */ /* 0x000f620000000800 */
[----:B------:R-:W-:Y:S01]  /*dc80*/  IADD3 R55, R55, 0x16840, RZ ;  /* 0x0001684037377810 */ /* 0x000fe20007ffe0ff */
[----:B0-----:R-:W-:-:S06]  /*dc90*/  FFMA.FTZ R3, R6, R3, R148 ;  /* 0x0000000306037223 */ /* 0x001fcc0000010094 */
[----:B------:R-:W0:Y:S01]  /*dca0*/  MUFU.EX2 R52, R52 ;  /* 0x0000003400347308 */ /* 0x000e220000000800 */
[----:B-1----:R-:W-:Y:S01]  /*dcb0*/  PRMT R55, R57, 0x654, R55 ;  /* 0x0000065439377816 */ /* 0x002fe20000000037 */
[----:B--2---:R-:W-:-:S06]  /*dcc0*/  FFMA.FTZ R0, R8, R0, R53 ;  /* 0x0000000008007223 */ /* 0x004fcc0000010035 */
[----:B------:R-:W1:Y:S01]  /*dcd0*/  MUFU.EX2 R151, R151 ;  /* 0x0000009700977308 */ /* 0x000e620000000800 */
[----:B------:R4:W-:Y:S01]  /*dce0*/  SYNCS.ARRIVE.TRANS64.RED.A1T0 RZ, [R55+URZ], RZ ;  /* 0x000000ff37ff79a7 */ /* 0x0009e2000810043f */
[----:B---3--:R-:W-:-:S06]  /*dcf0*/  FADD.FTZ R3, R54, R3 ;  /* 0x0000000336037221 */ /* 0x008fcc0000010000 */
[----:B------:R-:W2:Y:S01]  /*dd00*/  MUFU.EX2 R144, R144 ;  /* 0x0000009000907308 */ /* 0x000ea20000000800 */
[----:B----4-:R-:W-:-:S07]  /*dd10*/  FADD.FTZ R55, R149, R0 ;  /* 0x0000000095377221 */ /* 0x010fce0000010000 */
[----:B------:R-:W3:Y:S01]  /*dd20*/  MUFU.EX2 R49, R49 ;  /* 0x0000003100317308 */ /* 0x000ee20000000800 */
[----:B-----5:R-:W-:Y:S01]  /*dd30*/  FADD.FTZ R0, R150, R3 ;  /* 0x0000000396007221 */ /* 0x020fe20000010000 */
[----:B------:R-:W-:-:S06]  /*dd40*/  FADD.FTZ R3, R51, R55 ;  /* 0x0000003733037221 */ /* 0x000fcc0000010000 */
[----:B------:R-:W4:Y:S08]  /*dd50*/  MUFU.EX2 R50, R50 ;  /* 0x0000003200327308 */ /* 0x000f300000000800 */
[----:B------:R-:W5:Y:S01]  /*dd60*/  MUFU.EX2 R145, R145 ;  /* 0x0000009100917308 */ /* 0x000f620000000800 */
[----:B0-----:R-:W-:Y:S01]  /*dd70*/  FADD.FTZ R0, R52, R0 ;  /* 0x0000000034007221 */ /* 0x001fe20000010000 */
[----:B-1----:R-:W-:-:S06]  /*dd80*/  FADD.FTZ R3, R151, R3 ;  /* 0x0000000397037221 */ /* 0x002fcc0000010000 */
[----:B------:R-:W0:Y:S08]  /*dd90*/  MUFU.EX2 R146, R146 ;  /* 0x0000009200927308 */ /* 0x000e300000000800 */
[----:B------:R-:W1:Y:S01]  /*dda0*/  MUFU.EX2 R47, R47 ;  /* 0x0000002f002f7308 */ /* 0x000e620000000800 */
[----:B--2---:R-:W-:Y:S01]  /*ddb0*/  FADD.FTZ R0, R144, R0 ;  /* 0x0000000090007221 */ /* 0x004fe20000010000 */
[----:B---3--:R-:W-:-:S06]  /*ddc0*/  FADD.FTZ R3, R49, R3 ;  /* 0x0000000331037221 */ /* 0x008fcc0000010000 */
[----:B------:R-:W2:Y:S08]  /*ddd0*/  MUFU.EX2 R48, R48 ;  /* 0x0000003000307308 */ /* 0x000eb00000000800 */
[----:B------:R-:W3:Y:S01]  /*dde0*/  MUFU.EX2 R147, R147 ;  /* 0x0000009300937308 */ /* 0x000ee20000000800 */
[----:B----4-:R-:W-:Y:S01]  /*ddf0*/  FADD.FTZ R0, R50, R0 ;  /* 0x0000000032007221 */ /* 0x010fe20000010000 */
[----:B-----5:R-:W-:-:S06]  /*de00*/  FADD.FTZ R3, R145, R3 ;  /* 0x0000000391037221 */ /* 0x020fcc0000010000 */
        /* <DEDUP_REMOVED lines=95> */
[----:B-----5:R-:W-:-:S03]  /*e400*/  FADD.FTZ R3, R11, R3 ;  /* 0x000000030b037221 */ /* 0x020fc60000010000 */
[----:B0-----:R-:W-:Y:S01]  /*e410*/  FADD.FTZ R0, R122, R0 ;  /* 0x000000007a007221 */ /* 0x001fe20000010000 */
[----:B-1----:R-:W-:-:S03]  /*e420*/  FADD.FTZ R55, R123, R3 ;  /* 0x000000037b377221 */ /* 0x002fc60000010000 */
[----:B--2---:R-:W-:Y:S01]  /*e430*/  FADD.FTZ R3, R10, R0 ;  /* 0x000000000a037221 */ /* 0x004fe20000010000 */
[----:B---3--:R-:W-:Y:S01]  /*e440*/  FADD.FTZ R0, R9, R55 ;  /* 0x0000003709007221 */ /* 0x008fe20000010000 */
[----:B------:R-:W-:Y:S06]  /*e450*/  @!P0 BRA `(.L_x_2748) ;  /* 0x0000000000048947 */ /* 0x000fec0003800000 */
[----:B------:R-:W-:Y:S01]  /*e460*/  BPT.TRAP 0x1 ;  /* 0x000000040000795c */ /* 0x000fe20000300000 */
.L_x_2748:
[----:B------:R-:W2:Y:S01]  /*e470*/  LDL R55, [R1+0x20] ;  /* 0x0000200001377983 */ /* 0x000ea20000100800 */
[----:B------:R-:W-:-:S04]  /*e480*/  IMAD R13, R13, 0x8, R2 ;  /* 0x000000080d0d7824 */ /* 0x000fc800078e0202 */
[----:B------:R-:W-:-:S05]  /*e490*/  VIADD R13, R13, 0x16860 ;  /* 0x000168600d0d7836 */ /* 0x000fca0000000000 */
[----:B------:R-:W-:Y:S01]  /*e4a0*/  PRMT R13, R57, 0x654, R13 ;  /* 0x00000654390d7816 */ /* 0x000fe2000000000d */
[----:B------:R-:W-:Y:S01]  /*e4b0*/  FMUL.FTZ R88, R88, R6 ;  /* 0x0000000658587220 */ /* 0x000fe20000410000 */
[----:B------:R-:W-:Y:S02]  /*e4c0*/  F2FP.F16.F32.PACK_AB R121, R11, R121 ;  /* 0x000000790b79723e */ /* 0x000fe400000000ff */
[----:B------:R0:W-:Y:S01]  /*e4d0*/  SYNCS.ARRIVE.TRANS64.RED.A1T0 RZ, [R13+URZ], RZ ;  /* 0x000000ff0dff79a7 */ /* 0x0001e2000810043f */
[----:B------:R-:W-:Y:S01]  /*e4e0*/  F2FP.F16.F32.PACK_AB R122, R10, R122 ;  /* 0x0000007a0a7a723e */ /* 0x000fe200000000ff */
        /* <DEDUP_REMOVED lines=64> */
[----:B------:R-:W-:Y:S02]  /*e8f0*/  MOV R10, R25 ;  /* 0x00000019000a7202 */ /* 0x000fe40000000f00 */
[C---:B--2---:R-:W-:Y:S01]  /*e900*/  ISETP.GT.AND P1, PT, R12.reuse, R55, PT ;  /* 0x000000370c00720c */ /* 0x044fe20003f24270 */
[----:B------:R-:W-:-:S12]  /*e910*/  VIADD R12, R12, 0xffffffff ;  /* 0xffffffff0c0c7836 */ /* 0x000fd80000000000 */
[----:B------:R-:W-:Y:S05]  /*e920*/  @P1 BRA `(.L_x_2749) ;  /* 0xffffffcc00c01947 */ /* 0x000fea000383ffff */
.L_x_2737:
[----:B------:R-:W-:-:S13]  /*e930*/  ISETP.GE.AND P1, PT, R12, RZ, PT ;  /* 0x000000ff0c00720c */ /* 0x000fda0003f26270 */
[----:B------:R-:W-:Y:S05]  /*e940*/  @!P1 BRA `(.L_x_2750) ;  /* 0x0000002400d89947 */ /* 0x000fea0003800000 */
[----:B------:R-:W-:Y:S01]  /*e950*/  MOV R10, R25 ;  /* 0x00000019000a7202 */ /* 0x000fe20000000f00 */
[----:B------:R-:W-:Y:S02]  /*e960*/  IMAD.MOV.U32 R11, RZ, RZ, R7 ;  /* 0x000000ffff0b7224 */ /* 0x000fe400078e0007 */
[----:B------:R-:W-:Y:S02]  /*e970*/  IMAD.MOV.U32 R6, RZ, RZ, R154 ;  /* 0x000000ffff067224 */ /* 0x000fe400078e009a */
[----:B------:R-:W-:-:S07]  /*e980*/  IMAD.MOV.U32 R13, RZ, RZ, R22 ;  /* 0x000000ffff0d7224 */ /* 0x000fce00078e0016 */
.L_x_2762:
[----:B------:R-:W2:Y:S01]  /*e990*/  LDL R8, [R1+0x14] ;  /* 0x0000140001087983 */ /* 0x000ea20000100800 */
[----:B------:R-:W-:Y:S01]  /*e9a0*/  IADD3 R22, R13, 0x1, RZ ;  /* 0x000000010d167810 */ /* 0x000fe20007ffe0ff */
        /* <DEDUP_REMOVED lines=9> */
.L_x_2752:
[----:B------:R-:W-:Y:S01]  /*ea40*/  IMAD R7, R22, 0x8, R2 ;  /* 0x0000000816077824 */ /* 0x000fe200078e0202 */
[----:B------:R-:W-:-:S04]  /*ea50*/  SHF.L.U32 R8, R154, 0x1f, RZ ;  /* 0x0000001f9a087819 */ /* 0x000fc800000006ff */
[----:B------:R0:W1:Y:S01]  /*ea60*/  SYNCS.PHASECHK.TRANS64.TRYWAIT P1, [R7+URZ+0x16830], R8 ;  /* 0x01683008070075a7 */ /* 0x000062000802017f */
[----:B------:R-:W-:Y:S05]  /*ea70*/  @!P0 BRA `(.L_x_2753) ;  /* 0x0000000000048947 */ /* 0x000fea0003800000 */
[----:B------:R-:W-:Y:S01]  /*ea80*/  BPT.TRAP 0x1 ;  /* 0x000000040000795c */ /* 0x000fe20000300000 */
.L_x_2753:
[----:B------:R-:W-:Y:S04]  /*ea90*/  BSSY B0, `(.L_x_2751) ;  /* 0x0000004000007945 */ /* 0x000fe80003800000 */
[----:B-1----:R-:W-:Y:S05]  /*eaa0*/  @P1 BRA `(.L_x_2754) ;  /* 0x0000000000081947 */ /* 0x002fea0003800000 */
[----:B------:R-:W1:Y:S02]  /*eab0*/  SYNCS.PHASECHK.TRANS64.TRYWAIT P1, [R7+URZ+0x16830], R8 ;  /* 0x01683008070075a7 */ /* 0x000e64000802017f */
[----:B-1----:R-:W-:Y:S05]  /*eac0*/  @!P1 BRA `(.L_x_2755) ;  /* 0x000000c8004c9947 */ /* 0x002fea0003800000 */
.L_x_2754:
[----:B------:R-:W-:Y:S05]  /*ead0*/  BSYNC B0 ;  /* 0x0000000000007941 */ /* 0x000fea0003800000 */
.L_x_2751:
[----:B01----:R-:W2:Y:S01]  /*eae0*/  LDL R8, [R1+0x18] ;  /* 0x0000180001087983 */ /* 0x003ea20000100800 */
[----:B------:R-:W-:Y:S01]  /*eaf0*/  IMAD.MOV.U32 R9, RZ, RZ, 0x40000040 ;  /* 0x40000040ff097424 */ /* 0x000fe200078e00ff */
[----:B------:R-:W-:Y:S05]  /*eb00*/  WARPSYNC.ALL ;  /* 0x0000000000007948 */ /* 0x000fea0003800000 */
[----:B------:R-:W-:Y:S01]  /*eb10*/  R2UR UR19, R9 ;  /* 0x00000000091372ca */ /* 0x000fe200000e0000 */
[----:B------:R-:W0:Y:S01]  /*eb20*/  S2R R7, SR_TID.X ;  /* 0x0000000000077919 */ /* 0x000e220000002100 */
[----:B------:R-:W-:Y:S02]  /*eb30*/  MOV R27, 0x40000040 ;  /* 0x40000040001b7802 */ /* 0x000fe40000000f00 */
[----:B------:R-:W-:-:S02]  /*eb40*/  R2UR UR8, R4 ;  /* 0x00000000040872ca */ /* 0x000fc400000e0000 */
[----:B------:R-:W-:Y:S02]  /*eb50*/  R2UR UR9, R5 ;  /* 0x00000000050972ca */ /* 0x000fe400000e0000 */
[----:B0-----:R-:W-:-:S05]  /*eb60*/  SHF.R.U32.HI R7, RZ, 0x7, R7 ;  /* 0x00000007ff077819 */ /* 0x001fca0000011607 */
[----:B------:R-:W-:Y:S01]  /*eb70*/  VIADD R7, R7, 0x8 ;  /* 0x0000000807077836 */ /* 0x000fe20000000000 */
[C---:B------:R-:W-:Y:S02]  /*eb80*/  R2UR UR11, R27.reuse ;  /* 0x000000001b0b72ca */ /* 0x040fe400000e0000 */
[----:B------:R-:W-:Y:S02]  /*eb90*/  MOV R25, 0x40000040 ;  /* 0x4000004000197802 */ /* 0x000fe40000000f00 */
[----:B------:R-:W-:Y:S02]  /*eba0*/  R2UR UR23, R27 ;  /* 0x000000001b1772ca */ /* 0x000fe400000e0000 */
        /* <DEDUP_REMOVED lines=32> */
.L_x_2757:
[----:B------:R-:W-:Y:S01]  /*edb0*/  SHF.L.U32 R6, R6, 0x1f, RZ ;  /* 0x0000001f06067819 */ /* 0x000fe200000006ff */
[----:B------:R-:W-:-:S04]  /*edc0*/  IMAD R7, R13, 0x8, R2 ;  /* 0x000000080d077824 */ /* 0x000fc800078e0202 */
[----:B------:R0:W1:Y:S01]  /*edd0*/  SYNCS.PHASECHK.TRANS64.TRYWAIT P1, [R7+URZ+0x16850], R6 ;  /* 0x01685006070075a7 */ /* 0x000062000802017f */
[----:B------:R-:W-:Y:S05]  /*ede0*/  @!P0 BRA `(.L_x_2758) ;  /* 0x0000000000048947 */ /* 0x000fea0003800000 */
[----:B------:R-:W-:Y:S01]  /*edf0*/  BPT.TRAP 0x1 ;  /* 0x000000040000795c */ /* 0x000fe20000300000 */
.L_x_2758:
[----:B-1----:R-:W-:Y:S05]  /*ee00*/  @P1 BRA `(.L_x_2756) ;  /* 0x0000000000081947 */ /* 0x002fea0003800000 */
[----:B------:R-:W1:Y:S02]  /*ee10*/  SYNCS.PHASECHK.TRANS64.TRYWAIT P1, [R7+URZ+0x16850], R6 ;  /* 0x01685006070075a7 */ /* 0x000e64000802017f */
[----:B-1----:R-:W-:Y:S05]  /*ee20*/  @!P1 BRA `(.L_x_2759) ;  /* 0x000000c400889947 */ /* 0x002fea0003800000 */
.L_x_2756:
        /* <DEDUP_REMOVED lines=68> */
.L_x_2760:
[----:B------:R-:W1:Y:S01]  /*f270*/  S2R R121, SR_CgaCtaId ;  /* 0x0000000000797919 */ /* 0x000e620000008800 */
[----:B------:R-:W-:Y:S01]  /*f280*/  FMUL.FTZ R120, R24, UR4 ;  /* 0x0000000418787c20 */ /* 0x000fe20008410000 */
[----:B------:R-:W-:Y:S01]  /*f290*/  FMUL.FTZ R122, R25, UR4 ;  /* 0x00000004197a7c20 */ /* 0x000fe20008410000 */
[----:B------:R-:W-:Y:S01]  /*f2a0*/  FMUL.FTZ R145, R26, UR4 ;  /* 0x000000041a917c20 */ /* 0x000fe20008410000 */
[----:B------:R-:W-:Y:S01]  /*f2b0*/  FMUL.FTZ R26, R28, UR4 ;  /* 0x000000041c1a7c20 */ /* 0x000fe20008410000 */
[----:B------:R-:W-:Y:S02]  /*f2c0*/  IMAD R7, R22, 0x8, R2 ;  /* 0x0000000816077824 */ /* 0x000fe400078e0202 */
[----:B------:R-:W-:Y:S01]  /*f2d0*/  FMUL.FTZ R29, R29, UR4 ;  /* 0x000000041d1d7c20 */ /* 0x000fe20008410000 */
[----:B------:R-:W2:Y:S01]  /*f2e0*/  MUFU.TANH R120, R120 ;  /* 0x0000007800787308 */ /* 0x000ea20000002400 */
[----:B0-----:R-:W-:Y:S01]  /*f2f0*/  FMUL.FTZ R6, R31, UR4 ;  /* 0x000000041f067c20 */ /* 0x001fe20008410000 */
[----:B------:R-:W-:-:S02]  /*f300*/  VIADD R7, R7, 0x16840 ;  /* 0x0001684007077836 */ /* 0x000fc40000000000 */
        /* <DEDUP_REMOVED lines=22> */
[----:B-1----:R-:W-:Y:S01]  /*f470*/  PRMT R7, R121, 0x654, R7 ;  /* 0x0000065479077816 */ /* 0x002fe20000000007 */
[----:B------:R-:W-:Y:S01]  /*f480*/  FMUL.FTZ R65, R68, UR4 ;  /* 0x0000000444417c20 */ /* 0x000fe20008410000 */
[----:B------:R-:W-:Y:S01]  /*f490*/  FMUL.FTZ R68, R69, UR4 ;  /* 0x0000000445447c20 */ /* 0x000fe20008410000 */
[----:B------:R-:W-:Y:S01]  /*f4a0*/  FMUL.FTZ R72, R72, UR4 ;  /* 0x0000000448487c20 */ /* 0x000fe20008410000 */
[----:B------:R2:W-:Y:S01]  /*f4b0*/  SYNCS.ARRIVE.TRANS64.RED.A1T0 RZ, [R7+URZ], RZ ;  /* 0x000000ff07ff79a7 */ /* 0x0005e2000810043f */
[----:B------:R-:W-:Y:S01]  /*f4c0*/  FMUL.FTZ R69, R73, UR4 ;  /* 0x0000000449457c20 */ /* 0x000fe20008410000 */
[----:B------:R-:W-:Y:S01]  /*f4d0*/  FMUL.FTZ R73, R76, UR4 ;  /* 0x000000044c497c20 */ /* 0x000fe20008410000 */
[----:B------:R-:W1:Y:S01]  /*f4e0*/  MUFU.TANH R31, R31 ;  /* 0x0000001f001f7308 */ /* 0x000e620000002400 */
[----:B------:R-:W-:Y:S01]  /*f4f0*/  FMUL.FTZ R76, R77, UR4 ;  /* 0x000000044d4c7c20 */ /* 0x000fe20008410000 */
[----:B------:R-:W-:Y:S01]  /*f500*/  FMUL.FTZ R77, R80, UR4 ;  /* 0x00000004504d7c20 */ /* 0x000fe20008410000 */
[----:B------:R-:W-:Y:S01]  /*f510*/  FMUL.FTZ R80, R81, UR4 ;  /* 0x0000000451507c20 */ /* 0x000fe20008410000 */
[----:B------:R-:W-:Y:S01]  /*f520*/  FMUL.FTZ R81, R84, UR4 ;  /* 0x0000000454517c20 */ /* 0x000fe20008410000 */
[----:B--2---:R-:W-:Y:S01]  /*f530*/  FMNMX.FTZ R7, R120, R11, !PT ;  /* 0x0000000b78077209 */ /* 0x004fe20007810000 */
[----:B------:R-:W-:Y:S01]  /*f540*/  FMUL.FTZ R84, R85, UR4 ;  /* 0x0000000455547c20 */ /* 0x000fe20008410000 */
[----:B------:R-:W-:Y:S01]  /*f550*/  FMUL.FTZ R149, R27, UR4 ;  /* 0x000000041b957c20 */ /* 0x000fe20008410000 */
[----:B------:R-:W2:Y:S01]  /*f560*/  MUFU.TANH R33, R33 ;  /* 0x0000002100217308 */ /* 0x000ea20000002400 */
[----:B0-----:R-:W-:Y:S01]  /*f570*/  FMNMX.FTZ R7, R122, R7, !PT ;  /* 0x000000077a077209 */ /* 0x001fe20007810000 */
[----:B------:R-:W-:Y:S01]  /*f580*/  FMUL.FTZ R151, R30, UR4 ;  /* 0x000000041e977c20 */ /* 0x000fe20008410000 */
[----:B------:R-:W-:Y:S01]  /*f590*/  FMUL.FTZ R8, R34, UR4 ;  /* 0x0000000422087c20 */ /* 0x000fe20008410000 */
[----:B------:R-:W-:Y:S01]  /*f5a0*/  FMUL.FTZ R48, R38, UR4 ;  /* 0x0000000426307c20 */ /* 0x000fe20008410000 */
[----:B---3--:R-:W-:Y:S01]  /*f5b0*/  FMNMX.FTZ R24, R26, R7, !PT ;  /* 0x000000071a187209 */ /* 0x008fe20007810000 */
[----:B------:R-:W-:Y:S01]  /*f5c0*/  FMUL.FTZ R147, R39, UR4 ;  /* 0x0000000427937c20 */ /* 0x000fe20008410000 */
[----:B------:R-:W-:Y:S01]  /*f5d0*/  FMUL.FTZ R27, R42, UR4 ;  /* 0x000000042a1b7c20 */ /* 0x000fe20008410000 */
[----:B------:R-:W0:Y:S01]  /*f5e0*/  MUFU.TANH R35, R35 ;  /* 0x0000002300237308 */ /* 0x000e220000002400 */
[----:B----4-:R-:W-:Y:S01]  /*f5f0*/  FMNMX.FTZ R24, R29, R24, !PT ;  /* 0x000000181d187209 */ /* 0x010fe20007810000 */
[----:B------:R-:W-:Y:S01]  /*f600*/  FMUL.FTZ R141, R43, UR4 ;  /* 0x000000042b8d7c20 */ /* 0x000fe20008410000 */
[----:B------:R-:W-:Y:S01]  /*f610*/  FMUL.FTZ R44, R46, UR4 ;  /* 0x000000042e2c7c20 */ /* 0x000fe20008410000 */
[----:B------:R-:W-:Y:S01]  /*f620*/  FMUL.FTZ R143, R47, UR4 ;  /* 0x000000042f8f7c20 */ /* 0x000fe20008410000 */
[----:B-1----:R-:W-:Y:S01]  /*f630*/  FMNMX.FTZ R24, R31, R24, !PT ;  /* 0x000000181f187209 */ /* 0x002fe20007810000 */
        /* <DEDUP_REMOVED lines=89> */
[----:B---3--:R-:W-:-:S03]  /*fbd0*/  FMNMX.FTZ R24, R151, R24, !PT ;  /* 0x0000001897187209 */ /* 0x008fc60007810000 */
        /* <DEDUP_REMOVED lines=54> */
[----:B0-----:R-:W-:Y:S02]  /*ff40*/  FMNMX.FTZ R25, R25, R24, !PT ;  /* 0x0000001819197209 */ /* 0x001fe40007810000 */
[----:B------:R-:W0:Y:S03]  /*ff50*/  LDC R24, c[0x0][0x988] ;  /* 0x00026200ff187b82 */ /* 0x000e260000000800 */
[----:B------:R-:W-:Y:S01]  /*ff60*/  FADD.FTZ R10, -R25, R10 ;  /* 0x0000000a190a7221 */ /* 0x000fe20000010100 */
[-C--:B0-----:R-:W-:Y:S01]  /*ff70*/  FMUL.FTZ R39, R7, R24.reuse ;  /* 0x0000001807277220 */ /* 0x081fe20000410000 */
[-C--:B------:R-:W-:Y:S02]  /*ff80*/  FMUL.FTZ R11, R11, R24.reuse ;  /* 0x000000180b0b7220 */ /* 0x080fe40000410000 */
[-C--:B------:R-:W-:Y:S01]  /*ff90*/  FMUL.FTZ R10, R10, R24.reuse ;  /* 0x000000180a0a7220 */ /* 0x080fe20000410000 */
[-CC-:B------:R-:W-:Y:S01]  /*ffa0*/  FFMA.FTZ R134, R57, R24.reuse, -R39.reuse ;  /* 0x0000001839867223 */ /* 0x180fe20000010827 */
[-C--:B------:R-:W-:Y:S01]  /*ffb0*/  FMUL.FTZ R57, R25, R24.reuse ;  /* 0x0000001819397220 */ /* 0x080fe20000410000 */
[-CC-:B------:R-:W-:Y:S01]  /*ffc0*/  FFMA.FTZ R148, R120, R24.reuse, -R39.reuse ;  /* 0x0000001878947223 */ /* 0x180fe20000010827 */
[-CC-:B------:R-:W-:Y:S01]  /*ffd0*/  FFMA.FTZ R132, R56, R24.reuse, -R39.reuse ;  /* 0x0000001838847223 */ /* 0x180fe20000010827 */
[-C--:B------:R-:W-:Y:S01]  /*ffe0*/  FFMA.FTZ R43, R122, R24.reuse, -R39 ;  /* 0x000000187a2b7223 */ /* 0x080fe20000010827 */
[-CC-:B------:R-:W-:Y:S01]  /*fff0*/  FFMA.FTZ R56, R145, R24.reuse, -R57.reuse ;  /* 0x0000001891387223 */ /* 0x180fe20000010839 */
[-CC-:B------:R-:W-:Y:S01]  /*10000*/  FFMA.FTZ R149, R149, R24.reuse, -R57.reuse ;  /* 0x0000001895957223 */ /* 0x180fe20000010839 */
[-CC-:B------:R-:W-:Y:S01]  /*10010*/  FFMA.FTZ R145, R9, R24.reuse, -R57.reuse ;  /* 0x0000001809917223 */ /* 0x180fe20000010839 */
[----:B------:R-:W-:Y:S01]  /*10020*/  MUFU.EX2 R11, R11 ;  /* 0x0000000b000b7308 */ /* 0x000fe20000000800 */
[-C--:B------:R-:W-:Y:S01]  /*10030*/  FFMA.FTZ R9, R54, R24.reuse, -R57 ;  /* 0x0000001836097223 */ /* 0x080fe20000010839 */
[-CC-:B------:R-:W-:Y:S01]  /*10040*/  FFMA.FTZ R150, R26, R24.reuse, -R39.reuse ;  /* 0x000000181a967223 */ /* 0x180fe20000010827 */
[-CC-:B------:R-:W-:Y:S01]  /*10050*/  FFMA.FTZ R53, R53, R24.reuse, -R39.reuse ;  /* 0x0000001835357223 */ /* 0x180fe20000010827 */
[-CC-:B------:R-:W-:Y:S01]  /*10060*/  FFMA.FTZ R47, R37, R24.reuse, -R39.reuse ;  /* 0x00000018252f7223 */ /* 0x180fe20000010827 */
[-C--:B------:R-:W-:Y:S01]  /*10070*/  FFMA.FTZ R138, R52, R24.reuse, -R39 ;  /* 0x00000018348a7223 */ /* 0x080fe20000010827 */
[-C--:B------:R-:W-:Y:S01]  /*10080*/  FFMA.FTZ R151, R151, R24.reuse, -R57 ;  /* 0x0000001897977223 */ /* 0x080fe20000010839 */
        /* <DEDUP_REMOVED lines=27> */
[-C--:B------:R-:W-:Y:S01]  /*10240*/  FFMA.FTZ R122, R84, R24.reuse, -R39 ;  /* 0x00000018547a7223 */ /* 0x080fe20000010827 */
[-CC-:B------:R-:W-:Y:S01]  /*10250*/  FFMA.FTZ R50, R8, R24.reuse, -R57.reuse ;  /* 0x0000001808327223 */ /* 0x180fe20000010839 */
[----:B0-----:R-:W-:Y:S01]  /*10260*/  FFMA.FTZ R3, R11, R3, R148 ;  /* 0x000000030b037223 */ /* 0x001fe20000010094 */
[-CC-:B------:R-:W-:Y:S01]  /*10270*/  FFMA.FTZ R48, R48, R24.reuse, -R57.reuse ;  /* 0x0000001830307223 */ /* 0x180fe20000010839 */
[-CC-:B------:R-:W-:Y:S01]  /*10280*/  FFMA.FTZ R147, R147, R24.reuse, -R57.reuse ;  /* 0x0000001893937223 */ /* 0x180fe20000010839 */
[--C-:B------:R-:W-:Y:S01]  /*10290*/  FFMA.FTZ R46, R27, R24, -R57.reuse ;  /* 0x000000181b2e7223 */ /* 0x100fe20000010839 */
[----:B------:R-:W0:Y:S01]  /*102a0*/  MUFU.EX2 R149, R149 ;  /* 0x0000009500957308 */ /* 0x000e220000000800 */
[----:B-1----:R-:W-:Y:S01]  /*102b0*/  FFMA.FTZ R0, R10, R0, R54 ;  /* 0x000000000a007223 */ /* 0x002fe20000010036 */
[-CC-:B------:R-:W-:Y:S01]  /*102c0*/  FFMA.FTZ R141, R141, R24.reuse, -R57.reuse ;  /* 0x000000188d8d7223 */ /* 0x180fe20000010839 */
[-CC-:B------:R-:W-:Y:S01]  /*102d0*/  FFMA.FTZ R44, R44, R24.reuse, -R57.reuse ;  /* 0x000000182c2c7223 */ /* 0x180fe20000010839 */
[-CC-:B------:R-:W-:Y:S01]  /*102e0*/  FFMA.FTZ R143, R143, R24.reuse, -R57.reuse ;  /* 0x000000188f8f7223 */ /* 0x180fe20000010839 */
[-CC-:B------:R-:W-:Y:S01]  /*102f0*/  FFMA.FTZ R42, R42, R24.reuse, -R57.reuse ;  /* 0x000000182a2a7223 */ /* 0x180fe20000010839 */
[-CC-:B------:R-:W-:Y:S01]  /*10300*/  FFMA.FTZ R137, R137, R24.reuse, -R57.reuse ;  /* 0x0000001889897223 */ /* 0x180fe20000010839 */
[-C--:B------:R-:W-:Y:S01]  /*10310*/  FFMA.FTZ R40, R40, R24.reuse, -R57 ;  /* 0x0000001828287223 */ /* 0x080fe20000010839 */
[----:B------:R1:W-:Y:S01]  /*10320*/  MUFU.EX2 R39, R53 ;  /* 0x0000003500277308 */ /* 0x0003e20000000800 */
[----:B--2---:R-:W-:Y:S01]  /*10330*/  FADD.FTZ R3, R52, R3 ;  /* 0x0000000334037221 */ /* 0x004fe20000010000 */
[-CC-:B------:R-:W-:Y:S01]  /*10340*/  FFMA.FTZ R139, R139, R24.reuse, -R57.reuse ;  /* 0x000000188b8b7223 */ /* 0x180fe20000010839 */
[-CC-:B------:R-:W-:Y:S01]  /*10350*/  FFMA.FTZ R38, R38, R24.reuse, -R57.reuse ;  /* 0x0000001826267223 */ /* 0x180fe20000010839 */
[-CC-:B------:R-:W-:Y:S01]  /*10360*/  FFMA.FTZ R133, R133, R24.reuse, -R57.reuse ;  /* 0x0000001885857223 */ /* 0x180fe20000010839 */
[-CC-:B------:R-:W-:Y:S01]  /*10370*/  FFMA.FTZ R36, R36, R24.reuse, -R57.reuse ;  /* 0x0000001824247223 */ /* 0x180fe20000010839 */
[-CC-:B------:R-:W-:Y:S01]  /*10380*/  FFMA.FTZ R135, R135, R24.reuse, -R57.reuse ;  /* 0x0000001887877223 */ /* 0x180fe20000010839 */
[-CC-:B------:R-:W-:Y:S01]  /*10390*/  FFMA.FTZ R34, R34, R24.reuse, -R57.reuse ;  /* 0x0000001822227223 */ /* 0x180fe20000010839 */
[----:B------:R-:W2:Y:S01]  /*103a0*/  MUFU.EX2 R150, R150 ;  /* 0x0000009600967308 */ /* 0x000ea20000000800 */
[-CC-:B-1----:R-:W-:Y:S01]  /*103b0*/  FFMA.FTZ R53, R6, R24.reuse, -R57.reuse ;  /* 0x0000001806357223 */ /* 0x182fe20000010839 */
[-CC-:B------:R-:W-:Y:S01]  /*103c0*/  FFMA.FTZ R6, R55, R24.reuse, -R57.reuse ;  /* 0x0000001837067223 */ /* 0x180fe20000010839 */
[----:B0-----:R-:W-:Y:S01]  /*103d0*/  FADD.FTZ R55, R149, R0 ;  /* 0x0000000095377221 */ /* 0x001fe20000010000 */
        /* <DEDUP_REMOVED lines=9> */
[----:B------:R-:W-:-:S03]  /*10470*/  FFMA.FTZ R123, R123, R24, -R57 ;  /* 0x000000187b7b7223 */ /* 0x000fc60000010839 */
        /* <DEDUP_REMOVED lines=49> */
[----:B--2---:R-:W-:-:S04]  /*10790*/  FADD.FTZ R0, R138, R0 ;  /* 0x000000008a007221 */ /* 0x004fc80000010000 */
[----:B------:R-:W-:-:S03]  /*107a0*/  FADD.FTZ R0, R39, R0 ;  /* 0x0000000027007221 */ /* 0x000fc60000010000 */
        /* <DEDUP_REMOVED lines=68> */
.L_x_2761:
[----:B------:R-:W0:Y:S01]  /*10bf0*/  S2R R55, SR_CgaCtaId ;  /* 0x0000000000377919 */ /* 0x000e220000008800 */
[----:B------:R-:W-:Y:S01]  /*10c00*/  IMAD R13, R13, 0x8, R2 ;  /* 0x000000080d0d7824 */ /* 0x000fe200078e0202 */
[----:B------:R-:W-:Y:S01]  /*10c10*/  ISETP.GT.AND P1, PT, R12, RZ, PT ;  /* 0x000000ff0c00720c */ /* 0x000fe20003f24270 */
[----:B------:R-:W-:Y:S01]  /*10c20*/  FMUL.FTZ R88, R88, R11 ;  /* 0x0000000b58587220 */ /* 0x000fe20000410000 */
[----:B------:R-:W-:Y:S01]  /*10c30*/  F2FP.F16.F32.PACK_AB R123, R6, R123 ;  /* 0x0000007b067b723e */ /* 0x000fe200000000ff */
[-C--:B------:R-:W-:Y:S01]  /*10c40*/  FMUL.FTZ R89, R89, R11.reuse ;  /* 0x0000000b59597220 */ /* 0x080fe20000410000 */
[----:B------:R-:W-:Y:S01]  /*10c50*/  IADD3 R13, R13, 0x16860, RZ ;  /* 0x000168600d0d7810 */ /* 0x000fe20007ffe0ff */
        /* <DEDUP_REMOVED lines=25> */
[----:B0-----:R-:W-:Y:S01]  /*10df0*/  PRMT R13, R55, 0x654, R13 ;  /* 0x00000654370d7816 */ /* 0x001fe2000000000d */
[-C--:B------:R-:W-:Y:S01]  /*10e00*/  FMUL.FTZ R111, R111, R10.reuse ;  /* 0x0000000a6f6f7220 */ /* 0x080fe20000410000 */
[-C--:B------:R-:W-:Y:S01]  /*10e10*/  FMUL.FTZ R114, R114, R10.reuse ;  /* 0x0000000a72727220 */ /* 0x080fe20000410000 */
[-C--:B------:R-:W-:Y:S01]  /*10e20*/  FMUL.FTZ R115, R115, R10.reuse ;  /* 0x0000000a73737220 */ /* 0x080fe20000410000 */
[----:B------:R0:W-:Y:S01]  /*10e30*/  SYNCS.ARRIVE.TRANS64.RED.A1T0 RZ, [R13+URZ], RZ ;  /* 0x000000ff0dff79a7 */ /* 0x0001e2000810043f */
        /* <DEDUP_REMOVED lines=37> */
[----:B------:R-:W-:Y:S01]  /*11090*/  MOV R6, R154 ;  /* 0x0000009a00067202 */ /* 0x000fe20000000f00 */
[----:B------:R-:W-:Y:S06]  /*110a0*/  @P1 BRA `(.L_x_2762) ;  /* 0xffffffd800381947 */ /* 0x000fec000383ffff */
.L_x_2750:
[----:B------:R-:W-:Y:S05]  /*110b0*/  WARPSYNC.ALL ;  /* 0x0000000000007948 */ /* 0x000fea0003800000 */
[----:B------:R-:W-:Y:S06]  /*110c0*/  BAR.ARV 0x8, 0x200 ;  /* 0x0208000000007b1d */ /* 0x000fec0000002000 */
[----:B------:R-:W-:Y:S05]  /*110d0*/  @!P0 BRA `(.L_x_2763) ;  /* 0x0000000000048947 */ /* 0x000fea0003800000 */
[----:B------:R-:W-:Y:S01]  /*110e0*/  BPT.TRAP 0x1 ;  /* 0x000000040000795c */ /* 0x000fe20000300000 */
.L_x_2763:
[----:B------:R-:W-:Y:S01]  /*110f0*/  IMAD R11, R22, 0x8, R2 ;  /* 0x00000008160b7824 */ /* 0x000fe200078e0202 */
[----:B------:R-:W-:-:S04]  /*11100*/  SHF.L.U32 R4, R154, 0x1f, RZ ;  /* 0x0000001f9a047819 */ /* 0x000fc800000006ff */
[----:B------:R0:W1:Y:S01]  /*11110*/  SYNCS.PHASECHK.TRANS64.TRYWAIT P1, [R11+URZ+0x16850], R4 ;  /* 0x016850040b0075a7 */ /* 0x000062000802017f */
[----:B------:R-:W-:Y:S05]  /*11120*/  @!P0 BRA `(.L_x_2764) ;  /* 0x0000000000048947 */ /* 0x000fea0003800000 */
[----:B------:R-:W-:Y:S01]  /*11130*/  BPT.TRAP 0x1 ;  /* 0x000000040000795c */ /* 0x000fe20000300000 */
.L_x_2764:
[----:B------:R-:W-:-:S05]  /*11140*/  VIADD R2, R2, 0x400 ;  /* 0x0000040002027836 */ /* 0x000fca0000000000 */
[----:B------:R-:W-:-:S04]  /*11150*/  SHF.R.U32.HI R2, RZ, 0x4, R2 ;  /* 0x00000004ff027819 */ /* 0x000fc80000011602 */
[----:B------:R-:W-:Y:S01]  /*11160*/  LOP3.LUT R5, R2, 0x3fff, RZ, 0xc0, !PT ;  /* 0x00003fff02057812 */ /* 0x000fe200078ec0ff */
[----:B-1----:R-:W-:Y:S06]  /*11170*/  @P1 BRA `(.L_x_2765) ;  /* 0x0000000000081947 */ /* 0x002fec0003800000 */
[----:B------:R-:W1:Y:S02]  /*11180*/  SYNCS.PHASECHK.TRANS64.TRYWAIT P1, [R11+URZ+0x16850], R4 ;  /* 0x016850040b0075a7 */ /* 0x000e64000802017f */
[----:B-1----:R-:W-:Y:S05]  /*11190*/  @!P1 BRA `(.L_x_2766) ;  /* 0x000000a000c09947 */ /* 0x002fea0003800000 */
.L_x_2765:
[----:B01----:R-:W-:Y:S01]  /*111a0*/  LEA R4, R22, R5, 0xa ;  /* 0x0000000516047211 */ /* 0x003fe200078e50ff */
[----:B------:R-:W-:Y:S01]  /*111b0*/  IMAD.MOV.U32 R5, RZ, RZ, 0x40000040 ;  /* 0x40000040ff057424 */ /* 0x000fe200078e00ff */
[----:B------:R-:W-:Y:S05]  /*111c0*/  WARPSYNC.ALL ;  /* 0x0000000000007948 */ /* 0x000fea0003800000 */
[C---:B------:R-:W-:Y:S01]  /*111d0*/  R2UR UR6, R4.reuse ;  /* 0x00000000040672ca */ /* 0x040fe200000e0000 */
[----:B------:R-:W-:Y:S01]  /*111e0*/  WARPGROUP.ARRIVE ;  /* 0x00000000000079c5 */ /* 0x000fe20000000000 */
[----:B------:R-:W-:Y:S01]  /*111f0*/  R2UR UR7, R5 ;  /* 0x00000000050772ca */ /* 0x000fe200000e0000 */
[----:B------:R-:W-:Y:S01]  /*11200*/  VIADD R8, R4, 0x80 ;  /* 0x0000008004087836 */ /* 0x000fe20000000000 */
[----:B------:R-:W0:Y:S01]  /*11210*/  SHFL.BFLY PT, R2, R3, 0x2, 0x1f ;  /* 0x0c401f0003027f89 */ /* 0x000e2200000e0000 */
[----:B------:R-:W-:-:S02]  /*11220*/  IMAD.MOV.U32 R9, RZ, RZ, 0x40000040 ;  /* 0x40000040ff097424 */ /* 0x000fc400078e00ff */
[----:B------:R-:W-:Y:S02]  /*11230*/  IMAD.MOV.U32 R5, RZ, RZ, 0x40000040 ;  /* 0x40000040ff057424 */ /* 0x000fe400078e00ff */
[----:B------:R-:W-:-:S06]  /*11240*/  IMAD.MOV.U32 R6, RZ, RZ, RZ ;  /* 0x000000ffff067224 */ /* 0x000fcc00078e00ff */
[----:B------:R-:W-:Y:S01]  /*11250*/  HGMMA.64x64x16.F32 R88, R148, gdesc[UR4].tnspB, R88, gsb0 ;  /* 0x40e0000494587df0 */ /* 0x000fe20008000858 */
[----:B------:R-:W-:Y:S02]  /*11260*/  R2UR UR6, R8 ;  /* 0x00000000080672ca */ /* 0x000fe400000e0000 */
[----:B------:R-:W-:Y:S01]  /*11270*/  R2UR UR7, R9 ;  /* 0x00000000090772ca */ /* 0x000fe200000e0000 */
[----:B------:R-:W-:Y:S01]  /*11280*/  IMAD.MOV.U32 R9, RZ, RZ, 0x40000040 ;  /* 0x40000040ff097424 */ /* 0x000fe200078e00ff */
[----:B------:R-:W-:Y:S01]  /*11290*/  IADD3 R8, R4, 0x100, RZ ;  /* 0x0000010004087810 */ /* 0x000fe20007ffe0ff */
        /* <DEDUP_REMOVED lines=47> */
[----:B------:R-:W-:Y:S01]  /*11590*/  MOV R4, RZ ;  /* 0x000000ff00047202 */ /* 0x000fe20000000f00 */
[----:B-1----:R-:W-:-:S03]  /*115a0*/  FADD.FTZ R10, R2, R5 ;  /* 0x00000005020a7221 */ /* 0x002fc60000010000 */
        /* <DEDUP_REMOVED lines=18> */
.L_x_2767:
[----:B------:R-:W2:Y:S01]  /*116d0*/  LDL.LU R7, [R1+0x54] ;  /* 0x0000540001077983 */ /* 0x000ea20000300800 */
[----:B------:R-:W-:Y:S01]  /*116e0*/  IADD3 R2, R11, 0x16860, RZ ;  /* 0x000168600b027810 */ /* 0x000fe20007ffe0ff */
[----:B------:R-:W1:Y:S01]  /*116f0*/  S2R R5, SR_CgaCtaId ;  /* 0x0000000000057919 */ /* 0x000e620000008800 */
[----:B------:R-:W-:Y:S02]  /*11700*/  VIADD R22, R22, 0x1 ;  /* 0x0000000116167836 */ /* 0x000fe40000000000 */
[-C--:B------:R-:W-:Y:S01]  /*11710*/  FMUL.FTZ R27, R88, R4.reuse ;  /* 0x00000004581b7220 */ /* 0x080fe20000410000 */
[-C--:B------:R-:W-:Y:S02]  /*11720*/  FMUL.FTZ R12, R89, R4.reuse ;  /* 0x00000004590c7220 */ /* 0x080fe40000410000 */
[----:B------:R-:W-:Y:S01]  /*11730*/  ISETP.NE.AND P0, PT, R22, 0x2, PT ;  /* 0x000000021600780c */ /* 0x000fe20003f05270 */
[-C--:B------:R-:W-:Y:S01]  /*11740*/  FMUL.FTZ R25, R92, R4.reuse ;  /* 0x000000045c197220 */ /* 0x080fe20000410000 */
[----:B------:R-:W-:Y:S01]  /*11750*/  FMUL.FTZ R14, R93, R4 ;  /* 0x000000045d0e7220 */ /* 0x000fe20000410000 */
[----:B-1----:R-:W-:-:S04]  /*11760*/  PRMT R2, R5, 0x654, R2 ;  /* 0x0000065405027816 */ /* 0x002fc80000000002 */
[----:B------:R1:W-:Y:S01]  /*11770*/  SYNCS.ARRIVE.TRANS64.RED.A1T0 RZ, [R2+URZ], RZ ;  /* 0x000000ff02ff79a7 */ /* 0x0003e2000810043f */
[----:B------:R-:W-:Y:S01]  /*11780*/  SEL R5, RZ, 0x1, P0 ;  /* 0x00000001ff057807 */ /* 0x000fe20000000000 */
        /* <DEDUP_REMOVED lines=29> */
[----:B------:R-:W-:-:S02]  /*11960*/  LOP3.LUT R154, R154, R5, RZ, 0x3c, !PT ;  /* 0x000000059a9a7212 */ /* 0x000fc400078e3cff */
[----:B------:R-:W-:Y:S01]  /*11970*/  SEL R22, R22, RZ, P0 ;  /* 0x000000ff16167207 */ /* 0x000fe20000000000 */
[----:B--2---:R-:W-:-:S05]  /*11980*/  VIADD R7, R7, 0x1 ;  /* 0x0000000107077836 */ /* 0x004fca0000000000 */
[----:B------:R1:W-:Y:S02]  /*11990*/  STL [R1+0x54], R7 ;  /* 0x0000540701007387 */ /* 0x0003e40000100800 */
.L_x_2697:
[----:B-1----:R-:W0:Y:S01]  /*119a0*/  S2R R2, SR_TID.X ;  /* 0x0000000000027919 */ /* 0x002e220000002100 */
[----:B------:R-:W-:Y:S05]  /*119b0*/  WARPSYNC.ALL ;  /* 0x0000000000007948 */ /* 0x000fea0003800000 */
[----:B0-----:R-:W-:-:S05]  /*119c0*/  VIADD R38, R2, 0xffffff80 ;  /* 0xffffff8002267836 */ /* 0x001fca0000000000 */
[----:B------:R-:W-:-:S04]  /*119d0*/  SHF.R.S32.HI R42, RZ, 0x1f, R38 ;  /* 0x0000001fff2a7819 */ /* 0x000fc80000011426 */
[----:B------:R-:W-:-:S04]  /*119e0*/  LEA.HI R42, R42, R38, RZ, 0x3 ;  /* 0x000000262a2a7211 */ /* 0x000fc800078f18ff */
[----:B------:R-:W-:-:S04]  /*119f0*/  LOP3.LUT R42, R42, 0xfffffff8, RZ, 0xc0, !PT ;  /* 0xfffffff82a2a7812 */ /* 0x000fc800078ec0ff */
[----:B------:R-:W-:-:S05]  /*11a00*/  IADD3 R42, R38, -R42, RZ ;  /* 0x8000002a262a7210 */ /* 0x000fca0007ffe0ff */
[----:B------:R-:W-:-:S05]  /*11a10*/  IMAD.SHL.U32 R29, R42, 0x8, RZ ;  /* 0x000000082a1d7824 */ /* 0x000fca00078e00ff */
[----:B------:R-:W-:Y:S01]  /*11a20*/  SHF.R.S32.HI R28, RZ, 0x1f, R29 ;  /* 0x0000001fff1c7819 */ /* 0x000fe2000001141d */
[----:B------:R-:W0:Y:S01]  /*11a30*/  S2R R4, SR_CgaCtaId ;  /* 0x0000000000047919 */ /* 0x000e220000008800 */
[----:B------:R-:W-:Y:S01]  /*11a40*/  MOV R2, 0x400 ;  /* 0x0000040000027802 */ /* 0x000fe20000000f00 */
[----:B------:R-:W-:Y:S01]  /*11a50*/  BSSY B0, `(.L_x_2768) ;  /* 0x0000188000007945 */ /* 0x000fe20003800000 */
[----:B------:R-:W-:Y:S02]  /*11a60*/  BAR.SYNC.DEFER_BLOCKING 0x5, 0x200 ;  /* 0x0148000000007b1d */ /* 0x000fe40000010000 */
[----:B0-----:R-:W-:-:S05]  /*11a70*/  LEA R2, R4, R2, 0x18 ;  /* 0x0000000204027211 */ /* 0x001fca00078ec0ff */
[----:B------:R0:W1:Y:S01]  /*11a80*/  LDS.128 R32, [R2+0x168d0] ;  /* 0x0168d00002207984 */ /* 0x0000620000000c00 */
[----:B------:R-:W-:Y:S06]  /*11a90*/  BAR.ARV 0x4, 0x200 ;  /* 0x0108000000007b1d */ /* 0x000fec0000002000 */
[----:B------:R-:W-:Y:S05]  /*11aa0*/  @P1 BRA `(.L_x_2769) ;  /* 0x0000000c00a41947 */ /* 0x000fea0003800000 */
[----:B------:R-:W2:Y:S01]  /*11ab0*/  LDL R4, [R1+0x68] ;  /* 0x0000680001047983 */ /* 0x000ea20000100800 */
[----:B------:R-:W3:Y:S01]  /*11ac0*/  S2R R5, SR_SWINHI ;  /* 0x0000000000057919 */ /* 0x000ee20000002f00 */
[----:B------:R-:W-:Y:S05]  /*11ad0*/  WARPSYNC.ALL ;  /* 0x0000000000007948 */ /* 0x000fea0003800000 */
[----:B------:R-:W4:Y:S01]  /*11ae0*/  LDL.LU R41, [R1+0x48] ;  /* 0x0000480001297983 */ /* 0x000f220000300800 */
[----:B------:R-:W-:Y:S01]  /*11af0*/  F2FP.F16.F32.PACK_AB R12, R12, R27 ;  /* 0x0000001b0c0c723e */ /* 0x000fe200000000ff */
[----:B------:R-:W-:Y:S01]  /*11b00*/  ULDC.64 UR4, c[0x0][0xc00] ;  /* 0x0003000000047ab9 */ /* 0x000fe20000000a00 */
[----:B------:R-:W-:Y:S01]  /*11b10*/  F2FP.F16.F32.PACK_AB R13, R13, R90 ;  /* 0x0000005a0d0d723e */ /* 0x000fe200000000ff */
[----:B------:R-:W4:Y:S01]  /*11b20*/  LDL.LU R40, [R1+0x4c] ;  /* 0x00004c0001287983 */ /* 0x000f220000300800 */
[----:B------:R-:W-:-:S02]  /*11b30*/  F2FP.F16.F32.PACK_AB R14, R14, R25 ;  /* 0x000000190e0e723e */ /* 0x000fc400000000ff */
[----:B------:R-:W-:Y:S01]  /*11b40*/  F2FP.F16.F32.PACK_AB R15, R15, R94 ;  /* 0x0000005e0f0f723e */ /* 0x000fe200000000ff */
[----:B------:R-:W-:Y:S01]  /*11b50*/  IMAD.MOV.U32 R30, RZ, RZ, RZ ;  /* 0x000000ffff1e7224 */ /* 0x000fe200078e00ff */
[----:B------:R-:W4:Y:S01]  /*11b60*/  LDL R36, [R1+0x3c] ;  /* 0x00003c0001247983 */ /* 0x000f220000100800 */
[----:B-1----:R-:W1:Y:S03]  /*11b70*/  LDC R32, c[0x0][0xbe8] ;  /* 0x0002fa00ff207b82 */ /* 0x002e660000000800 */
[----:B------:R-:W4:Y:S01]  /*11b80*/  LDL R44, [R1+0x24] ;  /* 0x00002400012c7983 */ /* 0x000f220000100800 */
[----:B------:R-:W-:Y:S02]  /*11b90*/  MOV R20, R2 ;  /* 0x0000000200147202 */ /* 0x000fe40000000f00 */
[----:B---3--:R-:W-:Y:S02]  /*11ba0*/  MOV R21, R5 ;  /* 0x0000000500157202 */ /* 0x008fe40000000f00 */
[----:B------:R-:W-:Y:S01]  /*11bb0*/  BAR.SYNC.DEFER_BLOCKING 0x1, 0x180 ;  /* 0x0046000000007b1d */ /* 0x000fe20000010000 */
[----:B--2---:R-:W-:-:S03]  /*11bc0*/  IMAD.WIDE R10, R4, 0x2, R20 ;  /* 0x00000002040a7825 */ /* 0x004fc600078e0214 */
[C---:B------:R-:W-:Y:S02]  /*11bd0*/  IADD3 R31, P2, R10.reuse, 0x20, RZ ;  /* 0x000000200a1f7810 */ /* 0x040fe40007f5e0ff */
[C---:B------:R-:W-:Y:S02]  /*11be0*/  LOP3.LUT R9, R10.reuse, 0x380, RZ, 0xc0, !PT ;  /* 0x000003800a097812 */ /* 0x040fe400078ec0ff */
[C---:B------:R-:W-:Y:S02]  /*11bf0*/  IADD3 R39, P0, R10.reuse, 0x60, RZ ;  /* 0x000000600a277810 */ /* 0x040fe40007f1e0ff */
[----:B----4-:R-:W-:Y:S02]  /*11c00*/  IADD3 R37, P1, R10, 0x40, RZ ;  /* 0x000000400a257810 */ /* 0x010fe40007f3e0ff */
        /* <DEDUP_REMOVED lines=11> */
[----:B------:R-:W-:-:S02]  /*11cc0*/  LOP3.LUT R6, R6, R37, RZ, 0x3c, !PT ;  /* 0x0000002506067212 */ /* 0x000fc400078e3cff */
[----:B------:R-:W-:Y:S02]  /*11cd0*/  LOP3.LUT R4, R24, R39, RZ, 0x3c, !PT ;  /* 0x0000002718047212 */ /* 0x000fe400078e3cff */
[----:B------:R-:W-:Y:S02]  /*11ce0*/  MOV R10, R10 ;  /* 0x0000000a000a7202 */ /* 0x000fe40000000f00 */
[----:B------:R-:W-:Y:S02]  /*11cf0*/  IADD3.X R9, RZ, R11, RZ, P2, !PT ;  /* 0x0000000bff097210 */ /* 0x000fe400017fe4ff */
[----:B------:R-:W-:Y:S01]  /*11d00*/  MOV R27, R6 ;  /* 0x00000006001b7202 */ /* 0x000fe20000000f00 */
[----:B------:R2:W-:Y:S01]  /*11d10*/  STSM.16.M88.4 [R10], R12 ;  /* 0x0000000c0a007844 */ /* 0x0005e20000000200 */
[----:B------:R-:W-:Y:S02]  /*11d20*/  MOV R26, R4 ;  /* 0x00000004001a7202 */ /* 0x000fe40000000f00 */
[----:B------:R-:W-:-:S02]  /*11d30*/  ISETP.NE.U32.AND P0, PT, RZ, UR4, PT ;  /* 0x00000004ff007c0c */ /* 0x000fc4000bf05070 */
[----:B------:R-:W-:Y:S02]  /*11d40*/  IADD3 R24, P1, R41, UR4, RZ ;  /* 0x0000000429187c10 */ /* 0x000fe4000ff3e0ff */
[----:B------:R-:W-:Y:S02]  /*11d50*/  MOV R31, R8 ;  /* 0x00000008001f7202 */ /* 0x000fe40000000f00 */
[----:B------:R-:W-:Y:S02]  /*11d60*/  F2FP.F16.F32.PACK_AB R4, R97, R96 ;  /* 0x000000606104723e */ /* 0x000fe400000000ff */
[----:B------:R-:W-:Y:S02]  /*11d70*/  F2FP.F16.F32.PACK_AB R5, R99, R98 ;  /* 0x000000626305723e */ /* 0x000fe400000000ff */
[----:B------:R-:W-:Y:S02]  /*11d80*/  F2FP.F16.F32.PACK_AB R6, R101, R100 ;  /* 0x000000646506723e */ /* 0x000fe400000000ff */
[----:B------:R-:W-:-:S02]  /*11d90*/  F2FP.F16.F32.PACK_AB R7, R103, R102 ;  /* 0x000000666707723e */ /* 0x000fc400000000ff */
[----:B------:R-:W-:Y:S02]  /*11da0*/  F2FP.F16.F32.PACK_AB R8, R105, R104 ;  /* 0x000000686908723e */ /* 0x000fe400000000ff */
[----:B------:R-:W-:Y:S02]  /*11db0*/  F2FP.F16.F32.PACK_AB R9, R107, R106 ;  /* 0x0000006a6b09723e */ /* 0x000fe400000000ff */
[----:B--2---:R-:W-:Y:S02]  /*11dc0*/  F2FP.F16.F32.PACK_AB R10, R109, R108 ;  /* 0x0000006c6d0a723e */ /* 0x004fe400000000ff */
[----:B------:R-:W-:Y:S02]  /*11dd0*/  F2FP.F16.F32.PACK_AB R11, R111, R110 ;  /* 0x0000006e6f0b723e */ /* 0x000fe400000000ff */
[----:B------:R-:W-:Y:S02]  /*11de0*/  F2FP.F16.F32.PACK_AB R12, R113, R112 ;  /* 0x00000070710c723e */ /* 0x000fe400000000ff */
[----:B------:R-:W-:-:S02]  /*11df0*/  F2FP.F16.F32.PACK_AB R13, R115, R114 ;  /* 0x00000072730d723e */ /* 0x000fc400000000ff */
[----:B------:R-:W-:Y:S02]  /*11e00*/  F2FP.F16.F32.PACK_AB R14, R117, R116 ;  /* 0x00000074750e723e */ /* 0x000fe400000000ff */
[----:B------:R-:W-:Y:S02]  /*11e10*/  F2FP.F16.F32.PACK_AB R15, R119, R118 ;  /* 0x00000076770f723e */ /* 0x000fe400000000ff */
[----:B------:R-:W-:Y:S02]  /*11e20*/  ISETP.NE.AND.EX P0, PT, RZ, UR5, PT, P0 ;  /* 0x00000005ff007c0c */ /* 0x000fe4000bf05300 */
[----:B------:R-:W-:Y:S01]  /*11e30*/  IADD3.X R25, R40, UR5, RZ, P1, !PT ;  /* 0x0000000528197c10 */ /* 0x000fe20008ffe4ff */
[----:B------:R-:W-:Y:S01]  /*11e40*/  ULDC.64 UR4, c[0x0][0xc08] ;  /* 0x0003020000047ab9 */ /* 0x000fe20000000a00 */
[----:B------:R2:W-:Y:S01]  /*11e50*/  STSM.16.M88.4 [R31], R4 ;  /* 0x000000041f007844 */ /* 0x0005e20000000200 */
[----:B------:R-:W-:-:S03]  /*11e60*/  ISETP.NE.U32.AND P1, PT, RZ, UR4, PT ;  /* 0x00000004ff007c0c */ /* 0x000fc6000bf25070 */
[----:B------:R3:W-:Y:S01]  /*11e70*/  STSM.16.M88.4 [R27], R8 ;  /* 0x000000081b007844 */ /* 0x0007e20000000200 */
[----:B------:R-:W-:-:S03]  /*11e80*/  ISETP.NE.AND.EX P1, PT, RZ, UR5, PT, P1 ;  /* 0x00000005ff007c0c */ /* 0x000fc6000bf25310 */
[----:B------:R4:W-:Y:S01]  /*11e90*/  STSM.16.M88.4 [R26], R12 ;  /* 0x0000000c1a007844 */ /* 0x0009e20000000200 */
[----:B------:R-:W-:Y:S09]  /*11ea0*/  BAR.SYNC.DEFER_BLOCKING 0x1, 0x180 ;  /* 0x0046000000007b1d */ /* 0x000ff20000010000 */
[----:B--2---:R-:W-:Y:S01]  /*11eb0*/  @P1 IADD3 R4, P3, R41, UR4, RZ ;  /* 0x0000000429041c10 */ /* 0x004fe2000ff7e0ff */
[----:B------:R-:W-:-:S02]  /*11ec0*/  ULDC UR4, c[0x0][0xa88] ;  /* 0x0002a20000047ab9 */ /* 0x000fc40000000800 */
[----:B---3--:R-:W-:Y:S01]  /*11ed0*/  IMAD.U32 R9, RZ, RZ, UR4 ;  /* 0x00000004ff097e24 */ /* 0x008fe2000f8e00ff */
[----:B------:R-:W-:Y:S01]  /*11ee0*/  @P1 IADD3.X R5, R40, UR5, RZ, P3, !PT ;  /* 0x0000000528051c10 */ /* 0x000fe20009ffe4ff */
[----:B------:R2:W5:Y:S04]  /*11ef0*/  @P0 LDG.E R30, desc[UR40][R24.64] ;  /* 0x00000028181e0981 */ /* 0x000568000c1e1900 */
        /* <DEDUP_REMOVED lines=10> */
.L_x_2770:
[----:B------:R-:W2:Y:S01]  /*11fa0*/  LDL.LU R10, [R1+0x58] ;  /* 0x00005800010a7983 */ /* 0x000ea20000300800 */
[----:B-1----:R-:W-:Y:S01]  /*11fb0*/  @P2 IMAD.HI.U32 R4, R15, R6, RZ ;  /* 0x000000060f042227 */ /* 0x002fe200078e00ff */
[----:B------:R-:W-:Y:S02]  /*11fc0*/  ULDC.64 UR4, c[0x0][0xb90] ;  /* 0x0002e40000047ab9 */ /* 0x000fe40000000a00 */
[----:B------:R-:W4:Y:S04]  /*11fd0*/  LDL.LU R8, [R1+0x50] ;  /* 0x0000500001087983 */ /* 0x000f280000300800 */
[----:B------:R-:W4:Y:S01]  /*11fe0*/  LDL.LU R45, [R1+0x40] ;  /* 0x00004000012d7983 */ /* 0x000f220000300800 */
[----:B-----5:R-:W-:Y:S01]  /*11ff0*/  SHF.R.S32.HI R31, RZ, 0x1f, R30 ;  /* 0x0000001fff1f7819 */ /* 0x020fe2000001141e */
[----:B------:R-:W-:Y:S01]  /*12000*/  IMAD.MOV.U32 R7, RZ, RZ, R15 ;  /* 0x000000ffff077224 */ /* 0x000fe200078e000f */
[----:B---3--:R-:W-:Y:S01]  /*12010*/  @P2 SHF.R.U32.HI R7, RZ, R37, R4 ;  /* 0x00000025ff072219 */ /* 0x008fe20000011604 */
[----:B------:R-:W3:Y:S04]  /*12020*/  LDL R14, [R1+0x64] ;  /* 0x00006400010e7983 */ /* 0x000ee80000100800 */
[----:B------:R-:W-:Y:S01]  /*12030*/  IMAD.MOV R13, RZ, RZ, -R7 ;  /* 0x000000ffff0d7224 */ /* 0x000fe200078e0a07 */
[----:B------:R-:W-:-:S02]  /*12040*/  SHF.R.S32.HI R43, RZ, 0x1f, R38 ;  /* 0x0000001fff2b7819 */ /* 0x000fc40000011426 */
[----:B------:R-:W-:Y:S02]  /*12050*/  SHF.R.S32.HI R12, RZ, 0x1f, R38 ;  /* 0x0000001fff0c7819 */ /* 0x000fe40000011426 */
[-C--:B------:R-:W-:Y:S02]  /*12060*/  LEA.HI R43, R43, R38.reuse, RZ, 0x3 ;  /* 0x000000262b2b7211 */ /* 0x080fe400078f18ff */
[----:B------:R-:W-:Y:S02]  /*12070*/  LEA.HI R12, R12, R38, RZ, 0x7 ;  /* 0x000000260c0c7211 */ /* 0x000fe400078f38ff */
[----:B------:R-:W-:Y:S02]  /*12080*/  SHF.R.S32.HI R43, RZ, 0x3, R43 ;  /* 0x00000003ff2b7819 */ /* 0x000fe4000001142b */
[----:B------:R-:W-:-:S05]  /*12090*/  LOP3.LUT R12, R12, 0xffffff80, RZ, 0xc0, !PT ;  /* 0xffffff800c0c7812 */ /* 0x000fca00078ec0ff */
[----:B------:R-:W-:Y:S01]  /*120a0*/  IMAD.IADD R12, R38, 0x1, -R12 ;  /* 0x00000001260c7824 */ /* 0x000fe200078e0a0c */
[----:B--2---:R-:W-:Y:S02]  /*120b0*/  SEL R40, R10, RZ, !P0 ;  /* 0x000000ff0a287207 */ /* 0x004fe40004000000 */
[----:B----4-:R-:W-:Y:S02]  /*120c0*/  SEL R39, R8, RZ, !P0 ;  /* 0x000000ff08277207 */ /* 0x010fe40004000000 */
[----:B------:R-:W-:Y:S01]  /*120d0*/  SHF.R.S32.HI R41, RZ, 0x1f, R45 ;  /* 0x0000001fff297819 */ /* 0x000fe2000001142d */
[----:B------:R-:W-:-:S04]  /*120e0*/  IMAD.WIDE.U32 R4, R45, UR4, R30 ;  /* 0x000000042d047c25 */ /* 0x000fc8000f8e001e */
[----:B------:R-:W-:-:S04]  /*120f0*/  IMAD R6, R41, UR4, RZ ;  /* 0x0000000429067c24 */ /* 0x000fc8000f8e02ff */
[----:B------:R-:W-:Y:S01]  /*12100*/  IMAD R11, R45, UR5, R6 ;  /* 0x000000052d0b7c24 */ /* 0x000fe2000f8e0206 */
[----:B------:R-:W-:-:S03]  /*12110*/  ULDC.64 UR4, c[0x0][0xb98] ;  /* 0x0002e60000047ab9 */ /* 0x000fc60000000a00 */
[----:B------:R-:W-:Y:S02]  /*12120*/  IMAD.IADD R5, R5, 0x1, R11 ;  /* 0x0000000105057824 */ /* 0x000fe400078e020b */
        /* <DEDUP_REMOVED lines=12> */
[----:B------:R-:W-:-:S04]  /*121f0*/  ULDC.64 UR4, c[0x0][0xb50] ;  /* 0x0002d40000047ab9 */ /* 0x000fc80000000a00 */
[----:B------:R-:W-:Y:S02]  /*12200*/  IADD3 R5, R5, R7, RZ ;  /* 0x0000000705057210 */ /* 0x000fe40007ffe0ff */
[----:B------:R-:W-:-:S04]  /*12210*/  LEA R8, P0, R4, UR4, 0x2 ;  /* 0x0000000404087c11 */ /* 0x000fc8000f8010ff */
[----:B------:R-:W-:Y:S01]  /*12220*/  LEA.HI.X R10, R4, UR5, R5, 0x2, P0 ;  /* 0x00000005040a7c11 */ /* 0x000fe200080f1405 */
[----:B------:R-:W-:Y:S01]  /*12230*/  IMAD R5, R43, 0x40, R29 ;  /* 0x000000402b057824 */ /* 0x000fe200078e021d */
[----:B------:R-:W-:Y:S01]  /*12240*/  SHFL.IDX PT, R6, R8, RZ, 0x1c1f ;  /* 0x001c1fff08067589 */ /* 0x000fe200000e0000 */
[----:B---3--:R-:W-:Y:S01]  /*12250*/  IMAD.IADD R11, R14, 0x1, R44 ;  /* 0x000000010e0b7824 */ /* 0x008fe200078e022c */
[----:B------:R-:W-:Y:S02]  /*12260*/  ULDC.64 UR4, c[0x0][0xaa0] ;  /* 0x0002a80000047ab9 */ /* 0x000fe40000000a00 */
[----:B------:R-:W1:Y:S01]  /*12270*/  SHFL.IDX PT, R7, R10, RZ, 0x1c1f ;  /* 0x001c1fff0a077589 */ /* 0x000e6200000e0000 */
[----:B------:R-:W-:-:S03]  /*12280*/  IMAD.WIDE R4, R5, 0x2, R20 ;  /* 0x0000000205047825 */ /* 0x000fc600078e0214 */
[----:B------:R2:W-:Y:S01]  /*12290*/  SHFL.IDX PT, R36, R8, 0x1, 0x1c1f ;  /* 0x003c1f0008247f89 */ /* 0x0005e200000e0000 */
[----:B------:R-:W-:-:S03]  /*122a0*/  IMAD R20, R9, R32, RZ ;  /* 0x0000002009147224 */ /* 0x000fc600078e02ff */
[----:B------:R-:W3:Y:S01]  /*122b0*/  SHFL.IDX PT, R37, R10, 0x1, 0x1c1f ;  /* 0x003c1f000a257f89 */ /* 0x000ee200000e0000 */
[----:B------:R-:W-:Y:S01]  /*122c0*/  LOP3.LUT P0, RZ, R12, 0x3, RZ, 0xc0, !PT ;  /* 0x000000030cff7812 */ /* 0x000fe2000780c0ff */
[----:B------:R-:W4:Y:S01]  /*122d0*/  @P2 LDC R21, c[0x0][0xbec] ;  /* 0x0002fb00ff152b82 */ /* 0x000f220000000800 */
[C---:B------:R-:W-:Y:S02]  /*122e0*/  IADD3 R9, R11.reuse, 0x8, RZ ;  /* 0x000000080b097810 */ /* 0x040fe40007ffe0ff */
[C---:B------:R-:W-:Y:S02]  /*122f0*/  IADD3 R13, P3, R4.reuse, 0x1800, RZ ;  /* 0x00001800040d7810 */ /* 0x040fe40007f7e0ff */
[----:B------:R-:W-:Y:S02]  /*12300*/  IADD3 R25, P4, R4, 0x3000, RZ ;  /* 0x0000300004197810 */ /* 0x000fe40007f9e0ff */
[-C--:B------:R-:W-:Y:S02]  /*12310*/  ISETP.GE.OR P1, PT, R11, R20.reuse, P0 ;  /* 0x000000140b00720c */ /* 0x080fe40000726670 */
[----:B------:R-:W-:-:S02]  /*12320*/  ISETP.GE.OR P0, PT, R9, R20, P0 ;  /* 0x000000140900720c */ /* 0x000fc40000706670 */
[----:B------:R-:W-:Y:S02]  /*12330*/  LOP3.LUT R9, R4, 0x380, RZ, 0xc0, !PT ;  /* 0x0000038004097812 */ /* 0x000fe400078ec0ff */
[----:B------:R-:W-:Y:S02]  /*12340*/  LOP3.LUT R12, R13, 0x380, RZ, 0xc0, !PT ;  /* 0x000003800d0c7812 */ /* 0x000fe400078ec0ff */
[----:B------:R-:W-:Y:S02]  /*12350*/  LOP3.LUT R24, R25, 0x380, RZ, 0xc0, !PT ;  /* 0x0000038019187812 */ /* 0x000fe400078ec0ff */
[----:B------:R-:W-:Y:S02]  /*12360*/  SHF.R.U64 R9, R9, 0x3, RZ ;  /* 0x0000000309097819 */ /* 0x000fe400000012ff */
[----:B------:R-:W-:Y:S02]  /*12370*/  SHF.R.U64 R12, R12, 0x3, RZ ;  /* 0x000000030c0c7819 */ /* 0x000fe400000012ff */
[----:B------:R-:W-:-:S02]  /*12380*/  SHF.R.U64 R24, R24, 0x3, RZ ;  /* 0x0000000318187819 */ /* 0x000fc400000012ff */
[----:B--2---:R-:W-:Y:S01]  /*12390*/  LOP3.LUT R8, R9, R4, RZ, 0x3c, !PT ;  /* 0x0000000409087212 */ /* 0x004fe200078e3cff */
[--C-:B------:R-:W-:Y:S01]  /*123a0*/  IMAD.MOV.U32 R9, RZ, RZ, R5.reuse ;  /* 0x000000ffff097224 */ /* 0x100fe200078e0005 */
[----:B------:R-:W-:Y:S01]  /*123b0*/  LOP3.LUT R12, R12, R13, RZ, 0x3c, !PT ;  /* 0x0000000d0c0c7212 */ /* 0x000fe200078e3cff */
[--C-:B------:R-:W-:Y:S01]  /*123c0*/  IMAD.X R13, RZ, RZ, R5.reuse, P3 ;  /* 0x000000ffff0d7224 */ /* 0x100fe200018e0605 */
[----:B------:R-:W-:Y:S01]  /*123d0*/  LOP3.LUT R24, R24, R25, RZ, 0x3c, !PT ;  /* 0x0000001918187212 */ /* 0x000fe200078e3cff */
[----:B------:R-:W-:Y:S01]  /*123e0*/  IMAD.X R25, RZ, RZ, R5, P4 ;  /* 0x000000ffff197224 */ /* 0x000fe200020e0605 */
[----:B-1----:R-:W-:Y:S04]  /*123f0*/  @!P1 ST.E desc[UR40][R6.64], R3 ;  /* 0x0000000306009985 */ /* 0x002fe8000c101928 */
[----:B---3--:R1:W-:Y:S04]  /*12400*/  @!P0 ST.E desc[UR40][R36.64], R0 ;  /* 0x0000000024008985 */ /* 0x0083e8000c101928 */
[----:B------:R-:W2:Y:S04]  /*12410*/  LD.E.128 R8, desc[UR40][R8.64] ;  /* 0x0000002808087980 */ /* 0x000ea8000c101d00 */
[----:B------:R-:W3:Y:S04]  /*12420*/  LD.E.128 R12, desc[UR40][R12.64] ;  /* 0x000000280c0c7980 */ /* 0x000ee8000c101d00 */
[----:B------:R-:W3:Y:S01]  /*12430*/  LD.E.128 R24, desc[UR40][R24.64] ;  /* 0x0000002818187980 */ /* 0x000ee2000c101d00 */
[----:B------:R-:W-:Y:S01]  /*12440*/  IADD3 R38, P0, R4, 0x4800, RZ ;  /* 0x0000480004267810 */ /* 0x000fe20007f1e0ff */
[----:B-1----:R-:W1:Y:S03]  /*12450*/  @P2 LDC R37, c[0x0][0xbf0] ;  /* 0x0002fc00ff252b82 */ /* 0x002e660000000800 */
[----:B------:R-:W-:-:S04]  /*12460*/  LOP3.LUT R4, R38, 0x380, RZ, 0xc0, !PT ;  /* 0x0000038026047812 */ /* 0x000fc800078ec0ff */
[----:B------:R-:W-:-:S04]  /*12470*/  SHF.R.U64 R3, R4, 0x3, RZ ;  /* 0x0000000304037819 */ /* 0x000fc800000012ff */
[----:B------:R-:W-:Y:S01]  /*12480*/  LOP3.LUT R4, R3, R38, RZ, 0x3c, !PT ;  /* 0x0000002603047212 */ /* 0x000fe200078e3cff */
[----:B------:R-:W-:-:S04]  /*12490*/  IMAD R3, R31, UR4, RZ ;  /* 0x000000041f037c24 */ /* 0x000fc8000f8e02ff */
[C---:B------:R-:W-:Y:S02]  /*124a0*/  IMAD R3, R30.reuse, UR5, R3 ;  /* 0x000000051e037c24 */ /* 0x040fe4000f8e0203 */
[----:B------:R-:W-:Y:S01]  /*124b0*/  IMAD.WIDE.U32 R30, R30, UR4, RZ ;  /* 0x000000041e1e7c25 */ /* 0x000fe2000f8e00ff */
[----:B------:R-:W-:-:S03]  /*124c0*/  ULDC.64 UR4, c[0x0][0xae8] ;  /* 0x0002ba0000047ab9 */ /* 0x000fc60000000a00 */
[----:B------:R-:W-:Y:S02]  /*124d0*/  IMAD R0, R42, 0x30, R43 ;  /* 0x000000302a007824 */ /* 0x000fe400078e022b */
[----:B------:R-:W-:Y:S02]  /*124e0*/  IMAD.IADD R31, R31, 0x1, R3 ;  /* 0x000000011f1f7824 */ /* 0x000fe400078e0203 */
[----:B------:R-:W-:Y:S02]  /*124f0*/  IMAD R3, R41, UR4, RZ ;  /* 0x0000000429037c24 */ /* 0x000fe4000f8e02ff */
[----:B------:R-:W-:Y:S02]  /*12500*/  IMAD.IADD R36, R44, 0x1, R0 ;  /* 0x000000012c247824 */ /* 0x000fe400078e0200 */
[C---:B------:R-:W-:Y:S02]  /*12510*/  IMAD R3, R45.reuse, UR5, R3 ;  /* 0x000000052d037c24 */ /* 0x040fe4000f8e0203 */
[----:B------:R-:W-:Y:S01]  /*12520*/  IMAD.WIDE.U32 R30, R45, UR4, R30 ;  /* 0x000000042d1e7c25 */ /* 0x000fe2000f8e001e */
[----:B------:R-:W-:-:S03]  /*12530*/  ULDC.64 UR4, c[0x0][0xaf0] ;  /* 0x0002bc0000047ab9 */ /* 0x000fc60000000a00 */
[----:B----4-:R-:W-:-:S04]  /*12540*/  @P2 IMAD.HI.U32 R0, R36, R21, RZ ;  /* 0x0000001524002227 */ /* 0x010fc800078e00ff */
[----:B------:R-:W-:Y:S01]  /*12550*/  IMAD.IADD R31, R31, 0x1, R3 ;  /* 0x000000011f1f7824 */ /* 0x000fe200078e0203 */
[----:B------:R-:W-:Y:S01]  /*12560*/  MOV R3, R36 ;  /* 0x0000002400037202 */ /* 0x000fe20000000f00 */
[----:B------:R-:W-:Y:S01]  /*12570*/  IMAD R21, R40, UR4, RZ ;  /* 0x0000000428157c24 */ /* 0x000fe2000f8e02ff */
[----:B-1----:R-:W-:Y:S01]  /*12580*/  @P2 SHF.R.U32.HI R3, RZ, R37, R0 ;  /* 0x00000025ff032219 */ /* 0x002fe20000011600 */
[----:B------:R-:W-:-:S03]  /*12590*/  IMAD.WIDE.U32 R30, R39, UR4, R30 ;  /* 0x00000004271e7c25 */ /* 0x000fc6000f8e001e */
[----:B------:R-:W-:Y:S01]  /*125a0*/  SHF.R.S32.HI R0, RZ, 0x1f, R3 ;  /* 0x0000001fff007819 */ /* 0x000fe20000011403 */
        /* <DEDUP_REMOVED lines=14> */
[----:B------:R-:W-:Y:S01]  /*12690*/  ULDC.64 UR4, c[0x0][0xa80] ;  /* 0x0002a00000047ab9 */ /* 0x000fe20000000a00 */
[----:B------:R-:W-:Y:S02]  /*126a0*/  IADD3.X R5, RZ, R5, RZ, P0, !PT ;  /* 0x00000005ff057210 */ /* 0x000fe400007fe4ff */
[C---:B------:R-:W-:Y:S01]  /*126b0*/  LEA R32, P0, R30.reuse, UR4, 0x1 ;  /* 0x000000041e207c11 */ /* 0x040fe2000f8008ff */
[----:B------:R-:W-:Y:S01]  /*126c0*/  ULDC UR4, c[0x0][0xac8] ;  /* 0x0002b20000047ab9 */ /* 0x000fe20000000800 */
[----:B------:R-:W-:Y:S01]  /*126d0*/  IADD3 R3, R31, R3, RZ ;  /* 0x000000031f037210 */ /* 0x000fe20007ffe0ff */
[----:B------:R-:W-:Y:S01]  /*126e0*/  IMAD.IADD R41, R43, 0x1, R44 ;  /* 0x000000012b297824 */ /* 0x000fe200078e022c */
[----:B------:R-:W5:Y:S02]  /*126f0*/  LD.E.128 R4, desc[UR40][R4.64] ;  /* 0x0000002804047980 */ /* 0x000f64000c101d00 */
[----:B------:R-:W-:-:S02]  /*12700*/  LEA.HI.X R40, R30, UR5, R3, 0x1, P0 ;  /* 0x000000051e287c11 */ /* 0x000fc400080f0c03 */
[----:B------:R-:W1:Y:S01]  /*12710*/  SHFL.IDX PT, R30, R32, RZ, 0x181f ;  /* 0x00181fff201e7589 */ /* 0x000e6200000e0000 */
[----:B------:R-:W-:-:S03]  /*12720*/  ISETP.GE.AND P0, PT, R29, UR4, PT ;  /* 0x000000041d007c0c */ /* 0x000fc6000bf06270 */
[----:B------:R-:W-:Y:S04]  /*12730*/  SHFL.IDX PT, R36, R32, 0x1, 0x181f ;  /* 0x00381f0020247f89 */ /* 0x000fe800000e0000 */
[----:B------:R-:W4:Y:S04]  /*12740*/  SHFL.IDX PT, R31, R40, RZ, 0x181f ;  /* 0x00181fff281f7589 */ /* 0x000f2800000e0000 */
[----:B------:R-:W0:Y:S01]  /*12750*/  SHFL.IDX PT, R38, R32, 0x2, 0x181f ;  /* 0x00581f0020267f89 */ /* 0x000e2200000e0000 */
[----:B------:R-:W-:-:S03]  /*12760*/  VIADD R3, R41, 0x30 ;  /* 0x0000003029037836 */ /* 0x000fc60000000000 */
[----:B------:R-:W0:Y:S01]  /*12770*/  SHFL.IDX PT, R37, R40, 0x1, 0x181f ;  /* 0x00381f0028257f89 */ /* 0x000e2200000e0000 */
[CC--:B------:R-:W-:Y:S01]  /*12780*/  ISETP.GE.OR P3, PT, R41.reuse, R20.reuse, P0 ;  /* 0x000000142900720c */ /* 0x0c0fe20000766670 */
[----:B------:R-:W-:Y:S02]  /*12790*/  VIADD R21, R41, 0x60 ;  /* 0x0000006029157836 */ /* 0x000fe40000000000 */
[----:B------:R-:W0:Y:S01]  /*127a0*/  SHFL.IDX PT, R39, R40, 0x2, 0x181f ;  /* 0x00581f0028277f89 */ /* 0x000e2200000e0000 */
[----:B------:R1:W-:Y:S06]  /*127b0*/  MEMBAR.ALL.CTA ;  /* 0x0000000000007992 */ /* 0x0003ec0000008000 */
[----:B-1----:R-:W1:Y:S01]  /*127c0*/  FENCE.VIEW.ASYNC.S ;  /* 0x00000000000073c6 */ /* 0x002e620000000000 */
[----:B------:R-:W-:-:S02]  /*127d0*/  ISETP.GE.OR P2, PT, R3, R20, P0 ;  /* 0x000000140300720c */ /* 0x000fc40000746670 */
[----:B------:R-:W-:Y:S02]  /*127e0*/  ISETP.GE.OR P1, PT, R21, R20, P0 ;  /* 0x000000141500720c */ /* 0x000fe40000726670 */
[C---:B------:R-:W-:Y:S02]  /*127f0*/  @!P3 LEA R30, P5, R29.reuse, R30, 0x1 ;  /* 0x0000001e1d1eb211 */ /* 0x040fe400078a08ff */
[----:B------:R-:W-:Y:S02]  /*12800*/  IADD3 R0, R2, 0x16820, RZ ;  /* 0x0001682002007810 */ /* 0x000fe40007ffe0ff */
[----:B----4-:R-:W-:-:S05]  /*12810*/  @!P3 LEA.HI.X R31, R29, R31, R28, 0x1, P5 ;  /* 0x0000001f1d1fb211 */ /* 0x010fca00028f0c1c */
[C---:B------:R-:W-:Y:S02]  /*12820*/  @!P2 LEA R36, P4, R29.reuse, R36, 0x1 ;  /* 0x000000241d24a211 */ /* 0x040fe400078808ff */
[C---:B0-----:R-:W-:Y:S02]  /*12830*/  @!P1 LEA R38, P5, R29.reuse, R38, 0x1 ;  /* 0x000000261d269211 */ /* 0x041fe400078a08ff */
[----:B------:R-:W-:Y:S02]  /*12840*/  PRMT R0, RZ, 0x654, R0 ;  /* 0x00000654ff007816 */ /* 0x000fe40000000000 */
[C-C-:B------:R-:W-:Y:S02]  /*12850*/  @!P2 LEA.HI.X R37, R29.reuse, R37, R28.reuse, 0x1, P4 ;  /* 0x000000251d25a211 */ /* 0x140fe400020f0c1c */
[----:B------:R-:W-:Y:S01]  /*12860*/  @!P1 LEA.HI.X R39, R29, R39, R28, 0x1, P5 ;  /* 0x000000271d279211 */ /* 0x000fe200028f0c1c */
[----:B-1----:R4:W-:Y:S01]  /*12870*/  SYNCS.ARRIVE.TRANS64.RED.A1T0 RZ, [R0+URZ], RZ ;  /* 0x000000ff00ff79a7 */ /* 0x0029e2000810043f */
[----:B------:R-:W-:-:S05]  /*12880*/  VIADD R3, R41, 0x90 ;  /* 0x0000009029037836 */ /* 0x000fca0000000000 */
[----:B------:R-:W-:Y:S01]  /*12890*/  ISETP.GE.OR P0, PT, R3, R20, P0 ;  /* 0x000000140300720c */ /* 0x000fe20000706670 */
[----:B------:R-:W0:Y:S04]  /*128a0*/  SHFL.IDX PT, R32, R32, 0x3, 0x181f ;  /* 0x00781f0020207f89 */ /* 0x000e2800000e0000 */
[----:B------:R-:W1:Y:S04]  /*128b0*/  SHFL.IDX PT, R40, R40, 0x3, 0x181f ;  /* 0x00781f0028287f89 */ /* 0x000e6800000e0000 */
[----:B--2---:R4:W-:Y:S04]  /*128c0*/  @!P3 ST.E.128 desc[UR40][R30.64], R8 ;  /* 0x000000081e00b985 */ /* 0x0049e8000c101d28 */
[----:B---3--:R4:W-:Y:S04]  /*128d0*/  @!P2 ST.E.128 desc[UR40][R36.64], R12 ;  /* 0x0000000c2400a985 */ /* 0x0089e8000c101d28 */
[----:B------:R4:W-:Y:S01]  /*128e0*/  @!P1 ST.E.128 desc[UR40][R38.64], R24 ;  /* 0x0000001826009985 */ /* 0x0009e2000c101d28 */
[----:B01----:R-:W-:Y:S05]  /*128f0*/  @P0 BRA `(.L_x_2771) ;  /* 0x0000000800740947 */ /* 0x003fea0003800000 */
[----:B----4-:R-:W-:-:S04]  /*12900*/  LEA R8, P0, R29, R32, 0x1 ;  /* 0x000000201d087211 */ /* 0x010fc800078008ff */
[----:B------:R-:W-:-:S05]  /*12910*/  LEA.HI.X R9, R29, R40, R28, 0x1, P0 ;  /* 0x000000281d097211 */ /* 0x000fca00000f0c1c */
[----:B-----5:R2:W-:Y:S01]  /*12920*/  ST.E.128 desc[UR40][R8.64], R4 ;  /* 0x0000000408007985 */ /* 0x0205e2000c101d28 */
[----:B------:R-:W-:Y:S05]  /*12930*/  BRA `(.L_x_2771) ;  /* 0x0000000800647947 */ /* 0x000fea0003800000 */
.L_x_2769:
        /* <DEDUP_REMOVED lines=16> */
[----:B------:R-:W-:Y:S01]  /*12a40*/  IMAD.U32 R8, RZ, RZ, UR4 ;  /* 0x00000004ff087e24 */ /* 0x000fe2000f8e00ff */
[----:B------:R-:W-:-:S05]  /*12a50*/  @P1 IADD3.X R7, R3, UR5, RZ, P2, !PT ;  /* 0x0000000503071c10 */ /* 0x000fca00097fe4ff */
[----:B------:R2:W5:Y:S01]  /*12a60*/  @P1 LDG.E R8, desc[UR40][R6.64] ;  /* 0x0000002806081981 */ /* 0x000562000c1e1900 */
[----:B---3--:R-:W-:Y:S02]  /*12a70*/  ISETP.NE.AND P2, PT, R25, 0x1, PT ;  /* 0x000000011900780c */ /* 0x008fe40003f45270 */
[----:B----4-:R-:W-:-:S11]  /*12a80*/  IADD3 R31, R10, -0x80, RZ ;  /* 0xffffff800a1f7810 */ /* 0x010fd60007ffe0ff */
        /* <DEDUP_REMOVED lines=8> */
.L_x_2772:
        /* <DEDUP_REMOVED lines=11> */
[----:B-----5:R-:W-:Y:S01]  /*12bc0*/  IADD3 R10, R30, -0x80, R10 ;  /* 0xffffff801e0a7810 */ /* 0x020fe20007ffe00a */
[----:B0-----:R-:W-:-:S05]  /*12bd0*/  IMAD R3, R8, R9, RZ ;  /* 0x0000000908037224 */ /* 0x001fca00078e02ff */
[----:B------:R-:W-:-:S13]  /*12be0*/  ISETP.GE.AND P0, PT, R10, R3, PT ;  /* 0x000000030a00720c */ /* 0x000fda0003f06270 */
[----:B------:R-:W-:Y:S05]  /*12bf0*/  @P0 BRA `(.L_x_2774) ;  /* 0x0000000000840947 */ /* 0x000fea0003800000 */
[----:B------:R-:W-:Y:S01]  /*12c00*/  ISETP.NE.AND P0, PT, R9, 0x1, PT ;  /* 0x000000010900780c */ /* 0x000fe20003f05270 */
[----:B------:R-:W-:Y:S01]  /*12c10*/  ULDC.64 UR4, c[0x0][0xb90] ;  /* 0x0002e40000047ab9 */ /* 0x000fe20000000a00 */
[----:B------:R-:W-:Y:S01]  /*12c20*/  MOV R5, R11 ;  /* 0x0000000b00057202 */ /* 0x000fe20000000f00 */
[----:B------:R-:W-:Y:S02]  /*12c30*/  IMAD R7, R12, UR4, RZ ;  /* 0x000000040c077c24 */ /* 0x000fe4000f8e02ff */
[----:B------:R-:W-:Y:S02]  /*12c40*/  IMAD.MOV.U32 R4, RZ, RZ, R0 ;  /* 0x000000ffff047224 */ /* 0x000fe400078e0000 */
[----:B------:R-:W-:Y:S02]  /*12c50*/  IMAD.MOV.U32 R3, RZ, RZ, R10 ;  /* 0x000000ffff037224 */ /* 0x000fe400078e000a */
[----:B------:R-:W-:-:S04]  /*12c60*/  IMAD.WIDE.U32 R4, R24, UR4, R4 ;  /* 0x0000000418047c25 */ /* 0x000fc8000f8e0004 */
[----:B------:R-:W0:Y:S01]  /*12c70*/  @P0 LDC R15, c[0x0][0xbec] ;  /* 0x0002fb00ff0f0b82 */ /* 0x000e220000000800 */
[----:B------:R-:W-:Y:S01]  /*12c80*/  IMAD R7, R24, UR5, R7 ;  /* 0x0000000518077c24 */ /* 0x000fe2000f8e0207 */
[----:B------:R-:W-:-:S03]  /*12c90*/  ULDC.64 UR4, c[0x0][0xb98] ;  /* 0x0002e60000047ab9 */ /* 0x000fc60000000a00 */
[----:B------:R-:W-:-:S03]  /*12ca0*/  IMAD.IADD R5, R5, 0x1, R7 ;  /* 0x0000000105057824 */ /* 0x000fc600078e0207 */
[----:B------:R-:W2:Y:S01]  /*12cb0*/  @P0 LDC R21, c[0x0][0xbf0] ;  /* 0x0002fc00ff150b82 */ /* 0x000ea20000000800 */
[----:B------:R-:W-:-:S04]  /*12cc0*/  IMAD.WIDE.U32 R4, R13, UR4, R4 ;  /* 0x000000040d047c25 */ /* 0x000fc8000f8e0004 */
[----:B0-----:R-:W-:-:S05]  /*12cd0*/  @P0 IMAD.HI.U32 R6, R10, R15, RZ ;  /* 0x0000000f0a060227 */ /* 0x001fca00078e00ff */
        /* <DEDUP_REMOVED lines=16> */
[----:B------:R-:W-:Y:S02]  /*12de0*/  LEA.HI.X R7, R4, UR5, R3, 0x2, P0 ;  /* 0x0000000504077c11 */ /* 0x000fe400080f1403 */
[----:B------:R-:W-:-:S05]  /*12df0*/  MOV R3, 0xff800000 ;  /* 0xff80000000037802 */ /* 0x000fca0000000f00 */
[----:B------:R0:W-:Y:S02]  /*12e00*/  STG.E desc[UR40][R6.64], R3 ;  /* 0x0000000306007986 */ /* 0x0001e4000c101928 */
.L_x_2774:
[----:B------:R-:W-:Y:S05]  /*12e10*/  BSYNC B1 ;  /* 0x0000000000017941 */ /* 0x000fea0003800000 */
.L_x_2773:
[----:B------:R-:W-:Y:S01]  /*12e20*/  SHF.R.S32.HI R26, RZ, 0x1f, R31 ;  /* 0x0000001fff1a7819 */ /* 0x000fe2000001141f */
[----:B------:R-:W-:Y:S01]  /*12e30*/  ULDC.64 UR4, c[0x0][0xaa0] ;  /* 0x0002a80000047ab9 */ /* 0x000fe20000000a00 */
[----:B------:R-:W-:Y:S01]  /*12e40*/  ULDC.64 UR6, c[0x0][0xa80] ;  /* 0x0002a00000067ab9 */ /* 0x000fe20000000a00 */
[----:B0-----:R-:W-:Y:S01]  /*12e50*/  IMAD R3, R11, UR4, RZ ;  /* 0x000000040b037c24 */ /* 0x001fe2000f8e02ff */
[----:B------:R-:W-:Y:S01]  /*12e60*/  LEA.HI R26, R26, R31, RZ, 0x3 ;  /* 0x0000001f1a1a7211 */ /* 0x000fe200078f18ff */
[----:B------:R-:W-:-:S03]  /*12e70*/  IMAD.WIDE.U32 R4, R0, UR4, RZ ;  /* 0x0000000400047c25 */ /* 0x000fc6000f8e00ff */
[----:B------:R-:W-:Y:S01]  /*12e80*/  SHF.R.S32.HI R26, RZ, 0x3, R26 ;  /* 0x00000003ff1a7819 */ /* 0x000fe2000001141a */
[----:B------:R-:W-:Y:S01]  /*12e90*/  IMAD R3, R0, UR5, R3 ;  /* 0x0000000500037c24 */ /* 0x000fe2000f8e0203 */
[----:B------:R-:W-:Y:S02]  /*12ea0*/  ULDC.64 UR4, c[0x0][0xae8] ;  /* 0x0002ba0000047ab9 */ /* 0x000fe40000000a00 */
[----:B------:R-:W-:Y:S02]  /*12eb0*/  IMAD R6, R12, UR4, RZ ;  /* 0x000000040c067c24 */ /* 0x000fe4000f8e02ff */
[----:B------:R-:W-:Y:S02]  /*12ec0*/  IMAD R0, R42, 0x30, R26 ;  /* 0x000000302a007824 */ /* 0x000fe400078e021a */
[----:B------:R-:W-:Y:S02]  /*12ed0*/  IMAD.IADD R5, R5, 0x1, R3 ;  /* 0x0000000105057824 */ /* 0x000fe400078e0203 */
[----:B-----5:R-:W-:-:S02]  /*12ee0*/  IMAD.IADD R9, R30, 0x1, R0 ;  /* 0x000000011e097824 */ /* 0x020fc400078e0200 */
[C---:B------:R-:W-:Y:S02]  /*12ef0*/  IMAD R7, R24.reuse, UR5, R6 ;  /* 0x0000000518077c24 */ /* 0x040fe4000f8e0206 */
[----:B------:R-:W-:Y:S01]  /*12f00*/  IMAD.WIDE.U32 R4, R24, UR4, R4 ;  /* 0x0000000418047c25 */ /* 0x000fe2000f8e0004 */
[----:B------:R-:W-:-:S03]  /*12f10*/  ULDC.64 UR4, c[0x0][0xaf0] ;  /* 0x0002bc0000047ab9 */ /* 0x000fc60000000a00 */
[----:B------:R-:W-:Y:S01]  /*12f20*/  @P2 IMAD.HI.U32 R0, R9, R20, RZ ;  /* 0x0000001409002227 */ /* 0x000fe200078e00ff */
[----:B------:R-:W-:-:S03]  /*12f30*/  IADD3 R5, R5, R7, RZ ;  /* 0x0000000705057210 */ /* 0x000fc60007ffe0ff */
[----:B------:R-:W-:Y:S01]  /*12f40*/  IMAD.MOV.U32 R3, RZ, RZ, R9 ;  /* 0x000000ffff037224 */ /* 0x000fe200078e0009 */
[----:B------:R-:W-:Y:S01]  /*12f50*/  @P2 SHF.R.U32.HI R3, RZ, R27, R0 ;  /* 0x0000001bff032219 */ /* 0x000fe20000011600 */
        /* <DEDUP_REMOVED lines=38> */
[C-C-:B--2---:R-:W-:Y:S02]  /*131c0*/  @!P2 LEA.HI.X R3, R29.reuse, R0, R28.reuse, 0x1, P5 ;  /* 0x000000001d03a211 */ /* 0x144fe400028f0c1c */
[----:B------:R0:W2:Y:S01]  /*131d0*/  SHFL.IDX PT, R0, R20, 0x3, 0x181f ;  /* 0x00781f0014007f89 */ /* 0x0000a200000e0000 */
[C---:B---3--:R-:W-:Y:S02]  /*131e0*/  @!P3 LEA R8, P1, R29.reuse, R5, 0x1 ;  /* 0x000000051d08b211 */ /* 0x048fe400078208ff */
[----:B------:R-:W-:Y:S02]  /*131f0*/  @!P2 MOV R11, R3 ;  /* 0x00000003000ba202 */ /* 0x000fe40000000f00 */
[C---:B----4-:R-:W-:Y:S02]  /*13200*/  @!P4 LEA R25, P5, R29.reuse, R14, 0x1 ;  /* 0x0000000e1d19c211 */ /* 0x050fe400078a08ff */
[----:B------:R0:W3:Y:S01]  /*13210*/  SHFL.IDX PT, R14, R7, 0x3, 0x181f ;  /* 0x00781f00070e7f89 */ /* 0x0000e200000e0000 */
[----:B-----5:R-:W-:-:S02]  /*13220*/  @!P3 LEA.HI.X R9, R29, R4, R28, 0x1, P1 ;  /* 0x000000041d09b211 */ /* 0x020fc400008f0c1c */
[----:B------:R-:W-:Y:S01]  /*13230*/  @!P4 IMAD.MOV.U32 R4, RZ, RZ, R25 ;  /* 0x000000ffff04c224 */ /* 0x000fe200078e0019 */
[----:B------:R0:W-:Y:S01]  /*13240*/  @!P2 ST.E.128 desc[UR40][R10.64], RZ ;  /* 0x000000ff0a00a985 */ /* 0x0001e2000c101d28 */
[----:B-1----:R-:W-:-:S03]  /*13250*/  @!P4 LEA.HI.X R5, R29, R6, R28, 0x1, P5 ;  /* 0x000000061d05c211 */ /* 0x002fc600028f0c1c */
[----:B------:R0:W-:Y:S04]  /*13260*/  @!P3 ST.E.128 desc[UR40][R8.64], RZ ;  /* 0x000000ff0800b985 */ /* 0x0001e8000c101d28 */
[----:B------:R0:W-:Y:S02]  /*13270*/  @!P4 ST.E.128 desc[UR40][R4.64], RZ ;  /* 0x000000ff0400c985 */ /* 0x0001e4000c101d28 */
.L_x_2954:
[----:B------:R-:W-:-:S05]  /*13280*/  VIADD R24, R24, 0x90 ;  /* 0x0000009018187836 */ /* 0x000fca0000000000 */
[----:B------:R-:W-:-:S13]  /*13290*/  ISETP.GE.OR P0, PT, R24, R21, P0 ;  /* 0x000000151800720c */ /* 0x000fda0000706670 */
[----:B---3--:R-:W-:-:S04]  /*132a0*/  @!P0 LEA R14, P1, R29, R14, 0x1 ;  /* 0x0000000e1d0e8211 */ /* 0x008fc800078208ff */
[----:B--2---:R-:W-:-:S05]  /*132b0*/  @!P0 LEA.HI.X R15, R29, R0, R28, 0x1, P1 ;  /* 0x000000001d0f8211 */ /* 0x004fca00008f0c1c */
[----:B------:R1:W-:Y:S04]  /*132c0*/  @!P0 ST.E.128 desc[UR40][R14.64], RZ ;  /* 0x000000ff0e008985 */ /* 0x0003e8000c101d28 */
.L_x_2771:
[----:B------:R-:W-:Y:S05]  /*132d0*/  BSYNC B0 ;  /* 0x0000000000007941 */ /* 0x000fea0003800000 */
.L_x_2768:
[----:B------:R-:W-:Y:S02]  /*132e0*/  ULDC UR4, c[0x0][0xc3c] ;  /* 0x00030f0000047ab9 */ /* 0x000fe40000000800 */
[----:B------:R-:W-:-:S13]  /*132f0*/  ISETP.GE.AND P0, PT, R35, UR4, PT ;  /* 0x0000000423007c0c */ /* 0x000fda000bf06270 */
[----:B------:R-:W-:Y:S05]  /*13300*/  @!P0 BRA `(.L_x_2776) ;  /* 0xfffffedc00448947 */ /* 0x000fea000383ffff */
[----:B------:R-:W-:Y:S05]  /*13310*/  BRA `(.L_x_2631) ;  /* 0x0000006c00307947 */ /* 0x000fea0003800000 */
.L_x_2629:
[----:B------:R-:W-:-:S08]  /*13320*/  NOP ;  /* 0x0000000000007918 */ /* 0x000fd00000000000 */
[----:B--2---:R-:W0:-:S00]  /*13330*/  USETMAXREG.DEALLOC.CTAPOOL 0x20 ;  /* 0x00000020000079c8 */ /* 0x004e0000080e0500 */
        /* <DEDUP_REMOVED lines=16> */
.L_x_2777:
        /* <DEDUP_REMOVED lines=42> */
.L_x_2783:
        /* <DEDUP_REMOVED lines=12> */
.L_x_2782:
[----:B------:R-:W-:Y:S05]  /*137a0*/  BSYNC B0 ;  /* 0x0000000000007941 */ /* 0x000fea0003800000 */
.L_x_2781:
        /* <DEDUP_REMOVED lines=20> */
[----:B------:R-:W-:Y:S02]  /*138f0*/  IMAD.MOV.U32 R6, RZ, RZ, R9 ;  /* 0x000000ffff067224 */ /* 0x000fe400078e0009 */
[----:B------:R-:W-:-:S07]  /*13900*/  IMAD.MOV.U32 R9, RZ, RZ, R3 ;  /* 0x000000ffff097224 */ /* 0x000fce00078e0003 */
.L_x_2779:
[----:B------:R-:W-:-:S04]  /*13910*/  IMAD.IADD R9, R4, 0x1, -R9 ;  /* 0x0000000104097824 */ /* 0x000fc800078e0a09 */
[----:B------:R-:W-:-:S05]  /*13920*/  IMAD R2, R6, UR5, R9 ;  /* 0x0000000506027c24 */ /* 0x000fca000f8e0209 */
[----:B------:R-:W-:Y:S02]  /*13930*/  ISETP.GT.AND P0, PT, R2, UR6, PT ;  /* 0x0000000602007c0c */ /* 0x000fe4000bf04270 */
[----:B------:R-:W0:Y:S11]  /*13940*/  LDC.64 R2, c[0x0][0xc90] ;  /* 0x00032400ff027b82 */ /* 0x000e360000000a00 */
[----:B------:R-:W-:-:S04]  /*13950*/  VOTE.ANY R10, PT, !P0 ;  /* 0x00000000000a7806 */ /* 0x000fc800040e0100 */
[----:B------:R-:W1:Y:S02]  /*13960*/  POPC R13, R10 ;  /* 0x0000000a000d7309 */ /* 0x000e640000000000 */
[----:B-1----:R-:W-:-:S05]  /*13970*/  IADD3 R19, R13, UR4, RZ ;  /* 0x000000040d137c10 */ /* 0x002fca000fffe0ff */
        /* <DEDUP_REMOVED lines=14> */
.L_x_2784:
[----:B-1----:R-:W-:Y:S01]  /*13a60*/  IMAD R16, R16, UR5, R9 ;  /* 0x0000000510107c24 */ /* 0x002fe2000f8e0209 */
[----:B------:R-:W-:Y:S01]  /*13a70*/  MOV R2, RZ ;  /* 0x000000ff00027202 */ /* 0x000fe20000000f00 */
[----:B0-----:R-:W-:Y:S01]  /*13a80*/  IMAD R11, R15, R8, RZ ;  /* 0x000000080f0b7224 */ /* 0x001fe200078e02ff */
[----:B------:R-:W-:Y:S02]  /*13a90*/  IABS R6, R4 ;  /* 0x0000000400067213 */ /* 0x000fe40000000000 */
[----:B------:R-:W-:Y:S01]  /*13aa0*/  IADD3 R9, -R16, UR6, RZ ;  /* 0x0000000610097c10 */ /* 0x000fe2000fffe1ff */
[----:B------:R-:W-:-:S03]  /*13ab0*/  IMAD.HI.U32 R2, R3, R11, R2 ;  /* 0x0000000b03027227 */ /* 0x000fc600078e0002 */
[----:B------:R-:W-:Y:S01]  /*13ac0*/  IABS R3, R9 ;  /* 0x0000000900037213 */ /* 0x000fe20000000000 */
[----:B------:R-:W-:-:S04]  /*13ad0*/  IMAD.MOV R6, RZ, RZ, -R6 ;  /* 0x000000ffff067224 */ /* 0x000fc800078e0a06 */
        /* <DEDUP_REMOVED lines=18> */
[----:B------:R-:W-:-:S04]  /*13c00*/  IABS R8, R7 ;  /* 0x0000000700087213 */ /* 0x000fc80000000000 */
[----:B------:R-:W0:Y:S08]  /*13c10*/  I2F.RP R10, R8 ;  /* 0x00000008000a7306 */ /* 0x000e300000209400 */
[----:B0-----:R-:W0:Y:S02]  /*13c20*/  MUFU.RCP R10, R10 ;  /* 0x0000000a000a7308 */ /* 0x001e240000001000 */
[----:B0-----:R-:W-:Y:S01]  /*13c30*/  VIADD R3, R10, 0xffffffe ;  /* 0x0ffffffe0a037836 */ /* 0x001fe20000000000 */
[----:B------:R-:W-:-:S05]  /*13c40*/  IABS R10, R7 ;  /* 0x00000007000a7213 */ /* 0x000fca0000000000 */
[----:B------:R-:W0:Y:S02]  /*13c50*/  F2I.FTZ.U32.TRUNC.NTZ R3, R3 ;  /* 0x0000000300037305 */ /* 0x000e24000021f000 */
[----:B0-----:R-:W-:-:S05]  /*13c60*/  IADD3 R11, RZ, -R3, RZ ;  /* 0x80000003ff0b7210 */ /* 0x001fca0007ffe0ff */
[----:B------:R-:W-:-:S04]  /*13c70*/  IMAD R9, R11, R8, RZ ;  /* 0x000000080b097224 */ /* 0x000fc800078e02ff */
[----:B------:R-:W-:Y:S01]  /*13c80*/  IMAD.HI.U32 R2, R3, R9, R2 ;  /* 0x0000000903027227 */ /* 0x000fe200078e0002 */
[----:B------:R-:W-:-:S03]  /*13c90*/  IABS R9, R4 ;  /* 0x0000000400097213 */ /* 0x000fc60000000000 */
        /* <DEDUP_REMOVED lines=9> */
[----:B------:R-:W-:Y:S02]  /*13d30*/  ISETP.GE.AND P2, PT, R3, RZ, PT ;  /* 0x000000ff0300720c */ /* 0x000fe40003f46270 */
[----:B------:R-:W-:-:S05]  /*13d40*/  IADD3 R3, R4, R6, RZ ;  /* 0x0000000604037210 */ /* 0x000fca0007ffe0ff */
        /* <DEDUP_REMOVED lines=8> */
.L_x_2780:
[----:B------:R-:W-:Y:S01]  /*13dd0*/  IMAD.MOV.U32 R17, RZ, RZ, RZ ;  /* 0x000000ffff117224 */ /* 0x000fe200078e00ff */
[----:B------:R-:W-:Y:S01]  /*13de0*/  MOV R16, UR6 ;  /* 0x0000000600107c02 */ /* 0x000fe20008000f00 */
[----:B------:R-:W-:-:S07]  /*13df0*/  IMAD.MOV.U32 R18, RZ, RZ, RZ ;  /* 0x000000ffff127224 */ /* 0x000fce00078e00ff */
.L_x_2785:
[----:B------:R-:W-:-:S13]  /*13e00*/  ISETP.NE.AND P0, PT, R5, RZ, PT ;  /* 0x000000ff0500720c */ /* 0x000fda0003f05270 */
[----:B------:R-:W0:Y:S01]  /*13e10*/  @!P0 S2R R3, SR_CgaCtaId ;  /* 0x0000000000038919 */ /* 0x000e220000008800 */
[----:B------:R-:W-:-:S04]  /*13e20*/  @!P0 MOV R0, 0x400 ;  /* 0x0000040000008802 */ /* 0x000fc80000000f00 */
[----:B0-----:R-:W-:-:S05]  /*13e30*/  @!P0 LEA R0, R3, R0, 0x18 ;  /* 0x0000000003008211 */ /* 0x001fca00078ec0ff */
[----:B------:R2:W-:Y:S01]  /*13e40*/  @!P0 STS.128 [R0+0x168d0], R16 ;  /* 0x0168d01000008388 */ /* 0x0005e20000000c00 */
[----:B------:R-:W-:Y:S06]  /*13e50*/  BAR.ARV 0x5, 0x200 ;  /* 0x0148000000007b1d */ /* 0x000fec0000002000 */
.L_x_2778:
[----:B------:R3:W-:Y:S01]  /*13e60*/  STL [R1+0x44], RZ ;  /* 0x000044ff01007387 */ /* 0x0007e20000100800 */
[----:B------:R-:W-:Y:S01]  /*13e70*/  ULDC UR4, c[0x0][0xc3c] ;  /* 0x00030f0000047ab9 */ /* 0x000fe20000000800 */
[----:B------:R-:W-:Y:S01]  /*13e80*/  IMAD.MOV.U32 R28, RZ, RZ, 0x1 ;  /* 0x00000001ff1c7424 */ /* 0x000fe200078e00ff */
[----:B-1----:R-:W-:Y:S01]  /*13e90*/  ISETP.GE.AND P0, PT, R19, UR4, PT ;  /* 0x0000000413007c0c */ /* 0x002fe2000bf06270 */
[----:B------:R-:W-:-:S12]  /*13ea0*/  IMAD.MOV.U32 R25, RZ, RZ, RZ ;  /* 0x000000ffff197224 */ /* 0x000fd800078e00ff */
[----:B---3--:R-:W-:Y:S05]  /*13eb0*/  @P0 BRA `(.L_x_2786) ;  /* 0x0000005c006c0947 */ /* 0x008fea0003800000 */
[----:B------:R-:W3:Y:S01]  /*13ec0*/  LDL R6, [R1+0x30] ;  /* 0x0000300001067983 */ /* 0x000ee20000100800 */
[----:B------:R-:W2:Y:S01]  /*13ed0*/  S2R R7, SR_TID.X ;  /* 0x0000000000077919 */ /* 0x000ea20000002100 */
[----:B------:R-:W1:Y:S01]  /*13ee0*/  S2UR UR5, SR_CgaCtaId ;  /* 0x00000000000579c3 */ /* 0x000e620000008800 */
[----:B------:R-:W-:Y:S02]  /*13ef0*/  UMOV UR4, 0x400 ;  /* 0x0000040000047882 */ /* 0x000fe40000000000 */
[----:B-1----:R-:W-:Y:S01]  /*13f00*/  ULEA UR4, UR5, UR4, 0x18 ;  /* 0x0000000405047291 */ /* 0x002fe2000f8ec03f */
[C---:B--2---:R-:W-:Y:S02]  /*13f10*/  SHF.L.U32 R0, R7.reuse, 0x3, RZ ;  /* 0x0000000307007819 */ /* 0x044fe400000006ff */
[----:B------:R-:W-:Y:S02]  /*13f20*/  LOP3.LUT R5, R7, 0x7f, RZ, 0xc0, !PT ;  /* 0x0000007f07057812 */ /* 0x000fe400078ec0ff */
[----:B0-----:R-:W-:-:S03]  /*13f30*/  LOP3.LUT R2, R0, 0x1f8, RZ, 0xc0, !PT ;  /* 0x000001f800027812 */ /* 0x001fc600078ec0ff */
[----:B------:R-:W-:Y:S01]  /*13f40*/  IMAD.SHL.U32 R3, R5, 0x8, RZ ;  /* 0x0000000805037824 */ /* 0x000fe200078e00ff */
[----:B------:R-:W-:Y:S01]  /*13f50*/  LOP3.LUT R2, R2, 0x38, R7, 0x78, !PT ;  /* 0x0000003802027812 */ /* 0x000fe200078e7807 */
[----:B------:R-:W-:-:S03]  /*13f60*/  IMAD.U32 R22, RZ, RZ, UR4 ;  /* 0x00000004ff167e24 */ /* 0x000fc6000f8e00ff */
[----:B------:R-:W-:Y:S01]  /*13f70*/  LOP3.LUT R4, R2, 0x200, R3, 0xf8, !PT ;  /* 0x0000020002047812 */ /* 0x000fe200078ef803 */
[----:B------:R-:W-:Y:S01]  /*13f80*/  IMAD.SHL.U32 R2, R7, 0x10, RZ ;  /* 0x0000001007027824 */ /* 0x000fe200078e00ff */
[----:B------:R-:W-:Y:S01]  /*13f90*/  SHF.R.U32.HI R3, RZ, 0x3, R5 ;  /* 0x00000003ff037819 */ /* 0x000fe20000011605 */
[----:B------:R-:W-:Y:S03]  /*13fa0*/  BSSY B8, `(.L_x_2786) ;  /* 0x00005cc000087945 */ /* 0x000fe60003800000 */
[----:B------:R-:W-:Y:S01]  /*13fb0*/  LOP3.LUT R2, R2, 0x70, RZ, 0xc0, !PT ;  /* 0x0000007002027812 */ /* 0x000fe200078ec0ff */
[----:B------:R-:W-:Y:S01]  /*13fc0*/  IMAD.MOV.U32 R28, RZ, RZ, 0x1 ;  /* 0x00000001ff1c7424 */ /* 0x000fe200078e00ff */
[----:B------:R-:W-:Y:S01]  /*13fd0*/  MOV R25, RZ ;  /* 0x000000ff00197202 */ /* 0x000fe20000000f00 */
[----:B------:R-:W-:Y:S01]  /*13fe0*/  IMAD.MOV.U32 R27, RZ, RZ, RZ ;  /* 0x000000ffff1b7224 */ /* 0x000fe200078e00ff */
[----:B------:R-:W-:Y:S01]  /*13ff0*/  LOP3.LUT R2, R3, R2, RZ, 0xfc, !PT ;  /* 0x0000000203027212 */ /* 0x000fe200078efcff */
[----:B------:R-:W-:Y:S01]  /*14000*/  IMAD.MOV.U32 R29, RZ, RZ, 0x1 ;  /* 0x00000001ff1d7424 */ /* 0x000fe200078e00ff */
[----:B------:R-:W-:Y:S01]  /*14010*/  ULDC.64 UR38, c[0x0][0x198] ;  /* 0x0000660000267ab9 */ /* 0x000fe20000000a00 */
[----:B------:R-:W-:Y:S01]  /*14020*/  ULDC UR36, c[0x0][0xc] ;  /* 0x0000030000247ab9 */ /* 0x000fe20000000800 */
[----:B---3--:R-:W-:-:S05]  /*14030*/  LOP3.LUT R0, R6, 0x2, RZ, 0xfc, !PT ;  /* 0x0000000206007812 */ /* 0x008fca00078efcff */
[----:B------:R0:W-:Y:S04]  /*14040*/  STL [R1+0x54], R0 ;  /* 0x0000540001007387 */ /* 0x0001e80000100800 */
[----:B------:R1:W-:Y:S01]  /*14050*/  STL [R1+0x44], RZ ;  /* 0x000044ff01007387 */ /* 0x0003e20000100800 */
[----:B0-----:R-:W-:-:S05]  /*14060*/  LEA R0, R4, R22, 0x1 ;  /* 0x0000001604007211 */ /* 0x001fca00078e08ff */
[----:B------:R1:W-:Y:S02]  /*14070*/  STL [R1+0x24], R0 ;  /* 0x0000240001007387 */ /* 0x0003e40000100800 */
.L_x_2879:
[----:B0-----:R-:W0:Y:S02]  /*14080*/  LDC.64 R2, c[0x0][0xc88] ;  /* 0x00032200ff027b82 */ /* 0x001e240000000a00 */
[----:B0-----:R-:W-:-:S05]  /*14090*/  IMAD.WIDE R2, R19, 0x4, R2 ;  /* 0x0000000413027825 */ /* 0x001fca00078e0202 */
[----:B-1----:R-:W1:Y:S01]  /*140a0*/  LDG.E R11, desc[UR40][R2.64] ;  /* 0x00000028020b7981 */ /* 0x002e62000c1e1900 */
[----:B------:R-:W-:Y:S05]  /*140b0*/  YIELD ;  /* 0x0000000000007946 */ /* 0x000fea0003800000 */
[----:B------:R-:W-:Y:S01]  /*140c0*/  ULDC.64 UR4, c[0x0][0xa28] ;  /* 0x00028a0000047ab9 */ /* 0x000fe20000000a00 */
[----:B------:R-:W-:Y:S01]  /*140d0*/  IMAD.MOV.U32 R10, RZ, RZ, RZ ;  /* 0x000000ffff0a7224 */ /* 0x000fe200078e00ff */
[----:B------:R-:W-:Y:S01]  /*140e0*/  ISETP.NE.U32.AND P0, PT, RZ, UR4, PT ;  /* 0x00000004ff007c0c */ /* 0x000fe2000bf05070 */
[----:B------:R-:W-:Y:S01]  /*140f0*/  IMAD.MOV.U32 R6, RZ, RZ, RZ ;  /* 0x000000ffff067224 */ /* 0x000fe200078e00ff */
[----:B------:R-:W-:Y:S01]  /*14100*/  ULDC.64 UR8, c[0x0][0xa18] ;  /* 0x0002860000087ab9 */ /* 0x000fe20000000a00 */
[----:B------:R-:W-:Y:S01]  /*14110*/  ULDC.64 UR6, c[0x0][0xa10] ;  /* 0x0002840000067ab9 */ /* 0x000fe20000000a00 */
[----:B------:R-:W-:-:S02]  /*14120*/  ISETP.NE.AND.EX P0, PT, RZ, UR5, PT, P0 ;  /* 0x00000005ff007c0c */ /* 0x000fc4000bf05300 */
[----:B-1----:R-:W-:Y:S01]  /*14130*/  SHF.R.S32.HI R0, RZ, 0x1f, R11 ;  /* 0x0000001fff007819 */ /* 0x002fe2000001140b */
[----:B------:R-:W-:-:S10]  /*14140*/  IMAD.SHL.U32 R23, R11, 0x4, RZ ;  /* 0x000000040b177824 */ /* 0x000fd400078e00ff */
[C---:B------:R-:W-:Y:S01]  /*14150*/  @P0 LEA R2, P1, R11.reuse, UR4, 0x2 ;  /* 0x000000040b020c11 */ /* 0x040fe2000f8210ff */
[----:B------:R-:W-:Y:S03]  /*14160*/  STL [R1+0x8], R11 ;  /* 0x0000080b01007387 */ /* 0x000fe60000100800 */
[C-C-:B------:R-:W-:Y:S01]  /*14170*/  @P0 LEA.HI.X R3, R11.reuse, UR5, R0.reuse, 0x2, P1 ;  /* 0x000000050b030c11 */ /* 0x140fe200088f1400 */
[----:B------:R-:W-:Y:S01]  /*14180*/  ULDC.64 UR4, c[0x0][0xa00] ;  /* 0x0002800000047ab9 */ /* 0x000fe20000000a00 */
[----:B------:R-:W-:Y:S01]  /*14190*/  SHF.L.U64.HI R24, R11, 0x2, R0 ;  /* 0x000000020b187819 */ /* 0x000fe20000010200 */
[----:B------:R0:W-:Y:S04]  /*141a0*/  STL [R1+0x3c], R0 ;  /* 0x00003c0001007387 */ /* 0x0001e80000100800 */
[----:B------:R1:W2:Y:S01]  /*141b0*/  @P0 LDG.E R10, desc[UR40][R2.64] ;  /* 0x00000028020a0981 */ /* 0x0002a2000c1e1900 */
[----:B------:R-:W-:-:S02]  /*141c0*/  ISETP.NE.U32.AND P0, PT, RZ, UR4, PT ;  /* 0x00000004ff007c0c */ /* 0x000fc4000bf05070 */
[----:B------:R-:W-:Y:S02]  /*141d0*/  ISETP.NE.U32.AND P2, PT, RZ, UR8, PT ;  /* 0x00000008ff007c0c */ /* 0x000fe4000bf45070 */
[----:B------:R-:W-:Y:S02]  /*141e0*/  ISETP.NE.AND.EX P0, PT, RZ, UR5, PT, P0 ;  /* 0x00000005ff007c0c */ /* 0x000fe4000bf05300 */
[----:B------:R-:W-:Y:S02]  /*141f0*/  ISETP.NE.AND.EX P2, PT, RZ, UR9, PT, P2 ;  /* 0x00000009ff007c0c */ /* 0x000fe4000bf45320 */
[----:B------:R-:W-:Y:S02]  /*14200*/  ISETP.NE.U32.AND P1, PT, RZ, UR6, PT ;  /* 0x00000006ff007c0c */ /* 0x000fe4000bf25070 */
[----:B-1----:R-:W-:Y:S02]  /*14210*/  IADD3 R2, P3, R23, UR4, RZ ;  /* 0x0000000417027c10 */ /* 0x002fe4000ff7e0ff */
[----:B------:R-:W-:-:S02]  /*14220*/  ISETP.NE.AND.EX P1, PT, RZ, UR7, PT, P1 ;  /* 0x00000007ff007c0c */ /* 0x000fc4000bf25310 */
[C---:B------:R-:W-:Y:S02]  /*14230*/  IADD3.X R3, R24.reuse, UR5, RZ, P3, !PT ;  /* 0x0000000518037c10 */ /* 0x040fe40009ffe4ff */
[----:B------:R-:W-:Y:S02]  /*14240*/  IADD3 R4, P4, R23, UR6, RZ ;  /* 0x0000000617047c10 */ /* 0x000fe4000ff9e0ff */
[----:B0-----:R-:W-:Y:S01]  /*14250*/  MOV R0, RZ ;  /* 0x000000ff00007202 */ /* 0x001fe20000000f00 */
[----:B---3--:R-:W3:Y:S01]  /*14260*/  @P0 LDG.E R6, desc[UR40][R2.64] ;  /* 0x0000002802060981 */ /* 0x008ee2000c1e1900 */
        /* <DEDUP_REMOVED lines=10> */
[----:B------:R-:W-:Y:S01]  /*14310*/  ULDC UR4, c[0x0][0x424] ;  /* 0x0001090000047ab9 */ /* 0x000fe20000000800 */
[----:B------:R-:W-:-:S03]  /*14320*/  UISETP.NE.AND.EX UP0, UPT, UR5, URZ, UPT, UP0 ;  /* 0x0000003f0500728c */ /* 0x000fc6000bf05300 */
[----:B------:R-:W-:Y:S01]  /*14330*/  ULDC UR5, c[0x0][0x2f0] ;  /* 0x0000bc0000057ab9 */ /* 0x000fe20000000800 */
[----:B------:R-:W-:-:S04]  /*14340*/  USEL UR4, UR4, 0x1, UP0 ;  /* 0x0000000104047887 */ /* 0x000fc80008000000 */
[----:B------:R-:W-:-:S03]  /*14350*/  UIMAD UR4, UR4, UR5, URZ ;  /* 0x00000005040472a4 */ /* 0x000fc6000f8e023f */
[----:B------:R-:W-:Y:S02]  /*14360*/  ULDC UR5, c[0x0][0x348] ;  /* 0x0000d20000057ab9 */ /* 0x000fe40000000800 */
[----:B0-----:R-:W-:Y:S01]  /*14370*/  IMAD.U32 R6, RZ, RZ, UR5 ;  /* 0x00000005ff067e24 */ /* 0x001fe2000f8e00ff */
[----:B------:R-:W-:Y:S01]  /*14380*/  MOV R7, UR4 ;  /* 0x0000000400077c02 */ /* 0x000fe20008000f00 */
[----:B---3--:R0:W-:Y:S04]  /*14390*/  STL [R1+0x38], R8 ;  /* 0x0000380801007387 */ /* 0x0081e80000100800 */
[----:B--2---:R0:W-:Y:S01]  /*143a0*/  STL [R1+0x1c], R10 ;  /* 0x00001c0a01007387 */ /* 0x0041e20000100800 */
[----:B------:R-:W-:Y:S01]  /*143b0*/  IMAD.MOV.U32 R9, RZ, RZ, R8 ;  /* 0x000000ffff097224 */ /* 0x000fe200078e0008 */
[----:B------:R-:W-:Y:S06]  /*143c0*/  @P2 BRA `(.L_x_2787) ;  /* 0x0000000000142947 */ /* 0x000fec0003800000 */
[----:B------:R-:W-:Y:S05]  /*143d0*/  @!P0 BRA `(.L_x_2787) ;  /* 0x0000000000108947 */ /* 0x000fea0003800000 */
[----:B0-----:R-:W2:Y:S04]  /*143e0*/  LDG.E R8, desc[UR40][R2.64] ;  /* 0x0000002802087981 */ /* 0x001ea8000c1e1900 */
[----:B------:R-:W2:Y:S02]  /*143f0*/  LDG.E R2, desc[UR40][R2.64+0x4] ;  /* 0x0000042802027981 */ /* 0x000ea4000c1e1900 */
[----:B--2---:R-:W-:-:S05]  /*14400*/  IMAD.IADD R9, R2, 0x1, -R8 ;  /* 0x0000000102097824 */ /* 0x004fca00078e0a08 */
[----:B------:R1:W-:Y:S02]  /*14410*/  STL [R1+0x38], R9 ;  /* 0x0000380901007387 */ /* 0x0003e40000100800 */
.L_x_2787:
[----:B0-----:R-:W-:Y:S01]  /*14420*/  IMAD.MOV.U32 R8, RZ, RZ, R11 ;  /* 0x000000ffff087224 */ /* 0x001fe200078e000b */
[----:B------:R-:W-:Y:S02]  /*14430*/  ULDC.64 UR4, c[0x0][0xa20] ;  /* 0x0002880000047ab9 */ /* 0x000fe40000000a00 */
[----:B------:R-:W-:Y:S02]  /*14440*/  ISETP.NE.U32.AND P0, PT, RZ, UR4, PT ;  /* 0x00000004ff007c0c */ /* 0x000fe4000bf05070 */
[----:B------:R0:W-:Y:S02]  /*14450*/  STL [R1+0xc], R8 ;  /* 0x00000c0801007387 */ /* 0x0001e40000100800 */
[----:B------:R-:W-:-:S13]  /*14460*/  ISETP.NE.AND.EX P0, PT, RZ, UR5, PT, P0 ;  /* 0x00000005ff007c0c */ /* 0x000fda000bf05300 */
[----:B0-----:R-:W-:Y:S05]  /*14470*/  @!P0 BRA `(.L_x_2788) ;  /* 0x0000000000108947 */ /* 0x001fea0003800000 */
[----:B------:R-:W-:-:S04]  /*14480*/  IADD3 R2, P0, R23, UR4, RZ ;  /* 0x0000000417027c10 */ /* 0x000fc8000ff1e0ff */
[----:B------:R-:W-:-:S05]  /*14490*/  IADD3.X R3, R24, UR5, RZ, P0, !PT ;  /* 0x0000000518037c10 */ /* 0x000fca00087fe4ff */
[----:B------:R0:W5:Y:S01]  /*144a0*/  LDG.E R7, desc[UR40][R2.64] ;  /* 0x0000002802077981 */ /* 0x000162000c1e1900 */
[----:B------:R-:W-:Y:S05]  /*144b0*/  BRA `(.L_x_2789) ;  /* 0x0000000000247947 */ /* 0x000fea0003800000 */
.L_x_2788:
[----:B------:R-:W-:Y:S02]  /*144c0*/  ULDC.64 UR4, c[0x0][0xa08] ;  /* 0x0002820000047ab9 */ /* 0x000fe40000000a00 */
[----:B------:R-:W-:-:S04]  /*144d0*/  ISETP.NE.U32.AND P0, PT, RZ, UR4, PT ;  /* 0x00000004ff007c0c */ /* 0x000fc8000bf05070 */
[----:B------:R-:W-:-:S13]  /*144e0*/  ISETP.NE.AND.EX P0, PT, RZ, UR5, PT, P0 ;  /* 0x00000005ff007c0c */ /* 0x000fda000bf05300 */
[----:B------:R-:W-:Y:S05]  /*144f0*/  @!P0 BRA `(.L_x_2789) ;  /* 0x0000000000148947 */ /* 0x000fea0003800000 */
[----:B------:R-:W0:Y:S02]  /*14500*/  LDC.64 R2, c[0x0][0xa08] ;  /* 0x00028200ff027b82 */ /* 0x000e240000000a00 */
[----:B0-----:R-:W-:-:S05]  /*14510*/  IMAD.WIDE R2, R8, 0x4, R2 ;  /* 0x0000000408027825 */ /* 0x001fca00078e0202 */
[----:B------:R-:W2:Y:S04]  /*14520*/  LDG.E R7, desc[UR40][R2.64] ;  /* 0x0000002802077981 */ /* 0x000ea8000c1e1900 */
[----:B------:R-:W2:Y:S02]  /*14530*/  LDG.E R2, desc[UR40][R2.64+0x4] ;  /* 0x0000042802027981 */ /* 0x000ea4000c1e1900 */
[----:B--2---:R-:W-:-:S07]  /*14540*/  IMAD.IADD R7, R2, 0x1, -R7 ;  /* 0x0000000102077824 */ /* 0x004fce00078e0a07 */
.L_x_2789:
[----:B0-----:R-:W2:Y:S01]  /*14550*/  @P1 LDG.E R2, desc[UR40][R4.64] ;  /* 0x0000002804021981 */ /* 0x001ea2000c1e1900 */
[----:B------:R-:W0:Y:S03]  /*14560*/  LDC R3, c[0x0][0x448] ;  /* 0x00011200ff037b82 */ /* 0x000e260000000800 */
[----:B------:R3:W2:Y:S01]  /*14570*/  @P1 LDG.E R4, desc[UR40][R4.64+0x4] ;  /* 0x0000042804041981 */ /* 0x0006a2000c1e1900 */
[----:B-----5:R-:W-:Y:S01]  /*14580*/  IMAD.IADD R7, R7, 0x1, -R10 ;  /* 0x0000000107077824 */ /* 0x020fe200078e0a0a */
[----:B------:R-:W-:Y:S01]  /*14590*/  BSSY B0, `(.L_x_2790) ;  /* 0x00000e9000007945 */ /* 0x000fe20003800000 */
[----:B0-----:R-:W-:-:S13]  /*145a0*/  ISETP.NE.AND P0, PT, R3, 0x1, PT ;  /* 0x000000010300780c */ /* 0x001fda0003f05270 */
[----:B------:R-:W0:Y:S08]  /*145b0*/  @P0 LDC R3, c[0x0][0x44c] ;  /* 0x00011300ff030b82 */ /* 0x000e300000000800 */
[----:B---3--:R-:W3:Y:S01]  /*145c0*/  @P0 LDC R5, c[0x0][0x450] ;  /* 0x00011400ff050b82 */ /* 0x008ee20000000800 */
[----:B--2---:R-:W-:Y:S01]  /*145d0*/  @P1 IADD3 R6, -R2, R4, RZ ;  /* 0x0000000402061210 */ /* 0x004fe20007ffe1ff */
[----:B------:R-:W-:-:S04]  /*145e0*/  IMAD R2, R17, 0xc0, RZ ;  /* 0x000000c011027824 */ /* 0x000fc800078e02ff */
[----:B------:R-:W-:Y:S02]  /*145f0*/  VIADD R2, R2, 0xbf ;  /* 0x000000bf02027836 */ /* 0x000fe40000000000 */
[----:B------:R-:W-:Y:S02]  /*14600*/  IMAD.IADD R4, R7, 0x1, R6 ;  /* 0x0000000107047824 */ /* 0x000fe400078e0206 */
[----:B0-----:R-:W-:-:S03]  /*14610*/  @P0 IMAD.HI.U32 R3, R2, R3, RZ ;  /* 0x0000000302030227 */ /* 0x001fc600078e00ff */
[C---:B------:R-:W-:Y:S01]  /*14620*/  IADD3 R20, R4.reuse, 0x80, -R9 ;  /* 0x0000008004147810 */ /* 0x040fe20007ffe809 */
[----:B------:R0:W-:Y:S01]  /*14630*/  STL [R1+0x18], R4 ;  /* 0x0000180401007387 */ /* 0x0001e20000100800 */
[----:B---3--:R-:W-:Y:S02]  /*14640*/  @P0 SHF.R.U32.HI R2, RZ, R5, R3 ;  /* 0x00000005ff020219 */ /* 0x008fe40000011603 */
[----:B------:R-:W-:-:S03]  /*14650*/  IADD3 R21, R4, 0x7f, RZ ;  /* 0x0000007f04157810 */ /* 0x000fc60007ffe0ff */
[----:B------:R-:W-:Y:S01]  /*14660*/  IMAD.IADD R2, R20, 0x1, R2 ;  /* 0x0000000114027824 */ /* 0x000fe200078e0202 */
[----:B------:R-:W-:-:S04]  /*14670*/  SHF.R.S32.HI R3, RZ, 0x1f, R21 ;  /* 0x0000001fff037819 */ /* 0x000fc80000011415 */
[----:B------:R-:W-:Y:S02]  /*14680*/  LEA.HI R21, R3, R21, RZ, 0x7 ;  /* 0x0000001503157211 */ /* 0x000fe400078f38ff */
[----:B------:R-:W-:Y:S02]  /*14690*/  SHF.R.S32.HI R3, RZ, 0x1f, R2 ;  /* 0x0000001fff037819 */ /* 0x000fe40000011402 */
[----:B------:R-:W-:Y:S02]  /*146a0*/  SHF.R.S32.HI R21, RZ, 0x7, R21 ;  /* 0x00000007ff157819 */ /* 0x000fe40000011415 */
[----:B------:R-:W-:-:S04]  /*146b0*/  LEA.HI R3, R3, R2, RZ, 0x7 ;  /* 0x0000000203037211 */ /* 0x000fc800078f38ff */
[----:B------:R-:W-:-:S04]  /*146c0*/  SHF.R.S32.HI R3, RZ, 0x7, R3 ;  /* 0x00000007ff037819 */ /* 0x000fc80000011403 */
[----:B------:R-:W-:-:S05]  /*146d0*/  VIMNMX R2, R21, R3, PT ;  /* 0x0000000315027248 */ /* 0x000fca0003fe0100 */
[--C-:B------:R-:W-:Y:S02]  /*146e0*/  IMAD R2, R2, 0x80, -R7.reuse ;  /* 0x0000008002027824 */ /* 0x100fe400078e0a07 */
[----:B------:R-:W-:-:S03]  /*146f0*/  IMAD.MOV R7, RZ, RZ, -R7 ;  /* 0x000000ffff077224 */ /* 0x000fc600078e0a07 */
[----:B------:R-:W-:Y:S02]  /*14700*/  VIMNMX R2, R2, R6, PT ;  /* 0x0000000602027248 */ /* 0x000fe40003fe0100 */
[----:B------:R-:W-:-:S04]  /*14710*/  VIMNMX R7, RZ, R7, !PT ;  /* 0x00000007ff077248 */ /* 0x000fc80007fe0100 */
[----:B------:R-:W-:Y:S02]  /*14720*/  ISETP.GT.AND P0, PT, R2, R7, PT ;  /* 0x000000070200720c */ /* 0x000fe40003f04270 */
[----:B------:R-:W-:-:S11]  /*14730*/  SHF.R.U32.HI R3, RZ, 0x7, R7 ;  /* 0x00000007ff037819 */ /* 0x000fd60000011607 */
[----:B------:R-:W-:-:S04]  /*14740*/  @P0 IADD3 R2, R2, 0x7f, RZ ;  /* 0x0000007f02020810 */ /* 0x000fc80007ffe0ff */
        /* <DEDUP_REMOVED lines=14> */
.L_x_2957:
[----:B--2---:R-:W-:Y:S02]  /*14830*/  ISETP.NE.AND P0, PT, R14, RZ, PT ;  /* 0x000000ff0e00720c */ /* 0x004fe40003f05270 */
[----:B------:R-:W-:-:S11]  /*14840*/  PLOP3.LUT P6, PT, PT, PT, PT, 0x8, 0x0 ;  /* 0x000000000000781c */ /* 0x000fd60003fce170 */
[----:B------:R-:W-:Y:S05]  /*14850*/  @P0 BRA `(.L_x_2793) ;  /* 0x00000000000c0947 */ /* 0x000fea0003800000 */
[----:B------:R-:W-:-:S03]  /*14860*/  UMOV UR4, 0xffffffff ;  /* 0xffffffff00047882 */ /* 0x000fc60000000000 */
[----:B------:R-:W-:Y:S05]  /*14870*/  BRA.DIV UR4, `(.L_x_2794) ;  /* 0x0000007204507947 */ /* 0x000fea000b800000 */
[----:B------:R-:W-:-:S13]  /*14880*/  ELECT P6, URZ, PT ;  /* 0x00000000003f782f */ /* 0x000fda00038c0000 */
.L_x_2793:
        /* <DEDUP_REMOVED lines=9> */
.L_x_2960:
[----:B------:R-:W-:Y:S05]  /*14920*/  BSYNC B1 ;  /* 0x0000000000017941 */ /* 0x000fea0003800000 */
.L_x_2795:
[----:B------:R-:W-:Y:S04]  /*14930*/  BSSY B1, `(.L_x_2797) ;  /* 0x000004f000017945 */ /* 0x000fe80003800000 */
[----:B------:R-:W-:Y:S05]  /*14940*/  @!P6 BRA `(.L_x_2798) ;  /* 0x000000040034e947 */ /* 0x000fea0003800000 */
[----:B------:R-:W2:Y:S01]  /*14950*/  S2R R6, SR_TID.X ;  /* 0x0000000000067919 */ /* 0x000ea20000002100 */
[----:B0-----:R-:W-:Y:S01]  /*14960*/  LEA R5, R27, R22, 0x3 ;  /* 0x000000161b057211 */ /* 0x001fe200078e18ff */
[----:B------:R-:W-:Y:S01]  /*14970*/  BSSY B2, `(.L_x_2799) ;  /* 0x0000006000027945 */ /* 0x000fe20003800000 */
[----:B--2---:R-:W-:Y:S02]  /*14980*/  LOP3.LUT R7, R6, 0x7f, RZ, 0xc0, !PT ;  /* 0x0000007f06077812 */ /* 0x004fe400078ec0ff */
[----:B------:R-:W-:Y:S02]  /*14990*/  SHF.L.U32 R6, R29, 0x1f, RZ ;  /* 0x0000001f1d067819 */ /* 0x000fe400000006ff */
[----:B------:R-:W-:Y:S02]  /*149a0*/  ISETP.NE.AND P1, PT, R7, RZ, PT ;  /* 0x000000ff0700720c */ /* 0x000fe40003f25270 */
[----:B------:R-:W0:Y:S02]  /*149b0*/  SYNCS.PHASECHK.TRANS64.TRYWAIT P0, [R5+URZ+0x168a0], R6 ;  /* 0x0168a006050075a7 */ /* 0x000e24000800017f */
[----:B0-----:R-:W-:Y:S09]  /*149c0*/  @!P0 BRA `(.L_x_2800) ;  /* 0x0000007000308947 */ /* 0x001ff20003800000 */
.L_x_2961:
[----:B------:R-:W-:Y:S05]  /*149d0*/  BSYNC B2 ;  /* 0x0000000000027941 */ /* 0x000fea0003800000 */
.L_x_2799:
        /* <DEDUP_REMOVED lines=9> */
.L_x_2802:
[----:B------:R-:W-:Y:S05]  /*14a70*/  BSYNC B2 ;  /* 0x0000000000027941 */ /* 0x000fea0003800000 */
.L_x_2801:
[----:B------:R-:W-:Y:S01]  /*14a80*/  IMAD.MOV.U32 R11, RZ, RZ, RZ ;  /* 0x000000ffff0b7224 */ /* 0x000fe200078e00ff */
[C---:B------:R-:W-:Y:S01]  /*14a90*/  LEA R8, R27.reuse, R22, 0xe ;  /* 0x000000161b087211 */ /* 0x040fe200078e70ff */
[----:B------:R-:W-:Y:S01]  /*14aa0*/  IMAD R7, R4, 0x80, R0 ;  /* 0x0000008004077824 */ /* 0x000fe200078e0200 */
[----:B------:R-:W-:Y:S01]  /*14ab0*/  UIADD3 UR4, UP0, UR38, 0x570, URZ ;  /* 0x0000057026047890 */ /* 0x000fe2000ff1e03f */
[----:B------:R-:W-:Y:S01]  /*14ac0*/  PLOP3.LUT P0, PT, PT, PT, PT, 0x80, 0x0 ;  /* 0x000000000000781c */ /* 0x000fe20003f0f070 */
[----:B------:R-:W-:Y:S01]  /*14ad0*/  IMAD.SHL.U32 R10, R27, 0x2000, RZ ;  /* 0x000020001b0a7824 */ /* 0x000fe200078e00ff */
[----:B------:R-:W-:Y:S01]  /*14ae0*/  R2UR UR10, R11 ;  /* 0x000000000b0a72ca */ /* 0x000fe200000e0000 */
[----:B------:R-:W-:Y:S01]  /*14af0*/  VIADD R7, R7, 0xffffff80 ;  /* 0xffffff8007077836 */ /* 0x000fe20000000000 */
[----:B-1----:R-:W-:Y:S01]  /*14b00*/  IADD3 R9, R5, 0x16890, RZ ;  /* 0x0001689005097810 */ /* 0x002fe20007ffe0ff */
[----:B------:R-:W-:Y:S01]  /*14b10*/  VIADD R8, R8, 0xe400 ;  /* 0x0000e40008087836 */ /* 0x000fe20000000000 */
[----:B------:R-:W-:Y:S01]  /*14b20*/  UIADD3.X UR5, URZ, UR39, URZ, UP0, !UPT ;  /* 0x000000273f057290 */ /* 0x000fe200087fe43f */
[----:B------:R-:W-:Y:S01]  /*14b30*/  UMOV UR6, 0x0 ;  /* 0x0000000000067882 */ /* 0x000fe20000000000 */
[----:B------:R-:W-:-:S10]  /*14b40*/  UMOV UR7, 0x12f00000 ;  /* 0x12f0000000077882 */ /* 0x000fd40000000000 */
.L_x_2803:
        /* <DEDUP_REMOVED lines=13> */
.L_x_2962:
[----:B------:R-:W-:Y:S05]  /*14c20*/  BSYNC B2 ;  /* 0x0000000000027941 */ /* 0x000fea0003800000 */
.L_x_2804:
        /* <DEDUP_REMOVED lines=11> */
.L_x_2807:
[----:B------:R-:W-:Y:S05]  /*14ce0*/  BSYNC B2 ;  /* 0x0000000000027941 */ /* 0x000fea0003800000 */
.L_x_2806:
[----:B------:R-:W-:Y:S01]  /*14cf0*/  R2UR UR10, R11 ;  /* 0x000000000b0a72ca */ /* 0x000fe200000e0000 */
[----:B------:R-:W-:Y:S01]  /*14d00*/  UIADD3 UR4, UP0, UR38, 0x670, URZ ;  /* 0x0000067026047890 */ /* 0x000fe2000ff1e03f */
[----:B------:R-:W-:Y:S01]  /*14d10*/  R2UR UR6, R8 ;  /* 0x00000000080672ca */ /* 0x000fe200000e0000 */
[----:B01----:R-:W-:Y:S01]  /*14d20*/  VIADD R5, R5, 0x168b0 ;  /* 0x000168b005057836 */ /* 0x003fe20000000000 */
[----:B------:R-:W-:Y:S01]  /*14d30*/  R2UR UR7, R9 ;  /* 0x00000000090772ca */ /* 0x000fe200000e0000 */
[----:B------:R-:W-:Y:S01]  /*14d40*/  UIADD3.X UR5, URZ, UR39, URZ, UP0, !UPT ;  /* 0x000000273f057290 */ /* 0x000fe200087fe43f */
[----:B------:R-:W-:Y:S02]  /*14d50*/  LEA R6, R10, R22, 0x1 ;  /* 0x000000160a067211 */ /* 0x000fe400078e08ff */
[----:B------:R-:W-:-:S03]  /*14d60*/  PLOP3.LUT P0, PT, PT, PT, PT, 0x80, 0x0 ;  /* 0x000000000000781c */ /* 0x000fc60003f0f070 */
[----:B------:R-:W-:-:S10]  /*14d70*/  VIADD R6, R6, 0x400 ;  /* 0x0000040006067836 */ /* 0x000fd40000000000 */
.L_x_2808:
        /* <DEDUP_REMOVED lines=10> */
.L_x_2798:
[----:B------:R-:W-:Y:S05]  /*14e20*/  BSYNC B1 ;  /* 0x0000000000017941 */ /* 0x000fea0003800000 */
.L_x_2797:
[----:B------:R-:W-:Y:S01]  /*14e30*/  IADD3 R4, R4, -0x2, RZ ;  /* 0xfffffffe04047810 */ /* 0x000fe20007ffe0ff */
[----:B------:R-:W-:Y:S01]  /*14e40*/  VIADD R27, R27, 0x1 ;  /* 0x000000011b1b7836 */ /* 0x000fe20000000000 */
[----:B------:R-:W-:Y:S02]  /*14e50*/  PLOP3.LUT P0, PT, PT, PT, PT, 0x8, 0x0 ;  /* 0x000000000000781c */ /* 0x000fe40003f0e170 */
[----:B------:R-:W-:Y:S02]  /*14e60*/  ISETP.GE.AND P2, PT, R4, R3, PT ;  /* 0x000000030400720c */ /* 0x000fe40003f46270 */
[----:B------:R-:W-:-:S04]  /*14e70*/  ISETP.NE.AND P1, PT, R27, 0x2, PT ;  /* 0x000000021b00780c */ /* 0x000fc80003f25270 */
[----:B0-----:R-:W-:Y:S02]  /*14e80*/  SEL R5, RZ, 0x1, P1 ;  /* 0x00000001ff057807 */ /* 0x001fe40000800000 */
[----:B------:R-:W-:Y:S02]  /*14e90*/  SEL R27, R27, RZ, P1 ;  /* 0x000000ff1b1b7207 */ /* 0x000fe40000800000 */
[----:B------:R-:W-:-:S03]  /*14ea0*/  LOP3.LUT R29, R29, R5, RZ, 0x3c, !PT ;  /* 0x000000051d1d7212 */ /* 0x000fc600078e3cff */
[----:B------:R-:W-:Y:S05]  /*14eb0*/  @!P2 BRA `(.L_x_2791) ;  /* 0x000000040058a947 */ /* 0x000fea0003800000 */
.L_x_2821:
        /* <DEDUP_REMOVED lines=11> */
.L_x_2963:
[----:B------:R-:W-:Y:S05]  /*14f70*/  BSYNC B2 ;  /* 0x0000000000027941 */ /* 0x000fea0003800000 */
.L_x_2811:
        /* <DEDUP_REMOVED lines=9> */
.L_x_2814:
[----:B------:R-:W-:Y:S05]  /*15010*/  BSYNC B2 ;  /* 0x0000000000027941 */ /* 0x000fea0003800000 */
.L_x_2813:
[----:B------:R-:W-:Y:S01]  /*15020*/  IMAD.MOV.U32 R11, RZ, RZ, RZ ;  /* 0x000000ffff0b7224 */ /* 0x000fe200078e00ff */
[----:B------:R-:W-:Y:S01]  /*15030*/  LEA R7, R27, R22, 0xe ;  /* 0x000000161b077211 */ /* 0x000fe200078e70ff */
[----:B------:R-:W-:Y:S01]  /*15040*/  UIADD3 UR4, UP0, UR38, 0x570, URZ ;  /* 0x0000057026047890 */ /* 0x000fe2000ff1e03f */
[----:B------:R-:W-:Y:S01]  /*15050*/  PLOP3.LUT P1, PT, PT, PT, PT, 0x80, 0x0 ;  /* 0x000000000000781c */ /* 0x000fe20003f2f070 */
[----:B------:R-:W-:Y:S01]  /*15060*/  IMAD R8, R4, 0x80, R0 ;  /* 0x0000008004087824 */ /* 0x000fe200078e0200 */
[----:B------:R-:W-:Y:S01]  /*15070*/  R2UR UR10, R11 ;  /* 0x000000000b0a72ca */ /* 0x000fe200000e0000 */
[----:B-1----:R-:W-:Y:S01]  /*15080*/  VIADD R9, R5, 0x16890 ;  /* 0x0001689005097836 */ /* 0x002fe20000000000 */
[----:B------:R-:W-:Y:S01]  /*15090*/  UIADD3.X UR5, URZ, UR39, URZ, UP0, !UPT ;  /* 0x000000273f057290 */ /* 0x000fe200087fe43f */
[----:B------:R-:W-:Y:S01]  /*150a0*/  VIADD R10, R7, 0xe400 ;  /* 0x0000e400070a7836 */ /* 0x000fe20000000000 */
[----:B------:R-:W-:Y:S01]  /*150b0*/  UMOV UR6, 0x0 ;  /* 0x0000000000067882 */ /* 0x000fe20000000000 */
[----:B------:R-:W-:-:S10]  /*150c0*/  UMOV UR7, 0x12f00000 ;  /* 0x12f0000000077882 */ /* 0x000fd40000000000 */
.L_x_2815:
        /* <DEDUP_REMOVED lines=13> */
.L_x_2964:
[----:B------:R-:W-:Y:S05]  /*151a0*/  BSYNC B2 ;  /* 0x0000000000027941 */ /* 0x000fea0003800000 */
.L_x_2816:
        /* <DEDUP_REMOVED lines=11> */
.L_x_2819:
[----:B------:R-:W-:Y:S05]  /*15260*/  BSYNC B2 ;  /* 0x0000000000027941 */ /* 0x000fea0003800000 */
.L_x_2818:
[----:B------:R-:W-:Y:S01]  /*15270*/  R2UR UR10, R11 ;  /* 0x000000000b0a72ca */ /* 0x000fe200000e0000 */
[----:B------:R-:W-:Y:S01]  /*15280*/  UIADD3 UR4, UP0, UR38, 0x670, URZ ;  /* 0x0000067026047890 */ /* 0x000fe2000ff1e03f */
[----:B------:R-:W-:Y:S01]  /*15290*/  R2UR UR6, R12 ;  /* 0x000000000c0672ca */ /* 0x000fe200000e0000 */
[----:B------:R-:W-:Y:S01]  /*152a0*/  VIADD R7, R7, 0x400 ;  /* 0x0000040007077836 */ /* 0x000fe20000000000 */
[----:B------:R-:W-:Y:S01]  /*152b0*/  R2UR UR7, R13 ;  /* 0x000000000d0772ca */ /* 0x000fe200000e0000 */
[----:B------:R-:W-:Y:S01]  /*152c0*/  UIADD3.X UR5, URZ, UR39, URZ, UP0, !UPT ;  /* 0x000000273f057290 */ /* 0x000fe200087fe43f */
[----:B------:R-:W-:Y:S02]  /*152d0*/  PLOP3.LUT P1, PT, PT, PT, PT, 0x80, 0x0 ;  /* 0x000000000000781c */ /* 0x000fe40003f2f070 */
[----:B01----:R-:W-:-:S11]  /*152e0*/  IADD3 R5, R5, 0x168b0, RZ ;  /* 0x000168b005057810 */ /* 0x003fd60007ffe0ff */
.L_x_2820:
        /* <DEDUP_REMOVED lines=10> */
.L_x_2810:
[----:B------:R-:W-:Y:S05]  /*15390*/  BSYNC B1 ;  /* 0x0000000000017941 */ /* 0x000fea0003800000 */
.L_x_2809:
        /* <DEDUP_REMOVED lines=8> */
.L_x_2791:
[----:B------:R-:W-:Y:S05]  /*15420*/  BSYNC B0 ;  /* 0x0000000000007941 */ /* 0x000fea0003800000 */
.L_x_2790:
[----:B------:R-:W0:Y:S01]  /*15430*/  LDC R0, c[0x0][0x448] ;  /* 0x00011200ff007b82 */ /* 0x000e220000000800 */
[----:B------:R-:W-:Y:S01]  /*15440*/  IMAD.MOV.U32 R2, RZ, RZ, 0xc0 ;  /* 0x000000c0ff027424 */ /* 0x000fe200078e00ff */
[----:B------:R-:W-:Y:S05]  /*15450*/  @!P0 WARPSYNC.ALL ;  /* 0x0000000000008948 */ /* 0x000fea0003800000 */
[----:B------:R-:W-:Y:S01]  /*15460*/  IMAD R2, R17, R2, 0xbf ;  /* 0x000000bf11027424 */ /* 0x000fe200078e0202 */
[----:B------:R-:W-:Y:S01]  /*15470*/  BSSY B7, `(.L_x_2822) ;  /* 0x00003bc000077945 */ /* 0x000fe20003800000 */
[----:B------:R-:W-:Y:S01]  /*15480*/  @!P0 BAR.SYNC.DEFER_BLOCKING 0xc, 0x200 ;  /* 0x0308000000008b1d */ /* 0x000fe20000010000 */
[----:B0-----:R-:W-:-:S13]  /*15490*/  ISETP.NE.AND P1, PT, R0, 0x1, PT ;  /* 0x000000010000780c */ /* 0x001fda0003f25270 */
[----:B------:R-:W0:Y:S08]  /*154a0*/  @P1 LDC R3, c[0x0][0x44c] ;  /* 0x00011300ff031b82 */ /* 0x000e300000000800 */
[----:B------:R-:W2:Y:S01]  /*154b0*/  @P1 LDC R0, c[0x0][0x450] ;  /* 0x00011400ff001b82 */ /* 0x000ea20000000800 */
[----:B0-----:R-:W-:-:S05]  /*154c0*/  @P1 IMAD.HI.U32 R3, R2, R3, RZ ;  /* 0x0000000302031227 */ /* 0x001fca00078e00ff */
[----:B--2---:R-:W-:-:S04]  /*154d0*/  @P1 SHF.R.U32.HI R2, RZ, R0, R3 ;  /* 0x00000000ff021219 */ /* 0x004fc80000011603 */
[----:B------:R-:W-:-:S04]  /*154e0*/  IADD3 R2, R20, R2, RZ ;  /* 0x0000000214027210 */ /* 0x000fc80007ffe0ff */
[----:B------:R-:W-:-:S04]  /*154f0*/  SHF.R.S32.HI R0, RZ, 0x1f, R2 ;  /* 0x0000001fff007819 */ /* 0x000fc80000011402 */
[----:B------:R-:W-:-:S04]  /*15500*/  LEA.HI R0, R0, R2, RZ, 0x7 ;  /* 0x0000000200007211 */ /* 0x000fc800078f38ff */
[----:B------:R-:W-:-:S04]  /*15510*/  SHF.R.S32.HI R0, RZ, 0x7, R0 ;  /* 0x00000007ff007819 */ /* 0x000fc80000011400 */
[----:B------:R-:W-:-:S04]  /*15520*/  VIMNMX R4, R21, R0, PT ;  /* 0x0000000015047248 */ /* 0x000fc80003fe0100 */
[----:B------:R-:W-:Y:S01]  /*15530*/  ISETP.GT.AND P0, PT, R4, RZ, PT ;  /* 0x000000ff0400720c */ /* 0x000fe20003f04270 */
[----:B------:R0:W-:-:S12]  /*15540*/  STL [R1+0x34], R4 ;  /* 0x0000340401007387 */ /* 0x0001d80000100800 */
[----:B0-----:R-:W-:Y:S05]  /*15550*/  @P0 BRA `(.L_x_2823) ;  /* 0x0000000000440947 */ /* 0x001fea0003800000 */
[----:B------:R-:W0:Y:S02]  /*15560*/  S2R R5, SR_TID.X ;  /* 0x0000000000057919 */ /* 0x000e240000002100 */
[----:B0-----:R-:W-:-:S04]  /*15570*/  LOP3.LUT R5, R5, 0x7f, RZ, 0xc0, !PT ;  /* 0x0000007f05057812 */ /* 0x001fc800078ec0ff */
[----:B------:R-:W-:-:S13]  /*15580*/  ISETP.NE.AND P0, PT, R5, RZ, PT ;  /* 0x000000ff0500720c */ /* 0x000fda0003f05270 */
[----:B------:R-:W-:Y:S05]  /*15590*/  @P0 BRA `(.L_x_2824) ;  /* 0x0000003800a40947 */ /* 0x000fea0003800000 */
[----:B------:R-:W0:Y:S01]  /*155a0*/  S2R R5, SR_LANEID ;  /* 0x0000000000057919 */ /* 0x000e220000000000 */
[----:B------:R-:W-:Y:S01]  /*155b0*/  VOTEU.ANY UR4, UPT, PT ;  /* 0x0000000000047886 */ /* 0x000fe200038e0100 */
[----:B------:R-:W2:Y:S01]  /*155c0*/  LDC.64 R2, c[0x0][0xc60] ;  /* 0x00031800ff027b82 */ /* 0x000ea20000000a00 */
[----:B------:R-:W0:Y:S02]  /*155d0*/  FLO.U32 R0, UR4 ;  /* 0x0000000400007d00 */ /* 0x000e2400080e0000 */
[----:B0-----:R-:W-:-:S06]  /*155e0*/  ISETP.EQ.U32.AND P0, PT, R0, R5, PT ;  /* 0x000000050000720c */ /* 0x001fcc0003f02070 */
[----:B------:R-:W2:Y:S07]  /*155f0*/  POPC R5, UR4 ;  /* 0x0000000400057d09 */ /* 0x000eae0008000000 */
[----:B--2---:R-:W2:Y:S01]  /*15600*/  @P0 ATOMG.E.ADD.STRONG.GPU PT, R3, desc[UR40][R2.64], R5 ;  /* 0x00000005020309a8 */ /* 0x004ea200081ee1e8 */
[----:B------:R-:W0:Y:S02]  /*15610*/  S2R R4, SR_LTMASK ;  /* 0x0000000000047919 */ /* 0x000e240000003900 */
[----:B0-----:R-:W-:-:S04]  /*15620*/  LOP3.LUT R4, R4, UR4, RZ, 0xc0, !PT ;  /* 0x0000000404047c12 */ /* 0x001fc8000f8ec0ff */
[----:B------:R-:W0:Y:S01]  /*15630*/  POPC R7, R4 ;  /* 0x0000000400077309 */ /* 0x000e220000000000 */
[----:B--2---:R-:W0:Y:S02]  /*15640*/  SHFL.IDX PT, R0, R3, R0, 0x1f ;  /* 0x00001f0003007589 */ /* 0x004e2400000e0000 */
[----:B0-----:R-:W-:Y:S01]  /*15650*/  IADD3 R16, R0, UR36, R7 ;  /* 0x0000002400107c10 */ /* 0x001fe2000fffe007 */
[----:B------:R-:W-:Y:S06]  /*15660*/  BRA `(.L_x_2824) ;  /* 0x0000003800707947 */ /* 0x000fec0003800000 */
.L_x_2823:
        /* <DEDUP_REMOVED lines=20> */
.L_x_2826:
[----:B------:R-:W-:Y:S05]  /*157b0*/  BSYNC B6 ;  /* 0x0000000000067941 */ /* 0x000fea0003800000 */
.L_x_2825:
        /* <DEDUP_REMOVED lines=19> */
[----:B-12---:R-:W-:Y:S05]  /*158f0*/  CALL.ABS.NOINC R2 ;  /* 0x0000000002007343 */ /* 0x006fea0003c00000 */
.L_x_2829:
        /* <DEDUP_REMOVED lines=15> */
.L_x_2828:
[----:B------:R-:W-:Y:S05]  /*159f0*/  BSYNC B6 ;  /* 0x0000000000067941 */ /* 0x000fea0003800000 */
.L_x_2827:
[----:B------:R0:W2:Y:S01]  /*15a00*/  LDL R20, [R1+0xc] ;  /* 0x00000c0001147983 */ /* 0x0000a20000100800 */
[----:B------:R-:W-:Y:S01]  /*15a10*/  ULDC.64 UR4, c[0x0][0x9f8] ;  /* 0x00027e0000047ab9 */ /* 0x000fe20000000a00 */
[----:B------:R-:W3:Y:S01]  /*15a20*/  LDC R7, c[0x0][0x430] ;  /* 0x00010c00ff077b82 */ /* 0x000ee20000000800 */
[----:B------:R-:W-:Y:S01]  /*15a30*/  ISETP.NE.U32.AND P0, PT, RZ, UR4, PT ;  /* 0x00000004ff007c0c */ /* 0x000fe2000bf05070 */
[----:B------:R-:W4:Y:S03]  /*15a40*/  LDL R26, [R1+0x34] ;  /* 0x00003400011a7983 */ /* 0x000f260000100800 */
[----:B------:R-:W-:Y:S01]  /*15a50*/  ISETP.NE.AND.EX P0, PT, RZ, UR5, PT, P0 ;  /* 0x00000005ff007c0c */ /* 0x000fe2000bf05300 */
[----:B------:R-:W4:Y:S04]  /*15a60*/  LDL R4, [R1+0x18] ;  /* 0x0000180001047983 */ /* 0x000f280000100800 */
[----:B------:R-:W4:Y:S01]  /*15a70*/  LDL R21, [R1+0x1c] ;  /* 0x00001c0001157983 */ /* 0x000f220000100800 */
[----:B------:R-:W0:Y:S07]  /*15a80*/  S2R R5, SR_TID.X ;  /* 0x0000000000057919 */ /* 0x000e2e0000002100 */
[----:B------:R-:W-:Y:S01]  /*15a90*/  @P0 IADD3 R2, P1, R23, UR4, RZ ;  /* 0x0000000417020c10 */ /* 0x000fe2000ff3e0ff */
[----:B------:R-:W0:Y:S03]  /*15aa0*/  S2R R0, SR_TID.X ;  /* 0x0000000000007919 */ /* 0x000e260000002100 */
[----:B------:R-:W-:Y:S01]  /*15ab0*/  @P0 IADD3.X R3, R24, UR5, RZ, P1, !PT ;  /* 0x0000000518030c10 */ /* 0x000fe20008ffe4ff */
[----:B------:R-:W4:Y:S01]  /*15ac0*/  LDL R10, [R1+0x54] ;  /* 0x00005400010a7983 */ /* 0x000f220000100800 */
[----:B---3--:R-:W-:-:S03]  /*15ad0*/  ISETP.NE.AND P1, PT, R7, 0x1, PT ;  /* 0x000000010700780c */ /* 0x008fc60003f25270 */
[----:B-1----:R-:W3:Y:S04]  /*15ae0*/  LDL.LU R9, [R1+0x4] ;  /* 0x0000040001097983 */ /* 0x002ee80000300800 */
[----:B--2---:R-:W2:Y:S01]  /*15af0*/  @P0 LDG.E R20, desc[UR40][R2.64] ;  /* 0x0000002802140981 */ /* 0x004ea2000c1e1900 */
[----:B0-----:R-:W-:Y:S01]  /*15b00*/  IMAD.SHL.U32 R6, R5, 0x10, RZ ;  /* 0x0000001005067824 */ /* 0x001fe200078e00ff */
[----:B------:R-:W-:-:S04]  /*15b10*/  LOP3.LUT R0, R0, 0x7f, RZ, 0xc0, !PT ;  /* 0x0000007f00007812 */ /* 0x000fc800078ec0ff */
[----:B------:R-:W0:Y:S01]  /*15b20*/  @P1 LDC R5, c[0x0][0x434] ;  /* 0x00010d00ff051b82 */ /* 0x000e220000000800 */
[----:B----4-:R-:W-:Y:S01]  /*15b30*/  VIADD R26, R26, 0xffffffff ;  /* 0xffffffff1a1a7836 */ /* 0x010fe20000000000 */
[----:B------:R-:W-:Y:S02]  /*15b40*/  SHF.R.U32.HI R0, RZ, 0x3, R0 ;  /* 0x00000003ff007819 */ /* 0x000fe40000011600 */
[----:B------:R-:W-:Y:S02]  /*15b50*/  LOP3.LUT R6, R6, 0x70, RZ, 0xc0, !PT ;  /* 0x0000007006067812 */ /* 0x000fe400078ec0ff */
[----:B------:R-:W-:-:S04]  /*15b60*/  SHF.L.U32 R8, R26, 0x7, RZ ;  /* 0x000000071a087819 */ /* 0x000fc800000006ff */
[----:B------:R-:W-:Y:S02]  /*15b70*/  LOP3.LUT R0, R8, R0, R6, 0xfe, !PT ;  /* 0x0000000008007212 */ /* 0x000fe400078efe06 */
[----:B------:R-:W1:Y:S01]  /*15b80*/  @P1 LDC R6, c[0x0][0x438] ;  /* 0x00010e00ff061b82 */ /* 0x000e620000000800 */
[----:B--2---:R2:W-:Y:S01]  /*15b90*/  @P0 STL [R1+0xc], R20 ;  /* 0x00000c1401000387 */ /* 0x0045e20000100800 */
[C---:B------:R-:W-:Y:S01]  /*15ba0*/  ISETP.GE.AND P0, PT, R0.reuse, R4, PT ;  /* 0x000000040000720c */ /* 0x040fe20003f06270 */
[----:B------:R-:W-:-:S04]  /*15bb0*/  IMAD.IADD R0, R0, 0x1, R21 ;  /* 0x0000000100007824 */ /* 0x000fc800078e0215 */
[----:B0-----:R-:W-:-:S08]  /*15bc0*/  @P1 IMAD.HI.U32 R5, R0, R5, RZ ;  /* 0x0000000500051227 */ /* 0x001fd000078e00ff */
[----:B------:R-:W0:Y:S01]  /*15bd0*/  @!P0 LDC.64 R2, c[0x0][0x428] ;  /* 0x00010a00ff028b82 */ /* 0x000e220000000a00 */
[----:B------:R-:W-:Y:S01]  /*15be0*/  IMAD.MOV.U32 R4, RZ, RZ, R0 ;  /* 0x000000ffff047224 */ /* 0x000fe200078e0000 */
        /* <DEDUP_REMOVED lines=9> */
[----:B0-----:R-:W-:Y:S02]  /*15c80*/  @!P0 LEA R6, P1, R4, R2, 0x2 ;  /* 0x0000000204068211 */ /* 0x001fe400078210ff */
[----:B------:R-:W-:-:S04]  /*15c90*/  @!P0 IADD3 R2, R5, R7, RZ ;  /* 0x0000000705028210 */ /* 0x000fc80007ffe0ff */
[----:B------:R-:W-:Y:S01]  /*15ca0*/  @!P0 LEA.HI.X R7, R4, R3, R2, 0x2, P1 ;  /* 0x0000000304078211 */ /* 0x000fe200008f1402 */
[----:B------:R-:W-:-:S06]  /*15cb0*/  IMAD.MOV.U32 R2, RZ, RZ, RZ ;  /* 0x000000ffff027224 */ /* 0x000fcc00078e00ff */
[----:B------:R2:W5:Y:S01]  /*15cc0*/  @!P0 LDG.E R2, desc[UR40][R6.64] ;  /* 0x0000002806028981 */ /* 0x000562000c1e1900 */
[----:B------:R-:W-:Y:S02]  /*15cd0*/  ISETP.NE.AND P2, PT, R10, 0x3, PT ;  /* 0x000000030a00780c */ /* 0x000fe40003f45270 */
[----:B---3--:R-:W-:Y:S01]  /*15ce0*/  LOP3.LUT R9, R9, 0xfffffffd, RZ, 0xc0, !PT ;  /* 0xfffffffd09097812 */ /* 0x008fe200078ec0ff */
[----:B------:R2:W-:Y:S10]  /*15cf0*/  STL [R1+0x20], R11 ;  /* 0x0000200b01007387 */ /* 0x0005f40000100800 */
[----:B------:R-:W-:-:S05]  /*15d00*/  @P2 LOP3.LUT R9, R9, 0x2, RZ, 0xfc, !PT ;  /* 0x0000000209092812 */ /* 0x000fca00078efcff */
[----:B------:R2:W-:Y:S01]  /*15d10*/  STL [R1+0x4], R9 ;  /* 0x0000040901007387 */ /* 0x0005e20000100800 */
[----:B------:R-:W-:-:S03]  /*15d20*/  UMOV UR4, 0xffffffff ;  /* 0xffffffff00047882 */ /* 0x000fc60000000000 */
[----:B------:R-:W-:Y:S05]  /*15d30*/  BRA.DIV UR4, `(.L_x_2830) ;  /* 0x0000005e04a47947 */ /* 0x000fea000b800000 */
.L_x_2967:
[----:B--2---:R-:W-:-:S05]  /*15d40*/  SHF.R.S32.HI R9, RZ, 0x1f, R18 ;  /* 0x0000001fff097819 */ /* 0x004fca0000011412 */
[----:B------:R0:W-:Y:S01]  /*15d50*/  STL [R1+0x10], R9 ;  /* 0x0000100901007387 */ /* 0x0001e20000100800 */
[----:B------:R-:W-:Y:S05]  /*15d60*/  @!P2 BRA `(.L_x_2831) ;  /* 0x000000000004a947 */ /* 0x000fea0003800000 */
[----:B------:R-:W-:Y:S01]  /*15d70*/  BPT.TRAP 0x1 ;  /* 0x000000040000795c */ /* 0x000fe20000300000 */
.L_x_2831:
        /* <DEDUP_REMOVED lines=23> */
[----:B------:R-:W1:Y:S02]  /*15ef0*/  SYNCS.PHASECHK.TRANS64.TRYWAIT P0, [R3+URZ+0x16840], R4 ;  /* 0x01684004030075a7 */ /* 0x000e64000800017f */
[----:B-1----:R-:W-:Y:S05]  /*15f00*/  @!P0 BRA `(.L_x_2833) ;  /* 0x0000005c00648947 */ /* 0x002fea0003800000 */
.L_x_2968:
[----:B------:R-:W-:Y:S05]  /*15f10*/  BSYNC B0 ;  /* 0x0000000000007941 */ /* 0x000fea0003800000 */
.L_x_2832:
[----:B0-----:R-:W2:Y:S01]  /*15f20*/  LDL R9, [R1+0x10] ;  /* 0x0000100001097983 */ /* 0x001ea20000100800 */
[----:B------:R-:W-:-:S03]  /*15f30*/  ULDC.64 UR4, c[0x0][0x300] ;  /* 0x0000c00000047ab9 */ /* 0x000fc60000000a00 */
[----:B------:R-:W3:Y:S04]  /*15f40*/  LDL R14, [R1+0x18] ;  /* 0x00001800010e7983 */ /* 0x000ee80000100800 */
[----:B------:R-:W4:Y:S01]  /*15f50*/  LDL.LU R10, [R1+0x4] ;  /* 0x00000400010a7983 */ /* 0x000f220000300800 */
[----:B------:R-:W-:Y:S02]  /*15f60*/  IMAD R6, R6, UR4, RZ ;  /* 0x0000000406067c24 */ /* 0x000fe4000f8e02ff */
[C---:B-1----:R-:W-:Y:S01]  /*15f70*/  IMAD.WIDE.U32 R4, R0.reuse, UR4, RZ ;  /* 0x0000000400047c25 */ /* 0x042fe2000f8e00ff */
[----:B------:R-:W0:Y:S03]  /*15f80*/  S2R R13, SR_TID.X ;  /* 0x00000000000d7919 */ /* 0x000e260000002100 */
[----:B------:R-:W-:Y:S01]  /*15f90*/  IMAD R6, R0, UR5, R6 ;  /* 0x0000000500067c24 */ /* 0x000fe2000f8e0206 */
[----:B------:R-:W-:-:S02]  /*15fa0*/  ULDC.64 UR4, c[0x0][0x310] ;  /* 0x0000c40000047ab9 */ /* 0x000fc40000000a00 */
[----:B------:R-:W-:Y:S02]  /*15fb0*/  IMAD R7, R7, UR4, RZ ;  /* 0x0000000407077c24 */ /* 0x000fe4000f8e02ff */
[----:B------:R-:W-:Y:S02]  /*15fc0*/  IMAD.IADD R5, R5, 0x1, R6 ;  /* 0x0000000105057824 */ /* 0x000fe400078e0206 */
[----:B------:R-:W-:-:S04]  /*15fd0*/  IMAD.WIDE.U32 R4, R2, UR4, R4 ;  /* 0x0000000402047c25 */ /* 0x000fc8000f8e0004 */
[----:B------:R-:W-:Y:S01]  /*15fe0*/  IMAD R2, R2, UR5, R7 ;  /* 0x0000000502027c24 */ /* 0x000fe2000f8e0207 */
[----:B------:R-:W-:-:S03]  /*15ff0*/  ULDC.64 UR4, c[0x0][0x308] ;  /* 0x0000c20000047ab9 */ /* 0x000fc60000000a00 */
[----:B------:R-:W-:Y:S02]  /*16000*/  IMAD.IADD R5, R5, 0x1, R2 ;  /* 0x0000000105057824 */ /* 0x000fe400078e0202 */
[----:B------:R-:W-:-:S04]  /*16010*/  IMAD.WIDE.U32 R4, R18, UR4, R4 ;  /* 0x0000000412047c25 */ /* 0x000fc8000f8e0004 */
[----:B--2---:R-:W-:Y:S02]  /*16020*/  IMAD R0, R9, UR4, RZ ;  /* 0x0000000409007c24 */ /* 0x004fe4000f8e02ff */
[----:B------:R-:W1:Y:S02]  /*16030*/  S2R R9, SR_TID.X ;  /* 0x0000000000097919 */ /* 0x000e640000002100 */
[----:B------:R-:W-:Y:S01]  /*16040*/  IMAD R0, R18, UR5, R0 ;  /* 0x0000000512007c24 */ /* 0x000fe2000f8e0200 */
[----:B------:R-:W-:Y:S01]  /*16050*/  ULDC.64 UR4, c[0x0][0x2e8] ;  /* 0x0000ba0000047ab9 */ /* 0x000fe20000000a00 */
[----:B----4-:R-:W-:-:S03]  /*16060*/  LOP3.LUT R10, R10, 0xfffffffe, RZ, 0xc0, !PT ;  /* 0xfffffffe0a0a7812 */ /* 0x010fc600078ec0ff */
[----:B------:R-:W-:Y:S02]  /*16070*/  IADD3 R2, R5, R0, RZ ;  /* 0x0000000005027210 */ /* 0x000fe40007ffe0ff */
[----:B------:R-:W-:Y:S01]  /*16080*/  LEA R0, P0, R4, UR4, 0x1 ;  /* 0x0000000404007c11 */ /* 0x000fe2000f8008ff */
[----:B------:R-:W-:-:S03]  /*16090*/  ULDC UR4, c[0x0][0x2f4] ;  /* 0x0000bd0000047ab9 */ /* 0x000fc60000000800 */
[----:B------:R-:W-:Y:S02]  /*160a0*/  LEA.HI.X R2, R4, UR5, R2, 0x1, P0 ;  /* 0x0000000504027c11 */ /* 0x000fe400080f0c02 */
[----:B-1----:R-:W-:Y:S01]  /*160b0*/  LOP3.LUT R11, R9, 0x7f, RZ, 0xc0, !PT ;  /* 0x0000007f090b7812 */ /* 0x002fe200078ec0ff */
[----:B0-----:R-:W-:-:S03]  /*160c0*/  IMAD.SHL.U32 R9, R13, 0x8, RZ ;  /* 0x000000080d097824 */ /* 0x001fc600078e00ff */
        /* <DEDUP_REMOVED lines=12> */
[----:B------:R0:W-:Y:S01]  /*16190*/  STL [R1+0x4], R10 ;  /* 0x0000040a01007387 */ /* 0x0001e20000100800 */
[----:B------:R-:W-:Y:S01]  /*161a0*/  LEA R5, R25, R11, 0xd ;  /* 0x0000000b19057211 */ /* 0x000fe200078e68ff */
[----:B------:R-:W-:Y:S06]  /*161b0*/  BRA.DIV UR4, `(.L_x_2834) ;  /* 0x0000005a04cc7947 */ /* 0x000fec000b800000 */
[----:B------:R-:W1:Y:S01]  /*161c0*/  SHFL.IDX PT, R7, R0, RZ, 0x181f ;  /* 0x00181fff00077589 */ /* 0x000e6200000e0000 */
[----:B------:R-:W-:-:S03]  /*161d0*/  @P0 IMAD R8, R5, 0x2, R22 ;  /* 0x0000000205080824 */ /* 0x000fc600078e0216 */
[----:B------:R-:W2:Y:S01]  /*161e0*/  SHFL.IDX PT, R6, R2, RZ, 0x181f ;  /* 0x00181fff02067589 */ /* 0x000ea200000e0000 */
[----:B-1----:R-:W-:-:S05]  /*161f0*/  @P0 LEA R7, P1, R9, R7, 0x1 ;  /* 0x0000000709070211 */ /* 0x002fca00078208ff */
[----:B--2---:R-:W-:-:S05]  /*16200*/  @P0 IMAD.X R6, RZ, RZ, R6, P1 ;  /* 0x000000ffff060224 */ /* 0x004fca00008e0606 */
[----:B------:R-:W-:-:S04]  /*16210*/  @P0 LOP3.LUT R7, R7, R6, RZ, 0x3c, !PT ;  /* 0x0000000607070212 */ /* 0x000fc800078e3cff */
[----:B------:R-:W-:-:S04]  /*16220*/  @P0 LOP3.LUT R6, R7, R6, RZ, 0x3c, !PT ;  /* 0x0000000607060212 */ /* 0x000fc800078e3cff */
[----:B------:R-:W-:-:S05]  /*16230*/  @P0 LOP3.LUT R7, R7, R6, RZ, 0x3c, !PT ;  /* 0x0000000607070212 */ /* 0x000fca00078e3cff */
[----:B------:R-:W-:Y:S01]  /*16240*/  @!PT LDS RZ, [RZ] ;  /* 0x00000000fffff984 */ /* 0x000fe20000000800 */
[----:B------:R1:W-:Y:S01]  /*16250*/  @P0 LDGSTS.E.BYPASS.LTC128B.128 [R8+0xe400], desc[UR40][R6.64], !P2 ;  /* 0x0e40000006080fae */ /* 0x0003e2000d101d68 */
[----:B------:R-:W-:-:S03]  /*16260*/  ISETP.GE.AND P0, PT, R4, 0x11, PT ;  /* 0x000000110400780c */ /* 0x000fc60003f06270 */
[----:B-1----:R-:W1:Y:S10]  /*16270*/  SHFL.IDX PT, R7, R0, 0x1, 0x181f ;  /* 0x00381f0000077f89 */ /* 0x002e7400000e0000 */
[----:B------:R-:W-:Y:S01]  /*16280*/  @P0 LEA R8, R5, R22, 0x1 ;  /* 0x0000001605080211 */ /* 0x000fe200078e08ff */
        /* <DEDUP_REMOVED lines=53> */
[----:B-1----:R-:W-:-:S05]  /*165e0*/  @P0 LEA R7, P1, R9, R7, 0x1 ;  /* 0x0000000709070211 */ /* 0x002fca00078208ff */
[----:B--2---:R-:W-:-:S05]  /*165f0*/  @P0 IMAD.X R6, RZ, RZ, R6, P1 ;  /* 0x000000ffff060224 */ /* 0x004fca00008e0606 */
[----:B------:R-:W-:-:S04]  /*16600*/  @P0 LOP3.LUT R7, R7, R6, RZ, 0x3c, !PT ;  /* 0x0000000607070212 */ /* 0x000fc800078e3cff */
[----:B------:R-:W-:-:S04]  /*16610*/  @P0 LOP3.LUT R6, R7, R6, RZ, 0x3c, !PT ;  /* 0x0000000607060212 */ /* 0x000fc800078e3cff */
[----:B------:R-:W-:-:S05]  /*16620*/  @P0 LOP3.LUT R7, R7, R6, RZ, 0x3c, !PT ;  /* 0x0000000607070212 */ /* 0x000fca00078e3cff */
[----:B---34-:R1:W-:Y:S02]  /*16630*/  @P0 LDGSTS.E.BYPASS.LTC128B.128 [R8+0x11400], desc[UR40][R6.64], !P2 ;  /* 0x1140000006080fae */ /* 0x0183e4000d101d68 */
.L_x_2986:
[----:B------:R-:W-:-:S13]  /*16640*/  ISETP.GE.AND P0, PT, R4, 0x71, PT ;  /* 0x000000710400780c */ /* 0x000fda0003f06270 */
[----:B-1----:R-:W-:Y:S02]  /*16650*/  @P0 LEA R6, P1, R9, R0, 0x1 ;  /* 0x0000000009060211 */ /* 0x002fe400078208ff */
        /* <DEDUP_REMOVED lines=8> */
.L_x_2835:
[----:B------:R-:W-:Y:S02]  /*166e0*/  PLOP3.LUT P1, PT, P1, P0, PT, 0xa2, 0x0 ;  /* 0x000000000000781c */ /* 0x000fe40000f21472 */
[----:B------:R-:W-:-:S08]  /*166f0*/  @P0 R2UR P1, UR4, R3 ;  /* 0x00000000030402ca */ /* 0x000fd00000020000 */
[----:B------:R-:W-:-:S05]  /*16700*/  @P0 PLOP3.LUT P0, PT, P1, PT, PT, 0x80, 0x0 ;  /* 0x000000000000081c */ /* 0x000fca0000f0f070 */
[----:B------:R-:W-:Y:S01]  /*16710*/  @!P1 SYNCS.ARRIVE.TRANS64.RED.A0T1 RZ, [UR4+0x16830], RZ ;  /* 0x016830ffffff99a7 */ /* 0x000fe20008200404 */
[----:B------:R-:W-:Y:S07]  /*16720*/  @!P1 ARRIVES.LDGSTSBAR.64.TRANSCNT [UR4+0x16830] ;  /* 0x01683000ff0099b0 */ /* 0x000fee0008000a84 */
[----:B------:R-:W-:Y:S05]  /*16730*/  @P0 BRA.U.ANY `(.L_x_2835) ;  /* 0xfffffffd00e80947 */ /* 0x000fea000393ffff */
[----:B------:R-:W-:Y:S01]  /*16740*/  NOP ;  /* 0x0000000000007918 */ /* 0x000fe20000000000 */
[----:B------:R-:W2:Y:S02]  /*16750*/  LDL R0, [R1+0x54] ;  /* 0x0000540001007983 */ /* 0x000ea40000100800 */
[----:B--2---:R-:W-:-:S13]  /*16760*/  ISETP.NE.AND P2, PT, R0, 0x3, PT ;  /* 0x000000030000780c */ /* 0x004fda0003f45270 */
[----:B------:R-:W-:Y:S05]  /*16770*/  @!P2 BRA `(.L_x_2836) ;  /* 0x000000000004a947 */ /* 0x000fea0003800000 */
[----:B------:R-:W-:Y:S01]  /*16780*/  BPT.TRAP 0x1 ;  /* 0x000000040000795c */ /* 0x000fe20000300000 */
.L_x_2836:
        /* <DEDUP_REMOVED lines=41> */
.L_x_2838:
[----:B------:R-:W-:Y:S05]  /*16a20*/  BSYNC B6 ;  /* 0x0000000000067941 */ /* 0x000fea0003800000 */
.L_x_2837:
[----:B-1----:R-:W2:Y:S01]  /*16a30*/  LDL.LU R0, [R1+0x40] ;  /* 0x0000400001007983 */ /* 0x002ea20000300800 */
[----:B------:R-:W-:Y:S01]  /*16a40*/  ULDC.64 UR4, c[0x0][0x2d8] ;  /* 0x0000b60000047ab9 */ /* 0x000fe20000000a00 */
[----:B0-----:R-:W0:Y:S01]  /*16a50*/  LDC R10, c[0x0][0x448] ;  /* 0x00011200ff0a7b82 */ /* 0x001e220000000800 */
[----:B------:R-:W-:Y:S01]  /*16a60*/  ULDC.64 UR6, c[0x0][0x2c8] ;  /* 0x0000b20000067ab9 */ /* 0x000fe20000000a00 */
[----:B------:R-:W3:Y:S01]  /*16a70*/  LDL.LU R21, [R1+0x3c] ;  /* 0x00003c0001157983 */ /* 0x000ee20000300800 */
[----:B------:R-:W-:-:S03]  /*16a80*/  ULDC.64 UR8, c[0x0][0x280] ;  /* 0x0000a00000087ab9 */ /* 0x000fc60000000a00 */
[----:B------:R-:W3:Y:S04]  /*16a90*/  LDL.LU.64 R2, [R1+0x28] ;  /* 0x0000280001027983 */ /* 0x000ee80000300a00 */
[----:B------:R-:W4:Y:S04]  /*16aa0*/  LDL R20, [R1+0x10] ;  /* 0x0000100001147983 */ /* 0x000f280000100800 */
[----:B------:R-:W4:Y:S01]  /*16ab0*/  LDL.LU R5, [R1+0x8] ;  /* 0x0000080001057983 */ /* 0x000f220000300800 */
[----:B0-----:R-:W-:-:S13]  /*16ac0*/  ISETP.NE.AND P1, PT, R10, 0x1, PT ;  /* 0x000000010a00780c */ /* 0x001fda0003f25270 */
[----:B------:R-:W0:Y:S01]  /*16ad0*/  @P1 LDC R7, c[0x0][0x450] ;  /* 0x00011400ff071b82 */ /* 0x000e220000000800 */
[----:B--2---:R-:W-:Y:S01]  /*16ae0*/  MOV R4, R0 ;  /* 0x0000000000047202 */ /* 0x004fe20000000f00 */
[----:B---3--:R-:W-:Y:S02]  /*16af0*/  IMAD.MOV.U32 R3, RZ, RZ, R21 ;  /* 0x000000ffff037224 */ /* 0x008fe400078e0015 */
[----:B------:R-:W1:Y:S01]  /*16b00*/  S2R R21, SR_TID.X ;  /* 0x0000000000157919 */ /* 0x000e620000002100 */
[----:B----4-:R-:W-:Y:S02]  /*16b10*/  IMAD R0, R20, UR4, RZ ;  /* 0x0000000414007c24 */ /* 0x010fe4000f8e02ff */
[----:B------:R-:W2:Y:S01]  /*16b20*/  S2R R20, SR_TID.X ;  /* 0x0000000000147919 */ /* 0x000ea20000002100 */
[----:B-1----:R-:W-:Y:S01]  /*16b30*/  IMAD.SHL.U32 R21, R21, 0x10, RZ ;  /* 0x0000001015157824 */ /* 0x002fe200078e00ff */
[----:B--2---:R-:W-:-:S04]  /*16b40*/  LOP3.LUT R20, R20, 0x7f, RZ, 0xc0, !PT ;  /* 0x0000007f14147812 */ /* 0x004fc800078ec0ff */
[----:B------:R-:W-:Y:S02]  /*16b50*/  LOP3.LUT R21, R21, 0x70, RZ, 0xc0, !PT ;  /* 0x0000007015157812 */ /* 0x000fe400078ec0ff */
[----:B------:R-:W-:-:S04]  /*16b60*/  SHF.R.U32.HI R20, RZ, 0x3, R20 ;  /* 0x00000003ff147819 */ /* 0x000fc80000011614 */
[----:B------:R-:W-:-:S05]  /*16b70*/  LOP3.LUT R20, R20, R21, RZ, 0xfc, !PT ;  /* 0x0000001514147212 */ /* 0x000fca00078efcff */
[----:B------:R-:W-:Y:S02]  /*16b80*/  IMAD R6, R17, 0xc0, R20 ;  /* 0x000000c011067824 */ /* 0x000fe400078e0214 */
[----:B------:R1:W5:Y:S01]  /*16b90*/  LDL R20, [R1+0x24] ;  /* 0x0000240001147983 */ /* 0x0003620000100800 */
[C---:B------:R-:W-:Y:S02]  /*16ba0*/  IMAD R0, R18.reuse, UR5, R0 ;  /* 0x0000000512007c24 */ /* 0x040fe4000f8e0200 */
[----:B------:R-:W-:Y:S01]  /*16bb0*/  IMAD.WIDE.U32 R2, R18, UR4, R2 ;  /* 0x0000000412027c25 */ /* 0x000fe2000f8e0002 */
[----:B------:R-:W-:-:S03]  /*16bc0*/  ULDC.64 UR4, c[0x0][0x2e0] ;  /* 0x0000b80000047ab9 */ /* 0x000fc60000000a00 */
[----:B------:R-:W-:Y:S02]  /*16bd0*/  IMAD.IADD R3, R3, 0x1, R0 ;  /* 0x0000000103037824 */ /* 0x000fe400078e0200 */
[----:B------:R-:W2:Y:S01]  /*16be0*/  @P1 LDC R0, c[0x0][0x44c] ;  /* 0x00011300ff001b82 */ /* 0x000ea20000000800 */
[----:B------:R-:W-:Y:S02]  /*16bf0*/  IMAD R4, R4, UR4, RZ ;  /* 0x0000000404047c24 */ /* 0x000fe4000f8e02ff */
[----:B------:R-:W-:-:S04]  /*16c00*/  IMAD.WIDE.U32 R2, R5, UR4, R2 ;  /* 0x0000000405027c25 */ /* 0x000fc8000f8e0002 */
[----:B------:R-:W-:Y:S01]  /*16c10*/  IMAD R4, R5, UR5, R4 ;  /* 0x0000000505047c24 */ /* 0x000fe2000f8e0204 */
[----:B------:R-:W-:-:S04]  /*16c20*/  ULDC.64 UR4, c[0x0][0x2d0] ;  /* 0x0000b40000047ab9 */ /* 0x000fc80000000a00 */
[----:B------:R-:W-:Y:S01]  /*16c30*/  IADD3 R5, R3, R4, RZ ;  /* 0x0000000403057210 */ /* 0x000fe20007ffe0ff */
[----:B------:R-:W-:Y:S02]  /*16c40*/  IMAD.MOV.U32 R4, RZ, RZ, R2 ;  /* 0x000000ffff047224 */ /* 0x000fe400078e0002 */
[----:B------:R-:W-:Y:S02]  /*16c50*/  IMAD.MOV.U32 R2, RZ, RZ, R6 ;  /* 0x000000ffff027224 */ /* 0x000fe400078e0006 */
[----:B--2---:R-:W-:-:S05]  /*16c60*/  @P1 IMAD.HI.U32 R0, R6, R0, RZ ;  /* 0x0000000006001227 */ /* 0x004fca00078e00ff */
[----:B0-----:R-:W-:-:S04]  /*16c70*/  @P1 SHF.R.U32.HI R2, RZ, R7, R0 ;  /* 0x00000007ff021219 */ /* 0x001fc80000011600 */
[--C-:B------:R-:W-:Y:S01]  /*16c80*/  SHF.R.S32.HI R0, RZ, 0x1f, R2.reuse ;  /* 0x0000001fff007819 */ /* 0x100fe20000011402 */
[----:B------:R-:W-:-:S04]  /*16c90*/  IMAD.MOV R7, RZ, RZ, -R2 ;  /* 0x000000ffff077224 */ /* 0x000fc800078e0a02 */
[----:B------:R-:W-:-:S04]  /*16ca0*/  IMAD R0, R0, UR4, RZ ;  /* 0x0000000400007c24 */ /* 0x000fc8000f8e02ff */
[C---:B------:R-:W-:Y:S02]  /*16cb0*/  IMAD R0, R2.reuse, UR5, R0 ;  /* 0x0000000502007c24 */ /* 0x040fe4000f8e0200 */
[----:B------:R-:W-:-:S05]  /*16cc0*/  IMAD.WIDE.U32 R2, R2, UR4, R4 ;  /* 0x0000000402027c25 */ /* 0x000fca000f8e0004 */
[----:B------:R-:W-:Y:S01]  /*16cd0*/  IADD3 R3, R3, R0, RZ ;  /* 0x0000000003037210 */ /* 0x000fe20007ffe0ff */
[----:B------:R-:W-:-:S05]  /*16ce0*/  IMAD R0, R10, R7, R6 ;  /* 0x000000070a007224 */ /* 0x000fca00078e0206 */
[----:B------:R-:W-:Y:S01]  /*16cf0*/  SHF.R.S32.HI R7, RZ, 0x1f, R0 ;  /* 0x0000001fff077819 */ /* 0x000fe20000011400 */
[----:B------:R-:W-:-:S04]  /*16d00*/  IMAD.WIDE.U32 R8, R0, UR6, R2 ;  /* 0x0000000600087c25 */ /* 0x000fc8000f8e0002 */
[----:B------:R-:W-:-:S04]  /*16d10*/  IMAD R7, R7, UR6, RZ ;  /* 0x0000000607077c24 */ /* 0x000fc8000f8e02ff */
[----:B------:R-:W-:Y:S01]  /*16d20*/  IMAD R0, R0, UR7, R7 ;  /* 0x0000000700007c24 */ /* 0x000fe2000f8e0207 */
[----:B------:R-:W-:Y:S01]  /*16d30*/  LEA R2, P0, R8, UR8, 0x1 ;  /* 0x0000000808027c11 */ /* 0x000fe2000f8008ff */
[----:B------:R-:W0:Y:S02]  /*16d40*/  @P1 LDC R7, c[0x0][0x44c] ;  /* 0x00011300ff071b82 */ /* 0x000e240000000800 */
[----:B------:R-:W-:-:S05]  /*16d50*/  IMAD.IADD R0, R9, 0x1, R0 ;  /* 0x0000000109007824 */ /* 0x000fca00078e0200 */
[----:B------:R-:W-:Y:S02]  /*16d60*/  LEA.HI.X R0, R8, UR9, R0, 0x1, P0 ;  /* 0x0000000908007c11 */ /* 0x000fe400080f0c00 */
[----:B------:R-:W2:Y:S01]  /*16d70*/  @P1 LDC R8, c[0x0][0x450] ;  /* 0x00011400ff081b82 */ /* 0x000ea20000000800 */
[----:B------:R-:W-:Y:S01]  /*16d80*/  VIADD R3, R6, 0x80 ;  /* 0x0000008006037836 */ /* 0x000fe20000000000 */
[----:B------:R-:W3:Y:S03]  /*16d90*/  S2R R11, SR_TID.X ;  /* 0x00000000000b7919 */ /* 0x000ee60000002100 */
[----:B------:R-:W-:Y:S02]  /*16da0*/  IMAD.MOV.U32 R6, RZ, RZ, R3 ;  /* 0x000000ffff067224 */ /* 0x000fe400078e0003 */
[----:B0-----:R-:W-:-:S05]  /*16db0*/  @P1 IMAD.HI.U32 R7, R3, R7, RZ ;  /* 0x0000000703071227 */ /* 0x001fca00078e00ff */
[----:B--2---:R-:W-:-:S04]  /*16dc0*/  @P1 SHF.R.U32.HI R6, RZ, R8, R7 ;  /* 0x00000008ff061219 */ /* 0x004fc80000011607 */
[----:B------:R-:W-:-:S05]  /*16dd0*/  IADD3 R7, -R6, RZ, RZ ;  /* 0x000000ff06077210 */ /* 0x000fca0007ffe1ff */
[----:B------:R-:W-:Y:S01]  /*16de0*/  IMAD R3, R10, R7, R3 ;  /* 0x000000070a037224 */ /* 0x000fe200078e0203 */
[----:B------:R-:W-:Y:S01]  /*16df0*/  SHF.R.S32.HI R7, RZ, 0x1f, R6 ;  /* 0x0000001fff077819 */ /* 0x000fe20000011406 */
[----:B------:R-:W-:-:S04]  /*16e00*/  IMAD.WIDE.U32 R4, R6, UR4, R4 ;  /* 0x0000000406047c25 */ /* 0x000fc8000f8e0004 */
[----:B------:R-:W-:Y:S01]  /*16e10*/  IMAD R7, R7, UR4, RZ ;  /* 0x0000000407077c24 */ /* 0x000fe2000f8e02ff */
[----:B------:R-:W-:-:S03]  /*16e20*/  ULDC UR4, c[0x0][0x2b8] ;  /* 0x0000ae0000047ab9 */ /* 0x000fc60000000800 */
[----:B------:R-:W-:-:S04]  /*16e30*/  IMAD R6, R6, UR5, R7 ;  /* 0x0000000506067c24 */ /* 0x000fc8000f8e0207 */
[----:B------:R-:W-:Y:S01]  /*16e40*/  IMAD.IADD R5, R5, 0x1, R6 ;  /* 0x0000000105057824 */ /* 0x000fe200078e0206 */
[----:B------:R-:W-:Y:S01]  /*16e50*/  SHF.R.S32.HI R6, RZ, 0x1f, R3 ;  /* 0x0000001fff067819 */ /* 0x000fe20000011403 */
[----:B---3--:R-:W-:-:S04]  /*16e60*/  IMAD.SHL.U32 R21, R11, 0x8, RZ ;  /* 0x000000080b157824 */ /* 0x008fc800078e00ff */
[----:B------:R-:W-:Y:S02]  /*16e70*/  IMAD R8, R6, UR6, RZ ;  /* 0x0000000606087c24 */ /* 0x000fe4000f8e02ff */
[----:B------:R-:W-:Y:S01]  /*16e80*/  IMAD.WIDE.U32 R6, R3, UR6, R4 ;  /* 0x0000000603067c25 */ /* 0x000fe2000f8e0004 */
[----:B------:R-:W-:-:S03]  /*16e90*/  LOP3.LUT R21, R21, 0x38, RZ, 0xc0, !PT ;  /* 0x0000003815157812 */ /* 0x000fc600078ec0ff */
[----:B------:R-:W-:Y:S01]  /*16ea0*/  IMAD R3, R3, UR7, R8 ;  /* 0x0000000703037c24 */ /* 0x000fe2000f8e0208 */
[----:B------:R-:W-:-:S03]  /*16eb0*/  LEA R5, P1, R6, UR8, 0x1 ;  /* 0x0000000806057c11 */ /* 0x000fc6000f8208ff */
[----:B------:R-:W-:Y:S01]  /*16ec0*/  IMAD.IADD R3, R7, 0x1, R3 ;  /* 0x0000000107037824 */ /* 0x000fe200078e0203 */
[----:B------:R-:W-:Y:S01]  /*16ed0*/  ISETP.GE.AND P0, PT, R21, UR4, PT ;  /* 0x0000000415007c0c */ /* 0x000fe2000bf06270 */
[----:B------:R-:W-:Y:S01]  /*16ee0*/  UMOV UR4, 0xffffffff ;  /* 0xffffffff00047882 */ /* 0x000fe20000000000 */
[----:B------:R-:W-:Y:S02]  /*16ef0*/  LOP3.LUT R11, R11, 0x7f, RZ, 0xc0, !PT ;  /* 0x0000007f0b0b7812 */ /* 0x000fe400078ec0ff */
[----:B------:R-:W-:Y:S02]  /*16f00*/  LEA.HI.X R4, R6, UR9, R3, 0x1, P1 ;  /* 0x0000000906047c11 */ /* 0x000fe400088f0c03 */
[----:B------:R-:W-:Y:S01]  /*16f10*/  SHF.R.U32.HI R9, RZ, 0x3, R11 ;  /* 0x00000003ff097819 */ /* 0x000fe2000001160b */
[----:B-1----:R-:W-:Y:S06]  /*16f20*/  BRA.DIV UR4, `(.L_x_2839) ;  /* 0x0000005a04207947 */ /* 0x002fec000b800000 */
[----:B------:R-:W2:Y:S01]  /*16f30*/  LDL.LU R6, [R1+0x38] ;  /* 0x0000380001067983 */ /* 0x000ea20000300800 */
[----:B------:R-:W-:-:S03]  /*16f40*/  IMAD R17, R17, 0xc0, R9 ;  /* 0x000000c011117824 */ /* 0x000fc600078e0209 */
[----:B------:R-:W0:Y:S04]  /*16f50*/  SHFL.IDX PT, R7, R2, RZ, 0x181f ;  /* 0x00181fff02077589 */ /* 0x000e2800000e0000 */
[----:B------:R-:W-:Y:S01]  /*16f60*/  SHFL.IDX PT, R8, R4, RZ, 0x181f ;  /* 0x00181fff04087589 */ /* 0x000fe200000e0000 */
[----:B--2---:R-:W-:-:S03]  /*16f70*/  IMAD R3, R6, R10, RZ ;  /* 0x0000000a06037224 */ /* 0x004fc600078e02ff */
[----:B------:R-:W1:Y:S02]  /*16f80*/  SHFL.IDX PT, R6, R0, RZ, 0x181f ;  /* 0x00181fff00067589 */ /* 0x000e6400000e0000 */
[----:B------:R-:W-:-:S13]  /*16f90*/  ISETP.GE.AND P1, PT, R17, R3, PT ;  /* 0x000000031100720c */ /* 0x000fda0003f26270 */
        /* <DEDUP_REMOVED lines=58> */
[----:B------:R-:W-:Y:S01]  /*17340*/  ISETP.GE.AND P1, PT, R6, R3, PT ;  /* 0x000000030600720c */ /* 0x000fe20003f26270 */
[----:B------:R-:W-:Y:S04]  /*17350*/  SHFL.IDX PT, R2, R2, 0x7, 0x181f ;  /* 0x00f81f0002027f89 */ /* 0x000fe800000e0000 */
[----:B------:R-:W1:Y:S08]  /*17360*/  SHFL.IDX PT, R6, R0, 0x6, 0x181f ;  /* 0x00d81f0000067f89 */ /* 0x000e7000000e0000 */
[----:B0-----:R-:W-:-:S04]  /*17370*/  @!P1 LEA R7, P2, R21, R7, 0x1 ;  /* 0x0000000715079211 */ /* 0x001fc800078408ff */
[----:B-1----:R-:W-:-:S04]  /*17380*/  @!P1 IADD3.X R6, RZ, R6, RZ, P2, !PT ;  /* 0x00000006ff069210 */ /* 0x002fc800017fe4ff */
[----:B------:R-:W-:-:S04]  /*17390*/  @!P1 LOP3.LUT R7, R7, R6, RZ, 0x3c, !PT ;  /* 0x0000000607079212 */ /* 0x000fc800078e3cff */
[----:B------:R-:W-:-:S04]  /*173a0*/  @!P1 LOP3.LUT R6, R7, R6, RZ, 0x3c, !PT ;  /* 0x0000000607069212 */ /* 0x000fc800078e3cff */
[----:B------:R-:W-:-:S05]  /*173b0*/  @!P1 LOP3.LUT R7, R7, R6, RZ, 0x3c, !PT ;  /* 0x0000000607079212 */ /* 0x000fca00078e3cff */
[----:B------:R0:W-:Y:S02]  /*173c0*/  @!P1 LDGSTS.E.BYPASS.LTC128B.128 [R20+0xb400], desc[UR40][R6.64], !P0 ;  /* 0x0b40000006149fae */ /* 0x0001e4000c101d68 */
[----:B0-----:R-:W-:-:S05]  /*173d0*/  VIADD R6, R17, 0x80 ;  /* 0x0000008011067836 */ /* 0x001fca0000000000 */
[----:B------:R-:W-:Y:S02]  /*173e0*/  ISETP.GE.AND P1, PT, R6, R3, PT ;  /* 0x000000030600720c */ /* 0x000fe40003f26270 */
[----:B------:R0:W1:Y:S02]  /*173f0*/  SHFL.IDX PT, R6, R0, 0x7, 0x181f ;  /* 0x00f81f0000067f89 */ /* 0x00006400000e0000 */
[----:B0-----:R-:W-:-:S05]  /*17400*/  VIADD R0, R17, 0x70 ;  /* 0x0000007011007836 */ /* 0x001fca0000000000 */
[----:B------:R-:W-:Y:S02]  /*17410*/  ISETP.GE.AND P3, PT, R0, R3, PT ;  /* 0x000000030000720c */ /* 0x000fe40003f66270 */
[----:B------:R-:W0:Y:S11]  /*17420*/  SHFL.IDX PT, R0, R5, RZ, 0x181f ;  /* 0x00181fff05007589 */ /* 0x000e3600000e0000 */
[----:B------:R-:W-:-:S05]  /*17430*/  @!P3 LEA R2, P2, R21, R2, 0x1 ;  /* 0x000000021502b211 */ /* 0x000fca00078408ff */
[----:B-1----:R-:W-:-:S05]  /*17440*/  @!P3 IMAD.X R6, RZ, RZ, R6, P2 ;  /* 0x000000ffff06b224 */ /* 0x002fca00010e0606 */
[----:B------:R-:W-:Y:S01]  /*17450*/  @!P3 MOV R7, R6 ;  /* 0x000000060007b202 */ /* 0x000fe20000000f00 */
[----:B------:R-:W-:Y:S01]  /*17460*/  @!P3 IMAD.MOV.U32 R6, RZ, RZ, R2 ;  /* 0x000000ffff06b224 */ /* 0x000fe200078e0002 */
[----:B0-----:R-:W-:Y:S01]  /*17470*/  @!P1 LEA R0, P2, R21, R0, 0x1 ;  /* 0x0000000015009211 */ /* 0x001fe200078408ff */
[----:B------:R-:W-:Y:S04]  /*17480*/  SHFL.IDX PT, R2, R5, 0x3, 0x181f ;  /* 0x00781f0005027f89 */ /* 0x000fe800000e0000 */
[----:B------:R0:W-:Y:S02]  /*17490*/  @!P3 LDGSTS.E.BYPASS.LTC128B.128 [R20+0xbc00], desc[UR40][R6.64], !P0 ;  /* 0x0bc000000614bfae */ /* 0x0001e4000c101d68 */
[----:B0-----:R-:W-:-:S04]  /*174a0*/  @!P1 IMAD.X R6, RZ, RZ, R8, P2 ;  /* 0x000000ffff069224 */ /* 0x001fc800010e0608 */
[----:B------:R-:W-:Y:S01]  /*174b0*/  @!P1 IMAD.MOV.U32 R7, RZ, RZ, R6 ;  /* 0x000000ffff079224 */ /* 0x000fe200078e0006 */
        /* <DEDUP_REMOVED lines=8> */
[----:B------:R-:W-:Y:S01]  /*17540*/  @!P1 IMAD.MOV.U32 R7, RZ, RZ, R0 ;  /* 0x000000ffff079224 */ /* 0x000fe200078e0000 */
[----:B------:R-:W-:-:S04]  /*17550*/  IADD3 R0, R17, 0xa0, RZ ;  /* 0x000000a011007810 */ /* 0x000fc80007ffe0ff */
        /* <DEDUP_REMOVED lines=9> */
.L_x_3011:
[----:B------:R-:W-:-:S05]  /*175f0*/  VIADD R17, R17, 0xb0 ;  /* 0x000000b011117836 */ /* 0x000fca0000000000 */
[----:B------:R-:W-:-:S13]  /*17600*/  ISETP.GE.AND P1, PT, R17, R3, PT ;  /* 0x000000031100720c */ /* 0x000fda0003f26270 */
[----:B------:R-:W-:-:S04]  /*17610*/  @!P1 LEA R2, P2, R21, R2, 0x1 ;  /* 0x0000000215029211 */ /* 0x000fc800078408ff */
[----:B------:R-:W-:-:S05]  /*17620*/  @!P1 IADD3.X R3, RZ, R4, RZ, P2, !PT ;  /* 0x00000004ff039210 */ /* 0x000fca00017fe4ff */
[----:B------:R-:W-:Y:S01]  /*17630*/  @!PT LDS RZ, [RZ] ;  /* 0x00000000fffff984 */ /* 0x000fe20000000800 */
[----:B------:R-:W-:Y:S01]  /*17640*/  @!PT LDS RZ, [RZ] ;  /* 0x00000000fffff984 */ /* 0x000fe20000000800 */
[----:B------:R-:W-:Y:S01]  /*17650*/  @!PT LDS RZ, [RZ] ;  /* 0x00000000fffff984 */ /* 0x000fe20000000800 */
[----:B------:R1:W-:Y:S01]  /*17660*/  @!P1 LDGSTS.E.BYPASS.LTC128B.128 [R20+0xdc00], desc[UR40][R2.64], !P0 ;  /* 0x0dc0000002149fae */ /* 0x0003e2000c101d68 */
[----:B------:R-:W-:Y:S01]  /*17670*/  PLOP3.LUT P0, PT, PT, PT, PT, 0x80, 0x0 ;  /* 0x000000000000781c */ /* 0x000fe20003f0f070 */
[----:B------:R-:W-:-:S12]  /*17680*/  NOP ;  /* 0x0000000000007918 */ /* 0x000fd80000000000 */
.L_x_2840:
        /* <DEDUP_REMOVED lines=18> */
.L_x_3012:
[----:B------:R-:W-:Y:S05]  /*177b0*/  BSYNC B0 ;  /* 0x0000000000007941 */ /* 0x000fea0003800000 */
.L_x_2841:
[----:B------:R-:W2:Y:S01]  /*177c0*/  LDL R2, [R1+0x34] ;  /* 0x0000340001027983 */ /* 0x000ea20000100800 */
[----:B------:R-:W-:Y:S01]  /*177d0*/  BSSY B0, `(.L_x_2843) ;  /* 0x000010f000007945 */ /* 0x000fe20003800000 */
[----:B--2---:R-:W-:-:S13]  /*177e0*/  ISETP.GE.AND P0, PT, R2, 0x2, PT ;  /* 0x000000020200780c */ /* 0x004fda0003f06270 */
[----:B------:R-:W-:Y:S05]  /*177f0*/  @!P0 BRA `(.L_x_2844) ;  /* 0x0000001000308947 */ /* 0x000fea0003800000 */
[----:B------:R-:W2:Y:S01]  /*17800*/  S2R R3, SR_TID.X ;  /* 0x0000000000037919 */ /* 0x000ea20000002100 */
[----:B------:R-:W-:Y:S01]  /*17810*/  ULDC UR4, c[0x0][0x2f4] ;  /* 0x0000bd0000047ab9 */ /* 0x000fe20000000800 */
[----:B0-----:R-:W-:Y:S01]  /*17820*/  IADD3 R7, R2, -0x2, RZ ;  /* 0xfffffffe02077810 */ /* 0x001fe20007ffe0ff */
[----:B------:R-:W-:Y:S01]  /*17830*/  IMAD.MOV.U32 R17, RZ, RZ, R28 ;  /* 0x000000ffff117224 */ /* 0x000fe200078e001c */
[----:B------:R0:W-:Y:S01]  /*17840*/  STL [R1+0x8], R26 ;  /* 0x0000081a01007387 */ /* 0x0001e20000100800 */
[----:B------:R-:W-:Y:S02]  /*17850*/  IMAD.MOV.U32 R6, RZ, RZ, R25 ;  /* 0x000000ffff067224 */ /* 0x000fe400078e0019 */
[----:B--2---:R-:W-:-:S05]  /*17860*/  IMAD.SHL.U32 R3, R3, 0x8, RZ ;  /* 0x0000000803037824 */ /* 0x004fca00078e00ff */
[----:B------:R-:W-:-:S04]  /*17870*/  LOP3.LUT R3, R3, 0x38, RZ, 0xc0, !PT ;  /* 0x0000003803037812 */ /* 0x000fc800078ec0ff */
[----:B0-----:R-:W-:-:S13]  /*17880*/  ISETP.GE.AND P1, PT, R3, UR4, PT ;  /* 0x0000000403007c0c */ /* 0x001fda000bf26270 */
.L_x_2857:
[----:B------:R-:W2:Y:S01]  /*17890*/  LDL R11, [R1+0x1c] ;  /* 0x00001c00010b7983 */ /* 0x000ea20000100800 */
[----:B-1----:R-:W0:Y:S03]  /*178a0*/  LDC R0, c[0x0][0x430] ;  /* 0x00010c00ff007b82 */ /* 0x002e260000000800 */
[----:B------:R-:W3:Y:S04]  /*178b0*/  LDL R10, [R1+0x20] ;  /* 0x00002000010a7983 */ /* 0x000ee80000100800 */
[----:B------:R-:W4:Y:S01]  /*178c0*/  LDL R9, [R1+0xc] ;  /* 0x00000c0001097983 */ /* 0x000f220000100800 */
[----:B------:R-:W1:Y:S03]  /*178d0*/  S2R R2, SR_TID.X ;  /* 0x0000000000027919 */ /* 0x000e660000002100 */
[----:B------:R-:W5:Y:S01]  /*178e0*/  LDL R8, [R1+0x54] ;  /* 0x0000540001087983 */ /* 0x000f620000100800 */
        /* <DEDUP_REMOVED lines=25> */
[----:B-----5:R-:W-:Y:S02]  /*17a80*/  ISETP.NE.AND P2, PT, R8, 0x3, PT ;  /* 0x000000030800780c */ /* 0x020fe40003f45270 */
[----:B------:R-:W-:-:S04]  /*17a90*/  IADD3 R25, R6, 0x1, RZ ;  /* 0x0000000106197810 */ /* 0x000fc80007ffe0ff */
        /* <DEDUP_REMOVED lines=8> */
.L_x_2845:
[----:B------:R-:W-:Y:S01]  /*17b20*/  IMAD R5, R25, 0x8, R22 ;  /* 0x0000000819057824 */ /* 0x000fe200078e0216 */
[----:B------:R-:W-:Y:S01]  /*17b30*/  SHF.L.U32 R2, R28, 0x1f, RZ ;  /* 0x0000001f1c027819 */ /* 0x000fe200000006ff */
[----:B------:R-:W-:Y:S03]  /*17b40*/  BSSY B1, `(.L_x_2846) ;  /* 0x0000003000017945 */ /* 0x000fe60003800000 */
[----:B------:R-:W0:Y:S02]  /*17b50*/  SYNCS.PHASECHK.TRANS64.TRYWAIT P0, [R5+URZ+0x16840], R2 ;  /* 0x01684002050075a7 */ /* 0x000e24000800017f */
[----:B0-----:R-:W-:Y:S05]  /*17b60*/  @!P0 BRA `(.L_x_2847) ;  /* 0x0000005c00148947 */ /* 0x001fea0003800000 */
.L_x_3013:
[----:B------:R-:W-:Y:S05]  /*17b70*/  BSYNC B1 ;  /* 0x0000000000017941 */ /* 0x000fea0003800000 */
.L_x_2846:
[----:B------:R-:W2:Y:S04]  /*17b80*/  LDL R3, [R1+0x4] ;  /* 0x0000040001037983 */ /* 0x000ea80000100800 */
[----:B------:R-:W3:Y:S01]  /*17b90*/  LDL R9, [R1+0x10] ;  /* 0x0000100001097983 */ /* 0x000ee20000100800 */
[----:B------:R-:W-:Y:S01]  /*17ba0*/  SHF.R.S32.HI R20, RZ, 0x1f, R0 ;  /* 0x0000001fff147819 */ /* 0x000fe20000011400 */
[----:B------:R-:W-:Y:S01]  /*17bb0*/  ULDC.64 UR4, c[0x0][0x300] ;  /* 0x0000c00000047ab9 */ /* 0x000fe20000000a00 */
[----:B------:R-:W1:Y:S03]  /*17bc0*/  S2R R8, SR_TID.X ;  /* 0x0000000000087919 */ /* 0x000e660000002100 */
[----:B------:R-:W-:-:S04]  /*17bd0*/  IMAD R7, R20, UR4, RZ ;  /* 0x0000000414077c24 */ /* 0x000fc8000f8e02ff */
[----:B------:R-:W-:Y:S01]  /*17be0*/  IMAD R7, R0, UR5, R7 ;  /* 0x0000000500077c24 */ /* 0x000fe2000f8e0207 */
[----:B-1----:R-:W-:-:S05]  /*17bf0*/  LOP3.LUT R8, R8, 0x7f, RZ, 0xc0, !PT ;  /* 0x0000007f08087812 */ /* 0x002fca00078ec0ff */
[----:B------:R-:W-:Y:S01]  /*17c00*/  IMAD.SHL.U32 R11, R8, 0x8, RZ ;  /* 0x00000008080b7824 */ /* 0x000fe200078e00ff */
[----:B--2---:R-:W-:Y:S01]  /*17c10*/  LOP3.LUT P2, RZ, R3, 0x1, RZ, 0xc0, !PT ;  /* 0x0000000103ff7812 */ /* 0x004fe2000784c0ff */
[----:B0-----:R-:W-:Y:S01]  /*17c20*/  IMAD.WIDE.U32 R2, R0, UR4, RZ ;  /* 0x0000000400027c25 */ /* 0x001fe2000f8e00ff */
[----:B------:R-:W-:-:S03]  /*17c30*/  ULDC.64 UR4, c[0x0][0x310] ;  /* 0x0000c40000047ab9 */ /* 0x000fc60000000a00 */
[----:B------:R-:W-:Y:S02]  /*17c40*/  IMAD.IADD R3, R3, 0x1, R7 ;  /* 0x0000000103037824 */ /* 0x000fe400078e0207 */
[----:B------:R-:W-:Y:S02]  /*17c50*/  IMAD R7, R21, UR4, RZ ;  /* 0x0000000415077c24 */ /* 0x000fe4000f8e02ff */
[----:B------:R-:W-:-:S04]  /*17c60*/  IMAD.WIDE.U32 R2, R4, UR4, R2 ;  /* 0x0000000404027c25 */ /* 0x000fc8000f8e0002 */
[----:B------:R-:W-:Y:S01]  /*17c70*/  IMAD R7, R4, UR5, R7 ;  /* 0x0000000504077c24 */ /* 0x000fe2000f8e0207 */
[----:B------:R-:W-:-:S04]  /*17c80*/  ULDC.64 UR4, c[0x0][0x308] ;  /* 0x0000c20000047ab9 */ /* 0x000fc80000000a00 */
[----:B------:R-:W-:Y:S01]  /*17c90*/  IADD3 R3, R3, R7, RZ ;  /* 0x0000000703037210 */ /* 0x000fe20007ffe0ff */
[----:B---3--:R-:W-:Y:S02]  /*17ca0*/  IMAD R7, R9, UR4, RZ ;  /* 0x0000000409077c24 */ /* 0x008fe4000f8e02ff */
[----:B------:R-:W0:Y:S02]  /*17cb0*/  S2R R9, SR_TID.X ;  /* 0x0000000000097919 */ /* 0x000e240000002100 */
[C---:B------:R-:W-:Y:S02]  /*17cc0*/  IMAD R7, R18.reuse, UR5, R7 ;  /* 0x0000000512077c24 */ /* 0x040fe4000f8e0207 */
[----:B------:R-:W-:Y:S01]  /*17cd0*/  IMAD.WIDE.U32 R2, R18, UR4, R2 ;  /* 0x0000000412027c25 */ /* 0x000fe2000f8e0002 */
        /* <DEDUP_REMOVED lines=12> */
[----:B------:R-:W-:Y:S01]  /*17da0*/  LEA R8, R8, R22, 0x1 ;  /* 0x0000001608087211 */ /* 0x000fe200078e08ff */
        /* <DEDUP_REMOVED lines=41> */
.L_x_3031:
        /* <DEDUP_REMOVED lines=8> */
.L_x_2849:
[----:B------:R-:W-:Y:S02]  /*180c0*/  PLOP3.LUT P2, PT, P2, P0, PT, 0xa2, 0x0 ;  /* 0x000000000000781c */ /* 0x000fe40001741472 */
[----:B------:R-:W-:-:S08]  /*180d0*/  @P0 R2UR P2, UR4, R5 ;  /* 0x00000000050402ca */ /* 0x000fd00000040000 */
[----:B------:R-:W-:-:S05]  /*180e0*/  @P0 PLOP3.LUT P0, PT, P2, PT, PT, 0x80, 0x0 ;  /* 0x000000000000081c */ /* 0x000fca000170f070 */
[----:B------:R-:W-:Y:S01]  /*180f0*/  @!P2 SYNCS.ARRIVE.TRANS64.RED.A0T1 RZ, [UR4+0x16830], RZ ;  /* 0x016830ffffffa9a7 */ /* 0x000fe20008200404 */
[----:B------:R-:W-:Y:S07]  /*18100*/  @!P2 ARRIVES.LDGSTSBAR.64.TRANSCNT [UR4+0x16830] ;  /* 0x01683000ff00a9b0 */ /* 0x000fee0008000a84 */
[----:B------:R-:W-:Y:S05]  /*18110*/  @P0 BRA.U.ANY `(.L_x_2849) ;  /* 0xfffffffd00e80947 */ /* 0x000fea000393ffff */
[----:B------:R-:W-:Y:S01]  /*18120*/  NOP ;  /* 0x0000000000007918 */ /* 0x000fe20000000000 */
[----:B-1----:R-:W2:Y:S02]  /*18130*/  LDL R2, [R1+0x54] ;  /* 0x0000540001027983 */ /* 0x002ea40000100800 */
[----:B--2---:R-:W-:-:S13]  /*18140*/  ISETP.NE.AND P3, PT, R2, 0x3, PT ;  /* 0x000000030200780c */ /* 0x004fda0003f65270 */
[----:B------:R-:W-:Y:S05]  /*18150*/  @!P3 BRA `(.L_x_2850) ;  /* 0x000000000004b947 */ /* 0x000fea0003800000 */
[----:B------:R-:W-:Y:S01]  /*18160*/  BPT.TRAP 0x1 ;  /* 0x000000040000795c */ /* 0x000fe20000300000 */
.L_x_2850:
[----:B------:R1:W-:Y:S01]  /*18170*/  SYNCS.ARRIVE.TRANS64.A1T0 RZ, [R5+URZ+0x16830], RZ ;  /* 0x016830ff05ff79a7 */ /* 0x0003e2000810003f */
[----:B------:R-:W-:Y:S05]  /*18180*/  @!P3 BRA `(.L_x_2851) ;  /* 0x000000000004b947 */ /* 0x000fea0003800000 */
[----:B------:R-:W-:Y:S01]  /*18190*/  BPT.TRAP 0x1 ;  /* 0x000000040000795c */ /* 0x000fe20000300000 */
.L_x_2851:
[----:B------:R-:W-:Y:S01]  /*181a0*/  SHF.L.U32 R2, R17, 0x1f, RZ ;  /* 0x0000001f11027819 */ /* 0x000fe200000006ff */
[----:B------:R-:W-:Y:S01]  /*181b0*/  BSSY B1, `(.L_x_2852) ;  /* 0x0000004000017945 */ /* 0x000fe20003800000 */
[----:B-1----:R-:W-:-:S04]  /*181c0*/  LEA R5, R6, R22, 0x3 ;  /* 0x0000001606057211 */ /* 0x002fc800078e18ff */
[----:B------:R-:W1:Y:S02]  /*181d0*/  SYNCS.PHASECHK.TRANS64.TRYWAIT P0, [R5+URZ+0x16860], R2 ;  /* 0x01686002050075a7 */ /* 0x000e64000800017f */
[----:B-1----:R-:W-:Y:S05]  /*181e0*/  @!P0 BRA `(.L_x_2853) ;  /* 0x0000005c00c48947 */ /* 0x002fea0003800000 */
.L_x_3032:
[----:B------:R-:W-:Y:S05]  /*181f0*/  BSYNC B1 ;  /* 0x0000000000017941 */ /* 0x000fea0003800000 */
.L_x_2852:
[----:B------:R-:W2:Y:S04]  /*18200*/  LDL R11, [R1+0x18] ;  /* 0x00001800010b7983 */ /* 0x000ea80000100800 */
[----:B------:R-:W2:Y:S01]  /*18210*/  LDL.LU R8, [R1+0x8] ;  /* 0x0000080001087983 */ /* 0x000ea20000300800 */
        /* <DEDUP_REMOVED lines=59> */
.L_x_3050:
        /* <DEDUP_REMOVED lines=25> */
[----:B0-----:R-:W-:Y:S02]  /*18760*/  LEA R23, P2, R2, UR4, 0x1 ;  /* 0x0000000402177c11 */ /* 0x001fe4000f8408ff */
[----:B------:R-:W-:-:S04]  /*18770*/  IADD3 R0, R0, R3, RZ ;  /* 0x0000000300007210 */ /* 0x000fc80007ffe0ff */
[----:B------:R-:W-:-:S07]  /*18780*/  LEA.HI.X R0, R2, UR5, R0, 0x1, P2 ;  /* 0x0000000502007c11 */ /* 0x000fce00090f0c00 */
.L_x_2855:
[----:B------:R-:W-:Y:S02]  /*18790*/  PLOP3.LUT P2, PT, P2, P0, PT, 0xa2, 0x0 ;  /* 0x000000000000781c */ /* 0x000fe40001741472 */
[----:B------:R-:W-:-:S08]  /*187a0*/  @P0 R2UR P2, UR4, R5 ;  /* 0x00000000050402ca */ /* 0x000fd00000040000 */
[----:B------:R-:W-:-:S05]  /*187b0*/  @P0 PLOP3.LUT P0, PT, P2, PT, PT, 0x80, 0x0 ;  /* 0x000000000000081c */ /* 0x000fca000170f070 */
[----:B------:R-:W-:Y:S01]  /*187c0*/  @!P2 SYNCS.ARRIVE.TRANS64.RED.A0T1 RZ, [UR4+0x16850], RZ ;  /* 0x016850ffffffa9a7 */ /* 0x000fe20008200404 */
[----:B------:R-:W-:Y:S07]  /*187d0*/  @!P2 ARRIVES.LDGSTSBAR.64.TRANSCNT [UR4+0x16850] ;  /* 0x01685000ff00a9b0 */ /* 0x000fee0008000a84 */
[----:B------:R-:W-:Y:S05]  /*187e0*/  @P0 BRA.U.ANY `(.L_x_2855) ;  /* 0xfffffffd00e80947 */ /* 0x000fea000393ffff */
[----:B------:R-:W-:Y:S01]  /*187f0*/  NOP ;  /* 0x0000000000007918 */ /* 0x000fe20000000000 */
[----:B------:R-:W2:Y:S01]  /*18800*/  LDL R2, [R1+0x54] ;  /* 0x0000540001027983 */ /* 0x000ea20000100800 */
[----:B------:R-:W-:Y:S01]  /*18810*/  IMAD.MOV.U32 R24, RZ, RZ, R0 ;  /* 0x000000ffff187224 */ /* 0x000fe200078e0000 */
[----:B--2---:R-:W-:-:S13]  /*18820*/  ISETP.NE.AND P3, PT, R2, 0x3, PT ;  /* 0x000000030200780c */ /* 0x004fda0003f65270 */
[----:B------:R-:W-:Y:S05]  /*18830*/  @!P3 BRA `(.L_x_2856) ;  /* 0x000000000004b947 */ /* 0x000fea0003800000 */
[----:B------:R-:W-:Y:S01]  /*18840*/  BPT.TRAP 0x1 ;  /* 0x000000040000795c */ /* 0x000fe20000300000 */
.L_x_2856:
[----:B------:R2:W-:Y:S01]  /*18850*/  STL [R1+0x8], R26 ;  /* 0x0000081a01007387 */ /* 0x0005e20000100800 */
[C---:B------:R-:W-:Y:S01]  /*18860*/  ISETP.GT.AND P0, PT, R26.reuse, RZ, PT ;  /* 0x000000ff1a00720c */ /* 0x040fe20003f04270 */
[----:B------:R2:W-:Y:S01]  /*18870*/  SYNCS.ARRIVE.TRANS64.A1T0 RZ, [R5+URZ+0x16850], RZ ;  /* 0x016850ff05ff79a7 */ /* 0x0005e2000810003f */
[----:B------:R-:W-:Y:S01]  /*18880*/  VIADD R7, R26, 0xffffffff ;  /* 0xffffffff1a077836 */ /* 0x000fe20000000000 */
[----:B------:R-:W-:Y:S01]  /*18890*/  MOV R6, R25 ;  /* 0x0000001900067202 */ /* 0x000fe20000000f00 */
[----:B------:R-:W-:-:S09]  /*188a0*/  IMAD.MOV.U32 R17, RZ, RZ, R28 ;  /* 0x000000ffff117224 */ /* 0x000fd200078e001c */
[----:B--2---:R-:W-:Y:S05]  /*188b0*/  @P0 BRA `(.L_x_2857) ;  /* 0xffffffec00f40947 */ /* 0x004fea000383ffff */
.L_x_2844:
[----:B------:R-:W-:Y:S05]  /*188c0*/  BSYNC B0 ;  /* 0x0000000000007941 */ /* 0x000fea0003800000 */
.L_x_2843:
        /* <DEDUP_REMOVED lines=17> */
.L_x_2859:
[----:B------:R-:W-:Y:S05]  /*189e0*/  BSYNC B0 ;  /* 0x0000000000007941 */ /* 0x000fea0003800000 */
.L_x_2858:
[----:B------:R-:W2:Y:S02]  /*189f0*/  LDL R0, [R1+0x54] ;  /* 0x0000540001007983 */ /* 0x000ea40000100800 */
[----:B--2---:R-:W-:-:S13]  /*18a00*/  ISETP.NE.AND P0, PT, R0, 0x3, PT ;  /* 0x000000030000780c */ /* 0x004fda0003f05270 */
[----:B------:R-:W-:Y:S05]  /*18a10*/  @!P0 BRA `(.L_x_2860) ;  /* 0x0000000000048947 */ /* 0x000fea0003800000 */
[----:B------:R-:W-:Y:S01]  /*18a20*/  BPT.TRAP 0x1 ;  /* 0x000000040000795c */ /* 0x000fe20000300000 */
.L_x_2860:
[----:B------:R-:W0:Y:S01]  /*18a30*/  LDL.LU R2, [R1+0x18] ;  /* 0x0000180001027983 */ /* 0x000e220000300800 */
[----:B------:R-:W-:Y:S01]  /*18a40*/  IMAD R0, R25, 0x8, R22 ;  /* 0x0000000819007824 */ /* 0x000fe200078e0216 */
[----:B------:R-:W-:Y:S01]  /*18a50*/  SHF.L.U32 R3, R28, 0x1f, RZ ;  /* 0x0000001f1c037819 */ /* 0x000fe200000006ff */
[----:B------:R-:W-:Y:S03]  /*18a60*/  BSSY B0, `(.L_x_2861) ;  /* 0x0000004000007945 */ /* 0x000fe60003800000 */
[----:B------:R-:W1:Y:S01]  /*18a70*/  SYNCS.PHASECHK.TRANS64.TRYWAIT P0, [R0+URZ+0x16860], R3 ;  /* 0x01686003000075a7 */ /* 0x000e62000800017f */
[----:B0-----:R-:W-:Y:S01]  /*18a80*/  IMAD R6, R26, -0x80, R2 ;  /* 0xffffff801a067824 */ /* 0x001fe200078e0202 */
[----:B-1----:R-:W-:Y:S06]  /*18a90*/  @!P0 BRA `(.L_x_2862) ;  /* 0x0000005c00f48947 */ /* 0x002fec0003800000 */
.L_x_3051:
[----:B------:R-:W-:Y:S05]  /*18aa0*/  BSYNC B0 ;  /* 0x0000000000007941 */ /* 0x000fea0003800000 */
.L_x_2861:
        /* <DEDUP_REMOVED lines=17> */
[----:B------:R-:W-:Y:S01]  /*18bc0*/  IMAD.SHL.U32 R5, R7, 0x2, RZ ;  /* 0x0000000207057824 */ /* 0x000fe200078e00ff */
[----:B------:R-:W-:Y:S01]  /*18bd0*/  ISETP.LT.OR P1, PT, R6, 0x1, P0 ;  /* 0x000000010600780c */ /* 0x000fe20000721670 */
[----:B------:R-:W-:Y:S01]  /*18be0*/  IMAD R4, R4, 0x2, R22 ;  /* 0x0000000204047824 */ /* 0x000fe200078e0216 */
[----:B0-----:R-:W0:Y:S02]  /*18bf0*/  SHFL.IDX PT, R3, R24, RZ, 0x181f ;  /* 0x00181fff18037589 */ /* 0x001e2400000e0000 */
[----:B-1----:R-:W-:Y:S02]  /*18c00*/  IADD3 R2, P2, R14, R5, RZ ;  /* 0x000000050e027210 */ /* 0x002fe40007f5e0ff */
[----:B------:R-:W1:Y:S02]  /*18c10*/  SHFL.IDX PT, R14, R23, 0x1, 0x181f ;  /* 0x00381f00170e7f89 */ /* 0x000e6400000e0000 */
        /* <DEDUP_REMOVED lines=39> */
.L_x_3069:
        /* <DEDUP_REMOVED lines=9> */
.L_x_2864:
[----:B------:R-:W-:Y:S02]  /*18f20*/  PLOP3.LUT P1, PT, P1, P0, PT, 0xa2, 0x0 ;  /* 0x000000000000781c */ /* 0x000fe40000f21472 */
[----:B------:R-:W-:-:S08]  /*18f30*/  @P0 R2UR P1, UR4, R0 ;  /* 0x00000000000402ca */ /* 0x000fd00000020000 */
[----:B------:R-:W-:-:S05]  /*18f40*/  @P0 PLOP3.LUT P0, PT, P1, PT, PT, 0x80, 0x0 ;  /* 0x000000000000081c */ /* 0x000fca0000f0f070 */
[----:B------:R-:W-:Y:S01]  /*18f50*/  @!P1 SYNCS.ARRIVE.TRANS64.RED.A0T1 RZ, [UR4+0x16850], RZ ;  /* 0x016850ffffff99a7 */ /* 0x000fe20008200404 */
[----:B------:R-:W-:Y:S07]  /*18f60*/  @!P1 ARRIVES.LDGSTSBAR.64.TRANSCNT [UR4+0x16850] ;  /* 0x01685000ff0099b0 */ /* 0x000fee0008000a84 */
[----:B------:R-:W-:Y:S05]  /*18f70*/  @P0 BRA.U.ANY `(.L_x_2864) ;  /* 0xfffffffd00e80947 */ /* 0x000fea000393ffff */
[----:B------:R-:W-:Y:S01]  /*18f80*/  NOP ;  /* 0x0000000000007918 */ /* 0x000fe20000000000 */
[----:B0-----:R-:W2:Y:S02]  /*18f90*/  LDL R2, [R1+0x54] ;  /* 0x0000540001027983 */ /* 0x001ea40000100800 */
[----:B--2---:R-:W-:-:S13]  /*18fa0*/  ISETP.NE.AND P2, PT, R2, 0x3, PT ;  /* 0x000000030200780c */ /* 0x004fda0003f45270 */
[----:B------:R-:W-:Y:S05]  /*18fb0*/  @!P2 BRA `(.L_x_2865) ;  /* 0x000000000004a947 */ /* 0x000fea0003800000 */
[----:B------:R-:W-:Y:S01]  /*18fc0*/  BPT.TRAP 0x1 ;  /* 0x000000040000795c */ /* 0x000fe20000300000 */
.L_x_2865:
[----:B------:R0:W-:Y:S01]  /*18fd0*/  SYNCS.ARRIVE.TRANS64.A1T0 RZ, [R0+URZ+0x16850], RZ ;  /* 0x016850ff00ff79a7 */ /* 0x0001e2000810003f */
[----:B------:R-:W-:-:S05]  /*18fe0*/  VIADD R25, R25, 0x1 ;  /* 0x0000000119197836 */ /* 0x000fca0000000000 */
[----:B------:R-:W-:-:S04]  /*18ff0*/  ISETP.NE.AND P0, PT, R25, 0x2, PT ;  /* 0x000000021900780c */ /* 0x000fc80003f05270 */
[----:B------:R-:W-:Y:S02]  /*19000*/  SEL R3, RZ, 0x1, P0 ;  /* 0x00000001ff037807 */ /* 0x000fe40000000000 */
[----:B------:R-:W-:Y:S02]  /*19010*/  SEL R25, R25, RZ, P0 ;  /* 0x000000ff19197207 */ /* 0x000fe40000000000 */
[----:B0-----:R-:W-:-:S07]  /*19020*/  LOP3.LUT R28, R28, R3, RZ, 0x3c, !PT ;  /* 0x000000031c1c7212 */ /* 0x001fce00078e3cff */
.L_x_2824:
[----:B------:R-:W-:Y:S05]  /*19030*/  BSYNC B7 ;  /* 0x0000000000077941 */ /* 0x000fea0003800000 */
.L_x_2822:
        /* <DEDUP_REMOVED lines=9> */
[----:B------:R0:W2:Y:S01]  /*190d0*/  LDS.128 R16, [R22+0x168d0] ;  /* 0x0168d00016107984 */ /* 0x0000a20000000c00 */
[----:B------:R-:W-:Y:S06]  /*190e0*/  BAR.ARV 0x4, 0x200 ;  /* 0x0108000000007b1d */ /* 0x000fec0000002000 */
[----:B------:R-:W-:Y:S05]  /*190f0*/  BRA `(.L_x_2867) ;  /* 0x0000000800cc7947 */ /* 0x000fea0003800000 */
.L_x_2866:
        /* <DEDUP_REMOVED lines=15> */
[C---:B------:R-:W-:Y:S01]  /*191f0*/  ISETP.GE.U32.AND P5, PT, R7.reuse, 0x10, PT ;  /* 0x000000100700780c */ /* 0x040fe20003fa6070 */
[----:B------:R-:W-:Y:S01]  /*19200*/  SHFL.IDX PT, R16, R16, 0x1, 0x1f ;  /* 0x00201f0010107f89 */ /* 0x000fe200000e0000 */
[----:B0-----:R-:W-:Y:S01]  /*19210*/  MOV R2, RZ ;  /* 0x000000ff00027202 */ /* 0x001fe20000000f00 */
[----:B--2---:R-:W-:Y:S01]  /*19220*/  @!P1 IMAD.MOV.U32 R2, RZ, RZ, R3 ;  /* 0x000000ffff029224 */ /* 0x004fe200078e0003 */
[----:B------:R-:W-:-:S04]  /*19230*/  ISETP.NE.AND P1, PT, R7, RZ, PT ;  /* 0x000000ff0700720c */ /* 0x000fc80003f25270 */
        /* <DEDUP_REMOVED lines=15> */
[----:B------:R0:W2:Y:S02]  /*19330*/  SHFL.IDX PT, R14, R3, 0x1f, 0x1f ;  /* 0x03e01f00030e7f89 */ /* 0x0000a400000e0000 */
.L_x_3079:
[----:B------:R-:W-:Y:S02]  /*19340*/  ULDC UR4, c[0x0][0xc38] ;  /* 0x00030e0000047ab9 */ /* 0x000fe40000000800 */
[----:B------:R-:W-:-:S04]  /*19350*/  IMAD.U32 R4, RZ, RZ, UR4 ;  /* 0x00000004ff047e24 */ /* 0x000fc8000f8e00ff */
[----:B--2---:R-:W-:-:S05]  /*19360*/  IMAD R5, R14, R4, RZ ;  /* 0x000000040e057224 */ /* 0x004fca00078e02ff */
[----:B------:R-:W-:-:S04]  /*19370*/  IADD3 R16, R16, R5, RZ ;  /* 0x0000000510107210 */ /* 0x000fc80007ffe0ff */
[----:B------:R-:W-:-:S13]  /*19380*/  ISETP.GT.AND P6, PT, R16, R0, PT ;  /* 0x000000001000720c */ /* 0x000fda0003fc4270 */
[----:B------:R-:W-:Y:S05]  /*19390*/  @P6 BRA `(.L_x_2869) ;  /* 0x00000000009c6947 */ /* 0x000fea0003800000 */
.L_x_2874:
[----:B------:R-:W2:Y:S01]  /*193a0*/  LDC R4, c[0x0][0xc3c] ;  /* 0x00030f00ff047b82 */ /* 0x000ea20000000800 */
[----:B------:R-:W-:-:S05]  /*193b0*/  VIADD R19, R19, 0x1f ;  /* 0x0000001f13137836 */ /* 0x000fca0000000000 */
        /* <DEDUP_REMOVED lines=12> */
.L_x_2872:
[----:B------:R-:W-:Y:S05]  /*19480*/  BSYNC B0 ;  /* 0x0000000000007941 */ /* 0x000fea0003800000 */
.L_x_2871:
[----:B------:R-:W-:-:S03]  /*19490*/  UMOV UR4, 0xffffffff ;  /* 0xffffffff00047882 */ /* 0x000fc60000000000 */
[----:B------:R-:W-:Y:S05]  /*194a0*/  BRA.DIV UR4, `(.L_x_2873) ;  /* 0x0000006204d47947 */ /* 0x000fea000b800000 */
[----:B-----5:R-:W3:Y:S02]  /*194b0*/  SHFL.UP PT, R14, R2, 0x1, RZ ;  /* 0x04200000020e7989 */ /* 0x020ee400000e00ff */
[----:B---3--:R-:W-:-:S04]  /*194c0*/  SEL R13, R14, RZ, P1 ;  /* 0x000000ff0e0d7207 */ /* 0x008fc80000800000 */
[----:B------:R-:W-:-:S05]  /*194d0*/  IADD3 R13, R2, R13, RZ ;  /* 0x0000000d020d7210 */ /* 0x000fca0007ffe0ff */
        /* <DEDUP_REMOVED lines=12> */
[----:B------:R0:W2:Y:S02]  /*195a0*/  SHFL.IDX PT, R14, R3, 0x1f, 0x1f ;  /* 0x03e01f00030e7f89 */ /* 0x0000a400000e0000 */
.L_x_3087:
[----:B------:R-:W-:Y:S02]  /*195b0*/  ULDC UR4, c[0x0][0xc38] ;  /* 0x00030e0000047ab9 */ /* 0x000fe40000000800 */
[----:B------:R-:W-:-:S04]  /*195c0*/  IMAD.U32 R4, RZ, RZ, UR4 ;  /* 0x00000004ff047e24 */ /* 0x000fc8000f8e00ff */
[----:B--2---:R-:W-:-:S04]  /*195d0*/  IMAD R5, R14, R4, RZ ;  /* 0x000000040e057224 */ /* 0x004fc800078e02ff */
[----:B------:R-:W-:-:S05]  /*195e0*/  IMAD.IADD R16, R5, 0x1, R16 ;  /* 0x0000000105107824 */ /* 0x000fca00078e0210 */
[----:B------:R-:W-:-:S13]  /*195f0*/  ISETP.GT.AND P6, PT, R16, R0, PT ;  /* 0x000000001000720c */ /* 0x000fda0003fc4270 */
[----:B------:R-:W-:Y:S05]  /*19600*/  @!P6 BRA `(.L_x_2874) ;  /* 0xfffffffc0064e947 */ /* 0x000fea000383ffff */
.L_x_2869:
        /* <DEDUP_REMOVED lines=8> */
.L_x_3091:
[----:B------:R-:W-:Y:S02]  /*19690*/  ISETP.NE.AND P0, PT, R5, RZ, PT ;  /* 0x000000ff0500720c */ /* 0x000fe40003f05270 */
[----:B------:R-:W-:-:S11]  /*196a0*/  MOV R5, RZ ;  /* 0x000000ff00057202 */ /* 0x000fd60000000f00 */
[----:B------:R-:W-:Y:S05]  /*196b0*/  @!P0 BRA `(.L_x_2876) ;  /* 0x0000000000108947 */ /* 0x000fea0003800000 */
[----:B------:R-:W-:Y:S01]  /*196c0*/  UMOV UR4, 0xffffffff ;  /* 0xffffffff00047882 */ /* 0x000fe20000000000 */
[----:B------:R-:W-:Y:S02]  /*196d0*/  VIADD R12, R6, 0xffffffff ;  /* 0xffffffff060c7836 */ /* 0x000fe40000000000 */
[----:B------:R-:W-:Y:S05]  /*196e0*/  BRA.DIV UR4, `(.L_x_2877) ;  /* 0x0000006604487947 */ /* 0x000fea000b800000 */
[----:B------:R4:W0:Y:S02]  /*196f0*/  SHFL.IDX PT, R5, R3, R12, 0x1f ;  /* 0x00001f0c03057589 */ /* 0x00082400000e0000 */
.L_x_2876:
[----:B0-2-4-:R-:W0:Y:S01]  /*19700*/  LDC.64 R2, c[0x0][0xc90] ;  /* 0x00032400ff027b82 */ /* 0x015e220000000a00 */
[----:B------:R-:W-:-:S04]  /*19710*/  IMAD.IADD R19, R6, 0x1, R19 ;  /* 0x0000000106137824 */ /* 0x000fc800078e0213 */
[----:B0-----:R-:W-:-:S05]  /*19720*/  IMAD.WIDE R2, R19, 0x4, R2 ;  /* 0x0000000413027825 */ /* 0x001fca00078e0202 */
[----:B------:R0:W3:Y:S01]  /*19730*/  LDG.E R7, desc[UR40][R2.64] ;  /* 0x0000002802077981 */ /* 0x0000e2000c1e1900 */
[----:B------:R-:W-:Y:S02]  /*19740*/  IMAD R16, R5, R4, R16 ;  /* 0x0000000405107224 */ /* 0x000fe400078e0210 */
[----:B0-----:R-:W-:Y:S02]  /*19750*/  IMAD.MOV.U32 R2, RZ, RZ, RZ ;  /* 0x000000ffff027224 */ /* 0x001fe400078e00ff */
[----:B---3--:R-:W-:-:S05]  /*19760*/  IMAD R6, R17, R7, RZ ;  /* 0x0000000711067224 */ /* 0x008fca00078e02ff */
[----:B------:R-:W-:-:S04]  /*19770*/  IABS R8, R6 ;  /* 0x0000000600087213 */ /* 0x000fc80000000000 */
[----:B-1----:R-:W0:Y:S08]  /*19780*/  I2F.RP R9, R8 ;  /* 0x0000000800097306 */ /* 0x002e300000209400 */
[----:B0-----:R-:W0:Y:S02]  /*19790*/  MUFU.RCP R9, R9 ;  /* 0x0000000900097308 */ /* 0x001e240000001000 */
[----:B0-----:R-:W-:-:S06]  /*197a0*/  VIADD R10, R9, 0xffffffe ;  /* 0x0ffffffe090a7836 */ /* 0x001fcc0000000000 */
[----:B------:R-:W0:Y:S02]  /*197b0*/  F2I.FTZ.U32.TRUNC.NTZ R3, R10 ;  /* 0x0000000a00037305 */ /* 0x000e24000021f000 */
[----:B0-----:R-:W-:-:S05]  /*197c0*/  IADD3 R5, RZ, -R3, RZ ;  /* 0x80000003ff057210 */ /* 0x001fca0007ffe0ff */
[----:B------:R-:W-:-:S04]  /*197d0*/  IMAD R5, R5, R8, RZ ;  /* 0x0000000805057224 */ /* 0x000fc800078e02ff */
[----:B------:R-:W-:-:S04]  /*197e0*/  IMAD.HI.U32 R2, R3, R5, R2 ;  /* 0x0000000503027227 */ /* 0x000fc800078e0002 */
[----:B------:R-:W-:Y:S01]  /*197f0*/  IMAD.IADD R5, R0, 0x1, -R16 ;  /* 0x0000000100057824 */ /* 0x000fe200078e0a10 */
[----:B------:R-:W-:-:S04]  /*19800*/  IABS R0, R6 ;  /* 0x0000000600007213 */ /* 0x000fc80000000000 */
[----:B------:R-:W-:Y:S01]  /*19810*/  IABS R3, R5 ;  /* 0x0000000500037213 */ /* 0x000fe20000000000 */
[----:B------:R-:W-:-:S04]  /*19820*/  IMAD.MOV R0, RZ, RZ, -R0 ;  /* 0x000000ffff007224 */ /* 0x000fc800078e0a00 */
[----:B------:R-:W-:-:S04]  /*19830*/  IMAD.HI.U32 R2, R2, R3, RZ ;  /* 0x0000000302027227 */ /* 0x000fc800078e00ff */
[----:B------:R-:W-:Y:S01]  /*19840*/  IMAD R3, R2, R0, R3 ;  /* 0x0000000002037224 */ /* 0x000fe200078e0203 */
[----:B------:R-:W-:-:S04]  /*19850*/  LOP3.LUT R0, R5, R6, RZ, 0x3c, !PT ;  /* 0x0000000605007212 */ /* 0x000fc800078e3cff */
[----:B------:R-:W-:Y:S02]  /*19860*/  ISETP.GT.U32.AND P1, PT, R8, R3, PT ;  /* 0x000000030800720c */ /* 0x000fe40003f24070 */
[----:B------:R-:W-:-:S11]  /*19870*/  ISETP.GE.AND P2, PT, R0, RZ, PT ;  /* 0x000000ff0000720c */ /* 0x000fd60003f46270 */
[-C--:B------:R-:W-:Y:S01]  /*19880*/  @!P1 IADD3 R3, R3, -R8.reuse, RZ ;  /* 0x8000000803039210 */ /* 0x080fe20007ffe0ff */
[----:B------:R-:W-:Y:S01]  /*19890*/  @!P1 VIADD R2, R2, 0x1 ;  /* 0x0000000102029836 */ /* 0x000fe20000000000 */
[----:B------:R-:W-:Y:S02]  /*198a0*/  ISETP.NE.AND P1, PT, R6, RZ, PT ;  /* 0x000000ff0600720c */ /* 0x000fe40003f25270 */
[----:B------:R-:W-:-:S13]  /*198b0*/  ISETP.GE.U32.AND P0, PT, R3, R8, PT ;  /* 0x000000080300720c */ /* 0x000fda0003f06070 */
[----:B------:R-:W-:-:S04]  /*198c0*/  @P0 VIADD R2, R2, 0x1 ;  /* 0x0000000102020836 */ /* 0x000fc80000000000 */
[----:B------:R-:W-:Y:S01]  /*198d0*/  @!P2 IMAD.MOV R2, RZ, RZ, -R2 ;  /* 0x000000ffff02a224 */ /* 0x000fe200078e0a02 */
[----:B------:R-:W-:-:S05]  /*198e0*/  @!P1 LOP3.LUT R2, RZ, R6, RZ, 0x33, !PT ;  /* 0x00000006ff029212 */ /* 0x000fca00078e33ff */
[----:B------:R-:W-:Y:S02]  /*198f0*/  IMAD R0, R7, R2, RZ ;  /* 0x0000000207007224 */ /* 0x000fe400078e02ff */
[----:B------:R-:W-:-:S03]  /*19900*/  IMAD.MOV R2, RZ, RZ, -R2 ;  /* 0x000000ffff027224 */ /* 0x000fc600078e0a02 */
[----:B------:R-:W-:Y:S01]  /*19910*/  IADD3 R3, -R0, RZ, RZ ;  /* 0x000000ff00037210 */ /* 0x000fe20007ffe1ff */
[----:B------:R-:W-:-:S03]  /*19920*/  IMAD R5, R6, R2, R5 ;  /* 0x0000000206057224 */ /* 0x000fc600078e0205 */
[----:B------:R-:W-:-:S04]  /*19930*/  VIADDMNMX R4, R3, R4, R7, PT ;  /* 0x0000000403047246 */ /* 0x000fc80003800107 */
        /* <DEDUP_REMOVED lines=8> */
[----:B------:R-:W-:Y:S01]  /*199c0*/  IMAD R11, R2, R7, RZ ;  /* 0x00000007020b7224 */ /* 0x000fe200078e02ff */
[----:B------:R-:W-:-:S05]  /*199d0*/  MOV R2, RZ ;  /* 0x000000ff00027202 */ /* 0x000fca0000000f00 */
[----:B------:R-:W-:Y:S01]  /*199e0*/  IMAD.HI.U32 R2, R3, R11, R2 ;  /* 0x0000000b03027227 */ /* 0x000fe200078e0002 */
[----:B------:R-:W-:-:S05]  /*199f0*/  IABS R3, R5 ;  /* 0x0000000500037213 */ /* 0x000fca0000000000 */
[----:B------:R-:W-:-:S04]  /*19a00*/  IMAD.HI.U32 R2, R2, R3, RZ ;  /* 0x0000000302027227 */ /* 0x000fc800078e00ff */
[----:B------:R-:W-:Y:S01]  /*19a10*/  IMAD R6, R2, R6, R3 ;  /* 0x0000000602067224 */ /* 0x000fe200078e0203 */
[C---:B------:R-:W-:Y:S01]  /*19a20*/  LOP3.LUT R3, R5.reuse, R4, RZ, 0x3c, !PT ;  /* 0x0000000405037212 */ /* 0x040fe200078e3cff */
[----:B------:R-:W-:-:S03]  /*19a30*/  IMAD.IADD R5, R5, 0x1, R0 ;  /* 0x0000000105057824 */ /* 0x000fc600078e0200 */
[----:B------:R-:W-:Y:S02]  /*19a40*/  ISETP.GT.U32.AND P1, PT, R7, R6, PT ;  /* 0x000000060700720c */ /* 0x000fe40003f24070 */
[----:B------:R-:W-:-:S11]  /*19a50*/  ISETP.GE.AND P2, PT, R3, RZ, PT ;  /* 0x000000ff0300720c */ /* 0x000fd60003f46270 */
[----:B------:R-:W-:Y:S02]  /*19a60*/  @!P1 IMAD.IADD R6, R6, 0x1, -R7 ;  /* 0x0000000106069824 */ /* 0x000fe400078e0a07 */
[----:B------:R-:W-:Y:S01]  /*19a70*/  @!P1 VIADD R2, R2, 0x1 ;  /* 0x0000000102029836 */ /* 0x000fe20000000000 */
[----:B------:R-:W-:Y:S02]  /*19a80*/  ISETP.NE.AND P1, PT, R4, RZ, PT ;  /* 0x000000ff0400720c */ /* 0x000fe40003f25270 */
[----:B------:R-:W-:-:S13]  /*19a90*/  ISETP.GE.U32.AND P0, PT, R6, R7, PT ;  /* 0x000000070600720c */ /* 0x000fda0003f06070 */
[----:B------:R-:W-:-:S05]  /*19aa0*/  @P0 IADD3 R2, R2, 0x1, RZ ;  /* 0x0000000102020810 */ /* 0x000fca0007ffe0ff */
[----:B------:R-:W-:Y:S01]  /*19ab0*/  @!P2 IMAD.MOV R2, RZ, RZ, -R2 ;  /* 0x000000ffff02a224 */ /* 0x000fe200078e0a02 */
[----:B------:R-:W-:Y:S01]  /*19ac0*/  @!P1 LOP3.LUT R2, RZ, R4, RZ, 0x33, !PT ;  /* 0x00000004ff029212 */ /* 0x000fe200078e33ff */
[----:B------:R-:W-:-:S04]  /*19ad0*/  IMAD.MOV R4, RZ, RZ, -R4 ;  /* 0x000000ffff047224 */ /* 0x000fc800078e0a04 */
[----:B------:R-:W-:Y:S01]  /*19ae0*/  IMAD R18, R2, R4, R5 ;  /* 0x0000000402127224 */ /* 0x000fe200078e0205 */
[----:B------:R-:W-:-:S04]  /*19af0*/  LOP3.LUT R2, RZ, R2, RZ, 0x33, !PT ;  /* 0x00000002ff027212 */ /* 0x000fc800078e33ff */
[----:B------:R-:W-:Y:S01]  /*19b00*/  IADD3 R17, R17, R2, RZ ;  /* 0x0000000211117210 */ /* 0x000fe20007ffe0ff */
[----:B------:R-:W-:Y:S06]  /*19b10*/  BRA `(.L_x_2878) ;  /* 0x00000000001c7947 */ /* 0x000fec0003800000 */
.L_x_2870:
[----:B------:R-:W-:Y:S01]  /*19b20*/  UMOV UR4, URZ ;  /* 0x0000003f00047c82 */ /* 0x000fe20008000000 */
[----:B------:R-:W-:Y:S01]  /*19b30*/  UMOV UR5, URZ ;  /* 0x0000003f00057c82 */ /* 0x000fe20008000000 */
[----:B------:R-:W-:Y:S01]  /*19b40*/  ULDC UR6, c[0x0][0xc3c] ;  /* 0x00030f0000067ab9 */ /* 0x000fe20000000800 */
[----:B------:R-:W-:Y:S01]  /*19b50*/  IMAD.MOV.U32 R16, RZ, RZ, R0 ;  /* 0x000000ffff107224 */ /* 0x000fe200078e0000 */
[----:B------:R-:W-:Y:S01]  /*19b60*/  MOV R19, UR6 ;  /* 0x0000000600137c02 */ /* 0x000fe20008000f00 */
[----:B------:R-:W-:Y:S02]  /*19b70*/  IMAD.U32 R17, RZ, RZ, UR4 ;  /* 0x00000004ff117e24 */ /* 0x000fe4000f8e00ff */
[----:B------:R-:W-:-:S07]  /*19b80*/  IMAD.U32 R18, RZ, RZ, UR5 ;  /* 0x00000005ff127e24 */ /* 0x000fce000f8e00ff */
.L_x_2878:
        /* <DEDUP_REMOVED lines=10> */
.L_x_2867:
[----:B------:R-:W-:Y:S02]  /*19c30*/  ULDC UR4, c[0x0][0xc3c] ;  /* 0x00030f0000047ab9 */ /* 0x000fe40000000800 */
[----:B--2---:R-:W-:-:S13]  /*19c40*/  ISETP.GE.AND P0, PT, R19, UR4, PT ;  /* 0x0000000413007c0c */ /* 0x004fda000bf06270 */
[----:B------:R-:W-:Y:S05]  /*19c50*/  @!P0 BRA `(.L_x_2879) ;  /* 0xffffffa400088947 */ /* 0x000fea000383ffff */
[----:B------:R-:W-:Y:S05]  /*19c60*/  BSYNC B8 ;  /* 0x0000000000087941 */ /* 0x000fea0003800000 */
.L_x_2786:
[----:B--2---:R-:W2:Y:S01]  /*19c70*/  LDL.LU R0, [R1+0x44] ;  /* 0x0000440001007983 */ /* 0x004ea20000300800 */
[----:B------:R-:W-:Y:S01]  /*19c80*/  BSSY B0, `(.L_x_2880) ;  /* 0x000000b000007945 */ /* 0x000fe20003800000 */
[----:B------:R-:W4:Y:S01]  /*19c90*/  S2R R5, SR_CgaCtaId ;  /* 0x0000000000057919 */ /* 0x000f220000008800 */
[----:B--2---:R-:W-:-:S05]  /*19ca0*/  VIADD R0, R0, 0x1 ;  /* 0x0000000100007836 */ /* 0x004fca0000000000 */
[----:B0-----:R-:W-:-:S04]  /*19cb0*/  LEA.HI R2, R0, R0, RZ, 0x1 ;  /* 0x0000000000027211 */ /* 0x001fc800078f08ff */
[----:B------:R-:W-:Y:S02]  /*19cc0*/  LOP3.LUT R3, R2, 0xfffffffe, RZ, 0xc0, !PT ;  /* 0xfffffffe02037812 */ /* 0x000fe400078ec0ff */
[----:B------:R-:W-:-:S03]  /*19cd0*/  MOV R2, 0x400 ;  /* 0x0000040000027802 */ /* 0x000fc60000000f00 */
[----:B------:R-:W-:Y:S01]  /*19ce0*/  IMAD.IADD R0, R0, 0x1, -R3 ;  /* 0x0000000100007824 */ /* 0x000fe200078e0a03 */
[----:B----4-:R-:W-:-:S04]  /*19cf0*/  LEA R4, R5, R2, 0x18 ;  /* 0x0000000205047211 */ /* 0x010fc800078ec0ff */
[----:B------:R-:W-:-:S04]  /*19d00*/  SHF.L.U32 R0, R0, 0x1f, RZ ;  /* 0x0000001f00007819 */ /* 0x000fc800000006ff */
[----:B------:R-:W0:Y:S02]  /*19d10*/  SYNCS.PHASECHK.TRANS64.TRYWAIT P0, [R4+URZ+0x16820], R0 ;  /* 0x01682000040075a7 */ /* 0x000e24000800017f */
[----:B0-----:R-:W-:Y:S05]  /*19d20*/  @!P0 BRA `(.L_x_2881) ;  /* 0x0000005c00e08947 */ /* 0x001fea0003800000 */
.L_x_3094:
[----:B------:R-:W-:Y:S05]  /*19d30*/  BSYNC B0 ;  /* 0x0000000000007941 */ /* 0x000fea0003800000 */
.L_x_2880:
[----:B------:R-:W-:-:S03]  /*19d40*/  UMOV UR4, 0xffffffff ;  /* 0xffffffff00047882 */ /* 0x000fc60000000000 */
[----:B------:R-:W-:Y:S05]  /*19d50*/  BRA.DIV UR4, `(.L_x_2882) ;  /* 0x0000005e04e87947 */ /* 0x000fea000b800000 */
[----:B0-----:R-:W0:Y:S02]  /*19d60*/  S2R R0, SR_TID.X ;  /* 0x0000000000007919 */ /* 0x001e240000002100 */
[----:B0-----:R-:W-:-:S04]  /*19d70*/  SHF.R.U32.HI R0, RZ, 0x5, R0 ;  /* 0x00000005ff007819 */ /* 0x001fc80000011600 */
[----:B------:R-:W-:-:S05]  /*19d80*/  LOP3.LUT R0, R0, 0x3, RZ, 0xc0, !PT ;  /* 0x0000000300007812 */ /* 0x000fca00078ec0ff */
[----:B------:R0:W2:Y:S02]  /*19d90*/  SHFL.IDX PT, R14, R0, RZ, 0x1f ;  /* 0x00001fff000e7589 */ /* 0x0000a400000e0000 */
.L_x_3097:
[----:B--2---:R-:W-:-:S13]  /*19da0*/  ISETP.NE.AND P0, PT, R14, RZ, PT ;  /* 0x000000ff0e00720c */ /* 0x004fda0003f05270 */
[----:B------:R-:W-:Y:S05]  /*19db0*/  @P0 BRA `(.L_x_2631) ;  /* 0x0000000000880947 */ /* 0x000fea0003800000 */
[----:B------:R-:W-:-:S03]  /*19dc0*/  UMOV UR4, 0xffffffff ;  /* 0xffffffff00047882 */ /* 0x000fc60000000000 */
[----:B------:R-:W-:Y:S05]  /*19dd0*/  BRA.DIV UR4, `(.L_x_2883) ;  /* 0x0000005e04fc7947 */ /* 0x000fea000b800000 */
[----:B------:R-:W-:-:S13]  /*19de0*/  ELECT P6, URZ, PT ;  /* 0x00000000003f782f */ /* 0x000fda00038c0000 */
.L_x_3100:
[----:B------:R-:W-:Y:S05]  /*19df0*/  @!P6 BRA `(.L_x_2631) ;  /* 0x000000000078e947 */ /* 0x000fea0003800000 */
[----:B0-----:R-:W2:Y:S02]  /*19e00*/  LDL.LU R0, [R1+0x30] ;  /* 0x0000300001007983 */ /* 0x001ea40000300800 */
[----:B--2---:R-:W-:-:S04]  /*19e10*/  LOP3.LUT R0, R0, 0x2, RZ, 0xfc, !PT ;  /* 0x0000000200007812 */ /* 0x004fc800078efcff */
[----:B------:R-:W-:-:S13]  /*19e20*/  ISETP.NE.AND P0, PT, R0, 0x3, PT ;  /* 0x000000030000780c */ /* 0x000fda0003f05270 */
[----:B------:R-:W-:Y:S05]  /*19e30*/  @!P0 BRA `(.L_x_2884) ;  /* 0x0000000000048947 */ /* 0x000fea0003800000 */
[----:B------:R-:W-:Y:S01]  /*19e40*/  BPT.TRAP 0x1 ;  /* 0x000000040000795c */ /* 0x000fe20000300000 */
.L_x_2884:
[C---:B------:R-:W-:Y:S01]  /*19e50*/  IMAD R5, R25.reuse, 0x8, R4 ;  /* 0x0000000819057824 */ /* 0x040fe200078e0204 */
[----:B------:R-:W-:Y:S02]  /*19e60*/  SHF.L.U32 R0, R28, 0x1f, RZ ;  /* 0x0000001f1c007819 */ /* 0x000fe400000006ff */
[----:B------:R-:W-:Y:S02]  /*19e70*/  IADD3 R25, R25, 0x1, RZ ;  /* 0x0000000119197810 */ /* 0x000fe40007ffe0ff */
[----:B------:R-:W0:Y:S02]  /*19e80*/  SYNCS.PHASECHK.TRANS64.TRYWAIT P1, [R5+URZ+0x16840], R0 ;  /* 0x01684000050075a7 */ /* 0x000e24000802017f */
[----:B------:R-:W-:-:S04]  /*19e90*/  ISETP.NE.AND P2, PT, R25, 0x2, PT ;  /* 0x000000021900780c */ /* 0x000fc80003f45270 */
[----:B------:R-:W-:Y:S01]  /*19ea0*/  SEL R3, RZ, 0x1, P2 ;  /* 0x00000001ff037807 */ /* 0x000fe20001000000 */
[----:B0-----:R-:W-:Y:S08]  /*19eb0*/  @!P1 BRA `(.L_x_2885) ;  /* 0x0000005c00e49947 */ /* 0x001ff00003800000 */
.L_x_3101:
[----:B------:R-:W-:Y:S02]  /*19ec0*/  SEL R25, R25, RZ, P2 ;  /* 0x000000ff19197207 */ /* 0x000fe40001000000 */
[----:B------:R-:W-:Y:S01]  /*19ed0*/  LOP3.LUT R2, R28, R3, RZ, 0x3c, !PT ;  /* 0x000000031c027212 */ /* 0x000fe200078e3cff */
[----:B------:R-:W-:Y:S06]  /*19ee0*/  @!P0 BRA `(.L_x_2886) ;  /* 0x0000000000048947 */ /* 0x000fec0003800000 */
[----:B------:R-:W-:Y:S01]  /*19ef0*/  BPT.TRAP 0x1 ;  /* 0x000000040000795c */ /* 0x000fe20000300000 */
.L_x_2886:
[----:B------:R-:W-:Y:S01]  /*19f00*/  IMAD R25, R25, 0x8, R4 ;  /* 0x0000000819197824 */ /* 0x000fe200078e0204 */
[----:B------:R-:W-:-:S04]  /*19f10*/  SHF.L.U32 R2, R2, 0x1f, RZ ;  /* 0x0000001f02027819 */ /* 0x000fc800000006ff */
[----:B------:R-:W2:Y:S02]  /*19f20*/  SYNCS.PHASECHK.TRANS64.TRYWAIT P1, [R25+URZ+0x16840], R2 ;  /* 0x01684002190075a7 */ /* 0x000ea4000802017f */
[----:B--2---:R-:W-:Y:S05]  /*19f30*/  @!P1 BRA `(.L_x_2887) ;  /* 0x0000005c00d89947 */ /* 0x004fea0003800000 */
.L_x_3102:
[----:B------:R-:W-:Y:S05]  /*19f40*/  @!P0 BRA `(.L_x_2888) ;  /* 0x0000000000048947 */ /* 0x000fea0003800000 */
[----:B------:R-:W-:Y:S01]  /*19f50*/  BPT.TRAP 0x1 ;  /* 0x000000040000795c */ /* 0x000fe20000300000 */
.L_x_2888:
[----:B------:R-:W4:Y:S02]  /*19f60*/  SYNCS.PHASECHK.TRANS64.TRYWAIT P1, [R5+URZ+0x16860], R0 ;  /* 0x01686000050075a7 */ /* 0x000f24000802017f */
[----:B----4-:R-:W-:Y:S05]  /*19f70*/  @!P1 BRA `(.L_x_2889) ;  /* 0x0000005c00dc9947 */ /* 0x010fea0003800000 */
.L_x_3103:
[----:B------:R-:W-:Y:S05]  /*19f80*/  @!P0 BRA `(.L_x_2890) ;  /* 0x0000000000048947 */ /* 0x000fea0003800000 */
[----:B------:R-:W-:Y:S01]  /*19f90*/  BPT.TRAP 0x1 ;  /* 0x000000040000795c */ /* 0x000fe20000300000 */
.L_x_2890:
[----:B------:R0:W0:Y:S02]  /*19fa0*/  SYNCS.PHASECHK.TRANS64.TRYWAIT P0, [R25+URZ+0x16860], R2 ;  /* 0x01686002190075a7 */ /* 0x000024000800017f */
[----:B0-----:R-:W-:Y:S05]  /*19fb0*/  @!P0 NANOSLEEP.SYNCS 0x989680 ;  /* 0x009896800000895d */ /* 0x001fea0003900000 */
[----:B------:R-:W0:Y:S02]  /*19fc0*/  @!P0 SYNCS.PHASECHK.TRANS64 P0, [R25+URZ+0x16860], R2 ;  /* 0x01686002190085a7 */ /* 0x000e24000800007f */
[----:B0-----:R-:W-:Y:S05]  /*19fd0*/  @!P0 BRA `(.L_x_2890) ;  /* 0xfffffffc00f08947 */ /* 0x001fea000383ffff */
.L_x_2631:
[----:B------:R-:W-:Y:S05]  /*19fe0*/  BSYNC B9 ;  /* 0x0000000000097941 */ /* 0x000fea0003800000 */
.L_x_2628:
[----:B------:R-:W-:Y:S05]  /*19ff0*/  EXIT ;  /* 0x000000000000794d */ /* 0x000fea0003800000 */
.L_x_2649:
[----:B0-----:R0:W1:Y:S02]  /*1a000*/  SYNCS.PHASECHK.TRANS64.TRYWAIT P6, [R69+URZ+0x16890], R77 ;  /* 0x0168904d450075a7 */ /* 0x00106400080c017f */
[----:B-1----:R-:W-:Y:S05]  /*1a010*/  @!P6 NANOSLEEP.SYNCS 0x989680 ;  /* 0x009896800000e95d */ /* 0x002fea0003900000 */
[----:B------:R-:W1:Y:S02]  /*1a020*/  @!P6 SYNCS.PHASECHK.TRANS64 P6, [R69+URZ+0x16890], R77 ;  /* 0x0168904d4500e5a7 */ /* 0x000e6400080c007f */
[----:B-1----:R-:W-:Y:S05]  /*1a030*/  @!P6 BRA `(.L_x_2649) ;  /* 0xfffffffc00f0e947 */ /* 0x002fea000383ffff */
[----:B------:R-:W-:Y:S05]  /*1a040*/  BRA `(.L_x_2891) ;  /* 0xfffffe8800bc7947 */ /* 0x000fea000383ffff */
.L_x_2650:
        /* <DEDUP_REMOVED lines=8> */
.L_x_2893:
[----:B------:R-:W-:Y:S05]  /*1a0d0*/  BSYNC B1 ;  /* 0x0000000000017941 */ /* 0x000fea0003800000 */
.L_x_2892:
        /* <DEDUP_REMOVED lines=8> */
.L_x_2894:
[----:B------:R-:W-:Y:S05]  /*1a160*/  BRA `(.L_x_2895) ;  /* 0xfffffe8800887947 */ /* 0x000fea000383ffff */
.L_x_2659:
        /* <DEDUP_REMOVED lines=8> */
.L_x_2897:
[----:B------:R-:W-:Y:S05]  /*1a1f0*/  BSYNC B1 ;  /* 0x0000000000017941 */ /* 0x000fea0003800000 */
.L_x_2896:
[----:B------:R-:W-:Y:S01]  /*1a200*/  MOV R13, R85 ;  /* 0x00000055000d7202 */ /* 0x000fe20000000f00 */
[----:B------:R-:W-:Y:S02]  /*1a210*/  IMAD.MOV.U32 R12, RZ, RZ, 0x1 ;  /* 0x00000001ff0c7424 */ /* 0x000fe400078e00ff */
[----:B------:R-:W-:Y:S02]  /*1a220*/  IMAD.MOV.U32 R11, RZ, RZ, 0x1c1f ;  /* 0x00001c1fff0b7424 */ /* 0x000fe400078e00ff */
[----:B------:R-:W-:Y:S02]  /*1a230*/  IMAD.MOV.U32 R15, RZ, RZ, -0x1 ;  /* 0xffffffffff0f7424 */ /* 0x000fe400078e00ff */
[----:B------:R-:W-:-:S07]  /*1a240*/  IMAD.MOV.U32 R45, RZ, RZ, R14 ;  /* 0x000000ffff2d7224 */ /* 0x000fce00078e000e */
[----:B------:R-:W-:Y:S05]  /*1a250*/  WARPSYNC.COLLECTIVE R15, `(.L_x_2898) ;  /* 0x000000000f087348 */ /* 0x000fea0003c00000 */
[----:B------:R0:W1:Y:S02]  /*1a260*/  SHFL.IDX P6, R14, R13, R12, R11 ;  /* 0x0000000c0d0e7389 */ /* 0x00006400000c000b */
[----:B01----:R-:W-:Y:S01]  /*1a270*/  ENDCOLLECTIVE ;  /* 0x000000000000791b */ /* 0x003fe20003800000 */
.L_x_2898:
[----:B------:R-:W-:Y:S05]  /*1a280*/  BRA `(.L_x_2899) ;  /* 0xfffffe8c00f87947 */ /* 0x000fea000383ffff */
.L_x_2671:
[----:B--2---:R2:W3:Y:S02]  /*1a290*/  SYNCS.PHASECHK.TRANS64.TRYWAIT P4, [R69+URZ+0x16890], R77 ;  /* 0x0168904d450075a7 */ /* 0x0044e4000808017f */
[----:B---3--:R-:W-:Y:S05]  /*1a2a0*/  @!P4 NANOSLEEP.SYNCS 0x989680 ;  /* 0x009896800000c95d */ /* 0x008fea0003900000 */
[----:B------:R-:W3:Y:S02]  /*1a2b0*/  @!P4 SYNCS.PHASECHK.TRANS64 P4, [R69+URZ+0x16890], R77 ;  /* 0x0168904d4500c5a7 */ /* 0x000ee4000808007f */
[----:B---3--:R-:W-:Y:S05]  /*1a2c0*/  @!P4 BRA `(.L_x_2671) ;  /* 0xfffffffc00f0c947 */ /* 0x008fea000383ffff */
[----:B------:R-:W-:Y:S05]  /*1a2d0*/  BRA `(.L_x_2900) ;  /* 0xfffffe9800e87947 */ /* 0x000fea000383ffff */
.L_x_2672:
[----:B------:R-:W-:Y:S01]  /*1a2e0*/  BSSY B1, `(.L_x_2901) ;  /* 0x0000008000017945 */ /* 0x000fe20003800000 */
[----:B0-----:R-:W-:Y:S01]  /*1a2f0*/  MOV R13, R86 ;  /* 0x00000056000d7202 */ /* 0x001fe20000000f00 */
[----:B------:R-:W-:Y:S02]  /*1a300*/  IMAD.MOV.U32 R12, RZ, RZ, RZ ;  /* 0x000000ffff0c7224 */ /* 0x000fe400078e00ff */
[----:B------:R-:W-:Y:S02]  /*1a310*/  IMAD.MOV.U32 R11, RZ, RZ, 0x1c1f ;  /* 0x00001c1fff0b7424 */ /* 0x000fe400078e00ff */
[----:B------:R-:W-:-:S07]  /*1a320*/  IMAD.MOV.U32 R15, RZ, RZ, -0x1 ;  /* 0xffffffffff0f7424 */ /* 0x000fce00078e00ff */
[----:B--2---:R-:W-:Y:S05]  /*1a330*/  WARPSYNC.COLLECTIVE R15, `(.L_x_2902) ;  /* 0x000000000f087348 */ /* 0x004fea0003c00000 */
[----:B------:R0:W1:Y:S02]  /*1a340*/  SHFL.IDX P6, R14, R13, R12, R11 ;  /* 0x0000000c0d0e7389 */ /* 0x00006400000c000b */
[----:B012---:R-:W-:Y:S01]  /*1a350*/  ENDCOLLECTIVE ;  /* 0x000000000000791b */ /* 0x007fe20003800000 */
.L_x_2902:
[----:B------:R-:W-:Y:S05]  /*1a360*/  BSYNC B1 ;  /* 0x0000000000017941 */ /* 0x000fea0003800000 */
.L_x_2901:
[----:B------:R-:W-:Y:S01]  /*1a370*/  IMAD.MOV.U32 R13, RZ, RZ, R85 ;  /* 0x000000ffff0d7224 */ /* 0x000fe200078e0055 */
[----:B------:R-:W-:Y:S01]  /*1a380*/  MOV R15, 0xffffffff ;  /* 0xffffffff000f7802 */ /* 0x000fe20000000f00 */
[----:B------:R-:W-:Y:S01]  /*1a390*/  IMAD.MOV.U32 R12, RZ, RZ, RZ ;  /* 0x000000ffff0c7224 */ /* 0x000fe200078e00ff */
[----:B------:R-:W-:Y:S01]  /*1a3a0*/  MOV R81, R14 ;  /* 0x0000000e00517202 */ /* 0x000fe20000000f00 */
[----:B------:R-:W-:-:S07]  /*1a3b0*/  IMAD.MOV.U32 R11, RZ, RZ, 0x1c1f ;  /* 0x00001c1fff0b7424 */ /* 0x000fce00078e00ff */
[----:B------:R-:W-:Y:S05]  /*1a3c0*/  WARPSYNC.COLLECTIVE R15, `(.L_x_2903) ;  /* 0x000000000f087348 */ /* 0x000fea0003c00000 */
[----:B------:R0:W1:Y:S02]  /*1a3d0*/  SHFL.IDX P6, R14, R13, R12, R11 ;  /* 0x0000000c0d0e7389 */ /* 0x00006400000c000b */
[----:B01----:R-:W-:Y:S01]  /*1a3e0*/  ENDCOLLECTIVE ;  /* 0x000000000000791b */ /* 0x003fe20003800000 */
.L_x_2903:
[----:B------:R-:W-:Y:S01]  /*1a3f0*/  IMAD.MOV.U32 R80, RZ, RZ, R14 ;  /* 0x000000ffff507224 */ /* 0x000fe200078e000e */
[----:B------:R-:W-:Y:S06]  /*1a400*/  BRA `(.L_x_2904) ;  /* 0xfffffe9800b47947 */ /* 0x000fec000383ffff */
.L_x_2677:
        /* <DEDUP_REMOVED lines=8> */
.L_x_2906:
[----:B------:R-:W-:Y:S05]  /*1a490*/  BSYNC B1 ;  /* 0x0000000000017941 */ /* 0x000fea0003800000 */
.L_x_2905:
        /* <DEDUP_REMOVED lines=8> */
.L_x_2907:
[----:B------:R-:W-:Y:S01]  /*1a520*/  IMAD.MOV.U32 R38, RZ, RZ, R14 ;  /* 0x000000ffff267224 */ /* 0x000fe200078e000e */
[----:B------:R-:W-:Y:S06]  /*1a530*/  BRA `(.L_x_2908) ;  /* 0xfffffea000487947 */ /* 0x000fec000383ffff */
.L_x_2682:
[----:B0-----:R0:W1:Y:S02]  /*1a540*/  SYNCS.PHASECHK.TRANS64.TRYWAIT P3, [R69+URZ+0x16890], R77 ;  /* 0x0168904d450075a7 */ /* 0x001064000806017f */
[----:B-1----:R-:W-:Y:S05]  /*1a550*/  @!P3 NANOSLEEP.SYNCS 0x989680 ;  /* 0x009896800000b95d */ /* 0x002fea0003900000 */
[----:B------:R-:W1:Y:S02]  /*1a560*/  @!P3 SYNCS.PHASECHK.TRANS64 P3, [R69+URZ+0x16890], R77 ;  /* 0x0168904d4500b5a7 */ /* 0x000e64000806007f */
[----:B-1----:R-:W-:Y:S05]  /*1a570*/  @!P3 BRA `(.L_x_2682) ;  /* 0xfffffffc00f0b947 */ /* 0x002fea000383ffff */
[----:B------:R-:W-:Y:S05]  /*1a580*/  BRA `(.L_x_2909) ;  /* 0xfffffea8004c7947 */ /* 0x000fea000383ffff */
.L_x_2683:
        /* <DEDUP_REMOVED lines=8> */
.L_x_2911:
[----:B------:R-:W-:Y:S05]  /*1a610*/  BSYNC B1 ;  /* 0x0000000000017941 */ /* 0x000fea0003800000 */
.L_x_2910:
        /* <DEDUP_REMOVED lines=8> */
.L_x_2912:
[----:B------:R-:W-:Y:S01]  /*1a6a0*/  IMAD.MOV.U32 R37, RZ, RZ, R14 ;  /* 0x000000ffff257224 */ /* 0x000fe200078e000e */
[----:B------:R-:W-:Y:S06]  /*1a6b0*/  BRA `(.L_x_2913) ;  /* 0xfffffea800707947 */ /* 0x000fec000383ffff */
.L_x_2686:
        /* <DEDUP_REMOVED lines=8> */
.L_x_2915:
[----:B------:R-:W-:Y:S05]  /*1a740*/  BSYNC B1 ;  /* 0x0000000000017941 */ /* 0x000fea0003800000 */
.L_x_2914:
        /* <DEDUP_REMOVED lines=8> */
.L_x_2916:
[----:B------:R-:W-:Y:S01]  /*1a7d0*/  IMAD.MOV.U32 R37, RZ, RZ, R14 ;  /* 0x000000ffff257224 */ /* 0x000fe200078e000e */
[----:B------:R-:W-:Y:S06]  /*1a7e0*/  BRA `(.L_x_2917) ;  /* 0xfffffea8006c7947 */ /* 0x000fec000383ffff */
.L_x_2690:
[----:B0-----:R0:W3:Y:S02]  /*1a7f0*/  SYNCS.PHASECHK.TRANS64.TRYWAIT P4, [R69+URZ+0x168b0], R77 ;  /* 0x0168b04d450075a7 */ /* 0x0010e4000808017f */
[----:B---3--:R-:W-:Y:S05]  /*1a800*/  @!P4 NANOSLEEP.SYNCS 0x989680 ;  /* 0x009896800000c95d */ /* 0x008fea0003900000 */
[----:B------:R-:W3:Y:S02]  /*1a810*/  @!P4 SYNCS.PHASECHK.TRANS64 P4, [R69+URZ+0x168b0], R77 ;  /* 0x0168b04d4500c5a7 */ /* 0x000ee4000808007f */
[----:B---3--:R-:W-:Y:S05]  /*1a820*/  @!P4 BRA `(.L_x_2690) ;  /* 0xfffffffc00f0c947 */ /* 0x008fea000383ffff */
[----:B------:R-:W-:Y:S05]  /*1a830*/  BRA `(.L_x_2918) ;  /* 0xfffffea800e47947 */ /* 0x000fea000383ffff */
.L_x_2698:
[----:B------:R-:W0:Y:S01]  /*1a840*/  S2R R4, SR_TID.X ;  /* 0x0000000000047919 */ /* 0x000e220000002100 */
[----:B------:R-:W-:Y:S01]  /*1a850*/  BSSY B0, `(.L_x_2919) ;  /* 0x000000c000007945 */ /* 0x000fe20003800000 */
[----:B------:R-:W-:Y:S01]  /*1a860*/  IMAD.MOV.U32 R12, RZ, RZ, RZ ;  /* 0x000000ffff0c7224 */ /* 0x000fe200078e00ff */
[----:B------:R-:W-:Y:S01]  /*1a870*/  MOV R15, 0xffffffff ;  /* 0xffffffff000f7802 */ /* 0x000fe20000000f00 */
[----:B------:R-:W-:Y:S01]  /*1a880*/  IMAD.MOV.U32 R11, RZ, RZ, 0x1f ;  /* 0x0000001fff0b7424 */ /* 0x000fe200078e00ff */
[----:B0-----:R-:W-:-:S04]  /*1a890*/  IADD3 R5, R4, -0x80, RZ ;  /* 0xffffff8004057810 */ /* 0x001fc80007ffe0ff */
[----:B------:R-:W-:-:S04]  /*1a8a0*/  SHF.R.S32.HI R4, RZ, 0x1f, R5 ;  /* 0x0000001fff047819 */ /* 0x000fc80000011405 */
[----:B------:R-:W-:-:S04]  /*1a8b0*/  LEA.HI R4, R4, R5, RZ, 0x7 ;  /* 0x0000000504047211 */ /* 0x000fc800078f38ff */
[----:B------:R-:W-:-:S05]  /*1a8c0*/  SHF.R.S32.HI R4, RZ, 0x7, R4 ;  /* 0x00000007ff047819 */ /* 0x000fca0000011404 */
[----:B------:R-:W-:-:S07]  /*1a8d0*/  IMAD.MOV.U32 R13, RZ, RZ, R4 ;  /* 0x000000ffff0d7224 */ /* 0x000fce00078e0004 */
[----:B----45:R-:W-:Y:S05]  /*1a8e0*/  WARPSYNC.COLLECTIVE R15, `(.L_x_2920) ;  /* 0x000000000f087348 */ /* 0x030fea0003c00000 */
[----:B------:R0:W1:Y:S02]  /*1a8f0*/  SHFL.IDX P6, R14, R13, R12, R11 ;  /* 0x0000000c0d0e7389 */ /* 0x00006400000c000b */
[----:B01--45:R-:W-:Y:S01]  /*1a900*/  ENDCOLLECTIVE ;  /* 0x000000000000791b */ /* 0x033fe20003800000 */
.L_x_2920:
[----:B------:R-:W-:Y:S05]  /*1a910*/  BSYNC B0 ;  /* 0x0000000000007941 */ /* 0x000fea0003800000 */
.L_x_2919:
[----:B------:R0:W-:Y:S01]  /*1a920*/  STL [R1+0x14], R14 ;  /* 0x0000140e01007387 */ /* 0x0001e20000100800 */
[----:B------:R-:W-:Y:S05]  /*1a930*/  BRA `(.L_x_2921) ;  /* 0xfffffeb000987947 */ /* 0x000fea000383ffff */
.L_x_2710:
[----:B------:R-:W-:Y:S01]  /*1a940*/  BSSY B1, `(.L_x_2922) ;  /* 0x0000008000017945 */ /* 0x000fe20003800000 */
[----:B------:R-:W-:Y:S01]  /*1a950*/  IMAD.MOV.U32 R13, RZ, RZ, R6 ;  /* 0x000000ffff0d7224 */ /* 0x000fe200078e0006 */
[----:B------:R-:W-:Y:S01]  /*1a960*/  MOV R15, 0xffffffff ;  /* 0xffffffff000f7802 */ /* 0x000fe20000000f00 */
[----:B------:R-:W-:Y:S02]  /*1a970*/  IMAD.MOV.U32 R12, RZ, RZ, RZ ;  /* 0x000000ffff0c7224 */ /* 0x000fe400078e00ff */
[----:B------:R-:W-:-:S07]  /*1a980*/  IMAD.MOV.U32 R11, RZ, RZ, 0x1c1f ;  /* 0x00001c1fff0b7424 */ /* 0x000fce00078e00ff */
[----:B0---4-:R-:W-:Y:S05]  /*1a990*/  WARPSYNC.COLLECTIVE R15, `(.L_x_2923) ;  /* 0x000000000f087348 */ /* 0x011fea0003c00000 */
[----:B0-----:R0:W1:Y:S02]  /*1a9a0*/  SHFL.IDX P6, R14, R13, R12, R11 ;  /* 0x0000000c0d0e7389 */ /* 0x00106400000c000b */
[----:B01--4-:R-:W-:Y:S01]  /*1a9b0*/  ENDCOLLECTIVE ;  /* 0x000000000000791b */ /* 0x013fe20003800000 */
.L_x_2923:
[----:B------:R-:W-:Y:S05]  /*1a9c0*/  BSYNC B1 ;  /* 0x0000000000017941 */ /* 0x000fea0003800000 */
.L_x_2922:
[----:B------:R-:W-:Y:S01]  /*1a9d0*/  IMAD.MOV.U32 R13, RZ, RZ, R4 ;  /* 0x000000ffff0d7224 */ /* 0x000fe200078e0004 */
[----:B------:R-:W-:Y:S01]  /*1a9e0*/  MOV R11, 0x1c1f ;  /* 0x00001c1f000b7802 */ /* 0x000fe20000000f00 */
[----:B------:R-:W-:Y:S02]  /*1a9f0*/  IMAD.MOV.U32 R12, RZ, RZ, RZ ;  /* 0x000000ffff0c7224 */ /* 0x000fe400078e00ff */
[----:B------:R-:W-:Y:S02]  /*1aa00*/  IMAD.MOV.U32 R15, RZ, RZ, -0x1 ;  /* 0xffffffffff0f7424 */ /* 0x000fe400078e00ff */
[----:B------:R-:W-:-:S07]  /*1aa10*/  IMAD.MOV.U32 R3, RZ, RZ, R14 ;  /* 0x000000ffff037224 */ /* 0x000fce00078e000e */
[----:B------:R-:W-:Y:S05]  /*1aa20*/  WARPSYNC.COLLECTIVE R15, `(.L_x_2924) ;  /* 0x000000000f087348 */ /* 0x000fea0003c00000 */
[----:B------:R0:W1:Y:S02]  /*1aa30*/  SHFL.IDX P6, R14, R13, R12, R11 ;  /* 0x0000000c0d0e7389 */ /* 0x00006400000c000b */
[----:B01----:R-:W-:Y:S01]  /*1aa40*/  ENDCOLLECTIVE ;  /* 0x000000000000791b */ /* 0x003fe20003800000 */
.L_x_2924:
[----:B------:R-:W-:Y:S02]  /*1aa50*/  IMAD.MOV.U32 R13, RZ, RZ, R8 ;  /* 0x000000ffff0d7224 */ /* 0x000fe400078e0008 */
[----:B------:R-:W-:-:S07]  /*1aa60*/  IMAD.MOV.U32 R0, RZ, RZ, R14 ;  /* 0x000000ffff007224 */ /* 0x000fce00078e000e */
[----:B------:R-:W-:Y:S05]  /*1aa70*/  WARPSYNC.COLLECTIVE R15, `(.L_x_2925) ;  /* 0x000000000f087348 */ /* 0x000fea0003c00000 */
[----:B------:R0:W1:Y:S02]  /*1aa80*/  SHFL.IDX P6, R14, R13, R12, R11 ;  /* 0x0000000c0d0e7389 */ /* 0x00006400000c000b */
[----:B01----:R-:W-:Y:S01]  /*1aa90*/  ENDCOLLECTIVE ;  /* 0x000000000000791b */ /* 0x003fe20003800000 */
.L_x_2925:
[----:B------:R-:W-:Y:S01]  /*1aaa0*/  IMAD.MOV.U32 R13, RZ, RZ, R7 ;  /* 0x000000ffff0d7224 */ /* 0x000fe200078e0007 */
[----:B------:R-:W-:-:S07]  /*1aab0*/  MOV R5, R14 ;  /* 0x0000000e00057202 */ /* 0x000fce0000000f00 */
[----:B------:R-:W-:Y:S05]  /*1aac0*/  WARPSYNC.COLLECTIVE R15, `(.L_x_2926) ;  /* 0x000000000f087348 */ /* 0x000fea0003c00000 */
[----:B------:R0:W1:Y:S02]  /*1aad0*/  SHFL.IDX P6, R14, R13, R12, R11 ;  /* 0x0000000c0d0e7389 */ /* 0x00006400000c000b */
[----:B01----:R-:W-:Y:S01]  /*1aae0*/  ENDCOLLECTIVE ;  /* 0x000000000000791b */ /* 0x003fe20003800000 */
.L_x_2926:
[----:B------:R-:W-:Y:S05]  /*1aaf0*/  BRA `(.L_x_2927) ;  /* 0xfffffeb8001c7947 */ /* 0x000fea000383ffff */
.L_x_2713:
[----:B------:R-:W-:Y:S01]  /*1ab00*/  BSSY B1, `(.L_x_2928) ;  /* 0x0000008000017945 */ /* 0x000fe20003800000 */
[----:B------:R-:W-:Y:S01]  /*1ab10*/  IMAD.MOV.U32 R13, RZ, RZ, R6 ;  /* 0x000000ffff0d7224 */ /* 0x000fe200078e0006 */
[----:B------:R-:W-:Y:S01]  /*1ab20*/  MOV R11, 0x1c1f ;  /* 0x00001c1f000b7802 */ /* 0x000fe20000000f00 */
[----:B------:R-:W-:Y:S02]  /*1ab30*/  IMAD.MOV.U32 R12, RZ, RZ, 0x1 ;  /* 0x00000001ff0c7424 */ /* 0x000fe400078e00ff */
[----:B------:R-:W-:-:S07]  /*1ab40*/  IMAD.MOV.U32 R15, RZ, RZ, -0x1 ;  /* 0xffffffffff0f7424 */ /* 0x000fce00078e00ff */
[----:B0---4-:R-:W-:Y:S05]  /*1ab50*/  WARPSYNC.COLLECTIVE R15, `(.L_x_2929) ;  /* 0x000000000f087348 */ /* 0x011fea0003c00000 */
[----:B0-----:R0:W1:Y:S02]  /*1ab60*/  SHFL.IDX P6, R14, R13, R12, R11 ;  /* 0x0000000c0d0e7389 */ /* 0x00106400000c000b */
[----:B01--4-:R-:W-:Y:S01]  /*1ab70*/  ENDCOLLECTIVE ;  /* 0x000000000000791b */ /* 0x013fe20003800000 */
.L_x_2929:
[----:B------:R-:W-:Y:S05]  /*1ab80*/  BSYNC B1 ;  /* 0x0000000000017941 */ /* 0x000fea0003800000 */
.L_x_2928:
        /* <DEDUP_REMOVED lines=8> */
.L_x_2930:
[----:B------:R-:W-:Y:S01]  /*1ac10*/  MOV R13, R8 ;  /* 0x00000008000d7202 */ /* 0x000fe20000000f00 */
[----:B------:R-:W-:-:S07]  /*1ac20*/  IMAD.MOV.U32 R0, RZ, RZ, R14 ;  /* 0x000000ffff007224 */ /* 0x000fce00078e000e */
[----:B------:R-:W-:Y:S05]  /*1ac30*/  WARPSYNC.COLLECTIVE R15, `(.L_x_2931) ;  /* 0x000000000f087348 */ /* 0x000fea0003c00000 */
[----:B------:R0:W1:Y:S02]  /*1ac40*/  SHFL.IDX P6, R14, R13, R12, R11 ;  /* 0x0000000c0d0e7389 */ /* 0x00006400000c000b */
[----:B01----:R-:W-:Y:S01]  /*1ac50*/  ENDCOLLECTIVE ;  /* 0x000000000000791b */ /* 0x003fe20003800000 */
.L_x_2931:
[----:B------:R-:W-:Y:S02]  /*1ac60*/  IMAD.MOV.U32 R13, RZ, RZ, R7 ;  /* 0x000000ffff0d7224 */ /* 0x000fe400078e0007 */
[----:B------:R-:W-:-:S07]  /*1ac70*/  IMAD.MOV.U32 R5, RZ, RZ, R14 ;  /* 0x000000ffff057224 */ /* 0x000fce00078e000e */
[----:B------:R-:W-:Y:S05]  /*1ac80*/  WARPSYNC.COLLECTIVE R15, `(.L_x_2932) ;  /* 0x000000000f087348 */ /* 0x000fea0003c00000 */
[----:B------:R0:W1:Y:S02]  /*1ac90*/  SHFL.IDX P6, R14, R13, R12, R11 ;  /* 0x0000000c0d0e7389 */ /* 0x00006400000c000b */
[----:B01----:R-:W-:Y:S01]  /*1aca0*/  ENDCOLLECTIVE ;  /* 0x000000000000791b */ /* 0x003fe20003800000 */
.L_x_2932:
[----:B------:R-:W-:Y:S05]  /*1acb0*/  BRA `(.L_x_2933) ;  /* 0xfffffeb800887947 */ /* 0x000fea000383ffff */
.L_x_2717:
[----:B0-----:R0:W1:Y:S02]  /*1acc0*/  SYNCS.PHASECHK.TRANS64.TRYWAIT P0, [R2+URZ+0x16800], R37 ;  /* 0x01680025020075a7 */ /* 0x001064000800017f */
[----:B-1----:R-:W-:Y:S05]  /*1acd0*/  @!P0 NANOSLEEP.SYNCS 0x989680 ;  /* 0x009896800000895d */ /* 0x002fea0003900000 */
[----:B------:R-:W1:Y:S02]  /*1ace0*/  @!P0 SYNCS.PHASECHK.TRANS64 P0, [R2+URZ+0x16800], R37 ;  /* 0x01680025020085a7 */ /* 0x000e64000800007f */
[----:B-1----:R-:W-:Y:S05]  /*1acf0*/  @!P0 BRA `(.L_x_2717) ;  /* 0xfffffffc00f08947 */ /* 0x002fea000383ffff */
[----:B------:R-:W-:Y:S05]  /*1ad00*/  BRA `(.L_x_2934) ;  /* 0xfffffebc00987947 */ /* 0x000fea000383ffff */
.L_x_2725:
[----:B------:R-:W1:Y:S01]  /*1ad10*/  LDC R43, c[0x0][0x3f4] ;  /* 0x0000fd00ff2b7b82 */ /* 0x000e620000000800 */
[----:B------:R-:W-:Y:S01]  /*1ad20*/  BSSY B1, `(.L_x_2935) ;  /* 0x0000008000017945 */ /* 0x000fe20003800000 */
[----:B------:R-:W-:Y:S01]  /*1ad30*/  IMAD.MOV.U32 R13, RZ, RZ, R26 ;  /* 0x000000ffff0d7224 */ /* 0x000fe200078e001a */
[----:B------:R-:W-:Y:S01]  /*1ad40*/  MOV R12, RZ ;  /* 0x000000ff000c7202 */ /* 0x000fe20000000f00 */
[----:B------:R-:W-:Y:S02]  /*1ad50*/  IMAD.MOV.U32 R11, RZ, RZ, 0x1c1f ;  /* 0x00001c1fff0b7424 */ /* 0x000fe400078e00ff */
[----:B------:R-:W-:-:S07]  /*1ad60*/  IMAD.MOV.U32 R15, RZ, RZ, -0x1 ;  /* 0xffffffffff0f7424 */ /* 0x000fce00078e00ff */
[----:B01--4-:R-:W-:Y:S05]  /*1ad70*/  WARPSYNC.COLLECTIVE R15, `(.L_x_2936) ;  /* 0x000000000f087348 */ /* 0x013fea0003c00000 */
[----:B0-----:R0:W2:Y:S02]  /*1ad80*/  SHFL.IDX P6, R14, R13, R12, R11 ;  /* 0x0000000c0d0e7389 */ /* 0x0010a400000c000b */
[----:B012-4-:R-:W-:Y:S01]  /*1ad90*/  ENDCOLLECTIVE ;  /* 0x000000000000791b */ /* 0x017fe20003800000 */
.L_x_2936:
[----:B------:R-:W-:Y:S05]  /*1ada0*/  BSYNC B1 ;  /* 0x0000000000017941 */ /* 0x000fea0003800000 */
.L_x_2935:
[----:B------:R0:W5:Y:S01]  /*1adb0*/  LDL R10, [R1+0x10] ;  /* 0x00001000010a7983 */ /* 0x0001620000100800 */
[----:B------:R-:W-:Y:S01]  /*1adc0*/  MOV R13, R25 ;  /* 0x00000019000d7202 */ /* 0x000fe20000000f00 */
[----:B------:R-:W-:Y:S01]  /*1add0*/  IMAD.MOV.U32 R12, RZ, RZ, RZ ;  /* 0x000000ffff0c7224 */ /* 0x000fe200078e00ff */
[----:B------:R-:W-:Y:S01]  /*1ade0*/  ISETP.GE.AND P0, PT, R16, R43, PT ;  /* 0x0000002b1000720c */ /* 0x000fe20003f06270 */
[----:B------:R-:W-:Y:S02]  /*1adf0*/  IMAD.MOV.U32 R11, RZ, RZ, 0x1c1f ;  /* 0x00001c1fff0b7424 */ /* 0x000fe400078e00ff */
[----:B------:R-:W-:Y:S02]  /*1ae00*/  IMAD.MOV.U32 R15, RZ, RZ, -0x1 ;  /* 0xffffffffff0f7424 */ /* 0x000fe400078e00ff */
[----:B0-----:R-:W-:-:S08]  /*1ae10*/  IMAD.MOV.U32 R0, RZ, RZ, R14 ;  /* 0x000000ffff007224 */ /* 0x001fd000078e000e */
[----:B-----5:R-:W-:Y:S05]  /*1ae20*/  WARPSYNC.COLLECTIVE R15, `(.L_x_2937) ;  /* 0x000000000f087348 */ /* 0x020fea0003c00000 */
[----:B------:R0:W1:Y:S02]  /*1ae30*/  SHFL.IDX P6, R14, R13, R12, R11 ;  /* 0x0000000c0d0e7389 */ /* 0x00006400000c000b */
[----:B01---5:R-:W-:Y:S01]  /*1ae40*/  ENDCOLLECTIVE ;  /* 0x000000000000791b */ /* 0x023fe20003800000 */
.L_x_2937:
[----:B------:R-:W-:Y:S01]  /*1ae50*/  IMAD.MOV.U32 R13, RZ, RZ, R24 ;  /* 0x000000ffff0d7224 */ /* 0x000fe200078e0018 */
[----:B------:R-:W-:-:S07]  /*1ae60*/  MOV R3, R14 ;  /* 0x0000000e00037202 */ /* 0x000fce0000000f00 */
[----:B------:R-:W-:Y:S05]  /*1ae70*/  WARPSYNC.COLLECTIVE R15, `(.L_x_2938) ;  /* 0x000000000f087348 */ /* 0x000fea0003c00000 */
[----:B------:R0:W1:Y:S02]  /*1ae80*/  SHFL.IDX P6, R14, R13, R12, R11 ;  /* 0x0000000c0d0e7389 */ /* 0x00006400000c000b */
[----:B01----:R-:W-:Y:S01]  /*1ae90*/  ENDCOLLECTIVE ;  /* 0x000000000000791b */ /* 0x003fe20003800000 */
.L_x_2938:
[----:B------:R-:W-:Y:S02]  /*1aea0*/  IMAD.MOV.U32 R13, RZ, RZ, R27 ;  /* 0x000000ffff0d7224 */ /* 0x000fe400078e001b */
[----:B------:R-:W-:-:S07]  /*1aeb0*/  IMAD.MOV.U32 R4, RZ, RZ, R14 ;  /* 0x000000ffff047224 */ /* 0x000fce00078e000e */
[----:B------:R-:W-:Y:S05]  /*1aec0*/  WARPSYNC.COLLECTIVE R15, `(.L_x_2939) ;  /* 0x000000000f087348 */ /* 0x000fea0003c00000 */
[----:B------:R0:W1:Y:S02]  /*1aed0*/  SHFL.IDX P6, R14, R13, R12, R11 ;  /* 0x0000000c0d0e7389 */ /* 0x00006400000c000b */
[----:B01----:R-:W-:Y:S01]  /*1aee0*/  ENDCOLLECTIVE ;  /* 0x000000000000791b */ /* 0x003fe20003800000 */
.L_x_2939:
[----:B------:R-:W-:-:S05]  /*1aef0*/  IMAD R32, R10, R32, RZ ;  /* 0x000000200a207224 */ /* 0x000fca00078e02ff */
[----:B------:R-:W-:-:S13]  /*1af00*/  ISETP.GE.OR P1, PT, R39, R32, P0 ;  /* 0x000000202700720c */ /* 0x000fda0000726670 */
[C---:B------:R-:W-:Y:S02]  /*1af10*/  @!P1 SHF.L.U32 R5, R16.reuse, 0x1, RZ ;  /* 0x0000000110059819 */ /* 0x040fe400000006ff */
[----:B------:R-:W-:Y:S02]  /*1af20*/  @!P1 SHF.L.U64.HI R21, R16, 0x1, R17 ;  /* 0x0000000110159819 */ /* 0x000fe40000010211 */
[----:B------:R-:W-:-:S05]  /*1af30*/  @!P1 IADD3 R6, P2, R3, R5, RZ ;  /* 0x0000000503069210 */ /* 0x000fca0007f5e0ff */
[----:B------:R-:W-:-:S05]  /*1af40*/  @!P1 IMAD.X R7, R0, 0x1, R21, P2 ;  /* 0x0000000100079824 */ /* 0x000fca00010e0615 */
        /* <DEDUP_REMOVED lines=16> */
[----:B------:R-:W-:Y:S01]  /*1b050*/  IMAD.MOV.U32 R9, RZ, RZ, R37 ;  /* 0x000000ffff097224 */ /* 0x000fe200078e0025 */
[----:B------:R-:W-:-:S07]  /*1b060*/  @!P1 MOV R36, R10 ;  /* 0x0000000a00249202 */ /* 0x000fce0000000f00 */
[----:B-----5:R-:W-:Y:S05]  /*1b070*/  WARPSYNC.COLLECTIVE R15, `(.L_x_2940) ;  /* 0x000000000f087348 */ /* 0x020fea0003c00000 */
[----:B------:R0:W1:Y:S02]  /*1b080*/  SHFL.IDX P6, R14, R13, R12, R11 ;  /* 0x0000000c0d0e7389 */ /* 0x00006400000c000b */
[----:B01---5:R-:W-:Y:S01]  /*1b090*/  ENDCOLLECTIVE ;  /* 0x000000000000791b */ /* 0x023fe20003800000 */
.L_x_2940:
[----:B------:R-:W-:Y:S02]  /*1b0a0*/  IMAD.MOV.U32 R3, RZ, RZ, R35 ;  /* 0x000000ffff037224 */ /* 0x000fe400078e0023 */
[----:B------:R-:W-:Y:S01]  /*1b0b0*/  IMAD.MOV.U32 R0, RZ, RZ, R34 ;  /* 0x000000ffff007224 */ /* 0x000fe200078e0022 */
[----:B------:R-:W-:Y:S02]  /*1b0c0*/  MOV R8, R36 ;  /* 0x0000002400087202 */ /* 0x000fe40000000f00 */
[----:B------:R-:W-:Y:S02]  /*1b0d0*/  PRMT R45, R45, 0x5410, R3 ;  /* 0x000054102d2d7816 */ /* 0x000fe40000000003 */
[----:B------:R-:W-:Y:S01]  /*1b0e0*/  PRMT R42, R0, 0x7610, R42 ;  /* 0x00007610002a7816 */ /* 0x000fe2000000002a */
[----:B------:R-:W-:Y:S01]  /*1b0f0*/  @!P1 IMAD.MOV.U32 R28, RZ, RZ, R4 ;  /* 0x000000ffff1c9224 */ /* 0x000fe200078e0004 */
[----:B------:R-:W-:Y:S01]  /*1b100*/  @!P1 MOV R20, R6 ;  /* 0x0000000600149202 */ /* 0x000fe20000000f00 */
[----:B------:R-:W-:Y:S01]  /*1b110*/  @!P1 IMAD.MOV.U32 R29, RZ, RZ, R5 ;  /* 0x000000ffff1d9224 */ /* 0x000fe200078e0005 */
[----:B------:R-:W-:Y:S01]  /*1b120*/  PRMT R31, R8, 0x5410, R9 ;  /* 0x00005410081f7816 */ /* 0x000fe20000000009 */
[----:B------:R-:W-:Y:S01]  /*1b130*/  @!P1 IMAD.MOV.U32 R21, RZ, RZ, R7 ;  /* 0x000000ffff159224 */ /* 0x000fe200078e0007 */
[----:B------:R-:W-:Y:S01]  /*1b140*/  MOV R6, R20 ;  /* 0x0000001400067202 */ /* 0x000fe20000000f00 */
[----:B------:R-:W-:-:S02]  /*1b150*/  IMAD.MOV.U32 R13, RZ, RZ, R25 ;  /* 0x000000ffff0d7224 */ /* 0x000fc400078e0019 */
[----:B------:R-:W-:Y:S02]  /*1b160*/  IMAD.MOV.U32 R4, RZ, RZ, R28 ;  /* 0x000000ffff047224 */ /* 0x000fe400078e001c */
[----:B------:R-:W-:Y:S02]  /*1b170*/  IMAD.MOV.U32 R5, RZ, RZ, R29 ;  /* 0x000000ffff057224 */ /* 0x000fe400078e001d */
[----:B------:R-:W-:Y:S01]  /*1b180*/  IMAD.MOV.U32 R7, RZ, RZ, R21 ;  /* 0x000000ffff077224 */ /* 0x000fe200078e0015 */
[----:B------:R-:W-:Y:S01]  /*1b190*/  PRMT R56, R4, 0x5410, R6 ;  /* 0x0000541004387816 */ /* 0x000fe20000000006 */
[----:B------:R-:W-:Y:S01]  /*1b1a0*/  IMAD.MOV.U32 R0, RZ, RZ, R14 ;  /* 0x000000ffff007224 */ /* 0x000fe200078e000e */
[----:B------:R-:W-:-:S07]  /*1b1b0*/  PRMT R45, R5, 0x7610, R45 ;  /* 0x00007610052d7816 */ /* 0x000fce000000002d */
[----:B------:R-:W-:Y:S05]  /*1b1c0*/  WARPSYNC.COLLECTIVE R15, `(.L_x_2941) ;  /* 0x000000000f087348 */ /* 0x000fea0003c00000 */
[----:B------:R0:W1:Y:S02]  /*1b1d0*/  SHFL.IDX P6, R14, R13, R12, R11 ;  /* 0x0000000c0d0e7389 */ /* 0x00006400000c000b */
[----:B01----:R-:W-:Y:S01]  /*1b1e0*/  ENDCOLLECTIVE ;  /* 0x000000000000791b */ /* 0x003fe20003800000 */
.L_x_2941:
[----:B------:R-:W-:Y:S02]  /*1b1f0*/  PRMT R42, R42, 0x5410, R7 ;  /* 0x000054102a2a7816 */ /* 0x000fe40000000007 */
[----:B------:R-:W-:Y:S01]  /*1b200*/  CS2R R4, SRZ ;  /* 0x0000000000047805 */ /* 0x000fe2000001ff00 */
[----:B------:R-:W-:Y:S01]  /*1b210*/  IMAD.MOV.U32 R13, RZ, RZ, R24 ;  /* 0x000000ffff0d7224 */ /* 0x000fe200078e0018 */
[----:B------:R-:W-:-:S07]  /*1b220*/  MOV R3, R14 ;  /* 0x0000000e00037202 */ /* 0x000fce0000000f00 */
[----:B------:R-:W-:Y:S05]  /*1b230*/  WARPSYNC.COLLECTIVE R15, `(.L_x_2942) ;  /* 0x000000000f087348 */ /* 0x000fea0003c00000 */
[----:B------:R0:W1:Y:S02]  /*1b240*/  SHFL.IDX P6, R14, R13, R12, R11 ;  /* 0x0000000c0d0e7389 */ /* 0x00006400000c000b */
[----:B01----:R-:W-:Y:S01]  /*1b250*/  ENDCOLLECTIVE ;  /* 0x000000000000791b */ /* 0x003fe20003800000 */
.L_x_2942:
[----:B------:R-:W-:Y:S02]  /*1b260*/  IMAD.MOV.U32 R13, RZ, RZ, R27 ;  /* 0x000000ffff0d7224 */ /* 0x000fe400078e001b */
[----:B------:R-:W-:-:S07]  /*1b270*/  IMAD.MOV.U32 R24, RZ, RZ, R14 ;  /* 0x000000ffff187224 */ /* 0x000fce00078e000e */
[----:B------:R-:W-:Y:S05]  /*1b280*/  WARPSYNC.COLLECTIVE R15, `(.L_x_2943) ;  /* 0x000000000f087348 */ /* 0x000fea0003c00000 */
[----:B------:R0:W1:Y:S02]  /*1b290*/  SHFL.IDX P6, R14, R13, R12, R11 ;  /* 0x0000000c0d0e7389 */ /* 0x00006400000c000b */
[----:B01----:R-:W-:Y:S01]  /*1b2a0*/  ENDCOLLECTIVE ;  /* 0x000000000000791b */ /* 0x003fe20003800000 */
.L_x_2943:
[----:B------:R-:W-:Y:S05]  /*1b2b0*/  BRA `(.L_x_2944) ;  /* 0xfffffec800887947 */ /* 0x000fea000383ffff */
.L_x_2729:
[----:B0-----:R0:W1:Y:S02]  /*1b2c0*/  SYNCS.PHASECHK.TRANS64.TRYWAIT P1, [R2+URZ+0x16800], R13 ;  /* 0x0168000d020075a7 */ /* 0x001064000802017f */
[----:B-1----:R-:W-:Y:S05]  /*1b2d0*/  @!P1 NANOSLEEP.SYNCS 0x989680 ;  /* 0x009896800000995d */ /* 0x002fea0003900000 */
[----:B------:R-:W1:Y:S02]  /*1b2e0*/  @!P1 SYNCS.PHASECHK.TRANS64 P1, [R2+URZ+0x16800], R13 ;  /* 0x0168000d020095a7 */ /* 0x000e64000802007f */
[----:B-1----:R-:W-:Y:S05]  /*1b2f0*/  @!P1 BRA `(.L_x_2729) ;  /* 0xfffffffc00f09947 */ /* 0x002fea000383ffff */
[----:B------:R-:W-:Y:S05]  /*1b300*/  BRA `(.L_x_2945) ;  /* 0xfffffecc00287947 */ /* 0x000fea000383ffff */
.L_x_2735:
[----:B--2---:R2:W0:Y:S02]  /*1b310*/  SYNCS.PHASECHK.TRANS64.TRYWAIT P1, [R0+URZ+0x16830], R7 ;  /* 0x01683007000075a7 */ /* 0x004424000802017f */
[----:B0-----:R-:W-:Y:S05]  /*1b320*/  @!P1 NANOSLEEP.SYNCS 0x989680 ;  /* 0x009896800000995d */ /* 0x001fea0003900000 */
[----:B------:R-:W0:Y:S02]  /*1b330*/  @!P1 SYNCS.PHASECHK.TRANS64 P1, [R0+URZ+0x16830], R7 ;  /* 0x01683007000095a7 */ /* 0x000e24000802007f */
[----:B0-----:R-:W-:Y:S05]  /*1b340*/  @!P1 BRA `(.L_x_2735) ;  /* 0xfffffffc00f09947 */ /* 0x001fea000383ffff */
[----:B------:R-:W-:Y:S05]  /*1b350*/  BRA `(.L_x_2734) ;  /* 0xfffffed800b47947 */ /* 0x000fea000383ffff */
.L_x_2742:
[----:B-1----:R1:W2:Y:S02]  /*1b360*/  SYNCS.PHASECHK.TRANS64.TRYWAIT P2, [R7+URZ+0x16830], R8 ;  /* 0x01683008070075a7 */ /* 0x0022a4000804017f */
[----:B--2---:R-:W-:Y:S05]  /*1b370*/  @!P2 NANOSLEEP.SYNCS 0x989680 ;  /* 0x009896800000a95d */ /* 0x004fea0003900000 */
[----:B------:R-:W2:Y:S02]  /*1b380*/  @!P2 SYNCS.PHASECHK.TRANS64 P2, [R7+URZ+0x16830], R8 ;  /* 0x016830080700a5a7 */ /* 0x000ea4000804007f */
[----:B--2---:R-:W-:Y:S05]  /*1b390*/  @!P2 BRA `(.L_x_2742) ;  /* 0xfffffffc00f0a947 */ /* 0x004fea000383ffff */
[----:B------:R-:W-:Y:S05]  /*1b3a0*/  BRA `(.L_x_2741) ;  /* 0xffffff0400747947 */ /* 0x000fea000383ffff */
.L_x_2746:
[----:B-1----:R1:W2:Y:S02]  /*1b3b0*/  SYNCS.PHASECHK.TRANS64.TRYWAIT P1, [R7+URZ+0x16850], R6 ;  /* 0x01685006070075a7 */ /* 0x0022a4000802017f */
[----:B--2---:R-:W-:Y:S05]  /*1b3c0*/  @!P1 NANOSLEEP.SYNCS 0x989680 ;  /* 0x009896800000995d */ /* 0x004fea0003900000 */
[----:B------:R-:W2:Y:S02]  /*1b3d0*/  @!P1 SYNCS.PHASECHK.TRANS64 P1, [R7+URZ+0x16850], R6 ;  /* 0x01685006070095a7 */ /* 0x000ea4000802007f */
[----:B--2---:R-:W-:Y:S05]  /*1b3e0*/  @!P1 BRA `(.L_x_2746) ;  /* 0xfffffffc00f09947 */ /* 0x004fea000383ffff */
[----:B------:R-:W-:Y:S05]  /*1b3f0*/  BRA `(.L_x_2743) ;  /* 0xffffff0800447947 */ /* 0x000fea000383ffff */
.L_x_2755:
[----:B-1----:R1:W2:Y:S02]  /*1b400*/  SYNCS.PHASECHK.TRANS64.TRYWAIT P1, [R7+URZ+0x16830], R8 ;  /* 0x01683008070075a7 */ /* 0x0022a4000802017f */
[----:B--2---:R-:W-:Y:S05]  /*1b410*/  @!P1 NANOSLEEP.SYNCS 0x989680 ;  /* 0x009896800000995d */ /* 0x004fea0003900000 */
[----:B------:R-:W2:Y:S02]  /*1b420*/  @!P1 SYNCS.PHASECHK.TRANS64 P1, [R7+URZ+0x16830], R8 ;  /* 0x01683008070095a7 */ /* 0x000ea4000802007f */
[----:B--2---:R-:W-:Y:S05]  /*1b430*/  @!P1 BRA `(.L_x_2755) ;  /* 0xfffffffc00f09947 */ /* 0x004fea000383ffff */
[----:B------:R-:W-:Y:S05]  /*1b440*/  BRA `(.L_x_2754) ;  /* 0xffffff3400a07947 */ /* 0x000fea000383ffff */
.L_x_2759:
[----:B-1----:R1:W2:Y:S02]  /*1b450*/  SYNCS.PHASECHK.TRANS64.TRYWAIT P1, [R7+URZ+0x16850], R6 ;  /* 0x01685006070075a7 */ /* 0x0022a4000802017f */
[----:B--2---:R-:W-:Y:S05]  /*1b460*/  @!P1 NANOSLEEP.SYNCS 0x989680 ;  /* 0x009896800000995d */ /* 0x004fea0003900000 */
[----:B------:R-:W2:Y:S02]  /*1b470*/  @!P1 SYNCS.PHASECHK.TRANS64 P1, [R7+URZ+0x16850], R6 ;  /* 0x01685006070095a7 */ /* 0x000ea4000802007f */
[----:B--2---:R-:W-:Y:S05]  /*1b480*/  @!P1 BRA `(.L_x_2759) ;  /* 0xfffffffc00f09947 */ /* 0x004fea000383ffff */
[----:B------:R-:W-:Y:S05]  /*1b490*/  BRA `(.L_x_2756) ;  /* 0xffffff3800647947 */ /* 0x000fea000383ffff */
.L_x_2766:
[----:B-1----:R1:W2:Y:S02]  /*1b4a0*/  SYNCS.PHASECHK.TRANS64.TRYWAIT P1, [R11+URZ+0x16850], R4 ;  /* 0x016850040b0075a7 */ /* 0x0022a4000802017f */
[----:B--2---:R-:W-:Y:S05]  /*1b4b0*/  @!P1 NANOSLEEP.SYNCS 0x989680 ;  /* 0x009896800000995d */ /* 0x004fea0003900000 */
[----:B------:R-:W2:Y:S02]  /*1b4c0*/  @!P1 SYNCS.PHASECHK.TRANS64 P1, [R11+URZ+0x16850], R4 ;  /* 0x016850040b0095a7 */ /* 0x000ea4000802007f */
[----:B--2---:R-:W-:Y:S05]  /*1b4d0*/  @!P1 BRA `(.L_x_2766) ;  /* 0xfffffffc00f09947 */ /* 0x004fea000383ffff */
[----:B------:R-:W-:Y:S05]  /*1b4e0*/  BRA `(.L_x_2765) ;  /* 0xffffff5c002c7947 */ /* 0x000fea000383ffff */
.L_x_2775:
[----:B------:R-:W-:Y:S01]  /*1b4f0*/  IMAD.MOV.U32 R13, RZ, RZ, R20 ;  /* 0x000000ffff0d7224 */ /* 0x000fe200078e0014 */
[----:B------:R-:W-:Y:S01]  /*1b500*/  MOV R11, 0x181f ;  /* 0x0000181f000b7802 */ /* 0x000fe20000000f00 */
[----:B------:R-:W-:Y:S02]  /*1b510*/  IMAD.MOV.U32 R12, RZ, RZ, RZ ;  /* 0x000000ffff0c7224 */ /* 0x000fe400078e00ff */
[----:B------:R-:W-:Y:S02]  /*1b520*/  IMAD.MOV.U32 R15, RZ, RZ, -0x1 ;  /* 0xffffffffff0f7424 */ /* 0x000fe400078e00ff */
[----:B------:R-:W-:Y:S02]  /*1b530*/  IMAD R21, R8, R25, RZ ;  /* 0x0000001908157224 */ /* 0x000fe400078e02ff */
[----:B------:R-:W-:-:S07]  /*1b540*/  IMAD.IADD R24, R26, 0x1, R30 ;  /* 0x000000011a187824 */ /* 0x000fce00078e021e */
[----:B-1----:R-:W-:Y:S05]  /*1b550*/  WARPSYNC.COLLECTIVE R15, `(.L_x_2946) ;  /* 0x000000000f087348 */ /* 0x002fea0003c00000 */
[----:B------:R0:W2:Y:S02]  /*1b560*/  SHFL.IDX P6, R14, R13, R12, R11 ;  /* 0x0000000c0d0e7389 */ /* 0x0000a400000c000b */
[----:B012---:R-:W-:Y:S01]  /*1b570*/  ENDCOLLECTIVE ;  /* 0x000000000000791b */ /* 0x007fe20003800000 */
.L_x_2946:
[C---:B------:R-:W-:Y:S01]  /*1b580*/  VIADD R8, R24.reuse, 0x30 ;  /* 0x0000003018087836 */ /* 0x040fe20000000000 */
[----:B------:R-:W-:-:S04]  /*1b590*/  ISETP.GE.OR P3, PT, R24, R21, P0 ;  /* 0x000000151800720c */ /* 0x000fc80000766670 */
[----:B------:R-:W-:Y:S02]  /*1b5a0*/  ISETP.GE.OR P4, PT, R8, R21, P0 ;  /* 0x000000150800720c */ /* 0x000fe40000786670 */
[----:B------:R-:W-:Y:S01]  /*1b5b0*/  IADD3 R8, R24, 0x60, RZ ;  /* 0x0000006018087810 */ /* 0x000fe20007ffe0ff */
[----:B------:R-:W-:-:S03]  /*1b5c0*/  IMAD.MOV.U32 R13, RZ, RZ, R7 ;  /* 0x000000ffff0d7224 */ /* 0x000fc600078e0007 */
[----:B------:R-:W-:Y:S01]  /*1b5d0*/  ISETP.GE.OR P2, PT, R8, R21, P0 ;  /* 0x000000150800720c */ /* 0x000fe20000746670 */
[----:B------:R-:W-:-:S12]  /*1b5e0*/  IMAD.MOV.U32 R0, RZ, RZ, R14 ;  /* 0x000000ffff007224 */ /* 0x000fd800078e000e */
[----:B------:R-:W-:Y:S05]  /*1b5f0*/  WARPSYNC.COLLECTIVE R15, `(.L_x_2947) ;  /* 0x000000000f087348 */ /* 0x000fea0003c00000 */
[----:B------:R0:W1:Y:S02]  /*1b600*/  SHFL.IDX P6, R14, R13, R12, R11 ;  /* 0x0000000c0d0e7389 */ /* 0x00006400000c000b */
[----:B01----:R-:W-:Y:S01]  /*1b610*/  ENDCOLLECTIVE ;  /* 0x000000000000791b */ /* 0x003fe20003800000 */
.L_x_2947:
[----:B------:R-:W-:Y:S02]  /*1b620*/  IMAD.MOV.U32 R13, RZ, RZ, R20 ;  /* 0x000000ffff0d7224 */ /* 0x000fe400078e0014 */
[----:B------:R-:W-:Y:S01]  /*1b630*/  IMAD.MOV.U32 R12, RZ, RZ, 0x1 ;  /* 0x00000001ff0c7424 */ /* 0x000fe200078e00ff */
[----:B------:R-:W-:-:S07]  /*1b640*/  MOV R3, R14 ;  /* 0x0000000e00037202 */ /* 0x000fce0000000f00 */
[----:B------:R-:W-:Y:S05]  /*1b650*/  WARPSYNC.COLLECTIVE R15, `(.L_x_2948) ;  /* 0x000000000f087348 */ /* 0x000fea0003c00000 */
[----:B------:R0:W1:Y:S02]  /*1b660*/  SHFL.IDX P6, R14, R13, R12, R11 ;  /* 0x0000000c0d0e7389 */ /* 0x00006400000c000b */
[----:B01----:R-:W-:Y:S01]  /*1b670*/  ENDCOLLECTIVE ;  /* 0x000000000000791b */ /* 0x003fe20003800000 */
.L_x_2948:
[----:B------:R-:W-:-:S04]  /*1b680*/  @!P3 LEA R10, P5, R29, R3, 0x1 ;  /* 0x000000031d0ab211 */ /* 0x000fc800078a08ff */
[----:B------:R-:W-:Y:S02]  /*1b690*/  @!P3 LEA.HI.X R3, R29, R0, R28, 0x1, P5 ;  /* 0x000000001d03b211 */ /* 0x000fe400028f0c1c */
[----:B------:R-:W-:Y:S01]  /*1b6a0*/  MOV R13, R7 ;  /* 0x00000007000d7202 */ /* 0x000fe20000000f00 */
[----:B------:R-:W-:-:S07]  /*1b6b0*/  IMAD.MOV.U32 R4, RZ, RZ, R14 ;  /* 0x000000ffff047224 */ /* 0x000fce00078e000e */
[----:B------:R-:W-:Y:S05]  /*1b6c0*/  WARPSYNC.COLLECTIVE R15, `(.L_x_2949) ;  /* 0x000000000f087348 */ /* 0x000fea0003c00000 */
[----:B------:R0:W1:Y:S02]  /*1b6d0*/  SHFL.IDX P6, R14, R13, R12, R11 ;  /* 0x0000000c0d0e7389 */ /* 0x00006400000c000b */
[----:B01----:R-:W-:Y:S01]  /*1b6e0*/  ENDCOLLECTIVE ;  /* 0x000000000000791b */ /* 0x003fe20003800000 */
.L_x_2949:
[----:B------:R-:W-:Y:S01]  /*1b6f0*/  IMAD.MOV.U32 R13, RZ, RZ, R20 ;  /* 0x000000ffff0d7224 */ /* 0x000fe200078e0014 */
[----:B------:R-:W-:Y:S01]  /*1b700*/  MOV R12, 0x2 ;  /* 0x00000002000c7802 */ /* 0x000fe20000000f00 */
[----:B------:R-:W-:-:S07]  /*1b710*/  IMAD.MOV.U32 R5, RZ, RZ, R14 ;  /* 0x000000ffff057224 */ /* 0x000fce00078e000e */
[----:B------:R-:W-:Y:S05]  /*1b720*/  WARPSYNC.COLLECTIVE R15, `(.L_x_2950) ;  /* 0x000000000f087348 */ /* 0x000fea0003c00000 */
[----:B------:R0:W1:Y:S02]  /*1b730*/  SHFL.IDX P6, R14, R13, R12, R11 ;  /* 0x0000000c0d0e7389 */ /* 0x00006400000c000b */
[----:B01----:R-:W-:Y:S01]  /*1b740*/  ENDCOLLECTIVE ;  /* 0x000000000000791b */ /* 0x003fe20003800000 */
.L_x_2950:
[----:B------:R-:W-:-:S04]  /*1b750*/  @!P4 LEA R8, P1, R29, R5, 0x1 ;  /* 0x000000051d08c211 */ /* 0x000fc800078208ff */
[----:B------:R-:W-:Y:S01]  /*1b760*/  @!P4 LEA.HI.X R9, R29, R4, R28, 0x1, P1 ;  /* 0x000000041d09c211 */ /* 0x000fe200008f0c1c */
[----:B------:R-:W-:Y:S02]  /*1b770*/  IMAD.MOV.U32 R13, RZ, RZ, R7 ;  /* 0x000000ffff0d7224 */ /* 0x000fe400078e0007 */
[----:B------:R-:W-:-:S07]  /*1b780*/  IMAD.MOV.U32 R6, RZ, RZ, R14 ;  /* 0x000000ffff067224 */ /* 0x000fce00078e000e */
[----:B------:R-:W-:Y:S05]  /*1b790*/  WARPSYNC.COLLECTIVE R15, `(.L_x_2951) ;  /* 0x000000000f087348 */ /* 0x000fea0003c00000 */
[----:B------:R0:W1:Y:S02]  /*1b7a0*/  SHFL.IDX P6, R14, R13, R12, R11 ;  /* 0x0000000c0d0e7389 */ /* 0x00006400000c000b */
[----:B01----:R-:W-:Y:S01]  /*1b7b0*/  ENDCOLLECTIVE ;  /* 0x000000000000791b */ /* 0x003fe20003800000 */
.L_x_2951:
        /* <DEDUP_REMOVED lines=13> */
.L_x_2952:
[----:B------:R-:W-:Y:S02]  /*1b890*/  IMAD.MOV.U32 R13, RZ, RZ, R7 ;  /* 0x000000ffff0d7224 */ /* 0x000fe400078e0007 */
[----:B------:R-:W-:-:S07]  /*1b8a0*/  IMAD.MOV.U32 R0, RZ, RZ, R14 ;  /* 0x000000ffff007224 */ /* 0x000fce00078e000e */
[----:B------:R-:W-:Y:S05]  /*1b8b0*/  WARPSYNC.COLLECTIVE R15, `(.L_x_2953) ;  /* 0x000000000f087348 */ /* 0x000fea0003c00000 */
[----:B------:R0:W1:Y:S02]  /*1b8c0*/  SHFL.IDX P6, R14, R13, R12, R11 ;  /* 0x0000000c0d0e7389 */ /* 0x00006400000c000b */
[----:B01----:R-:W-:Y:S01]  /*1b8d0*/  ENDCOLLECTIVE ;  /* 0x000000000000791b */ /* 0x003fe20003800000 */
.L_x_2953:
[----:B------:R-:W-:Y:S05]  /*1b8e0*/  BRA `(.L_x_2954) ;  /* 0xffffff7800647947 */ /* 0x000fea000383ffff */
.L_x_2792:
[----:B------:R-:W0:Y:S01]  /*1b8f0*/  S2R R8, SR_TID.X ;  /* 0x0000000000087919 */ /* 0x000e220000002100 */
[----:B------:R-:W-:Y:S01]  /*1b900*/  BSSY B1, `(.L_x_2955) ;  /* 0x000000a000017945 */ /* 0x000fe20003800000 */
[----:B------:R-:W-:Y:S02]  /*1b910*/  IMAD.MOV.U32 R12, RZ, RZ, RZ ;  /* 0x000000ffff0c7224 */ /* 0x000fe400078e00ff */
[----:B------:R-:W-:Y:S02]  /*1b920*/  IMAD.MOV.U32 R11, RZ, RZ, 0x1f ;  /* 0x0000001fff0b7424 */ /* 0x000fe400078e00ff */
[----:B------:R-:W-:Y:S01]  /*1b930*/  IMAD.MOV.U32 R15, RZ, RZ, -0x1 ;  /* 0xffffffffff0f7424 */ /* 0x000fe200078e00ff */
[----:B0-----:R-:W-:-:S04]  /*1b940*/  SHF.R.U32.HI R8, RZ, 0x5, R8 ;  /* 0x00000005ff087819 */ /* 0x001fc80000011608 */
[----:B------:R-:W-:-:S04]  /*1b950*/  LOP3.LUT R8, R8, 0x3, RZ, 0xc0, !PT ;  /* 0x0000000308087812 */ /* 0x000fc800078ec0ff */
[----:B------:R-:W-:-:S07]  /*1b960*/  MOV R13, R8 ;  /* 0x00000008000d7202 */ /* 0x000fce0000000f00 */
[----:B-1----:R-:W-:Y:S05]  /*1b970*/  WARPSYNC.COLLECTIVE R15, `(.L_x_2956) ;  /* 0x000000000f087348 */ /* 0x002fea0003c00000 */
[----:B------:R0:W2:Y:S02]  /*1b980*/  SHFL.IDX P6, R14, R13, R12, R11 ;  /* 0x0000000c0d0e7389 */ /* 0x0000a400000c000b */
[----:B012---:R-:W-:Y:S01]  /*1b990*/  ENDCOLLECTIVE ;  /* 0x000000000000791b */ /* 0x007fe20003800000 */
.L_x_2956:
[----:B------:R-:W-:Y:S05]  /*1b9a0*/  BSYNC B1 ;  /* 0x0000000000017941 */ /* 0x000fea0003800000 */
.L_x_2955:
[----:B------:R-:W-:Y:S05]  /*1b9b0*/  BRA `(.L_x_2957) ;  /* 0xffffff8c009c7947 */ /* 0x000fea000383ffff */
.L_x_2794:
[----:B------:R-:W-:Y:S01]  /*1b9c0*/  BSSY B1, `(.L_x_2958) ;  /* 0x0000006000017945 */ /* 0x000fe20003800000 */
[----:B------:R-:W-:-:S07]  /*1b9d0*/  MOV R15, 0xffffffff ;  /* 0xffffffff000f7802 */ /* 0x000fce0000000f00 */
[----:B01----:R-:W-:Y:S05]  /*1b9e0*/  WARPSYNC.COLLECTIVE R15, `(.L_x_2959) ;  /* 0x000000000f0c7348 */ /* 0x003fea0003c00000 */
[----:B------:R-:W-:Y:S02]  /*1b9f0*/  ELECT P6, UR62, PT ;  /* 0x00000000003e782f */ /* 0x000fe400038c0000 */
[----:B------:R-:W-:Y:S01]  /*1ba00*/  MOV R14, UR62 ;  /* 0x0000003e000e7c02 */ /* 0x000fe20008000f00 */
[----:B01----:R-:W-:Y:S10]  /*1ba10*/  ENDCOLLECTIVE ;  /* 0x000000000000791b */ /* 0x003ff40003800000 */
.L_x_2959:
[----:B------:R-:W-:Y:S05]  /*1ba20*/  BSYNC B1 ;  /* 0x0000000000017941 */ /* 0x000fea0003800000 */
.L_x_2958:
[----:B------:R-:W-:Y:S05]  /*1ba30*/  BRA `(.L_x_2793) ;  /* 0xffffff8c00947947 */ /* 0x000fea000383ffff */
.L_x_2796:
[----:B0-----:R0:W2:Y:S02]  /*1ba40*/  SYNCS.PHASECHK.TRANS64.TRYWAIT P0, [R22+URZ+0x16820], R5 ;  /* 0x01682005160075a7 */ /* 0x0010a4000800017f */
[----:B--2---:R-:W-:Y:S05]  /*1ba50*/  @!P0 NANOSLEEP.SYNCS 0x989680 ;  /* 0x009896800000895d */ /* 0x004fea0003900000 */
[----:B------:R-:W2:Y:S02]  /*1ba60*/  @!P0 SYNCS.PHASECHK.TRANS64 P0, [R22+URZ+0x16820], R5 ;  /* 0x01682005160085a7 */ /* 0x000ea4000800007f */
[----:B--2---:R-:W-:Y:S05]  /*1ba70*/  @!P0 BRA `(.L_x_2796) ;  /* 0xfffffffc00f08947 */ /* 0x004fea000383ffff */
[----:B------:R-:W-:Y:S05]  /*1ba80*/  BRA `(.L_x_2960) ;  /* 0xffffff8c00a47947 */ /* 0x000fea000383ffff */
.L_x_2800:
[----:B0-----:R0:W2:Y:S02]  /*1ba90*/  SYNCS.PHASECHK.TRANS64.TRYWAIT P0, [R5+URZ+0x168a0], R6 ;  /* 0x0168a006050075a7 */ /* 0x0010a4000800017f */
[----:B--2---:R-:W-:Y:S05]  /*1baa0*/  @!P0 NANOSLEEP.SYNCS 0x989680 ;  /* 0x009896800000895d */ /* 0x004fea0003900000 */
[----:B------:R-:W2:Y:S02]  /*1bab0*/  @!P0 SYNCS.PHASECHK.TRANS64 P0, [R5+URZ+0x168a0], R6 ;  /* 0x0168a006050085a7 */ /* 0x000ea4000800007f */
[----:B--2---:R-:W-:Y:S05]  /*1bac0*/  @!P0 BRA `(.L_x_2800) ;  /* 0xfffffffc00f08947 */ /* 0x004fea000383ffff */
[----:B------:R-:W-:Y:S05]  /*1bad0*/  BRA `(.L_x_2961) ;  /* 0xffffff8c00bc7947 */ /* 0x000fea000383ffff */
.L_x_2805:
[----:B-1----:R1:W2:Y:S02]  /*1bae0*/  SYNCS.PHASECHK.TRANS64.TRYWAIT P0, [R5+URZ+0x168c0], R6 ;  /* 0x0168c006050075a7 */ /* 0x0022a4000800017f */
[----:B--2---:R-:W-:Y:S05]  /*1baf0*/  @!P0 NANOSLEEP.SYNCS 0x989680 ;  /* 0x009896800000895d */ /* 0x004fea0003900000 */
[----:B------:R-:W2:Y:S02]  /*1bb00*/  @!P0 SYNCS.PHASECHK.TRANS64 P0, [R5+URZ+0x168c0], R6 ;  /* 0x0168c006050085a7 */ /* 0x000ea4000800007f */
[----:B--2---:R-:W-:Y:S05]  /*1bb10*/  @!P0 BRA `(.L_x_2805) ;  /* 0xfffffffc00f08947 */ /* 0x004fea000383ffff */
[----:B------:R-:W-:Y:S05]  /*1bb20*/  BRA `(.L_x_2962) ;  /* 0xffffff90003c7947 */ /* 0x000fea000383ffff */
.L_x_2812:
[----:B0-----:R0:W2:Y:S02]  /*1bb30*/  SYNCS.PHASECHK.TRANS64.TRYWAIT P1, [R5+URZ+0x168a0], R6 ;  /* 0x0168a006050075a7 */ /* 0x0010a4000802017f */
[----:B--2---:R-:W-:Y:S05]  /*1bb40*/  @!P1 NANOSLEEP.SYNCS 0x989680 ;  /* 0x009896800000995d */ /* 0x004fea0003900000 */
[----:B------:R-:W2:Y:S02]  /*1bb50*/  @!P1 SYNCS.PHASECHK.TRANS64 P1, [R5+URZ+0x168a0], R6 ;  /* 0x0168a006050095a7 */ /* 0x000ea4000802007f */
[----:B--2---:R-:W-:Y:S05]  /*1bb60*/  @!P1 BRA `(.L_x_2812) ;  /* 0xfffffffc00f09947 */ /* 0x004fea000383ffff */
[----:B------:R-:W-:Y:S05]  /*1bb70*/  BRA `(.L_x_2963) ;  /* 0xffffff9000fc7947 */ /* 0x000fea000383ffff */
.L_x_2817:
[----:B-1----:R1:W2:Y:S02]  /*1bb80*/  SYNCS.PHASECHK.TRANS64.TRYWAIT P1, [R5+URZ+0x168c0], R6 ;  /* 0x0168c006050075a7 */ /* 0x0022a4000802017f */
[----:B--2---:R-:W-:Y:S05]  /*1bb90*/  @!P1 NANOSLEEP.SYNCS 0x989680 ;  /* 0x009896800000995d */ /* 0x004fea0003900000 */
[----:B------:R-:W2:Y:S02]  /*1bba0*/  @!P1 SYNCS.PHASECHK.TRANS64 P1, [R5+URZ+0x168c0], R6 ;  /* 0x0168c006050095a7 */ /* 0x000ea4000802007f */
[----:B--2---:R-:W-:Y:S05]  /*1bbb0*/  @!P1 BRA `(.L_x_2817) ;  /* 0xfffffffc00f09947 */ /* 0x004fea000383ffff */
[----:B------:R-:W-:Y:S05]  /*1bbc0*/  BRA `(.L_x_2964) ;  /* 0xffffff9400747947 */ /* 0x000fea000383ffff */
.L_x_2830:
[----:B--2---:R-:W0:Y:S01]  /*1bbd0*/  S2R R20, SR_TID.X ;  /* 0x0000000000147919 */ /* 0x004e220000002100 */
[----:B------:R-:W-:Y:S01]  /*1bbe0*/  BSSY B0, `(.L_x_2965) ;  /* 0x000000a000007945 */ /* 0x000fe20003800000 */
[----:B------:R-:W-:Y:S01]  /*1bbf0*/  IMAD.MOV.U32 R12, RZ, RZ, RZ ;  /* 0x000000ffff0c7224 */ /* 0x000fe200078e00ff */
[----:B------:R-:W-:Y:S01]  /*1bc00*/  MOV R15, 0xffffffff ;  /* 0xffffffff000f7802 */ /* 0x000fe20000000f00 */
[----:B------:R-:W-:Y:S01]  /*1bc10*/  IMAD.MOV.U32 R11, RZ, RZ, 0x1f ;  /* 0x0000001fff0b7424 */ /* 0x000fe200078e00ff */
[----:B0-----:R-:W-:-:S04]  /*1bc20*/  SHF.R.U32.HI R9, RZ, 0x5, R20 ;  /* 0x00000005ff097819 */ /* 0x001fc80000011614 */
[----:B------:R-:W-:-:S05]  /*1bc30*/  LOP3.LUT R9, R9, 0x3, RZ, 0xc0, !PT ;  /* 0x0000000309097812 */ /* 0x000fca00078ec0ff */
[----:B------:R-:W-:-:S07]  /*1bc40*/  IMAD.MOV.U32 R13, RZ, RZ, R9 ;  /* 0x000000ffff0d7224 */ /* 0x000fce00078e0009 */
[----:B-----5:R-:W-:Y:S05]  /*1bc50*/  WARPSYNC.COLLECTIVE R15, `(.L_x_2966) ;  /* 0x000000000f087348 */ /* 0x020fea0003c00000 */
[----:B------:R0:W1:Y:S02]  /*1bc60*/  SHFL.IDX P6, R14, R13, R12, R11 ;  /* 0x0000000c0d0e7389 */ /* 0x00006400000c000b */
[----:B01---5:R-:W-:Y:S01]  /*1bc70*/  ENDCOLLECTIVE ;  /* 0x000000000000791b */ /* 0x023fe20003800000 */
.L_x_2966:
[----:B------:R-:W-:Y:S05]  /*1bc80*/  BSYNC B0 ;  /* 0x0000000000007941 */ /* 0x000fea0003800000 */
.L_x_2965:
[----:B------:R-:W-:Y:S05]  /*1bc90*/  BRA `(.L_x_2967) ;  /* 0xffffffa000287947 */ /* 0x000fea000383ffff */
.L_x_2833:
[----:B-1----:R1:W2:Y:S02]  /*1bca0*/  SYNCS.PHASECHK.TRANS64.TRYWAIT P0, [R3+URZ+0x16840], R4 ;  /* 0x01684004030075a7 */ /* 0x0022a4000800017f */
[----:B--2---:R-:W-:Y:S05]  /*1bcb0*/  @!P0 NANOSLEEP.SYNCS 0x989680 ;  /* 0x009896800000895d */ /* 0x004fea0003900000 */
[----:B------:R-:W2:Y:S02]  /*1bcc0*/  @!P0 SYNCS.PHASECHK.TRANS64 P0, [R3+URZ+0x16840], R4 ;  /* 0x01684004030085a7 */ /* 0x000ea4000800007f */
[----:B--2---:R-:W-:Y:S05]  /*1bcd0*/  @!P0 BRA `(.L_x_2833) ;  /* 0xfffffffc00f08947 */ /* 0x004fea000383ffff */
[----:B------:R-:W-:Y:S05]  /*1bce0*/  BRA `(.L_x_2968) ;  /* 0xffffffa000887947 */ /* 0x000fea000383ffff */
.L_x_2834:
        /* <DEDUP_REMOVED lines=8> */
.L_x_2970:
[----:B------:R-:W-:Y:S05]  /*1bd70*/  BSYNC B0 ;  /* 0x0000000000007941 */ /* 0x000fea0003800000 */
.L_x_2969:
[----:B------:R-:W-:Y:S01]  /*1bd80*/  IMAD.MOV.U32 R13, RZ, RZ, R0 ;  /* 0x000000ffff0d7224 */ /* 0x000fe200078e0000 */
[----:B------:R-:W-:Y:S01]  /*1bd90*/  MOV R11, 0x181f ;  /* 0x0000181f000b7802 */ /* 0x000fe20000000f00 */
[----:B------:R-:W-:Y:S01]  /*1bda0*/  IMAD.MOV.U32 R12, RZ, RZ, RZ ;  /* 0x000000ffff0c7224 */ /* 0x000fe200078e00ff */
[----:B------:R-:W-:Y:S01]  /*1bdb0*/  @P0 LEA R8, R5, R22, 0x1 ;  /* 0x0000001605080211 */ /* 0x000fe200078e08ff */
[----:B------:R-:W-:Y:S02]  /*1bdc0*/  IMAD.MOV.U32 R15, RZ, RZ, -0x1 ;  /* 0xffffffffff0f7424 */ /* 0x000fe400078e00ff */
[----:B------:R-:W-:-:S07]  /*1bdd0*/  IMAD.MOV.U32 R6, RZ, RZ, R14 ;  /* 0x000000ffff067224 */ /* 0x000fce00078e000e */
[----:B------:R-:W-:Y:S05]  /*1bde0*/  WARPSYNC.COLLECTIVE R15, `(.L_x_2971) ;  /* 0x000000000f087348 */ /* 0x000fea0003c00000 */
[----:B------:R0:W1:Y:S02]  /*1bdf0*/  SHFL.IDX P6, R14, R13, R12, R11 ;  /* 0x0000000c0d0e7389 */ /* 0x00006400000c000b */
[----:B01----:R-:W-:Y:S01]  /*1be00*/  ENDCOLLECTIVE ;  /* 0x000000000000791b */ /* 0x003fe20003800000 */
.L_x_2971:
[----:B------:R-:W-:Y:S02]  /*1be10*/  IMAD.MOV.U32 R13, RZ, RZ, R2 ;  /* 0x000000ffff0d7224 */ /* 0x000fe400078e0002 */
[----:B------:R-:W-:Y:S02]  /*1be20*/  IMAD.MOV.U32 R12, RZ, RZ, 0x1 ;  /* 0x00000001ff0c7424 */ /* 0x000fe400078e00ff */
[----:B------:R-:W-:-:S07]  /*1be30*/  IMAD.MOV.U32 R7, RZ, RZ, R14 ;  /* 0x000000ffff077224 */ /* 0x000fce00078e000e */
[----:B------:R-:W-:Y:S05]  /*1be40*/  WARPSYNC.COLLECTIVE R15, `(.L_x_2972) ;  /* 0x000000000f087348 */ /* 0x000fea0003c00000 */
[----:B------:R0:W1:Y:S02]  /*1be50*/  SHFL.IDX P6, R14, R13, R12, R11 ;  /* 0x0000000c0d0e7389 */ /* 0x00006400000c000b */
[----:B01----:R-:W-:Y:S01]  /*1be60*/  ENDCOLLECTIVE ;  /* 0x000000000000791b */ /* 0x003fe20003800000 */
.L_x_2972:
        /* <DEDUP_REMOVED lines=15> */
.L_x_2973:
[----:B------:R-:W-:Y:S01]  /*1bf60*/  @P0 IMAD R8, R5, 0x2, R22 ;  /* 0x0000000205080824 */ /* 0x000fe200078e0216 */
[----:B------:R-:W-:Y:S01]  /*1bf70*/  MOV R13, R2 ;  /* 0x00000002000d7202 */ /* 0x000fe20000000f00 */
[----:B------:R-:W-:Y:S02]  /*1bf80*/  IMAD.MOV.U32 R12, RZ, RZ, 0x2 ;  /* 0x00000002ff0c7424 */ /* 0x000fe400078e00ff */
[----:B------:R-:W-:-:S07]  /*1bf90*/  IMAD.MOV.U32 R7, RZ, RZ, R14 ;  /* 0x000000ffff077224 */ /* 0x000fce00078e000e */
[----:B------:R-:W-:Y:S05]  /*1bfa0*/  WARPSYNC.COLLECTIVE R15, `(.L_x_2974) ;  /* 0x000000000f087348 */ /* 0x000fea0003c00000 */
[----:B------:R0:W1:Y:S02]  /*1bfb0*/  SHFL.IDX P6, R14, R13, R12, R11 ;  /* 0x0000000c0d0e7389 */ /* 0x00006400000c000b */
[----:B01----:R-:W-:Y:S01]  /*1bfc0*/  ENDCOLLECTIVE ;  /* 0x000000000000791b */ /* 0x003fe20003800000 */
.L_x_2974:
        /* <DEDUP_REMOVED lines=15> */
.L_x_2975:
[----:B------:R-:W-:Y:S02]  /*1c0c0*/  @P0 IMAD R8, R5, 0x2, R22 ;  /* 0x0000000205080824 */ /* 0x000fe400078e0216 */
[----:B------:R-:W-:Y:S01]  /*1c0d0*/  IMAD.MOV.U32 R13, RZ, RZ, R2 ;  /* 0x000000ffff0d7224 */ /* 0x000fe200078e0002 */
[----:B------:R-:W-:Y:S02]  /*1c0e0*/  MOV R12, 0x3 ;  /* 0x00000003000c7802 */ /* 0x000fe40000000f00 */
[----:B------:R-:W-:-:S07]  /*1c0f0*/  MOV R7, R14 ;  /* 0x0000000e00077202 */ /* 0x000fce0000000f00 */
[----:B------:R-:W-:Y:S05]  /*1c100*/  WARPSYNC.COLLECTIVE R15, `(.L_x_2976) ;  /* 0x000000000f087348 */ /* 0x000fea0003c00000 */
[----:B------:R0:W1:Y:S02]  /*1c110*/  SHFL.IDX P6, R14, R13, R12, R11 ;  /* 0x0000000c0d0e7389 */ /* 0x00006400000c000b */
[----:B01----:R-:W-:Y:S01]  /*1c120*/  ENDCOLLECTIVE ;  /* 0x000000000000791b */ /* 0x003fe20003800000 */
.L_x_2976:
        /* <DEDUP_REMOVED lines=15> */
.L_x_2977:
[----:B------:R-:W-:Y:S02]  /*1c220*/  @P0 IMAD R8, R5, 0x2, R22 ;  /* 0x0000000205080824 */ /* 0x000fe400078e0216 */
[----:B------:R-:W-:Y:S02]  /*1c230*/  IMAD.MOV.U32 R13, RZ, RZ, R2 ;  /* 0x000000ffff0d7224 */ /* 0x000fe400078e0002 */
[----:B------:R-:W-:Y:S02]  /*1c240*/  IMAD.MOV.U32 R12, RZ, RZ, 0x4 ;  /* 0x00000004ff0c7424 */ /* 0x000fe400078e00ff */
[----:B------:R-:W-:-:S07]  /*1c250*/  IMAD.MOV.U32 R7, RZ, RZ, R14 ;  /* 0x000000ffff077224 */ /* 0x000fce00078e000e */
[----:B------:R-:W-:Y:S05]  /*1c260*/  WARPSYNC.COLLECTIVE R15, `(.L_x_2978) ;  /* 0x000000000f087348 */ /* 0x000fea0003c00000 */
[----:B------:R0:W1:Y:S02]  /*1c270*/  SHFL.IDX P6, R14, R13, R12, R11 ;  /* 0x0000000c0d0e7389 */ /* 0x00006400000c000b */
[----:B01----:R-:W-:Y:S01]  /*1c280*/  ENDCOLLECTIVE ;  /* 0x000000000000791b */ /* 0x003fe20003800000 */
.L_x_2978:
        /* <DEDUP_REMOVED lines=15> */
.L_x_2979:
[----:B------:R-:W-:Y:S01]  /*1c380*/  @P0 LEA R8, R5, R22, 0x1 ;  /* 0x0000001605080211 */ /* 0x000fe200078e08ff */
[----:B------:R-:W-:Y:S02]  /*1c390*/  IMAD.MOV.U32 R13, RZ, RZ, R2 ;  /* 0x000000ffff0d7224 */ /* 0x000fe400078e0002 */
[----:B------:R-:W-:Y:S02]  /*1c3a0*/  IMAD.MOV.U32 R12, RZ, RZ, 0x5 ;  /* 0x00000005ff0c7424 */ /* 0x000fe400078e00ff */
[----:B------:R-:W-:-:S07]  /*1c3b0*/  IMAD.MOV.U32 R7, RZ, RZ, R14 ;  /* 0x000000ffff077224 */ /* 0x000fce00078e000e */
[----:B------:R-:W-:Y:S05]  /*1c3c0*/  WARPSYNC.COLLECTIVE R15, `(.L_x_2980) ;  /* 0x000000000f087348 */ /* 0x000fea0003c00000 */
[----:B------:R0:W1:Y:S02]  /*1c3d0*/  SHFL.IDX P6, R14, R13, R12, R11 ;  /* 0x0000000c0d0e7389 */ /* 0x00006400000c000b */
[----:B01----:R-:W-:Y:S01]  /*1c3e0*/  ENDCOLLECTIVE ;  /* 0x000000000000791b */ /* 0x003fe20003800000 */
.L_x_2980:
        /* <DEDUP_REMOVED lines=15> */
.L_x_2981:
[----:B------:R-:W-:Y:S01]  /*1c4e0*/  @P0 IMAD R8, R5, 0x2, R22 ;  /* 0x0000000205080824 */ /* 0x000fe200078e0216 */
[----:B------:R-:W-:Y:S01]  /*1c4f0*/  MOV R13, R2 ;  /* 0x00000002000d7202 */ /* 0x000fe20000000f00 */
[----:B------:R-:W-:Y:S02]  /*1c500*/  IMAD.MOV.U32 R12, RZ, RZ, 0x6 ;  /* 0x00000006ff0c7424 */ /* 0x000fe400078e00ff */
[----:B------:R-:W-:-:S07]  /*1c510*/  IMAD.MOV.U32 R7, RZ, RZ, R14 ;  /* 0x000000ffff077224 */ /* 0x000fce00078e000e */
[----:B------:R-:W-:Y:S05]  /*1c520*/  WARPSYNC.COLLECTIVE R15, `(.L_x_2982) ;  /* 0x000000000f087348 */ /* 0x000fea0003c00000 */
[----:B------:R0:W1:Y:S02]  /*1c530*/  SHFL.IDX P6, R14, R13, R12, R11 ;  /* 0x0000000c0d0e7389 */ /* 0x00006400000c000b */
[----:B01----:R-:W-:Y:S01]  /*1c540*/  ENDCOLLECTIVE ;  /* 0x000000000000791b */ /* 0x003fe20003800000 */
.L_x_2982:
        /* <DEDUP_REMOVED lines=15> */
.L_x_2983:
[----:B------:R-:W-:Y:S02]  /*1c640*/  @P0 IMAD R8, R5, 0x2, R22 ;  /* 0x0000000205080824 */ /* 0x000fe400078e0216 */
[----:B------:R-:W-:Y:S01]  /*1c650*/  IMAD.MOV.U32 R13, RZ, RZ, R2 ;  /* 0x000000ffff0d7224 */ /* 0x000fe200078e0002 */
[----:B------:R-:W-:Y:S02]  /*1c660*/  MOV R12, 0x7 ;  /* 0x00000007000c7802 */ /* 0x000fe40000000f00 */
[----:B------:R-:W-:-:S07]  /*1c670*/  MOV R7, R14 ;  /* 0x0000000e00077202 */ /* 0x000fce0000000f00 */
[----:B------:R-:W-:Y:S05]  /*1c680*/  WARPSYNC.COLLECTIVE R15, `(.L_x_2984) ;  /* 0x000000000f087348 */ /* 0x000fea0003c00000 */
[----:B------:R0:W1:Y:S02]  /*1c690*/  SHFL.IDX P6, R14, R13, R12, R11 ;  /* 0x0000000c0d0e7389 */ /* 0x00006400000c000b */
[----:B01----:R-:W-:Y:S01]  /*1c6a0*/  ENDCOLLECTIVE ;  /* 0x000000000000791b */ /* 0x003fe20003800000 */
.L_x_2984:
        /* <DEDUP_REMOVED lines=14> */
.L_x_2985:
[----:B------:R-:W-:Y:S01]  /*1c790*/  IMAD.MOV.U32 R0, RZ, RZ, R14 ;  /* 0x000000ffff007224 */ /* 0x000fe200078e000e */
[----:B------:R-:W-:Y:S06]  /*1c7a0*/  BRA `(.L_x_2986) ;  /* 0xffffff9c00a47947 */ /* 0x000fec000383ffff */
.L_x_2839:
[----:B------:R-:W2:Y:S01]  /*1c7b0*/  LDL.LU R11, [R1+0x38] ;  /* 0x00003800010b7983 */ /* 0x000ea20000300800 */
[----:B------:R-:W-:Y:S01]  /*1c7c0*/  MOV R13, R0 ;  /* 0x00000000000d7202 */ /* 0x000fe20000000f00 */
[----:B------:R-:W-:Y:S02]  /*1c7d0*/  IMAD.MOV.U32 R12, RZ, RZ, RZ ;  /* 0x000000ffff0c7224 */ /* 0x000fe400078e00ff */
[----:B------:R-:W-:Y:S02]  /*1c7e0*/  IMAD.MOV.U32 R15, RZ, RZ, -0x1 ;  /* 0xffffffffff0f7424 */ /* 0x000fe400078e00ff */
[----:B------:R-:W-:-:S05]  /*1c7f0*/  IMAD R17, R17, 0xc0, R9 ;  /* 0x000000c011117824 */ /* 0x000fca00078e0209 */
[----:B------:R-:W-:Y:S01]  /*1c800*/  IADD3 R8, R17, 0x10, RZ ;  /* 0x0000001011087810 */ /* 0x000fe20007ffe0ff */
[----:B--2---:R-:W-:Y:S02]  /*1c810*/  IMAD R3, R11, R10, RZ ;  /* 0x0000000a0b037224 */ /* 0x004fe400078e02ff */
[----:B------:R-:W-:-:S03]  /*1c820*/  IMAD.MOV.U32 R11, RZ, RZ, 0x181f ;  /* 0x0000181fff0b7424 */ /* 0x000fc600078e00ff */
[----:B------:R-:W-:-:S13]  /*1c830*/  ISETP.GE.AND P1, PT, R17, R3, PT ;  /* 0x000000031100720c */ /* 0x000fda0003f26270 */
[----:B-----5:R-:W-:Y:S05]  /*1c840*/  WARPSYNC.COLLECTIVE R15, `(.L_x_2987) ;  /* 0x000000000f087348 */ /* 0x020fea0003c00000 */
[----:B------:R0:W1:Y:S02]  /*1c850*/  SHFL.IDX P6, R14, R13, R12, R11 ;  /* 0x0000000c0d0e7389 */ /* 0x00006400000c000b */
[----:B01---5:R-:W-:Y:S01]  /*1c860*/  ENDCOLLECTIVE ;  /* 0x000000000000791b */ /* 0x023fe20003800000 */
.L_x_2987:
[----:B------:R-:W-:Y:S01]  /*1c870*/  IMAD.MOV.U32 R13, RZ, RZ, R2 ;  /* 0x000000ffff0d7224 */ /* 0x000fe200078e0002 */
[----:B------:R-:W-:-:S07]  /*1c880*/  MOV R6, R14 ;  /* 0x0000000e00067202 */ /* 0x000fce0000000f00 */
[----:B------:R-:W-:Y:S05]  /*1c890*/  WARPSYNC.COLLECTIVE R15, `(.L_x_2988) ;  /* 0x000000000f087348 */ /* 0x000fea0003c00000 */
[----:B------:R0:W1:Y:S02]  /*1c8a0*/  SHFL.IDX P6, R14, R13, R12, R11 ;  /* 0x0000000c0d0e7389 */ /* 0x00006400000c000b */
[----:B01----:R-:W-:Y:S01]  /*1c8b0*/  ENDCOLLECTIVE ;  /* 0x000000000000791b */ /* 0x003fe20003800000 */
.L_x_2988:
[----:B------:R-:W-:Y:S02]  /*1c8c0*/  IMAD.MOV.U32 R13, RZ, RZ, R0 ;  /* 0x000000ffff0d7224 */ /* 0x000fe400078e0000 */
[----:B------:R-:W-:Y:S02]  /*1c8d0*/  IMAD.MOV.U32 R12, RZ, RZ, 0x1 ;  /* 0x00000001ff0c7424 */ /* 0x000fe400078e00ff */
[----:B------:R-:W-:-:S07]  /*1c8e0*/  IMAD.MOV.U32 R7, RZ, RZ, R14 ;  /* 0x000000ffff077224 */ /* 0x000fce00078e000e */
[----:B------:R-:W-:Y:S05]  /*1c8f0*/  WARPSYNC.COLLECTIVE R15, `(.L_x_2989) ;  /* 0x000000000f087348 */ /* 0x000fea0003c00000 */
[----:B------:R0:W1:Y:S02]  /*1c900*/  SHFL.IDX P6, R14, R13, R12, R11 ;  /* 0x0000000c0d0e7389 */ /* 0x00006400000c000b */
[----:B01----:R-:W-:Y:S01]  /*1c910*/  ENDCOLLECTIVE ;  /* 0x000000000000791b */ /* 0x003fe20003800000 */
.L_x_2989:
        /* <DEDUP_REMOVED lines=15> */
.L_x_2990:
[----:B------:R-:W-:Y:S01]  /*1ca10*/  MOV R13, R0 ;  /* 0x00000000000d7202 */ /* 0x000fe20000000f00 */
[----:B------:R-:W-:Y:S02]  /*1ca20*/  IMAD.MOV.U32 R12, RZ, RZ, 0x2 ;  /* 0x00000002ff0c7424 */ /* 0x000fe400078e00ff */
[----:B------:R-:W-:-:S07]  /*1ca30*/  IMAD.MOV.U32 R7, RZ, RZ, R14 ;  /* 0x000000ffff077224 */ /* 0x000fce00078e000e */
[----:B------:R-:W-:Y:S05]  /*1ca40*/  WARPSYNC.COLLECTIVE R15, `(.L_x_2991) ;  /* 0x000000000f087348 */ /* 0x000fea0003c00000 */
[----:B------:R0:W1:Y:S02]  /*1ca50*/  SHFL.IDX P6, R14, R13, R12, R11 ;  /* 0x0000000c0d0e7389 */ /* 0x00006400000c000b */
[----:B01----:R-:W-:Y:S01]  /*1ca60*/  ENDCOLLECTIVE ;  /* 0x000000000000791b */ /* 0x003fe20003800000 */
.L_x_2991:
        /* <DEDUP_REMOVED lines=16> */
.L_x_2992:
[----:B------:R-:W-:Y:S01]  /*1cb70*/  IMAD.MOV.U32 R13, RZ, RZ, R0 ;  /* 0x000000ffff0d7224 */ /* 0x000fe200078e0000 */
[----:B------:R-:W-:Y:S02]  /*1cb80*/  MOV R12, 0x3 ;  /* 0x00000003000c7802 */ /* 0x000fe40000000f00 */
[----:B------:R-:W-:-:S07]  /*1cb90*/  MOV R7, R14 ;  /* 0x0000000e00077202 */ /* 0x000fce0000000f00 */
[----:B------:R-:W-:Y:S05]  /*1cba0*/  WARPSYNC.COLLECTIVE R15, `(.L_x_2993) ;  /* 0x000000000f087348 */ /* 0x000fea0003c00000 */
[----:B------:R0:W1:Y:S02]  /*1cbb0*/  SHFL.IDX P6, R14, R13, R12, R11 ;  /* 0x0000000c0d0e7389 */ /* 0x00006400000c000b */
[----:B01----:R-:W-:Y:S01]  /*1cbc0*/  ENDCOLLECTIVE ;  /* 0x000000000000791b */ /* 0x003fe20003800000 */
.L_x_2993:
        /* <DEDUP_REMOVED lines=16> */
.L_x_2994:
[----:B------:R-:W-:Y:S02]  /*1ccd0*/  IMAD.MOV.U32 R13, RZ, RZ, R0 ;  /* 0x000000ffff0d7224 */ /* 0x000fe400078e0000 */
[----:B------:R-:W-:Y:S02]  /*1cce0*/  IMAD.MOV.U32 R12, RZ, RZ, 0x4 ;  /* 0x00000004ff0c7424 */ /* 0x000fe400078e00ff */
[----:B------:R-:W-:-:S07]  /*1ccf0*/  IMAD.MOV.U32 R7, RZ, RZ, R14 ;  /* 0x000000ffff077224 */ /* 0x000fce00078e000e */
[----:B------:R-:W-:Y:S05]  /*1cd00*/  WARPSYNC.COLLECTIVE R15, `(.L_x_2995) ;  /* 0x000000000f087348 */ /* 0x000fea0003c00000 */
[----:B------:R0:W1:Y:S02]  /*1cd10*/  SHFL.IDX P6, R14, R13, R12, R11 ;  /* 0x0000000c0d0e7389 */ /* 0x00006400000c000b */
[----:B01----:R-:W-:Y:S01]  /*1cd20*/  ENDCOLLECTIVE ;  /* 0x000000000000791b */ /* 0x003fe20003800000 */
.L_x_2995:
        /* <DEDUP_REMOVED lines=16> */
.L_x_2996:
[----:B------:R-:W-:Y:S02]  /*1ce30*/  IMAD.MOV.U32 R13, RZ, RZ, R0 ;  /* 0x000000ffff0d7224 */ /* 0x000fe400078e0000 */
[----:B------:R-:W-:Y:S02]  /*1ce40*/  IMAD.MOV.U32 R12, RZ, RZ, 0x5 ;  /* 0x00000005ff0c7424 */ /* 0x000fe400078e00ff */
[----:B------:R-:W-:-:S07]  /*1ce50*/  IMAD.MOV.U32 R7, RZ, RZ, R14 ;  /* 0x000000ffff077224 */ /* 0x000fce00078e000e */
[----:B------:R-:W-:Y:S05]  /*1ce60*/  WARPSYNC.COLLECTIVE R15, `(.L_x_2997) ;  /* 0x000000000f087348 */ /* 0x000fea0003c00000 */
[----:B------:R0:W1:Y:S02]  /*1ce70*/  SHFL.IDX P6, R14, R13, R12, R11 ;  /* 0x0000000c0d0e7389 */ /* 0x00006400000c000b */
[----:B01----:R-:W-:Y:S01]  /*1ce80*/  ENDCOLLECTIVE ;  /* 0x000000000000791b */ /* 0x003fe20003800000 */
.L_x_2997:
        /* <DEDUP_REMOVED lines=16> */
.L_x_2998:
[----:B------:R-:W-:Y:S01]  /*1cf90*/  MOV R13, R0 ;  /* 0x00000000000d7202 */ /* 0x000fe20000000f00 */
[----:B------:R-:W-:Y:S02]  /*1cfa0*/  IMAD.MOV.U32 R12, RZ, RZ, 0x6 ;  /* 0x00000006ff0c7424 */ /* 0x000fe400078e00ff */
[----:B------:R-:W-:-:S07]  /*1cfb0*/  IMAD.MOV.U32 R7, RZ, RZ, R14 ;  /* 0x000000ffff077224 */ /* 0x000fce00078e000e */
[----:B------:R-:W-:Y:S05]  /*1cfc0*/  WARPSYNC.COLLECTIVE R15, `(.L_x_2999) ;  /* 0x000000000f087348 */ /* 0x000fea0003c00000 */
[----:B------:R0:W1:Y:S02]  /*1cfd0*/  SHFL.IDX P6, R14, R13, R12, R11 ;  /* 0x0000000c0d0e7389 */ /* 0x00006400000c000b */
[----:B01----:R-:W-:Y:S01]  /*1cfe0*/  ENDCOLLECTIVE ;  /* 0x000000000000791b */ /* 0x003fe20003800000 */
.L_x_2999:
        /* <DEDUP_REMOVED lines=16> */
.L_x_3000:
[----:B------:R-:W-:Y:S02]  /*1d0f0*/  IMAD.MOV.U32 R13, RZ, RZ, R0 ;  /* 0x000000ffff0d7224 */ /* 0x000fe400078e0000 */
[----:B------:R-:W-:Y:S02]  /*1d100*/  IMAD.MOV.U32 R12, RZ, RZ, 0x7 ;  /* 0x00000007ff0c7424 */ /* 0x000fe400078e00ff */
[----:B------:R-:W-:Y:S01]  /*1d110*/  VIADD R0, R17, 0x70 ;  /* 0x0000007011007836 */ /* 0x000fe20000000000 */
[----:B------:R-:W-:-:S07]  /*1d120*/  MOV R7, R14 ;  /* 0x0000000e00077202 */ /* 0x000fce0000000f00 */
[----:B------:R-:W-:Y:S05]  /*1d130*/  WARPSYNC.COLLECTIVE R15, `(.L_x_3001) ;  /* 0x000000000f087348 */ /* 0x000fea0003c00000 */
[----:B------:R0:W1:Y:S02]  /*1d140*/  SHFL.IDX P6, R14, R13, R12, R11 ;  /* 0x0000000c0d0e7389 */ /* 0x00006400000c000b */
[----:B01----:R-:W-:Y:S01]  /*1d150*/  ENDCOLLECTIVE ;  /* 0x000000000000791b */ /* 0x003fe20003800000 */
.L_x_3001:
        /* <DEDUP_REMOVED lines=10> */
[----:B------:R-:W-:Y:S01]  /*1d200*/  ISETP.GE.AND P1, PT, R0, R3, PT ;  /* 0x000000030000720c */ /* 0x000fe20003f26270 */
[----:B------:R-:W-:Y:S01]  /*1d210*/  VIADD R0, R17, 0x80 ;  /* 0x0000008011007836 */ /* 0x000fe20000000000 */
[----:B0-----:R-:W-:-:S11]  /*1d220*/  MOV R6, R14 ;  /* 0x0000000e00067202 */ /* 0x001fd60000000f00 */
[----:B------:R-:W-:Y:S05]  /*1d230*/  WARPSYNC.COLLECTIVE R15, `(.L_x_3002) ;  /* 0x000000000f087348 */ /* 0x000fea0003c00000 */
[----:B------:R0:W1:Y:S02]  /*1d240*/  SHFL.IDX P6, R14, R13, R12, R11 ;  /* 0x0000000c0d0e7389 */ /* 0x00006400000c000b */
[----:B01----:R-:W-:Y:S01]  /*1d250*/  ENDCOLLECTIVE ;  /* 0x000000000000791b */ /* 0x003fe20003800000 */
.L_x_3002:
[----:B------:R-:W-:Y:S01]  /*1d260*/  MOV R13, R4 ;  /* 0x00000004000d7202 */ /* 0x000fe20000000f00 */
[----:B------:R-:W-:Y:S02]  /*1d270*/  IMAD.MOV.U32 R12, RZ, RZ, RZ ;  /* 0x000000ffff0c7224 */ /* 0x000fe400078e00ff */
[----:B------:R-:W-:-:S07]  /*1d280*/  IMAD.MOV.U32 R2, RZ, RZ, R14 ;  /* 0x000000ffff027224 */ /* 0x000fce00078e000e */
[----:B------:R-:W-:Y:S05]  /*1d290*/  WARPSYNC.COLLECTIVE R15, `(.L_x_3003) ;  /* 0x000000000f087348 */ /* 0x000fea0003c00000 */
[----:B------:R0:W1:Y:S02]  /*1d2a0*/  SHFL.IDX P6, R14, R13, R12, R11 ;  /* 0x0000000c0d0e7389 */ /* 0x00006400000c000b */
[----:B01----:R-:W-:Y:S01]  /*1d2b0*/  ENDCOLLECTIVE ;  /* 0x000000000000791b */ /* 0x003fe20003800000 */
.L_x_3003:
[----:B------:R-:W-:-:S04]  /*1d2c0*/  @!P1 LEA R2, P2, R21, R2, 0x1 ;  /* 0x0000000215029211 */ /* 0x000fc800078408ff */
[----:B------:R-:W-:-:S05]  /*1d2d0*/  @!P1 IADD3.X R6, RZ, R6, RZ, P2, !PT ;  /* 0x00000006ff069210 */ /* 0x000fca00017fe4ff */
[----:B------:R-:W-:Y:S02]  /*1d2e0*/  @!P1 IMAD.MOV.U32 R7, RZ, RZ, R6 ;  /* 0x000000ffff079224 */ /* 0x000fe400078e0006 */
[----:B------:R-:W-:Y:S02]  /*1d2f0*/  IMAD.MOV.U32 R13, RZ, RZ, R5 ;  /* 0x000000ffff0d7224 */ /* 0x000fe400078e0005 */
[----:B------:R-:W-:Y:S02]  /*1d300*/  @!P1 IMAD.MOV.U32 R6, RZ, RZ, R2 ;  /* 0x000000ffff069224 */ /* 0x000fe400078e0002 */
        /* <DEDUP_REMOVED lines=10> */
.L_x_3004:
[----:B------:R-:W-:Y:S02]  /*1d3b0*/  IMAD.MOV.U32 R13, RZ, RZ, R4 ;  /* 0x000000ffff0d7224 */ /* 0x000fe400078e0004 */
[----:B------:R-:W-:Y:S01]  /*1d3c0*/  IMAD.MOV.U32 R12, RZ, RZ, 0x1 ;  /* 0x00000001ff0c7424 */ /* 0x000fe200078e00ff */
[----:B------:R-:W-:-:S07]  /*1d3d0*/  MOV R0, R14 ;  /* 0x0000000e00007202 */ /* 0x000fce0000000f00 */
[----:B------:R-:W-:Y:S05]  /*1d3e0*/  WARPSYNC.COLLECTIVE R15, `(.L_x_3005) ;  /* 0x000000000f087348 */ /* 0x000fea0003c00000 */
[----:B------:R0:W1:Y:S02]  /*1d3f0*/  SHFL.IDX P6, R14, R13, R12, R11 ;  /* 0x0000000c0d0e7389 */ /* 0x00006400000c000b */
[----:B01----:R-:W-:Y:S01]  /*1d400*/  ENDCOLLECTIVE ;  /* 0x000000000000791b */ /* 0x003fe20003800000 */
.L_x_3005:
[----:B------:R-:W-:-:S05]  /*1d410*/  @!P1 LEA R0, P2, R21, R0, 0x1 ;  /* 0x0000000015009211 */ /* 0x000fca00078408ff */
[----:B------:R-:W-:-:S04]  /*1d420*/  @!P1 IMAD.X R6, RZ, RZ, R8, P2 ;  /* 0x000000ffff069224 */ /* 0x000fc800010e0608 */
[----:B------:R-:W-:Y:S02]  /*1d430*/  @!P1 IMAD.MOV.U32 R7, RZ, RZ, R6 ;  /* 0x000000ffff079224 */ /* 0x000fe400078e0006 */
[----:B------:R-:W-:Y:S01]  /*1d440*/  @!P1 IMAD.MOV.U32 R6, RZ, RZ, R0 ;  /* 0x000000ffff069224 */ /* 0x000fe200078e0000 */
[----:B------:R-:W-:Y:S02]  /*1d450*/  IADD3 R0, R17, 0x90, RZ ;  /* 0x0000009011007810 */ /* 0x000fe40007ffe0ff */
[----:B------:R-:W-:Y:S02]  /*1d460*/  MOV R13, R5 ;  /* 0x00000005000d7202 */ /* 0x000fe40000000f00 */
        /* <DEDUP_REMOVED lines=9> */
.L_x_3006:
[----:B------:R-:W-:Y:S01]  /*1d500*/  MOV R13, R4 ;  /* 0x00000004000d7202 */ /* 0x000fe20000000f00 */
[----:B------:R-:W-:Y:S02]  /*1d510*/  IMAD.MOV.U32 R12, RZ, RZ, 0x2 ;  /* 0x00000002ff0c7424 */ /* 0x000fe400078e00ff */
[----:B------:R-:W-:-:S07]  /*1d520*/  IMAD.MOV.U32 R6, RZ, RZ, R14 ;  /* 0x000000ffff067224 */ /* 0x000fce00078e000e */
[----:B------:R-:W-:Y:S05]  /*1d530*/  WARPSYNC.COLLECTIVE R15, `(.L_x_3007) ;  /* 0x000000000f087348 */ /* 0x000fea0003c00000 */
[----:B------:R0:W1:Y:S02]  /*1d540*/  SHFL.IDX P6, R14, R13, R12, R11 ;  /* 0x0000000c0d0e7389 */ /* 0x00006400000c000b */
[----:B01----:R-:W-:Y:S01]  /*1d550*/  ENDCOLLECTIVE ;  /* 0x000000000000791b */ /* 0x003fe20003800000 */
.L_x_3007:
        /* <DEDUP_REMOVED lines=13> */
.L_x_3008:
[----:B------:R-:W-:Y:S01]  /*1d630*/  MOV R13, R4 ;  /* 0x00000004000d7202 */ /* 0x000fe20000000f00 */
[----:B------:R-:W-:Y:S01]  /*1d640*/  IMAD.MOV.U32 R12, RZ, RZ, 0x3 ;  /* 0x00000003ff0c7424 */ /* 0x000fe200078e00ff */
[----:B------:R-:W-:-:S07]  /*1d650*/  MOV R6, R14 ;  /* 0x0000000e00067202 */ /* 0x000fce0000000f00 */
[----:B------:R-:W-:Y:S05]  /*1d660*/  WARPSYNC.COLLECTIVE R15, `(.L_x_3009) ;  /* 0x000000000f087348 */ /* 0x000fea0003c00000 */
[----:B------:R0:W1:Y:S02]  /*1d670*/  SHFL.IDX P6, R14, R13, R12, R11 ;  /* 0x0000000c0d0e7389 */ /* 0x00006400000c000b */
[----:B01----:R-:W-:Y:S01]  /*1d680*/  ENDCOLLECTIVE ;  /* 0x000000000000791b */ /* 0x003fe20003800000 */
.L_x_3009:
        /* <DEDUP_REMOVED lines=12> */
.L_x_3010:
[----:B------:R-:W-:Y:S01]  /*1d750*/  MOV R2, R14 ;  /* 0x0000000e00027202 */ /* 0x000fe20000000f00 */
[----:B------:R-:W-:Y:S06]  /*1d760*/  BRA `(.L_x_3011) ;  /* 0xffffff9c00a07947 */ /* 0x000fec000383ffff */
.L_x_2842:
[----:B-1----:R1:W2:Y:S02]  /*1d770*/  SYNCS.PHASECHK.TRANS64.TRYWAIT P0, [R22+URZ+0x16820], R0 ;  /* 0x01682000160075a7 */ /* 0x0022a4000800017f */
[----:B--2---:R-:W-:Y:S05]  /*1d780*/  @!P0 NANOSLEEP.SYNCS 0x989680 ;  /* 0x009896800000895d */ /* 0x004fea0003900000 */
[----:B------:R-:W2:Y:S02]  /*1d790*/  @!P0 SYNCS.PHASECHK.TRANS64 P0, [R22+URZ+0x16820], R0 ;  /* 0x01682000160085a7 */ /* 0x000ea4000800007f */
[----:B--2---:R-:W-:Y:S05]  /*1d7a0*/  @!P0 BRA `(.L_x_2842) ;  /* 0xfffffffc00f08947 */ /* 0x004fea000383ffff */
[----:B------:R-:W-:Y:S05]  /*1d7b0*/  BRA `(.L_x_3012) ;  /* 0xffffff9c00fc7947 */ /* 0x000fea000383ffff */
.L_x_2847:
[----:B0-----:R0:W1:Y:S02]  /*1d7c0*/  SYNCS.PHASECHK.TRANS64.TRYWAIT P0, [R5+URZ+0x16840], R2 ;  /* 0x01684002050075a7 */ /* 0x001064000800017f */
[----:B-1----:R-:W-:Y:S05]  /*1d7d0*/  @!P0 NANOSLEEP.SYNCS 0x989680 ;  /* 0x009896800000895d */ /* 0x002fea0003900000 */
[----:B------:R-:W1:Y:S02]  /*1d7e0*/  @!P0 SYNCS.PHASECHK.TRANS64 P0, [R5+URZ+0x16840], R2 ;  /* 0x01684002050085a7 */ /* 0x000e64000800007f */
[----:B-1----:R-:W-:Y:S05]  /*1d7f0*/  @!P0 BRA `(.L_x_2847) ;  /* 0xfffffffc00f08947 */ /* 0x002fea000383ffff */
[----:B------:R-:W-:Y:S05]  /*1d800*/  BRA `(.L_x_3013) ;  /* 0xffffffa000d87947 */ /* 0x000fea000383ffff */
.L_x_2848:
        /* <DEDUP_REMOVED lines=8> */
.L_x_3015:
[----:B------:R-:W-:Y:S05]  /*1d890*/  BSYNC B1 ;  /* 0x0000000000017941 */ /* 0x000fea0003800000 */
.L_x_3014:
        /* <DEDUP_REMOVED lines=10> */
.L_x_3016:
[----:B------:R-:W-:Y:S01]  /*1d940*/  IMAD.MOV.U32 R13, RZ, RZ, R10 ;  /* 0x000000ffff0d7224 */ /* 0x000fe200078e000a */
[----:B------:R-:W-:Y:S01]  /*1d950*/  MOV R12, 0x1 ;  /* 0x00000001000c7802 */ /* 0x000fe20000000f00 */
[----:B------:R-:W-:Y:S02]  /*1d960*/  IMAD.SHL.U32 R7, R7, 0x8, RZ ;  /* 0x0000000807077824 */ /* 0x000fe400078e00ff */
[----:B------:R-:W-:-:S07]  /*1d970*/  IMAD.MOV.U32 R2, RZ, RZ, R14 ;  /* 0x000000ffff027224 */ /* 0x000fce00078e000e */
[----:B------:R-:W-:Y:S05]  /*1d980*/  WARPSYNC.COLLECTIVE R15, `(.L_x_3017) ;  /* 0x000000000f087348 */ /* 0x000fea0003c00000 */
[----:B------:R0:W1:Y:S02]  /*1d990*/  SHFL.IDX P6, R14, R13, R12, R11 ;  /* 0x0000000c0d0e7389 */ /* 0x00006400000c000b */
[----:B01----:R-:W-:Y:S01]  /*1d9a0*/  ENDCOLLECTIVE ;  /* 0x000000000000791b */ /* 0x003fe20003800000 */
.L_x_3017:
[----:B------:R-:W-:-:S04]  /*1d9b0*/  LOP3.LUT R7, R7, 0x38, RZ, 0xc0, !PT ;  /* 0x0000003807077812 */ /* 0x000fc800078ec0ff */
[----:B------:R-:W-:-:S04]  /*1d9c0*/  SHF.L.U32 R7, R7, 0x1, RZ ;  /* 0x0000000107077819 */ /* 0x000fc800000006ff */
        /* <DEDUP_REMOVED lines=11> */
.L_x_3018:
[----:B------:R-:W-:Y:S02]  /*1da80*/  IMAD.MOV.U32 R13, RZ, RZ, R10 ;  /* 0x000000ffff0d7224 */ /* 0x000fe400078e000a */
[----:B------:R-:W-:Y:S02]  /*1da90*/  IMAD.MOV.U32 R12, RZ, RZ, 0x2 ;  /* 0x00000002ff0c7424 */ /* 0x000fe400078e00ff */
[----:B------:R-:W-:-:S07]  /*1daa0*/  IMAD.MOV.U32 R2, RZ, RZ, R14 ;  /* 0x000000ffff027224 */ /* 0x000fce00078e000e */
[----:B------:R-:W-:Y:S05]  /*1dab0*/  WARPSYNC.COLLECTIVE R15, `(.L_x_3019) ;  /* 0x000000000f087348 */ /* 0x000fea0003c00000 */
[----:B------:R0:W1:Y:S02]  /*1dac0*/  SHFL.IDX P6, R14, R13, R12, R11 ;  /* 0x0000000c0d0e7389 */ /* 0x00006400000c000b */
[----:B01----:R-:W-:Y:S01]  /*1dad0*/  ENDCOLLECTIVE ;  /* 0x000000000000791b */ /* 0x003fe20003800000 */
.L_x_3019:
        /* <DEDUP_REMOVED lines=11> */
.L_x_3020:
[----:B------:R-:W-:Y:S01]  /*1db90*/  IMAD.MOV.U32 R13, RZ, RZ, R10 ;  /* 0x000000ffff0d7224 */ /* 0x000fe200078e000a */
[----:B------:R-:W-:Y:S01]  /*1dba0*/  MOV R12, 0x3 ;  /* 0x00000003000c7802 */ /* 0x000fe20000000f00 */
[----:B------:R-:W-:-:S07]  /*1dbb0*/  IMAD.MOV.U32 R2, RZ, RZ, R14 ;  /* 0x000000ffff027224 */ /* 0x000fce00078e000e */
[----:B------:R-:W-:Y:S05]  /*1dbc0*/  WARPSYNC.COLLECTIVE R15, `(.L_x_3021) ;  /* 0x000000000f087348 */ /* 0x000fea0003c00000 */
[----:B------:R0:W1:Y:S02]  /*1dbd0*/  SHFL.IDX P6, R14, R13, R12, R11 ;  /* 0x0000000c0d0e7389 */ /* 0x00006400000c000b */
[----:B01----:R-:W-:Y:S01]  /*1dbe0*/  ENDCOLLECTIVE ;  /* 0x000000000000791b */ /* 0x003fe20003800000 */
.L_x_3021:
        /* <DEDUP_REMOVED lines=11> */
.L_x_3022:
[----:B------:R-:W-:Y:S02]  /*1dca0*/  IMAD.MOV.U32 R13, RZ, RZ, R10 ;  /* 0x000000ffff0d7224 */ /* 0x000fe400078e000a */
[----:B------:R-:W-:Y:S02]  /*1dcb0*/  IMAD.MOV.U32 R12, RZ, RZ, 0x4 ;  /* 0x00000004ff0c7424 */ /* 0x000fe400078e00ff */
[----:B------:R-:W-:-:S07]  /*1dcc0*/  IMAD.MOV.U32 R2, RZ, RZ, R14 ;  /* 0x000000ffff027224 */ /* 0x000fce00078e000e */
[----:B------:R-:W-:Y:S05]  /*1dcd0*/  WARPSYNC.COLLECTIVE R15, `(.L_x_3023) ;  /* 0x000000000f087348 */ /* 0x000fea0003c00000 */
[----:B------:R0:W1:Y:S02]  /*1dce0*/  SHFL.IDX P6, R14, R13, R12, R11 ;  /* 0x0000000c0d0e7389 */ /* 0x00006400000c000b */
[----:B01----:R-:W-:Y:S01]  /*1dcf0*/  ENDCOLLECTIVE ;  /* 0x000000000000791b */ /* 0x003fe20003800000 */
.L_x_3023:
        /* <DEDUP_REMOVED lines=11> */
.L_x_3024:
[----:B------:R-:W-:Y:S01]  /*1ddb0*/  IMAD.MOV.U32 R13, RZ, RZ, R10 ;  /* 0x000000ffff0d7224 */ /* 0x000fe200078e000a */
[----:B------:R-:W-:Y:S01]  /*1ddc0*/  MOV R12, 0x5 ;  /* 0x00000005000c7802 */ /* 0x000fe20000000f00 */
[----:B------:R-:W-:-:S07]  /*1ddd0*/  IMAD.MOV.U32 R2, RZ, RZ, R14 ;  /* 0x000000ffff027224 */ /* 0x000fce00078e000e */
[----:B------:R-:W-:Y:S05]  /*1dde0*/  WARPSYNC.COLLECTIVE R15, `(.L_x_3025) ;  /* 0x000000000f087348 */ /* 0x000fea0003c00000 */
[----:B------:R0:W1:Y:S02]  /*1ddf0*/  SHFL.IDX P6, R14, R13, R12, R11 ;  /* 0x0000000c0d0e7389 */ /* 0x00006400000c000b */
[----:B01----:R-:W-:Y:S01]  /*1de00*/  ENDCOLLECTIVE ;  /* 0x000000000000791b */ /* 0x003fe20003800000 */
.L_x_3025:
        /* <DEDUP_REMOVED lines=11> */
.L_x_3026:
[----:B------:R-:W-:Y:S02]  /*1dec0*/  IMAD.MOV.U32 R13, RZ, RZ, R10 ;  /* 0x000000ffff0d7224 */ /* 0x000fe400078e000a */
[----:B------:R-:W-:Y:S02]  /*1ded0*/  IMAD.MOV.U32 R12, RZ, RZ, 0x6 ;  /* 0x00000006ff0c7424 */ /* 0x000fe400078e00ff */
[----:B------:R-:W-:-:S07]  /*1dee0*/  IMAD.MOV.U32 R2, RZ, RZ, R14 ;  /* 0x000000ffff027224 */ /* 0x000fce00078e000e */
[----:B------:R-:W-:Y:S05]  /*1def0*/  WARPSYNC.COLLECTIVE R15, `(.L_x_3027) ;  /* 0x000000000f087348 */ /* 0x000fea0003c00000 */
[----:B------:R0:W1:Y:S02]  /*1df00*/  SHFL.IDX P6, R14, R13, R12, R11 ;  /* 0x0000000c0d0e7389 */ /* 0x00006400000c000b */
[----:B01----:R-:W-:Y:S01]  /*1df10*/  ENDCOLLECTIVE ;  /* 0x000000000000791b */ /* 0x003fe20003800000 */
.L_x_3027:
        /* <DEDUP_REMOVED lines=11> */
.L_x_3028:
[----:B------:R-:W-:Y:S01]  /*1dfd0*/  IMAD.MOV.U32 R13, RZ, RZ, R10 ;  /* 0x000000ffff0d7224 */ /* 0x000fe200078e000a */
[----:B------:R-:W-:Y:S01]  /*1dfe0*/  MOV R12, 0x7 ;  /* 0x00000007000c7802 */ /* 0x000fe20000000f00 */
[----:B------:R-:W-:-:S07]  /*1dff0*/  IMAD.MOV.U32 R2, RZ, RZ, R14 ;  /* 0x000000ffff027224 */ /* 0x000fce00078e000e */
[----:B------:R-:W-:Y:S05]  /*1e000*/  WARPSYNC.COLLECTIVE R15, `(.L_x_3029) ;  /* 0x000000000f087348 */ /* 0x000fea0003c00000 */
[----:B------:R0:W1:Y:S02]  /*1e010*/  SHFL.IDX P6, R14, R13, R12, R11 ;  /* 0x0000000c0d0e7389 */ /* 0x00006400000c000b */
[----:B01----:R-:W-:Y:S01]  /*1e020*/  ENDCOLLECTIVE ;  /* 0x000000000000791b */ /* 0x003fe20003800000 */
.L_x_3029:
        /* <DEDUP_REMOVED lines=11> */
.L_x_3030:
[----:B------:R-:W-:Y:S01]  /*1e0e0*/  IMAD.MOV.U32 R2, RZ, RZ, R14 ;  /* 0x000000ffff027224 */ /* 0x000fe200078e000e */
[----:B------:R-:W-:Y:S06]  /*1e0f0*/  BRA `(.L_x_3031) ;  /* 0xffffff9c00d07947 */ /* 0x000fec000383ffff */
.L_x_2853:
[----:B-1----:R1:W2:Y:S02]  /*1e100*/  SYNCS.PHASECHK.TRANS64.TRYWAIT P0, [R5+URZ+0x16860], R2 ;  /* 0x01686002050075a7 */ /* 0x0022a4000800017f */
[----:B--2---:R-:W-:Y:S05]  /*1e110*/  @!P0 NANOSLEEP.SYNCS 0x989680 ;  /* 0x009896800000895d */ /* 0x004fea0003900000 */
[----:B------:R-:W2:Y:S02]  /*1e120*/  @!P0 SYNCS.PHASECHK.TRANS64 P0, [R5+URZ+0x16860], R2 ;  /* 0x01686002050085a7 */ /* 0x000ea4000800007f */
[----:B--2---:R-:W-:Y:S05]  /*1e130*/  @!P0 BRA `(.L_x_2853) ;  /* 0xfffffffc00f08947 */ /* 0x004fea000383ffff */
[----:B------:R-:W-:Y:S05]  /*1e140*/  BRA `(.L_x_3032) ;  /* 0xffffffa000287947 */ /* 0x000fea000383ffff */
.L_x_2854:
        /* <DEDUP_REMOVED lines=8> */
.L_x_3034:
[----:B------:R-:W-:Y:S05]  /*1e1d0*/  BSYNC B1 ;  /* 0x0000000000017941 */ /* 0x000fea0003800000 */
.L_x_3033:
        /* <DEDUP_REMOVED lines=10> */
.L_x_3035:
[----:B------:R-:W-:Y:S01]  /*1e280*/  MOV R13, R24 ;  /* 0x00000018000d7202 */ /* 0x000fe20000000f00 */
[----:B------:R-:W-:Y:S02]  /*1e290*/  IMAD.MOV.U32 R12, RZ, RZ, 0x1 ;  /* 0x00000001ff0c7424 */ /* 0x000fe400078e00ff */
[----:B------:R-:W-:-:S07]  /*1e2a0*/  IMAD.MOV.U32 R2, RZ, RZ, R14 ;  /* 0x000000ffff027224 */ /* 0x000fce00078e000e */
[----:B------:R-:W-:Y:S05]  /*1e2b0*/  WARPSYNC.COLLECTIVE R15, `(.L_x_3036) ;  /* 0x000000000f087348 */ /* 0x000fea0003c00000 */
[----:B------:R0:W1:Y:S02]  /*1e2c0*/  SHFL.IDX P6, R14, R13, R12, R11 ;  /* 0x0000000c0d0e7389 */ /* 0x00006400000c000b */
[----:B01----:R-:W-:Y:S01]  /*1e2d0*/  ENDCOLLECTIVE ;  /* 0x000000000000791b */ /* 0x003fe20003800000 */
.L_x_3036:
        /* <DEDUP_REMOVED lines=12> */
.L_x_3037:
[----:B------:R-:W-:Y:S02]  /*1e3a0*/  IMAD.MOV.U32 R13, RZ, RZ, R24 ;  /* 0x000000ffff0d7224 */ /* 0x000fe400078e0018 */
[----:B------:R-:W-:Y:S01]  /*1e3b0*/  IMAD.MOV.U32 R12, RZ, RZ, 0x2 ;  /* 0x00000002ff0c7424 */ /* 0x000fe200078e00ff */
[----:B------:R-:W-:-:S07]  /*1e3c0*/  MOV R2, R14 ;  /* 0x0000000e00027202 */ /* 0x000fce0000000f00 */
[----:B------:R-:W-:Y:S05]  /*1e3d0*/  WARPSYNC.COLLECTIVE R15, `(.L_x_3038) ;  /* 0x000000000f087348 */ /* 0x000fea0003c00000 */
[----:B------:R0:W1:Y:S02]  /*1e3e0*/  SHFL.IDX P6, R14, R13, R12, R11 ;  /* 0x0000000c0d0e7389 */ /* 0x00006400000c000b */
[----:B01----:R-:W-:Y:S01]  /*1e3f0*/  ENDCOLLECTIVE ;  /* 0x000000000000791b */ /* 0x003fe20003800000 */
.L_x_3038:
        /* <DEDUP_REMOVED lines=12> */
.L_x_3039:
[----:B------:R-:W-:Y:S01]  /*1e4c0*/  MOV R13, R24 ;  /* 0x00000018000d7202 */ /* 0x000fe20000000f00 */
[----:B------:R-:W-:Y:S02]  /*1e4d0*/  IMAD.MOV.U32 R12, RZ, RZ, 0x3 ;  /* 0x00000003ff0c7424 */ /* 0x000fe400078e00ff */
[----:B------:R-:W-:-:S07]  /*1e4e0*/  IMAD.MOV.U32 R2, RZ, RZ, R14 ;  /* 0x000000ffff027224 */ /* 0x000fce00078e000e */
[----:B------:R-:W-:Y:S05]  /*1e4f0*/  WARPSYNC.COLLECTIVE R15, `(.L_x_3040) ;  /* 0x000000000f087348 */ /* 0x000fea0003c00000 */
[----:B------:R0:W1:Y:S02]  /*1e500*/  SHFL.IDX P6, R14, R13, R12, R11 ;  /* 0x0000000c0d0e7389 */ /* 0x00006400000c000b */
[----:B01----:R-:W-:Y:S01]  /*1e510*/  ENDCOLLECTIVE ;  /* 0x000000000000791b */ /* 0x003fe20003800000 */
.L_x_3040:
        /* <DEDUP_REMOVED lines=12> */
.L_x_3041:
[----:B------:R-:W-:Y:S02]  /*1e5e0*/  IMAD.MOV.U32 R13, RZ, RZ, R24 ;  /* 0x000000ffff0d7224 */ /* 0x000fe400078e0018 */
[----:B------:R-:W-:Y:S01]  /*1e5f0*/  IMAD.MOV.U32 R12, RZ, RZ, 0x4 ;  /* 0x00000004ff0c7424 */ /* 0x000fe200078e00ff */
[----:B------:R-:W-:-:S07]  /*1e600*/  MOV R2, R14 ;  /* 0x0000000e00027202 */ /* 0x000fce0000000f00 */
[----:B------:R-:W-:Y:S05]  /*1e610*/  WARPSYNC.COLLECTIVE R15, `(.L_x_3042) ;  /* 0x000000000f087348 */ /* 0x000fea0003c00000 */
[----:B------:R0:W1:Y:S02]  /*1e620*/  SHFL.IDX P6, R14, R13, R12, R11 ;  /* 0x0000000c0d0e7389 */ /* 0x00006400000c000b */
[----:B01----:R-:W-:Y:S01]  /*1e630*/  ENDCOLLECTIVE ;  /* 0x000000000000791b */ /* 0x003fe20003800000 */
.L_x_3042:
        /* <DEDUP_REMOVED lines=12> */
.L_x_3043:
[----:B------:R-:W-:Y:S01]  /*1e700*/  MOV R13, R24 ;  /* 0x00000018000d7202 */ /* 0x000fe20000000f00 */
[----:B------:R-:W-:Y:S02]  /*1e710*/  IMAD.MOV.U32 R12, RZ, RZ, 0x5 ;  /* 0x00000005ff0c7424 */ /* 0x000fe400078e00ff */
[----:B------:R-:W-:-:S07]  /*1e720*/  IMAD.MOV.U32 R2, RZ, RZ, R14 ;  /* 0x000000ffff027224 */ /* 0x000fce00078e000e */
[----:B------:R-:W-:Y:S05]  /*1e730*/  WARPSYNC.COLLECTIVE R15, `(.L_x_3044) ;  /* 0x000000000f087348 */ /* 0x000fea0003c00000 */
[----:B------:R0:W1:Y:S02]  /*1e740*/  SHFL.IDX P6, R14, R13, R12, R11 ;  /* 0x0000000c0d0e7389 */ /* 0x00006400000c000b */
[----:B01----:R-:W-:Y:S01]  /*1e750*/  ENDCOLLECTIVE ;  /* 0x000000000000791b */ /* 0x003fe20003800000 */
.L_x_3044:
        /* <DEDUP_REMOVED lines=12> */
.L_x_3045:
[----:B------:R-:W-:Y:S02]  /*1e820*/  IMAD.MOV.U32 R13, RZ, RZ, R24 ;  /* 0x000000ffff0d7224 */ /* 0x000fe400078e0018 */
[----:B------:R-:W-:Y:S01]  /*1e830*/  IMAD.MOV.U32 R12, RZ, RZ, 0x6 ;  /* 0x00000006ff0c7424 */ /* 0x000fe200078e00ff */
[----:B------:R-:W-:-:S07]  /*1e840*/  MOV R2, R14 ;  /* 0x0000000e00027202 */ /* 0x000fce0000000f00 */
[----:B------:R-:W-:Y:S05]  /*1e850*/  WARPSYNC.COLLECTIVE R15, `(.L_x_3046) ;  /* 0x000000000f087348 */ /* 0x000fea0003c00000 */
[----:B------:R0:W1:Y:S02]  /*1e860*/  SHFL.IDX P6, R14, R13, R12, R11 ;  /* 0x0000000c0d0e7389 */ /* 0x00006400000c000b */
[----:B01----:R-:W-:Y:S01]  /*1e870*/  ENDCOLLECTIVE ;  /* 0x000000000000791b */ /* 0x003fe20003800000 */
.L_x_3046:
        /* <DEDUP_REMOVED lines=12> */
.L_x_3047:
[----:B------:R-:W-:Y:S01]  /*1e940*/  MOV R13, R24 ;  /* 0x00000018000d7202 */ /* 0x000fe20000000f00 */
[----:B------:R-:W-:Y:S02]  /*1e950*/  IMAD.MOV.U32 R12, RZ, RZ, 0x7 ;  /* 0x00000007ff0c7424 */ /* 0x000fe400078e00ff */
[----:B------:R-:W-:-:S07]  /*1e960*/  IMAD.MOV.U32 R2, RZ, RZ, R14 ;  /* 0x000000ffff027224 */ /* 0x000fce00078e000e */
[----:B------:R-:W-:Y:S05]  /*1e970*/  WARPSYNC.COLLECTIVE R15, `(.L_x_3048) ;  /* 0x000000000f087348 */ /* 0x000fea0003c00000 */
[----:B------:R0:W1:Y:S02]  /*1e980*/  SHFL.IDX P6, R14, R13, R12, R11 ;  /* 0x0000000c0d0e7389 */ /* 0x00006400000c000b */
[----:B01----:R-:W-:Y:S01]  /*1e990*/  ENDCOLLECTIVE ;  /* 0x000000000000791b */ /* 0x003fe20003800000 */
.L_x_3048:
        /* <DEDUP_REMOVED lines=11> */
.L_x_3049:
[----:B------:R-:W-:Y:S01]  /*1ea50*/  MOV R2, R14 ;  /* 0x0000000e00027202 */ /* 0x000fe20000000f00 */
[----:B------:R-:W-:Y:S06]  /*1ea60*/  BRA `(.L_x_3050) ;  /* 0xffffff9800d87947 */ /* 0x000fec000383ffff */
.L_x_2862:
[----:B0-----:R0:W1:Y:S02]  /*1ea70*/  SYNCS.PHASECHK.TRANS64.TRYWAIT P0, [R0+URZ+0x16860], R3 ;  /* 0x01686003000075a7 */ /* 0x001064000800017f */
[----:B-1----:R-:W-:Y:S05]  /*1ea80*/  @!P0 NANOSLEEP.SYNCS 0x989680 ;  /* 0x009896800000895d */ /* 0x002fea0003900000 */
[----:B------:R-:W1:Y:S02]  /*1ea90*/  @!P0 SYNCS.PHASECHK.TRANS64 P0, [R0+URZ+0x16860], R3 ;  /* 0x01686003000085a7 */ /* 0x000e64000800007f */
[----:B-1----:R-:W-:Y:S05]  /*1eaa0*/  @!P0 BRA `(.L_x_2862) ;  /* 0xfffffffc00f08947 */ /* 0x002fea000383ffff */
[----:B------:R-:W-:Y:S05]  /*1eab0*/  BRA `(.L_x_3051) ;  /* 0xffffff9c00f87947 */ /* 0x000fea000383ffff */
.L_x_2863:
        /* <DEDUP_REMOVED lines=8> */
.L_x_3053:
[----:B------:R-:W-:Y:S05]  /*1eb40*/  BSYNC B0 ;  /* 0x0000000000007941 */ /* 0x000fea0003800000 */
.L_x_3052:
        /* <DEDUP_REMOVED lines=11> */
.L_x_3054:
[----:B------:R-:W-:Y:S02]  /*1ec00*/  IMAD.MOV.U32 R13, RZ, RZ, R24 ;  /* 0x000000ffff0d7224 */ /* 0x000fe400078e0018 */
[----:B------:R-:W-:Y:S01]  /*1ec10*/  IMAD.MOV.U32 R12, RZ, RZ, 0x1 ;  /* 0x00000001ff0c7424 */ /* 0x000fe200078e00ff */
[----:B------:R-:W-:-:S13]  /*1ec20*/  IADD3 R2, P1, R14, R5, RZ ;  /* 0x000000050e027210 */ /* 0x000fda0007f3e0ff */
[----:B------:R-:W-:Y:S05]  /*1ec30*/  WARPSYNC.COLLECTIVE R15, `(.L_x_3055) ;  /* 0x000000000f087348 */ /* 0x000fea0003c00000 */
[----:B------:R0:W1:Y:S02]  /*1ec40*/  SHFL.IDX P6, R14, R13, R12, R11 ;  /* 0x0000000c0d0e7389 */ /* 0x00006400000c000b */
[----:B01----:R-:W-:Y:S01]  /*1ec50*/  ENDCOLLECTIVE ;  /* 0x000000000000791b */ /* 0x003fe20003800000 */
.L_x_3055:
        /* <DEDUP_REMOVED lines=11> */
.L_x_3056:
[----:B------:R-:W-:Y:S02]  /*1ed10*/  IMAD.MOV.U32 R13, RZ, RZ, R24 ;  /* 0x000000ffff0d7224 */ /* 0x000fe400078e0018 */
[----:B------:R-:W-:Y:S01]  /*1ed20*/  IMAD.MOV.U32 R12, RZ, RZ, 0x2 ;  /* 0x00000002ff0c7424 */ /* 0x000fe200078e00ff */
[----:B------:R-:W-:-:S13]  /*1ed30*/  IADD3 R2, P1, R14, R5, RZ ;  /* 0x000000050e027210 */ /* 0x000fda0007f3e0ff */
[----:B------:R-:W-:Y:S05]  /*1ed40*/  WARPSYNC.COLLECTIVE R15, `(.L_x_3057) ;  /* 0x000000000f087348 */ /* 0x000fea0003c00000 */
[----:B------:R0:W1:Y:S02]  /*1ed50*/  SHFL.IDX P6, R14, R13, R12, R11 ;  /* 0x0000000c0d0e7389 */ /* 0x00006400000c000b */
[----:B01----:R-:W-:Y:S01]  /*1ed60*/  ENDCOLLECTIVE ;  /* 0x000000000000791b */ /* 0x003fe20003800000 */
.L_x_3057:
        /* <DEDUP_REMOVED lines=11> */
.L_x_3058:
[----:B------:R-:W-:Y:S01]  /*1ee20*/  IMAD.MOV.U32 R13, RZ, RZ, R24 ;  /* 0x000000ffff0d7224 */ /* 0x000fe200078e0018 */
[----:B------:R-:W-:Y:S02]  /*1ee30*/  MOV R12, 0x3 ;  /* 0x00000003000c7802 */ /* 0x000fe40000000f00 */
[----:B------:R-:W-:-:S13]  /*1ee40*/  IADD3 R2, P1, R14, R5, RZ ;  /* 0x000000050e027210 */ /* 0x000fda0007f3e0ff */
[----:B------:R-:W-:Y:S05]  /*1ee50*/  WARPSYNC.COLLECTIVE R15, `(.L_x_3059) ;  /* 0x000000000f087348 */ /* 0x000fea0003c00000 */
[----:B------:R0:W1:Y:S02]  /*1ee60*/  SHFL.IDX P6, R14, R13, R12, R11 ;  /* 0x0000000c0d0e7389 */ /* 0x00006400000c000b */
[----:B01----:R-:W-:Y:S01]  /*1ee70*/  ENDCOLLECTIVE ;  /* 0x000000000000791b */ /* 0x003fe20003800000 */
.L_x_3059:
        /* <DEDUP_REMOVED lines=11> */
.L_x_3060:
[----:B------:R-:W-:Y:S01]  /*1ef30*/  MOV R13, R24 ;  /* 0x00000018000d7202 */ /* 0x000fe20000000f00 */
[----:B------:R-:W-:Y:S01]  /*1ef40*/  IMAD.MOV.U32 R12, RZ, RZ, 0x4 ;  /* 0x00000004ff0c7424 */ /* 0x000fe200078e00ff */
[----:B------:R-:W-:-:S13]  /*1ef50*/  IADD3 R2, P1, R14, R5, RZ ;  /* 0x000000050e027210 */ /* 0x000fda0007f3e0ff */
[----:B------:R-:W-:Y:S05]  /*1ef60*/  WARPSYNC.COLLECTIVE R15, `(.L_x_3061) ;  /* 0x000000000f087348 */ /* 0x000fea0003c00000 */
[----:B------:R0:W1:Y:S02]  /*1ef70*/  SHFL.IDX P6, R14, R13, R12, R11 ;  /* 0x0000000c0d0e7389 */ /* 0x00006400000c000b */
[----:B01----:R-:W-:Y:S01]  /*1ef80*/  ENDCOLLECTIVE ;  /* 0x000000000000791b */ /* 0x003fe20003800000 */
.L_x_3061:
        /* <DEDUP_REMOVED lines=11> */
.L_x_3062:
[----:B------:R-:W-:Y:S02]  /*1f040*/  IMAD.MOV.U32 R13, RZ, RZ, R24 ;  /* 0x000000ffff0d7224 */ /* 0x000fe400078e0018 */
[----:B------:R-:W-:Y:S01]  /*1f050*/  IMAD.MOV.U32 R12, RZ, RZ, 0x5 ;  /* 0x00000005ff0c7424 */ /* 0x000fe200078e00ff */
[----:B------:R-:W-:-:S13]  /*1f060*/  IADD3 R2, P1, R14, R5, RZ ;  /* 0x000000050e027210 */ /* 0x000fda0007f3e0ff */
[----:B------:R-:W-:Y:S05]  /*1f070*/  WARPSYNC.COLLECTIVE R15, `(.L_x_3063) ;  /* 0x000000000f087348 */ /* 0x000fea0003c00000 */
[----:B------:R0:W1:Y:S02]  /*1f080*/  SHFL.IDX P6, R14, R13, R12, R11 ;  /* 0x0000000c0d0e7389 */ /* 0x00006400000c000b */
[----:B01----:R-:W-:Y:S01]  /*1f090*/  ENDCOLLECTIVE ;  /* 0x000000000000791b */ /* 0x003fe20003800000 */
.L_x_3063:
        /* <DEDUP_REMOVED lines=11> */
.L_x_3064:
[----:B------:R-:W-:Y:S02]  /*1f150*/  IMAD.MOV.U32 R13, RZ, RZ, R24 ;  /* 0x000000ffff0d7224 */ /* 0x000fe400078e0018 */
[----:B------:R-:W-:Y:S01]  /*1f160*/  IMAD.MOV.U32 R12, RZ, RZ, 0x6 ;  /* 0x00000006ff0c7424 */ /* 0x000fe200078e00ff */
[----:B------:R-:W-:-:S13]  /*1f170*/  IADD3 R2, P1, R14, R5, RZ ;  /* 0x000000050e027210 */ /* 0x000fda0007f3e0ff */
[----:B------:R-:W-:Y:S05]  /*1f180*/  WARPSYNC.COLLECTIVE R15, `(.L_x_3065) ;  /* 0x000000000f087348 */ /* 0x000fea0003c00000 */
[----:B------:R0:W1:Y:S02]  /*1f190*/  SHFL.IDX P6, R14, R13, R12, R11 ;  /* 0x0000000c0d0e7389 */ /* 0x00006400000c000b */
[----:B01----:R-:W-:Y:S01]  /*1f1a0*/  ENDCOLLECTIVE ;  /* 0x000000000000791b */ /* 0x003fe20003800000 */
.L_x_3065:
        /* <DEDUP_REMOVED lines=11> */
.L_x_3066:
[----:B------:R-:W-:Y:S01]  /*1f260*/  IMAD.MOV.U32 R13, RZ, RZ, R24 ;  /* 0x000000ffff0d7224 */ /* 0x000fe200078e0018 */
[----:B------:R-:W-:Y:S02]  /*1f270*/  MOV R12, 0x7 ;  /* 0x00000007000c7802 */ /* 0x000fe40000000f00 */
[----:B------:R-:W-:-:S13]  /*1f280*/  IADD3 R2, P1, R14, R5, RZ ;  /* 0x000000050e027210 */ /* 0x000fda0007f3e0ff */
[----:B------:R-:W-:Y:S05]  /*1f290*/  WARPSYNC.COLLECTIVE R15, `(.L_x_3067) ;  /* 0x000000000f087348 */ /* 0x000fea0003c00000 */
[----:B------:R0:W1:Y:S02]  /*1f2a0*/  SHFL.IDX P6, R14, R13, R12, R11 ;  /* 0x0000000c0d0e7389 */ /* 0x00006400000c000b */
[----:B01----:R-:W-:Y:S01]  /*1f2b0*/  ENDCOLLECTIVE ;  /* 0x000000000000791b */ /* 0x003fe20003800000 */
.L_x_3067:
        /* <DEDUP_REMOVED lines=10> */
.L_x_3068:
[----:B------:R-:W-:Y:S05]  /*1f360*/  BRA `(.L_x_3069) ;  /* 0xffffff9800c87947 */ /* 0x000fea000383ffff */
.L_x_2868:
[----:B------:R-:W-:Y:S01]  /*1f370*/  BSSY B0, `(.L_x_3070) ;  /* 0x0000008000007945 */ /* 0x000fe20003800000 */
[----:B------:R-:W-:Y:S01]  /*1f380*/  IMAD.MOV.U32 R13, RZ, RZ, R16 ;  /* 0x000000ffff0d7224 */ /* 0x000fe200078e0010 */
[----:B------:R-:W-:Y:S01]  /*1f390*/  MOV R12, RZ ;  /* 0x000000ff000c7202 */ /* 0x000fe20000000f00 */
[----:B------:R-:W-:Y:S02]  /*1f3a0*/  IMAD.MOV.U32 R11, RZ, RZ, 0x1f ;  /* 0x0000001fff0b7424 */ /* 0x000fe400078e00ff */
[----:B------:R-:W-:-:S07]  /*1f3b0*/  IMAD.MOV.U32 R15, RZ, RZ, -0x1 ;  /* 0xffffffffff0f7424 */ /* 0x000fce00078e00ff */
[----:B-1----:R-:W-:Y:S05]  /*1f3c0*/  WARPSYNC.COLLECTIVE R15, `(.L_x_3071) ;  /* 0x000000000f087348 */ /* 0x002fea0003c00000 */
[----:B------:R0:W2:Y:S02]  /*1f3d0*/  SHFL.IDX P6, R14, R13, R12, R11 ;  /* 0x0000000c0d0e7389 */ /* 0x0000a400000c000b */
[----:B012---:R-:W-:Y:S01]  /*1f3e0*/  ENDCOLLECTIVE ;  /* 0x000000000000791b */ /* 0x007fe20003800000 */
.L_x_3071:
[----:B------:R-:W-:Y:S05]  /*1f3f0*/  BSYNC B0 ;  /* 0x0000000000007941 */ /* 0x000fea0003800000 */
.L_x_3070:
        /* <DEDUP_REMOVED lines=9> */
.L_x_3072:
[----:B------:R-:W-:Y:S02]  /*1f490*/  ULDC UR4, c[0x0][0xc3c] ;  /* 0x00030f0000047ab9 */ /* 0x000fe40000000800 */
[----:B------:R-:W-:-:S13]  /*1f4a0*/  ISETP.GE.OR P1, PT, R5, UR4, !P0 ;  /* 0x0000000405007c0c */ /* 0x000fda000c726670 */
[----:B------:R-:W0:Y:S01]  /*1f4b0*/  @!P1 LDC.64 R2, c[0x0][0xc80] ;  /* 0x00032000ff029b82 */ /* 0x000e220000000a00 */
[----:B------:R-:W-:Y:S01]  /*1f4c0*/  IMAD.MOV.U32 R11, RZ, RZ, RZ ;  /* 0x000000ffff0b7224 */ /* 0x000fe200078e00ff */
[----:B------:R-:W-:Y:S01]  /*1f4d0*/  MOV R16, R14 ;  /* 0x0000000e00107202 */ /* 0x000fe20000000f00 */
        /* <DEDUP_REMOVED lines=13> */
.L_x_3073:
[----:B------:R-:W-:Y:S02]  /*1f5b0*/  MOV R12, 0x2 ;  /* 0x00000002000c7802 */ /* 0x000fe40000000f00 */
[----:B------:R-:W-:-:S05]  /*1f5c0*/  SEL R5, R14, RZ, P1 ;  /* 0x000000ff0e057207 */ /* 0x000fca0000800000 */
[----:B------:R-:W-:-:S04]  /*1f5d0*/  IMAD.IADD R4, R2, 0x1, R5 ;  /* 0x0000000102047824 */ /* 0x000fc800078e0205 */
[----:B------:R-:W-:-:S07]  /*1f5e0*/  IMAD.MOV.U32 R13, RZ, RZ, R4 ;  /* 0x000000ffff0d7224 */ /* 0x000fce00078e0004 */
[----:B------:R-:W-:Y:S05]  /*1f5f0*/  WARPSYNC.COLLECTIVE R15, `(.L_x_3074) ;  /* 0x000000000f087348 */ /* 0x000fea0003c00000 */
[----:B------:R0:W1:Y:S02]  /*1f600*/  SHFL.UP P6, R14, R13, R12, R11 ;  /* 0x0400000c0d0e7389 */ /* 0x00006400000c000b */
[----:B01----:R-:W-:Y:S01]  /*1f610*/  ENDCOLLECTIVE ;  /* 0x000000000000791b */ /* 0x003fe20003800000 */
.L_x_3074:
[----:B------:R-:W-:Y:S01]  /*1f620*/  IMAD.MOV.U32 R12, RZ, RZ, 0x4 ;  /* 0x00000004ff0c7424 */ /* 0x000fe200078e00ff */
[----:B------:R-:W-:-:S05]  /*1f630*/  SEL R5, R14, RZ, P2 ;  /* 0x000000ff0e057207 */ /* 0x000fca0001000000 */
[----:B------:R-:W-:-:S04]  /*1f640*/  IMAD.IADD R5, R4, 0x1, R5 ;  /* 0x0000000104057824 */ /* 0x000fc800078e0205 */
[----:B------:R-:W-:-:S07]  /*1f650*/  IMAD.MOV.U32 R13, RZ, RZ, R5 ;  /* 0x000000ffff0d7224 */ /* 0x000fce00078e0005 */
[----:B------:R-:W-:Y:S05]  /*1f660*/  WARPSYNC.COLLECTIVE R15, `(.L_x_3075) ;  /* 0x000000000f087348 */ /* 0x000fea0003c00000 */
[----:B------:R0:W1:Y:S02]  /*1f670*/  SHFL.UP P6, R14, R13, R12, R11 ;  /* 0x0400000c0d0e7389 */ /* 0x00006400000c000b */
[----:B01----:R-:W-:Y:S01]  /*1f680*/  ENDCOLLECTIVE ;  /* 0x000000000000791b */ /* 0x003fe20003800000 */
.L_x_3075:
[----:B------:R-:W-:Y:S01]  /*1f690*/  IMAD.MOV.U32 R12, RZ, RZ, 0x8 ;  /* 0x00000008ff0c7424 */ /* 0x000fe200078e00ff */
[----:B------:R-:W-:-:S04]  /*1f6a0*/  SEL R6, R14, RZ, P3 ;  /* 0x000000ff0e067207 */ /* 0x000fc80001800000 */
[----:B------:R-:W-:-:S05]  /*1f6b0*/  IADD3 R6, R5, R6, RZ ;  /* 0x0000000605067210 */ /* 0x000fca0007ffe0ff */
[----:B------:R-:W-:-:S07]  /*1f6c0*/  IMAD.MOV.U32 R13, RZ, RZ, R6 ;  /* 0x000000ffff0d7224 */ /* 0x000fce00078e0006 */
[----:B------:R-:W-:Y:S05]  /*1f6d0*/  WARPSYNC.COLLECTIVE R15, `(.L_x_3076) ;  /* 0x000000000f087348 */ /* 0x000fea0003c00000 */
[----:B------:R0:W1:Y:S02]  /*1f6e0*/  SHFL.UP P6, R14, R13, R12, R11 ;  /* 0x0400000c0d0e7389 */ /* 0x00006400000c000b */
[----:B01----:R-:W-:Y:S01]  /*1f6f0*/  ENDCOLLECTIVE ;  /* 0x000000000000791b */ /* 0x003fe20003800000 */
.L_x_3076:
[----:B------:R-:W-:Y:S01]  /*1f700*/  IMAD.MOV.U32 R12, RZ, RZ, 0x10 ;  /* 0x00000010ff0c7424 */ /* 0x000fe200078e00ff */
[----:B------:R-:W-:-:S05]  /*1f710*/  SEL R3, R14, RZ, P4 ;  /* 0x000000ff0e037207 */ /* 0x000fca0002000000 */
[----:B------:R-:W-:-:S05]  /*1f720*/  IMAD.IADD R4, R6, 0x1, R3 ;  /* 0x0000000106047824 */ /* 0x000fca00078e0203 */
[----:B------:R-:W-:-:S07]  /*1f730*/  MOV R13, R4 ;  /* 0x00000004000d7202 */ /* 0x000fce0000000f00 */
[----:B------:R-:W-:Y:S05]  /*1f740*/  WARPSYNC.COLLECTIVE R15, `(.L_x_3077) ;  /* 0x000000000f087348 */ /* 0x000fea0003c00000 */
[----:B------:R0:W1:Y:S02]  /*1f750*/  SHFL.UP P6, R14, R13, R12, R11 ;  /* 0x0400000c0d0e7389 */ /* 0x00006400000c000b */
[----:B01----:R-:W-:Y:S01]  /*1f760*/  ENDCOLLECTIVE ;  /* 0x000000000000791b */ /* 0x003fe20003800000 */
.L_x_3077:
        /* <DEDUP_REMOVED lines=8> */
.L_x_3078:
[----:B------:R-:W-:Y:S05]  /*1f7f0*/  BRA `(.L_x_3079) ;  /* 0xffffff9800d07947 */ /* 0x000fea000383ffff */
.L_x_2873:
[----:B------:R-:W-:Y:S01]  /*1f800*/  BSSY B0, `(.L_x_3080) ;  /* 0x0000008000007945 */ /* 0x000fe20003800000 */
[----:B-----5:R-:W-:Y:S01]  /*1f810*/  IMAD.MOV.U32 R13, RZ, RZ, R2 ;  /* 0x000000ffff0d7224 */ /* 0x020fe200078e0002 */
[----:B------:R-:W-:Y:S01]  /*1f820*/  MOV R11, RZ ;  /* 0x000000ff000b7202 */ /* 0x000fe20000000f00 */
[----:B------:R-:W-:Y:S02]  /*1f830*/  IMAD.MOV.U32 R12, RZ, RZ, 0x1 ;  /* 0x00000001ff0c7424 */ /* 0x000fe400078e00ff */
[----:B------:R-:W-:-:S07]  /*1f840*/  IMAD.MOV.U32 R15, RZ, RZ, -0x1 ;  /* 0xffffffffff0f7424 */ /* 0x000fce00078e00ff */
[----:B012---:R-:W-:Y:S05]  /*1f850*/  WARPSYNC.COLLECTIVE R15, `(.L_x_3081) ;  /* 0x000000000f087348 */ /* 0x007fea0003c00000 */
[----:B------:R3:W4:Y:S02]  /*1f860*/  SHFL.UP P6, R14, R13, R12, R11 ;  /* 0x0400000c0d0e7389 */ /* 0x00072400000c000b */
[----:B01234-:R-:W-:Y:S01]  /*1f870*/  ENDCOLLECTIVE ;  /* 0x000000000000791b */ /* 0x01ffe20003800000 */
.L_x_3081:
[----:B------:R-:W-:Y:S05]  /*1f880*/  BSYNC B0 ;  /* 0x0000000000007941 */ /* 0x000fea0003800000 */
.L_x_3080:
        /* <DEDUP_REMOVED lines=8> */
.L_x_3082:
[----:B------:R-:W-:Y:S02]  /*1f910*/  MOV R12, 0x4 ;  /* 0x00000004000c7802 */ /* 0x000fe40000000f00 */
[----:B------:R-:W-:-:S05]  /*1f920*/  SEL R14, R14, RZ, P2 ;  /* 0x000000ff0e0e7207 */ /* 0x000fca0001000000 */
[----:B------:R-:W-:-:S04]  /*1f930*/  IMAD.IADD R3, R13, 0x1, R14 ;  /* 0x000000010d037824 */ /* 0x000fc800078e020e */
[----:B------:R-:W-:-:S07]  /*1f940*/  IMAD.MOV.U32 R13, RZ, RZ, R3 ;  /* 0x000000ffff0d7224 */ /* 0x000fce00078e0003 */
[----:B------:R-:W-:Y:S05]  /*1f950*/  WARPSYNC.COLLECTIVE R15, `(.L_x_3083) ;  /* 0x000000000f087348 */ /* 0x000fea0003c00000 */
[----:B------:R0:W1:Y:S02]  /*1f960*/  SHFL.UP P6, R14, R13, R12, R11 ;  /* 0x0400000c0d0e7389 */ /* 0x00006400000c000b */
[----:B01----:R-:W-:Y:S01]  /*1f970*/  ENDCOLLECTIVE ;  /* 0x000000000000791b */ /* 0x003fe20003800000 */
.L_x_3083:
[----:B------:R-:W-:Y:S01]  /*1f980*/  IMAD.MOV.U32 R12, RZ, RZ, 0x8 ;  /* 0x00000008ff0c7424 */ /* 0x000fe200078e00ff */
[----:B------:R-:W-:-:S05]  /*1f990*/  SEL R4, R14, RZ, P3 ;  /* 0x000000ff0e047207 */ /* 0x000fca0001800000 */
[----:B------:R-:W-:-:S04]  /*1f9a0*/  IMAD.IADD R4, R3, 0x1, R4 ;  /* 0x0000000103047824 */ /* 0x000fc800078e0204 */
[----:B------:R-:W-:-:S07]  /*1f9b0*/  IMAD.MOV.U32 R13, RZ, RZ, R4 ;  /* 0x000000ffff0d7224 */ /* 0x000fce00078e0004 */
[----:B------:R-:W-:Y:S05]  /*1f9c0*/  WARPSYNC.COLLECTIVE R15, `(.L_x_3084) ;  /* 0x000000000f087348 */ /* 0x000fea0003c00000 */
[----:B------:R0:W1:Y:S02]  /*1f9d0*/  SHFL.UP P6, R14, R13, R12, R11 ;  /* 0x0400000c0d0e7389 */ /* 0x00006400000c000b */
[----:B01----:R-:W-:Y:S01]  /*1f9e0*/  ENDCOLLECTIVE ;  /* 0x000000000000791b */ /* 0x003fe20003800000 */
.L_x_3084:
[----:B------:R-:W-:Y:S01]  /*1f9f0*/  IMAD.MOV.U32 R12, RZ, RZ, 0x10 ;  /* 0x00000010ff0c7424 */ /* 0x000fe200078e00ff */
[----:B------:R-:W-:-:S04]  /*1fa00*/  SEL R5, R14, RZ, P4 ;  /* 0x000000ff0e057207 */ /* 0x000fc80002000000 */
[----:B------:R-:W-:-:S05]  /*1fa10*/  IADD3 R5, R4, R5, RZ ;  /* 0x0000000504057210 */ /* 0x000fca0007ffe0ff */
[----:B------:R-:W-:-:S07]  /*1fa20*/  IMAD.MOV.U32 R13, RZ, RZ, R5 ;  /* 0x000000ffff0d7224 */ /* 0x000fce00078e0005 */
[----:B------:R-:W-:Y:S05]  /*1fa30*/  WARPSYNC.COLLECTIVE R15, `(.L_x_3085) ;  /* 0x000000000f087348 */ /* 0x000fea0003c00000 */
[----:B------:R0:W1:Y:S02]  /*1fa40*/  SHFL.UP P6, R14, R13, R12, R11 ;  /* 0x0400000c0d0e7389 */ /* 0x00006400000c000b */
[----:B01----:R-:W-:Y:S01]  /*1fa50*/  ENDCOLLECTIVE ;  /* 0x000000000000791b */ /* 0x003fe20003800000 */
.L_x_3085:
        /* <DEDUP_REMOVED lines=8> */
.L_x_3086:
[----:B------:R-:W-:Y:S05]  /*1fae0*/  BRA `(.L_x_3087) ;  /* 0xffffff9800b07947 */ /* 0x000fea000383ffff */
.L_x_2875:
[----:B------:R-:W-:Y:S01]  /*1faf0*/  BSSY B0, `(.L_x_3088) ;  /* 0x0000006000007945 */ /* 0x000fe20003800000 */
[----:B------:R-:W-:Y:S01]  /*1fb00*/  PLOP3.LUT P6, PT, P6, PT, PT, 0x8, 0x0 ;  /* 0x000000000000781c */ /* 0x000fe200037ce170 */
[----:B------:R-:W-:-:S12]  /*1fb10*/  IMAD.MOV.U32 R15, RZ, RZ, -0x1 ;  /* 0xffffffffff0f7424 */ /* 0x000fd800078e00ff */
[----:B01----:R-:W-:Y:S05]  /*1fb20*/  WARPSYNC.COLLECTIVE R15, `(.L_x_3089) ;  /* 0x000000000f087348 */ /* 0x003fea0003c00000 */
[----:B------:R-:W-:Y:S01]  /*1fb30*/  VOTE.ANY R14, PT, P6 ;  /* 0x00000000000e7806 */ /* 0x000fe200030e0100 */
[----:B01----:R-:W-:Y:S06]  /*1fb40*/  ENDCOLLECTIVE ;  /* 0x000000000000791b */ /* 0x003fec0003800000 */
.L_x_3089:
[----:B------:R-:W-:Y:S05]  /*1fb50*/  BSYNC B0 ;  /* 0x0000000000007941 */ /* 0x000fea0003800000 */
.L_x_3088:
[----:B------:R-:W-:Y:S01]  /*1fb60*/  MOV R5, R14 ;  /* 0x0000000e00057202 */ /* 0x000fe20000000f00 */
[----:B------:R-:W-:Y:S01]  /*1fb70*/  IMAD.MOV.U32 R13, RZ, RZ, R2 ;  /* 0x000000ffff0d7224 */ /* 0x000fe200078e0002 */
[----:B------:R-:W-:Y:S01]  /*1fb80*/  MOV R15, 0xffffffff ;  /* 0xffffffff000f7802 */ /* 0x000fe20000000f00 */
[----:B------:R-:W-:Y:S01]  /*1fb90*/  IMAD.MOV.U32 R11, RZ, RZ, 0x1f ;  /* 0x0000001fff0b7424 */ /* 0x000fe200078e00ff */
[----:B------:R-:W0:Y:S02]  /*1fba0*/  POPC R6, R5 ;  /* 0x0000000500067309 */ /* 0x000e240000000000 */
[----:B0-----:R-:W-:-:S07]  /*1fbb0*/  IMAD.MOV.U32 R12, RZ, RZ, R6 ;  /* 0x000000ffff0c7224 */ /* 0x001fce00078e0006 */
[----:B------:R-:W-:Y:S05]  /*1fbc0*/  WARPSYNC.COLLECTIVE R15, `(.L_x_3090) ;  /* 0x000000000f087348 */ /* 0x000fea0003c00000 */
[----:B------:R0:W1:Y:S02]  /*1fbd0*/  SHFL.IDX P6, R14, R13, R12, R11 ;  /* 0x0000000c0d0e7389 */ /* 0x00006400000c000b */
[----:B01----:R-:W-:Y:S01]  /*1fbe0*/  ENDCOLLECTIVE ;  /* 0x000000000000791b */ /* 0x003fe20003800000 */
.L_x_3090:
[----:B------:R-:W-:Y:S01]  /*1fbf0*/  IMAD.MOV.U32 R17, RZ, RZ, R14 ;  /* 0x000000ffff117224 */ /* 0x000fe200078e000e */
[----:B------:R-:W-:Y:S06]  /*1fc00*/  BRA `(.L_x_3091) ;  /* 0xffffff9800a07947 */ /* 0x000fec000383ffff */
.L_x_2877:
[----:B------:R-:W-:Y:S01]  /*1fc10*/  BSSY B0, `(.L_x_3092) ;  /* 0x0000007000007945 */ /* 0x000fe20003800000 */
[----:B------:R-:W-:Y:S01]  /*1fc20*/  IMAD.MOV.U32 R13, RZ, RZ, R3 ;  /* 0x000000ffff0d7224 */ /* 0x000fe200078e0003 */
[----:B------:R-:W-:Y:S01]  /*1fc30*/  MOV R15, 0xffffffff ;  /* 0xffffffff000f7802 */ /* 0x000fe20000000f00 */
[----:B------:R-:W-:-:S07]  /*1fc40*/  IMAD.MOV.U32 R11, RZ, RZ, 0x1f ;  /* 0x0000001fff0b7424 */ /* 0x000fce00078e00ff */
[----:B0123--:R-:W-:Y:S05]  /*1fc50*/  WARPSYNC.COLLECTIVE R15, `(.L_x_3093) ;  /* 0x000000000f087348 */ /* 0x00ffea0003c00000 */
[----:B------:R4:W0:Y:S02]  /*1fc60*/  SHFL.IDX P6, R14, R13, R12, R11 ;  /* 0x0000000c0d0e7389 */ /* 0x00082400000c000b */
[----:B01234-:R-:W-:Y:S01]  /*1fc70*/  ENDCOLLECTIVE ;  /* 0x000000000000791b */ /* 0x01ffe20003800000 */
.L_x_3093:
[----:B------:R-:W-:Y:S05]  /*1fc80*/  BSYNC B0 ;  /* 0x0000000000007941 */ /* 0x000fea0003800000 */
.L_x_3092:
[----:B------:R-:W-:Y:S01]  /*1fc90*/  IMAD.MOV.U32 R5, RZ, RZ, R14 ;  /* 0x000000ffff057224 */ /* 0x000fe200078e000e */
[----:B------:R-:W-:Y:S06]  /*1fca0*/  BRA `(.L_x_2876) ;  /* 0xffffff9800947947 */ /* 0x000fec000383ffff */
.L_x_2881:
[----:B0-----:R0:W2:Y:S02]  /*1fcb0*/  SYNCS.PHASECHK.TRANS64.TRYWAIT P0, [R4+URZ+0x16820], R0 ;  /* 0x01682000040075a7 */ /* 0x0010a4000800017f */
[----:B--2---:R-:W-:Y:S05]  /*1fcc0*/  @!P0 NANOSLEEP.SYNCS 0x989680 ;  /* 0x009896800000895d */ /* 0x004fea0003900000 */
[----:B------:R-:W2:Y:S02]  /*1fcd0*/  @!P0 SYNCS.PHASECHK.TRANS64 P0, [R4+URZ+0x16820], R0 ;  /* 0x01682000040085a7 */ /* 0x000ea4000800007f */
[----:B--2---:R-:W-:Y:S05]  /*1fce0*/  @!P0 BRA `(.L_x_2881) ;  /* 0xfffffffc00f08947 */ /* 0x004fea000383ffff */
[----:B------:R-:W-:Y:S05]  /*1fcf0*/  BRA `(.L_x_3094) ;  /* 0xffffffa0000c7947 */ /* 0x000fea000383ffff */
.L_x_2882:
[----:B------:R-:W2:Y:S01]  /*1fd00*/  S2R R2, SR_TID.X ;  /* 0x0000000000027919 */ /* 0x000ea20000002100 */
[----:B------:R-:W-:Y:S01]  /*1fd10*/  BSSY B0, `(.L_x_3095) ;  /* 0x000000a000007945 */ /* 0x000fe20003800000 */
[----:B------:R-:W-:Y:S01]  /*1fd20*/  IMAD.MOV.U32 R12, RZ, RZ, RZ ;  /* 0x000000ffff0c7224 */ /* 0x000fe200078e00ff */
[----:B------:R-:W-:Y:S01]  /*1fd30*/  MOV R11, 0x1f ;  /* 0x0000001f000b7802 */ /* 0x000fe20000000f00 */
[----:B------:R-:W-:Y:S01]  /*1fd40*/  IMAD.MOV.U32 R15, RZ, RZ, -0x1 ;  /* 0xffffffffff0f7424 */ /* 0x000fe200078e00ff */
[----:B--2---:R-:W-:-:S04]  /*1fd50*/  SHF.R.U32.HI R2, RZ, 0x5, R2 ;  /* 0x00000005ff027819 */ /* 0x004fc80000011602 */
[----:B------:R-:W-:-:S05]  /*1fd60*/  LOP3.LUT R2, R2, 0x3, RZ, 0xc0, !PT ;  /* 0x0000000302027812 */ /* 0x000fca00078ec0ff */
[----:B------:R-:W-:-:S07]  /*1fd70*/  IMAD.MOV.U32 R13, RZ, RZ, R2 ;  /* 0x000000ffff0d7224 */ /* 0x000fce00078e0002 */
[----:B01-3--:R-:W-:Y:S05]  /*1fd80*/  WARPSYNC.COLLECTIVE R15, `(.L_x_3096) ;  /* 0x000000000f087348 */ /* 0x00bfea0003c00000 */
[----:B------:R2:W4:Y:S02]  /*1fd90*/  SHFL.IDX P6, R14, R13, R12, R11 ;  /* 0x0000000c0d0e7389 */ /* 0x00052400000c000b */
[----:B01234-:R-:W-:Y:S01]  /*1fda0*/  ENDCOLLECTIVE ;  /* 0x000000000000791b */ /* 0x01ffe20003800000 */
.L_x_3096:
[----:B------:R-:W-:Y:S05]  /*1fdb0*/  BSYNC B0 ;  /* 0x0000000000007941 */ /* 0x000fea0003800000 */
.L_x_3095:
[----:B------:R-:W-:Y:S05]  /*1fdc0*/  BRA `(.L_x_3097) ;  /* 0xffffff9c00f47947 */ /* 0x000fea000383ffff */
.L_x_2883:
[----:B------:R-:W-:Y:S01]  /*1fdd0*/  BSSY B0, `(.L_x_3098) ;  /* 0x0000006000007945 */ /* 0x000fe20003800000 */
[----:B------:R-:W-:-:S07]  /*1fde0*/  IMAD.MOV.U32 R15, RZ, RZ, -0x1 ;  /* 0xffffffffff0f7424 */ /* 0x000fce00078e00ff */
[----:B01-3--:R-:W-:Y:S05]  /*1fdf0*/  WARPSYNC.COLLECTIVE R15, `(.L_x_3099) ;  /* 0x000000000f0c7348 */ /* 0x00bfea0003c00000 */
[----:B------:R-:W-:Y:S02]  /*1fe00*/  ELECT P6, UR62, PT ;  /* 0x00000000003e782f */ /* 0x000fe400038c0000 */
[----:B------:R-:W-:Y:S01]  /*1fe10*/  MOV R14, UR62 ;  /* 0x0000003e000e7c02 */ /* 0x000fe20008000f00 */
[----:B01-3--:R-:W-:Y:S10]  /*1fe20*/  ENDCOLLECTIVE ;  /* 0x000000000000791b */ /* 0x00bff40003800000 */
.L_x_3099:
[----:B------:R-:W-:Y:S05]  /*1fe30*/  BSYNC B0 ;  /* 0x0000000000007941 */ /* 0x000fea0003800000 */
.L_x_3098:
[----:B------:R-:W-:Y:S05]  /*1fe40*/  BRA `(.L_x_3100) ;  /* 0xffffff9c00e87947 */ /* 0x000fea000383ffff */
.L_x_2885:
[----:B0-----:R0:W2:Y:S02]  /*1fe50*/  SYNCS.PHASECHK.TRANS64.TRYWAIT P1, [R5+URZ+0x16840], R0 ;  /* 0x01684000050075a7 */ /* 0x0010a4000802017f */
[----:B--2---:R-:W-:Y:S05]  /*1fe60*/  @!P1 NANOSLEEP.SYNCS 0x989680 ;  /* 0x009896800000995d */ /* 0x004fea0003900000 */
[----:B------:R-:W2:Y:S02]  /*1fe70*/  @!P1 SYNCS.PHASECHK.TRANS64 P1, [R5+URZ+0x16840], R0 ;  /* 0x01684000050095a7 */ /* 0x000ea4000802007f */
[----:B--2---:R-:W-:Y:S05]  /*1fe80*/  @!P1 BRA `(.L_x_2885) ;  /* 0xfffffffc00f09947 */ /* 0x004fea000383ffff */
[----:B------:R-:W-:Y:S05]  /*1fe90*/  BRA `(.L_x_3101) ;  /* 0xffffffa000087947 */ /* 0x000fea000383ffff */
.L_x_2887:
[----:B--2---:R2:W4:Y:S02]  /*1fea0*/  SYNCS.PHASECHK.TRANS64.TRYWAIT P1, [R25+URZ+0x16840], R2 ;  /* 0x01684002190075a7 */ /* 0x004524000802017f */
[----:B----4-:R-:W-:Y:S05]  /*1feb0*/  @!P1 NANOSLEEP.SYNCS 0x989680 ;  /* 0x009896800000995d */ /* 0x010fea0003900000 */
[----:B------:R-:W4:Y:S02]  /*1fec0*/  @!P1 SYNCS.PHASECHK.TRANS64 P1, [R25+URZ+0x16840], R2 ;  /* 0x01684002190095a7 */ /* 0x000f24000802007f */
[----:B----4-:R-:W-:Y:S05]  /*1fed0*/  @!P1 BRA `(.L_x_2887) ;  /* 0xfffffffc00f09947 */ /* 0x010fea000383ffff */
[----:B------:R-:W-:Y:S05]  /*1fee0*/  BRA `(.L_x_3102) ;  /* 0xffffffa000147947 */ /* 0x000fea000383ffff */
.L_x_2889:
[----:B----4-:R4:W0:Y:S02]  /*1fef0*/  SYNCS.PHASECHK.TRANS64.TRYWAIT P1, [R5+URZ+0x16860], R0 ;  /* 0x01686000050075a7 */ /* 0x010824000802017f */
[----:B0-----:R-:W-:Y:S05]  /*1ff00*/  @!P1 NANOSLEEP.SYNCS 0x989680 ;  /* 0x009896800000995d */ /* 0x001fea0003900000 */
[----:B------:R-:W0:Y:S02]  /*1ff10*/  @!P1 SYNCS.PHASECHK.TRANS64 P1, [R5+URZ+0x16860], R0 ;  /* 0x01686000050095a7 */ /* 0x000e24000802007f */
[----:B0-----:R-:W-:Y:S05]  /*1ff20*/  @!P1 BRA `(.L_x_2889) ;  /* 0xfffffffc00f09947 */ /* 0x001fea000383ffff */
[----:B------:R-:W-:Y:S05]  /*1ff30*/  BRA `(.L_x_3103) ;  /* 0xffffffa000107947 */ /* 0x000fea000383ffff */
.L_x_3104:
        /* <DEDUP_REMOVED lines=12> */
.L_x_3113:


//--------------------- .nv.global.init           --------------------------
	.section	.nv.global.init,"aw",@progbits
.nv.global.init:
	.type		$str$23,@object
	.size		$str$23,($str$24 - $str$23)
$str$23:
        /*0000*/ 	.byte	0x28, 0x61, 0x64, 0x64, 0x72, 0x65, 0x73, 0x73, 0x20, 0x26, 0x20, 0x6d, 0x61, 0x73, 0x6b, 0x29
        /*0010*/ 	.byte	0x20, 0x3d, 0x3d, 0x20, 0x30, 0x00
	.type		$str$24,@object
	.size		$str$24,(__unnamed_4 - $str$24)
$str$24:
        /*0016*/ 	.byte	0x2f, 0x74, 0x6d, 0x70, 0x2f, 0x6f, 0x73, 0x73, 0x5f, 0x6b, 0x65, 0x72, 0x6e, 0x65, 0x6c, 0x73
        /*0026*/ 	.byte	0x5f, 0x73, 0x72, 0x63, 0x2f, 0x66, 0x6c, 0x61, 0x73, 0x68, 0x5f, 0x61, 0x74, 0x74, 0x65, 0x6e
        /*0036*/ 	.byte	0x74, 0x69, 0x6f, 0x6e, 0x2f, 0x63, 0x73, 0x72, 0x63, 0x2f, 0x63, 0x75, 0x74, 0x6c, 0x61, 0x73
        /*0046*/ 	.byte	0x73, 0x2f, 0x69, 0x6e, 0x63, 0x6c, 0x75, 0x64, 0x65, 0x2f, 0x63, 0x75, 0x74, 0x65, 0x2f, 0x70
        /*0056*/ 	.byte	0x6f, 0x69, 0x6e, 0x74, 0x65, 0x72, 0x5f, 0x66, 0x6c, 0x61, 0x67, 0x67, 0x65, 0x64, 0x2e, 0x68
        /*0066*/ 	.byte	0x70, 0x70, 0x00
	.type		__unnamed_4,@object
	.size		__unnamed_4,(__unnamed_5 - __unnamed_4)
__unnamed_4:
        /* <DEDUP_REMOVED lines=23> */
        /*01d9*/ 	.byte	0x3a, 0x43, 0x3c, 0x30, 0x3e, 0x3e, 0x3e, 0x3e, 0x3e, 0x20, 0x26, 0x5d, 0x00
	.type		__unnamed_5,@object
	.size		__unnamed_5,(__unnamed_3 - __unnamed_5)
__unnamed_5:
        /* <DEDUP_REMOVED lines=24> */
        /*0366*/ 	.byte	0x00
	.type		__unnamed_3,@object
	.size		__unnamed_3,(__unnamed_2 - __unnamed_3)
__unnamed_3:
        /* <DEDUP_REMOVED lines=28> */
        /*0527*/ 	.byte	0x32, 0x3e, 0x3e, 0x3e, 0x3e, 0x3e, 0x5d, 0x00
	.type		__unnamed_2,@object
	.size		__unnamed_2,(__unnamed_1 - __unnamed_2)
__unnamed_2:
        /* <DEDUP_REMOVED lines=29> */
	.type		__unnamed_1,@object
	.size		__unnamed_1,(.L_0 - __unnamed_1)
__unnamed_1:
        /* <DEDUP_REMOVED lines=28> */
        /*08b7*/ 	.byte	0x32, 0x3e, 0x3e, 0x3e, 0x3e, 0x3e, 0x20, 0x26, 0x5d, 0x00
.L_0:


//--------------------- .nv.shared._ZN7cutlass13device_kernelIN5flash11enable_sm90INS1_16FlashAttnFwdSm90INS1_25CollectiveMainloopFwdSm90ILi2EN4cute5tupleIJNS5_1CILi1EEES8_S8_EEENS6_IJNS7_ILi192EEENS7_ILi128EEENS7_ILi64EEEEEELi64ENS_6half_tEfNS_4arch4Sm90ELb0ELb0ELb1ELb0ELb1ELb0ELb0ELb1ELb1ELb1ELb0ELb0EEENS1_21CollectiveEpilogueFwdINS6_IJSA_SC_SB_EEES9_SE_SG_Li384ELb0ELb1ELb0ELb0EEENS1_29StaticPersistentTileSchedulerILb0EEEEEEEEEvNT_6ParamsE --------------------------
	.section	.nv.shared._ZN7cutlass13device_kernelIN5flash11enable_sm90INS1_16FlashAttnFwdSm90INS1_25CollectiveMainloopFwdSm90ILi2EN4cute5tupleIJNS5_1CILi1EEES8_S8_EEENS6_IJNS7_ILi192EEENS7_ILi128EEENS7_ILi64EEEEEELi64ENS_6half_tEfNS_4arch4Sm90ELb0ELb0ELb1ELb0ELb1ELb0ELb0ELb1ELb1ELb1ELb0ELb0EEENS1_21CollectiveEpilogueFwdINS6_IJSA_SC_SB_EEES9_SE_SG_Li384ELb0ELb1ELb0ELb0EEENS1_29StaticPersistentTileSchedulerILb0EEEEEEEEEvNT_6ParamsE,"aw",@nobits
	.sectionflags	@""
	.align	16
	.zero		1024


//--------------------- .nv.shared.reserved.0     --------------------------
	.section	.nv.shared.reserved.0,"aw",@nobits
	.weak		__nv_reservedSMEM_offset_0_alias
	.size		__nv_reservedSMEM_offset_0_alias, 0, 0
	.other		__nv_reservedSMEM_offset_0_alias,@"STO_CUDA_RESERVED_SHARED STV_DEFAULT"
__nv_reservedSMEM_offset_0_alias:
	.zero		0


//--------------------- .nv.global                --------------------------
	.section	.nv.global,"aw",@nobits
.nv.global:
	.type		_ZN79_INTERNAL_cae65edb_43_flash_fwd_hdim64_fp16_paged_softcap_sm90_cu_8e232a79_37064cute1_E,@object
	.size		_ZN79_INTERNAL_cae65edb_43_flash_fwd_hdim64_fp16_paged_softcap_sm90_cu_8e232a79_37064cute1_E,(_ZN79_INTERNAL_cae65edb_43_flash_fwd_hdim64_fp16_paged_softcap_sm90_cu_8e232a79_37064cuda3std3__45__cpo6cbeginE - _ZN79_INTERNAL_cae65edb_43_flash_fwd_hdim64_fp16_paged_softcap_sm90_cu_8e232a79_37064cute1_E)
_ZN79_INTERNAL_cae65edb_43_flash_fwd_hdim64_fp16_paged_softcap_sm90_cu_8e232a79_37064cute1_E:
	.zero		1
	.type		_ZN79_INTERNAL_cae65edb_43_flash_fwd_hdim64_fp16_paged_softcap_sm90_cu_8e232a79_37064cuda3std3__45__cpo6cbeginE,@object
	.size		_ZN79_INTERNAL_cae65edb_43_flash_fwd_hdim64_fp16_paged_softcap_sm90_cu_8e232a79_37064cuda3std3__45__cpo6cbeginE,(_ZN79_INTERNAL_cae65edb_43_flash_fwd_hdim64_fp16_paged_softcap_sm90_cu_8e232a79_37064cuda3std3__48in_placeE - _ZN79_INTERNAL_cae65edb_43_flash_fwd_hdim64_fp16_paged_softcap_sm90_cu_8e232a79_37064cuda3std3__45__cpo6cbeginE)
_ZN79_INTERNAL_cae65edb_43_flash_fwd_hdim64_fp16_paged_softcap_sm90_cu_8e232a79_37064cuda3std3__45__cpo6cbeginE:
	.zero		1
	.type		_ZN79_INTERNAL_cae65edb_43_flash_fwd_hdim64_fp16_paged_softcap_sm90_cu_8e232a79_37064cuda3std3__48in_placeE,@object
	.size		_ZN79_INTERNAL_cae65edb_43_flash_fwd_hdim64_fp16_paged_softcap_sm90_cu_8e232a79_37064cuda3std3__48in_placeE,(_ZN79_INTERNAL_cae65edb_43_flash_fwd_hdim64_fp16_paged_softcap_sm90_cu_8e232a79_37064cuda3std6ranges3__45__cpo9iter_moveE - _ZN79_INTERNAL_cae65edb_43_flash_fwd_hdim64_fp16_paged_softcap_sm90_cu_8e232a79_37064cuda3std3__48in_placeE)
_ZN79_INTERNAL_cae65edb_43_flash_fwd_hdim64_fp16_paged_softcap_sm90_cu_8e232a79_37064cuda3std3__48in_placeE:
	.zero		1
	.type		_ZN79_INTERNAL_cae65edb_43_flash_fwd_hdim64_fp16_paged_softcap_sm90_cu_8e232a79_37064cuda3std6ranges3__45__cpo9iter_moveE,@object
	.size		_ZN79_INTERNAL_cae65edb_43_flash_fwd_hdim64_fp16_paged_softcap_sm90_cu_8e232a79_37064cuda3std6ranges3__45__cpo9iter_moveE,(_ZN79_INTERNAL_cae65edb_43_flash_fwd_hdim64_fp16_paged_softcap_sm90_cu_8e232a79_37064cuda3std3__45__cpo5beginE - _ZN79_INTERNAL_cae65edb_43_flash_fwd_hdim64_fp16_paged_softcap_sm90_cu_8e232a79_37064cuda3std6ranges3__45__cpo9iter_moveE)
_ZN79_INTERNAL_cae65edb_43_flash_fwd_hdim64_fp16_paged_softcap_sm90_cu_8e232a79_37064cuda3std6ranges3__45__cpo9iter_moveE:
	.zero		1
	.type		_ZN79_INTERNAL_cae65edb_43_flash_fwd_hdim64_fp16_paged_softcap_sm90_cu_8e232a79_37064cuda3std3__45__cpo5beginE,@object
	.size		_ZN79_INTERNAL_cae65edb_43_flash_fwd_hdim64_fp16_paged_softcap_sm90_cu_8e232a79_37064cuda3std3__45__cpo5beginE,(_ZN79_INTERNAL_cae65edb_43_flash_fwd_hdim64_fp16_paged_softcap_sm90_cu_8e232a79_37064cuda3std3__481_GLOBAL__N__cae65edb_43_flash_fwd_hdim64_fp16_paged_softcap_sm90_cu_8e232a79_37066ignoreE - _ZN79_INTERNAL_cae65edb_43_flash_fwd_hdim64_fp16_paged_softcap_sm90_cu_8e232a79_37064cuda3std3__45__cpo5beginE)
_ZN79_INTERNAL_cae65edb_43_flash_fwd_hdim64_fp16_paged_softcap_sm90_cu_8e232a79_37064cuda3std3__45__cpo5beginE:
	.zero		1
	.type		_ZN79_INTERNAL_cae65edb_43_flash_fwd_hdim64_fp16_paged_softcap_sm90_cu_8e232a79_37064cuda3std3__481_GLOBAL__N__cae65edb_43_flash_fwd_hdim64_fp16_paged_softcap_sm90_cu_8e232a79_37066ignoreE,@object
	.size		_ZN79_INTERNAL_cae65edb_43_flash_fwd_hdim64_fp16_paged_softcap_sm90_cu_8e232a79_37064cuda3std3__481_GLOBAL__N__cae65edb_43_flash_fwd_hdim64_fp16_paged_softcap_sm90_cu_8e232a79_37066ignoreE,(_ZN79_INTERNAL_cae65edb_43_flash_fwd_hdim64_fp16_paged_softcap_sm90_cu_8e232a79_37064cute7productE - _ZN79_INTERNAL_cae65edb_43_flash_fwd_hdim64_fp16_paged_softcap_sm90_cu_8e232a79_37064cuda3std3__481_GLOBAL__N__cae65edb_43_flash_fwd_hdim64_fp16_paged_softcap_sm90_cu_8e232a79_37066ignoreE)
_ZN79_INTERNAL_cae65edb_43_flash_fwd_hdim64_fp16_paged_softcap_sm90_cu_8e232a79_37064cuda3std3__481_GLOBAL__N__cae65edb_43_flash_fwd_hdim64_fp16_paged_softcap_sm90_cu_8e232a79_37066ignoreE:
	.zero		1
	.type		_ZN79_INTERNAL_cae65edb_43_flash_fwd_hdim64_fp16_paged_softcap_sm90_cu_8e232a79_37064cute7productE,@object
	.size		_ZN79_INTERNAL_cae65edb_43_flash_fwd_hdim64_fp16_paged_softcap_sm90_cu_8e232a79_37064cute7productE,(_ZN79_INTERNAL_cae65edb_43_flash_fwd_hdim64_fp16_paged_softcap_sm90_cu_8e232a79_37064cuda3std3__45__cpo3endE - _ZN79_INTERNAL_cae65edb_43_flash_fwd_hdim64_fp16_paged_softcap_sm90_cu_8e232a79_37064cute7productE)
_ZN79_INTERNAL_cae65edb_43_flash_fwd_hdim64_fp16_paged_softcap_sm90_cu_8e232a79_37064cute7productE:
	.zero		1
	.type		_ZN79_INTERNAL_cae65edb_43_flash_fwd_hdim64_fp16_paged_softcap_sm90_cu_8e232a79_37064cuda3std3__45__cpo3endE,@object
	.size		_ZN79_INTERNAL_cae65edb_43_flash_fwd_hdim64_fp16_paged_softcap_sm90_cu_8e232a79_37064cuda3std3__45__cpo3endE,(_ZN79_INTERNAL_cae65edb_43_flash_fwd_hdim64_fp16_paged_softcap_sm90_cu_8e232a79_37064cuda3std3__419piecewise_constructE - _ZN79_INTERNAL_cae65edb_43_flash_fwd_hdim64_fp16_paged_softcap_sm90_cu_8e232a79_37064cuda3std3__45__cpo3endE)
_ZN79_INTERNAL_cae65edb_43_flash_fwd_hdim64_fp16_paged_softcap_sm90_cu_8e232a79_37064cuda3std3__45__cpo3endE:
	.zero		1
	.type		_ZN79_INTERNAL_cae65edb_43_flash_fwd_hdim64_fp16_paged_softcap_sm90_cu_8e232a79_37064cuda3std3__419piecewise_constructE,@object
	.size		_ZN79_INTERNAL_cae65edb_43_flash_fwd_hdim64_fp16_paged_softcap_sm90_cu_8e232a79_37064cuda3std3__419piecewise_constructE,(_ZN79_INTERNAL_cae65edb_43_flash_fwd_hdim64_fp16_paged_softcap_sm90_cu_8e232a79_37064cuda3std3__45__cpo4cendE - _ZN79_INTERNAL_cae65edb_43_flash_fwd_hdim64_fp16_paged_softcap_sm90_cu_8e232a79_37064cuda3std3__419piecewise_constructE)
_ZN79_INTERNAL_cae65edb_43_flash_fwd_hdim64_fp16_paged_softcap_sm90_cu_8e232a79_37064cuda3std3__419piecewise_constructE:
	.zero		1
	.type		_ZN79_INTERNAL_cae65edb_43_flash_fwd_hdim64_fp16_paged_softcap_sm90_cu_8e232a79_37064cuda3std3__45__cpo4cendE,@object
	.size		_ZN79_INTERNAL_cae65edb_43_flash_fwd_hdim64_fp16_paged_softcap_sm90_cu_8e232a79_37064cuda3std3__45__cpo4cendE,(_ZN79_INTERNAL_cae65edb_43_flash_fwd_hdim64_fp16_paged_softcap_sm90_cu_8e232a79_37064cuda3std6ranges3__45__cpo4swapE - _ZN79_INTERNAL_cae65edb_43_flash_fwd_hdim64_fp16_paged_softcap_sm90_cu_8e232a79_37064cuda3std3__45__cpo4cendE)
_ZN79_INTERNAL_cae65edb_43_flash_fwd_hdim64_fp16_paged_softcap_sm90_cu_8e232a79_37064cuda3std3__45__cpo4cendE:
	.zero		1
	.type		_ZN79_INTERNAL_cae65edb_43_flash_fwd_hdim64_fp16_paged_softcap_sm90_cu_8e232a79_37064cuda3std6ranges3__45__cpo4swapE,@object
	.size		_ZN79_INTERNAL_cae65edb_43_flash_fwd_hdim64_fp16_paged_softcap_sm90_cu_8e232a79_37064cuda3std6ranges3__45__cpo4swapE,(.L_12 - _ZN79_INTERNAL_cae65edb_43_flash_fwd_hdim64_fp16_paged_softcap_sm90_cu_8e232a79_37064cuda3std6ranges3__45__cpo4swapE)
_ZN79_INTERNAL_cae65edb_43_flash_fwd_hdim64_fp16_paged_softcap_sm90_cu_8e232a79_37064cuda3std6ranges3__45__cpo4swapE:
	.zero		1
.L_12:


//--------------------- .nv.shared._ZN7cutlass13device_kernelIN5flash11enable_sm90INS1_16FlashAttnFwdSm90INS1_25CollectiveMainloopFwdSm90ILi2EN4cute5tupleIJNS5_1CILi1EEES8_S8_EEENS6_IJNS7_ILi192EEENS7_ILi128EEENS7_ILi64EEEEEELi64ENS_6half_tEfNS_4arch4Sm90ELb0ELb0ELb1ELb1ELb1ELb0ELb0ELb1ELb1ELb1ELb0ELb0EEENS1_21CollectiveEpilogueFwdINS6_IJSA_SC_SB_EEES9_SE_SG_Li384ELb1ELb1ELb0ELb0EEENS1_36VarlenDynamicPersistentTileSchedulerILi192ELi128ELi384ELi128ELb0ELb1ELb1ELb0ELb1ELb1EEEEEEEEEvNT_6ParamsE --------------------------
	.section	.nv.shared._ZN7cutlass13device_kernelIN5flash11enable_sm90INS1_16FlashAttnFwdSm90INS1_25CollectiveMainloopFwdSm90ILi2EN4cute5tupleIJNS5_1CILi1EEES8_S8_EEENS6_IJNS7_ILi192EEENS7_ILi128EEENS7_ILi64EEEEEELi64ENS_6half_tEfNS_4arch4Sm90ELb0ELb0ELb1ELb1ELb1ELb0ELb0ELb1ELb1ELb1ELb0ELb0EEENS1_21CollectiveEpilogueFwdINS6_IJSA_SC_SB_EEES9_SE_SG_Li384ELb1ELb1ELb0ELb0EEENS1_36VarlenDynamicPersistentTileSchedulerILi192ELi128ELi384ELi128ELb0ELb1ELb1ELb0ELb1ELb1EEEEEEEEEvNT_6ParamsE,"aw",@nobits
	.sectionflags	@""
	.align	16
	.zero		1024


//--------------------- .nv.shared._ZN7cutlass13device_kernelIN5flash11enable_sm90INS1_16FlashAttnFwdSm90INS1_25CollectiveMainloopFwdSm90ILi2EN4cute5tupleIJNS5_1CILi1EEES8_S8_EEENS6_IJNS7_ILi192EEENS7_ILi128EEENS7_ILi64EEEEEELi64ENS_6half_tEfNS_4arch4Sm90ELb0ELb0ELb1ELb1ELb1ELb1ELb0ELb1ELb1ELb1ELb0ELb0EEENS1_21CollectiveEpilogueFwdINS6_IJSA_SC_SB_EEES9_SE_SG_Li384ELb1ELb1ELb0ELb0EEENS1_36VarlenDynamicPersistentTileSchedulerILi192ELi128ELi384ELi128ELb0ELb1ELb1ELb0ELb1ELb1EEEEEEEEEvNT_6ParamsE --------------------------
	.section	.nv.shared._ZN7cutlass13device_kernelIN5flash11enable_sm90INS1_16FlashAttnFwdSm90INS1_25CollectiveMainloopFwdSm90ILi2EN4cute5tupleIJNS5_1CILi1EEES8_S8_EEENS6_IJNS7_ILi192EEENS7_ILi128EEENS7_ILi64EEEEEELi64ENS_6half_tEfNS_4arch4Sm90ELb0ELb0ELb1ELb1ELb1ELb1ELb0ELb1ELb1ELb1ELb0ELb0EEENS1_21CollectiveEpilogueFwdINS6_IJSA_SC_SB_EEES9_SE_SG_Li384ELb1ELb1ELb0ELb0EEENS1_36VarlenDynamicPersistentTileSchedulerILi192ELi128ELi384ELi128ELb0ELb1ELb1ELb0ELb1ELb1EEEEEEEEEvNT_6ParamsE,"aw",@nobits
	.sectionflags	@""
	.align	16
	.zero		1024


//--------------------- .nv.shared._ZN7cutlass13device_kernelIN5flash11enable_sm90INS1_16FlashAttnFwdSm90INS1_25CollectiveMainloopFwdSm90ILi2EN4cute5tupleIJNS5_1CILi1EEES8_S8_EEENS6_IJNS7_ILi192EEENS7_ILi128EEENS7_ILi64EEEEEELi64ENS_6half_tEfNS_4arch4Sm90ELb0ELb1ELb1ELb0ELb1ELb0ELb0ELb1ELb1ELb1ELb0ELb0EEENS1_21CollectiveEpilogueFwdINS6_IJSA_SC_SB_EEES9_SE_SG_Li384ELb0ELb1ELb0ELb0EEENS1_30DynamicPersistentTileSchedulerILi384ELi128ELb0ELb1ELb1EEEEEEEEEvNT_6ParamsE --------------------------
	.section	.nv.shared._ZN7cutlass13device_kernelIN5flash11enable_sm90INS1_16FlashAttnFwdSm90INS1_25CollectiveMainloopFwdSm90ILi2EN4cute5tupleIJNS5_1CILi1EEES8_S8_EEENS6_IJNS7_ILi192EEENS7_ILi128EEENS7_ILi64EEEEEELi64ENS_6half_tEfNS_4arch4Sm90ELb0ELb1ELb1ELb0ELb1ELb0ELb0ELb1ELb1ELb1ELb0ELb0EEENS1_21CollectiveEpilogueFwdINS6_IJSA_SC_SB_EEES9_SE_SG_Li384ELb0ELb1ELb0ELb0EEENS1_30DynamicPersistentTileSchedulerILi384ELi128ELb0ELb1ELb1EEEEEEEEEvNT_6ParamsE,"aw",@nobits
	.sectionflags	@""
	.align	16
	.zero		1024


//--------------------- .nv.shared._ZN7cutlass13device_kernelIN5flash11enable_sm90INS1_16FlashAttnFwdSm90INS1_25CollectiveMainloopFwdSm90ILi2EN4cute5tupleIJNS5_1CILi1EEES8_S8_EEENS6_IJNS7_ILi192EEENS7_ILi128EEENS7_ILi64EEEEEELi64ENS_6half_tEfNS_4arch4Sm90ELb0ELb1ELb1ELb1ELb1ELb0ELb0ELb1ELb1ELb1ELb0ELb0EEENS1_21CollectiveEpilogueFwdINS6_IJSA_SC_SB_EEES9_SE_SG_Li384ELb1ELb1ELb0ELb0EEENS1_36VarlenDynamicPersistentTileSchedulerILi192ELi128ELi384ELi128ELb0ELb1ELb1ELb1ELb0ELb1EEEEEEEEEvNT_6ParamsE --------------------------
	.section	.nv.shared._ZN7cutlass13device_kernelIN5flash11enable_sm90INS1_16FlashAttnFwdSm90INS1_25CollectiveMainloopFwdSm90ILi2EN4cute5tupleIJNS5_1CILi1EEES8_S8_EEENS6_IJNS7_ILi192EEENS7_ILi128EEENS7_ILi64EEEEEELi64ENS_6half_tEfNS_4arch4Sm90ELb0ELb1ELb1ELb1ELb1ELb0ELb0ELb1ELb1ELb1ELb0ELb0EEENS1_21CollectiveEpilogueFwdINS6_IJSA_SC_SB_EEES9_SE_SG_Li384ELb1ELb1ELb0ELb0EEENS1_36VarlenDynamicPersistentTileSchedulerILi192ELi128ELi384ELi128ELb0ELb1ELb1ELb1ELb0ELb1EEEEEEEEEvNT_6ParamsE,"aw",@nobits
	.sectionflags	@""
	.align	16
	.zero		1024


//--------------------- .nv.shared._ZN7cutlass13device_kernelIN5flash11enable_sm90INS1_16FlashAttnFwdSm90INS1_25CollectiveMainloopFwdSm90ILi2EN4cute5tupleIJNS5_1CILi1EEES8_S8_EEENS6_IJNS7_ILi192EEENS7_ILi128EEENS7_ILi64EEEEEELi64ENS_6half_tEfNS_4arch4Sm90ELb0ELb1ELb1ELb1ELb1ELb1ELb0ELb1ELb1ELb1ELb0ELb0EEENS1_21CollectiveEpilogueFwdINS6_IJSA_SC_SB_EEES9_SE_SG_Li384ELb1ELb1ELb0ELb0EEENS1_36VarlenDynamicPersistentTileSchedulerILi192ELi128ELi384ELi128ELb0ELb1ELb1ELb1ELb0ELb1EEEEEEEEEvNT_6ParamsE --------------------------
	.section	.nv.shared._ZN7cutlass13device_kernelIN5flash11enable_sm90INS1_16FlashAttnFwdSm90INS1_25CollectiveMainloopFwdSm90ILi2EN4cute5tupleIJNS5_1CILi1EEES8_S8_EEENS6_IJNS7_ILi192EEENS7_ILi128EEENS7_ILi64EEEEEELi64ENS_6half_tEfNS_4arch4Sm90ELb0ELb1ELb1ELb1ELb1ELb1ELb0ELb1ELb1ELb1ELb0ELb0EEENS1_21CollectiveEpilogueFwdINS6_IJSA_SC_SB_EEES9_SE_SG_Li384ELb1ELb1ELb0ELb0EEENS1_36VarlenDynamicPersistentTileSchedulerILi192ELi128ELi384ELi128ELb0ELb1ELb1ELb1ELb0ELb1EEEEEEEEEvNT_6ParamsE,"aw",@nobits
	.sectionflags	@""
	.align	16
	.zero		1024


//--------------------- .nv.shared._ZN7cutlass13device_kernelIN5flash11enable_sm90INS1_16FlashAttnFwdSm90INS1_25CollectiveMainloopFwdSm90ILi2EN4cute5tupleIJNS5_1CILi1EEES8_S8_EEENS6_IJNS7_ILi192EEENS7_ILi128EEENS7_ILi64EEEEEELi64ENS_6half_tEfNS_4arch4Sm90ELb1ELb0ELb1ELb0ELb1ELb0ELb0ELb1ELb1ELb1ELb0ELb0EEENS1_21CollectiveEpilogueFwdINS6_IJSA_SC_SB_EEES9_SE_SG_Li384ELb0ELb1ELb0ELb0EEENS1_30DynamicPersistentTileSchedulerILi384ELi128ELb0ELb1ELb1EEEEEEEEEvNT_6ParamsE --------------------------
	.section	.nv.shared._ZN7cutlass13device_kernelIN5flash11enable_sm90INS1_16FlashAttnFwdSm90INS1_25CollectiveMainloopFwdSm90ILi2EN4cute5tupleIJNS5_1CILi1EEES8_S8_EEENS6_IJNS7_ILi192EEENS7_ILi128EEENS7_ILi64EEEEEELi64ENS_6half_tEfNS_4arch4Sm90ELb1ELb0ELb1ELb0ELb1ELb0ELb0ELb1ELb1ELb1ELb0ELb0EEENS1_21CollectiveEpilogueFwdINS6_IJSA_SC_SB_EEES9_SE_SG_Li384ELb0ELb1ELb0ELb0EEENS1_30DynamicPersistentTileSchedulerILi384ELi128ELb0ELb1ELb1EEEEEEEEEvNT_6ParamsE,"aw",@nobits
	.sectionflags	@""
	.align	16
	.zero		1024


//--------------------- .nv.shared._ZN7cutlass13device_kernelIN5flash11enable_sm90INS1_16FlashAttnFwdSm90INS1_25CollectiveMainloopFwdSm90ILi2EN4cute5tupleIJNS5_1CILi1EEES8_S8_EEENS6_IJNS7_ILi192EEENS7_ILi128EEENS7_ILi64EEEEEELi64ENS_6half_tEfNS_4arch4Sm90ELb1ELb0ELb1ELb1ELb1ELb0ELb0ELb1ELb1ELb1ELb0ELb0EEENS1_21CollectiveEpilogueFwdINS6_IJSA_SC_SB_EEES9_SE_SG_Li384ELb1ELb1ELb0ELb0EEENS1_36VarlenDynamicPersistentTileSchedulerILi192ELi128ELi384ELi128ELb0ELb1ELb1ELb1ELb1ELb1EEEEEEEEEvNT_6ParamsE --------------------------
	.section	.nv.shared._ZN7cutlass13device_kernelIN5flash11enable_sm90INS1_16FlashAttnFwdSm90INS1_25CollectiveMainloopFwdSm90ILi2EN4cute5tupleIJNS5_1CILi1EEES8_S8_EEENS6_IJNS7_ILi192EEENS7_ILi128EEENS7_ILi64EEEEEELi64ENS_6half_tEfNS_4arch4Sm90ELb1ELb0ELb1ELb1ELb1ELb0ELb0ELb1ELb1ELb1ELb0ELb0EEENS1_21CollectiveEpilogueFwdINS6_IJSA_SC_SB_EEES9_SE_SG_Li384ELb1ELb1ELb0ELb0EEENS1_36VarlenDynamicPersistentTileSchedulerILi192ELi128ELi384ELi128ELb0ELb1ELb1ELb1ELb1ELb1EEEEEEEEEvNT_6ParamsE,"aw",@nobits
	.sectionflags	@""
	.align	16
	.zero		1024


//--------------------- .nv.shared._ZN7cutlass13device_kernelIN5flash11enable_sm90INS1_16FlashAttnFwdSm90INS1_25CollectiveMainloopFwdSm90ILi2EN4cute5tupleIJNS5_1CILi1EEES8_S8_EEENS6_IJNS7_ILi192EEENS7_ILi128EEENS7_ILi64EEEEEELi64ENS_6half_tEfNS_4arch4Sm90ELb1ELb0ELb1ELb1ELb1ELb1ELb0ELb1ELb1ELb1ELb0ELb0EEENS1_21CollectiveEpilogueFwdINS6_IJSA_SC_SB_EEES9_SE_SG_Li384ELb1ELb1ELb0ELb0EEENS1_36VarlenDynamicPersistentTileSchedulerILi192ELi128ELi384ELi128ELb0ELb1ELb1ELb1ELb1ELb1EEEEEEEEEvNT_6ParamsE --------------------------
	.section	.nv.shared._ZN7cutlass13device_kernelIN5flash11enable_sm90INS1_16FlashAttnFwdSm90INS1_25CollectiveMainloopFwdSm90ILi2EN4cute5tupleIJNS5_1CILi1EEES8_S8_EEENS6_IJNS7_ILi192EEENS7_ILi128EEENS7_ILi64EEEEEELi64ENS_6half_tEfNS_4arch4Sm90ELb1ELb0ELb1ELb1ELb1ELb1ELb0ELb1ELb1ELb1ELb0ELb0EEENS1_21CollectiveEpilogueFwdINS6_IJSA_SC_SB_EEES9_SE_SG_Li384ELb1ELb1ELb0ELb0EEENS1_36VarlenDynamicPersistentTileSchedulerILi192ELi128ELi384ELi128ELb0ELb1ELb1ELb1ELb1ELb1EEEEEEEEEvNT_6ParamsE,"aw",@nobits
	.sectionflags	@""
	.align	16
	.zero		1024


//--------------------- .nv.constant0._ZN7cutlass13device_kernelIN5flash11enable_sm90INS1_16FlashAttnFwdSm90INS1_25CollectiveMainloopFwdSm90ILi2EN4cute5tupleIJNS5_1CILi1EEES8_S8_EEENS6_IJNS7_ILi192EEENS7_ILi128EEENS7_ILi64EEEEEELi64ENS_6half_tEfNS_4arch4Sm90ELb0ELb0ELb1ELb0ELb1ELb0ELb0ELb1ELb1ELb1ELb0ELb0EEENS1_21CollectiveEpilogueFwdINS6_IJSA_SC_SB_EEES9_SE_SG_Li384ELb0ELb1ELb0ELb0EEENS1_29StaticPersistentTileSchedulerILb0EEEEEEEEEvNT_6ParamsE --------------------------
	.section	.nv.constant0._ZN7cutlass13device_kernelIN5flash11enable_sm90INS1_16FlashAttnFwdSm90INS1_25CollectiveMainloopFwdSm90ILi2EN4cute5tupleIJNS5_1CILi1EEES8_S8_EEENS6_IJNS7_ILi192EEENS7_ILi128EEENS7_ILi64EEEEEELi64ENS_6half_tEfNS_4arch4Sm90ELb0ELb0ELb1ELb0ELb1ELb0ELb0ELb1ELb1ELb1ELb0ELb0EEENS1_21CollectiveEpilogueFwdINS6_IJSA_SC_SB_EEES9_SE_SG_Li384ELb0ELb1ELb0ELb0EEENS1_29StaticPersistentTileSchedulerILb0EEEEEEEEEvNT_6ParamsE,"a",@progbits
	.sectionflags	@""
	.align	4
.nv.constant0._ZN7cutlass13device_kernelIN5flash11enable_sm90INS1_16FlashAttnFwdSm90INS1_25CollectiveMainloopFwdSm90ILi2EN4cute5tupleIJNS5_1CILi1EEES8_S8_EEENS6_IJNS7_ILi192EEENS7_ILi128EEENS7_ILi64EEEEEELi64ENS_6half_tEfNS_4arch4Sm90ELb0ELb0ELb1ELb0ELb1ELb0ELb0ELb1ELb1ELb1ELb0ELb0EEENS1_21CollectiveEpilogueFwdINS6_IJSA_SC_SB_EEES9_SE_SG_Li384ELb0ELb1ELb0ELb0EEENS1_29StaticPersistentTileSchedulerILb0EEEEEEEEEvNT_6ParamsE:
	.zero		3200


//--------------------- .nv.constant0._ZN7cutlass13device_kernelIN5flash11enable_sm90INS1_16FlashAttnFwdSm90INS1_25CollectiveMainloopFwdSm90ILi2EN4cute5tupleIJNS5_1CILi1EEES8_S8_EEENS6_IJNS7_ILi192EEENS7_ILi128EEENS7_ILi64EEEEEELi64ENS_6half_tEfNS_4arch4Sm90ELb0ELb0ELb1ELb1ELb1ELb0ELb0ELb1ELb1ELb1ELb0ELb0EEENS1_21CollectiveEpilogueFwdINS6_IJSA_SC_SB_EEES9_SE_SG_Li384ELb1ELb1ELb0ELb0EEENS1_36VarlenDynamicPersistentTileSchedulerILi192ELi128ELi384ELi128ELb0ELb1ELb1ELb0ELb1ELb1EEEEEEEEEvNT_6ParamsE --------------------------
	.section	.nv.constant0._ZN7cutlass13device_kernelIN5flash11enable_sm90INS1_16FlashAttnFwdSm90INS1_25CollectiveMainloopFwdSm90ILi2EN4cute5tupleIJNS5_1CILi1EEES8_S8_EEENS6_IJNS7_ILi192EEENS7_ILi128EEENS7_ILi64EEEEEELi64ENS_6half_tEfNS_4arch4Sm90ELb0ELb0ELb1ELb1ELb1ELb0ELb0ELb1ELb1ELb1ELb0ELb0EEENS1_21CollectiveEpilogueFwdINS6_IJSA_SC_SB_EEES9_SE_SG_Li384ELb1ELb1ELb0ELb0EEENS1_36VarlenDynamicPersistentTileSchedulerILi192ELi128ELi384ELi128ELb0ELb1ELb1ELb0ELb1ELb1EEEEEEEEEvNT_6ParamsE,"a",@progbits
	.sectionflags	@""
	.align	4
.nv.constant0._ZN7cutlass13device_kernelIN5flash11enable_sm90INS1_16FlashAttnFwdSm90INS1_25CollectiveMainloopFwdSm90ILi2EN4cute5tupleIJNS5_1CILi1EEES8_S8_EEENS6_IJNS7_ILi192EEENS7_ILi128EEENS7_ILi64EEEEEELi64ENS_6half_tEfNS_4arch4Sm90ELb0ELb0ELb1ELb1ELb1ELb0ELb0ELb1ELb1ELb1ELb0ELb0EEENS1_21CollectiveEpilogueFwdINS6_IJSA_SC_SB_EEES9_SE_SG_Li384ELb1ELb1ELb0ELb0EEENS1_36VarlenDynamicPersistentTileSchedulerILi192ELi128ELi384ELi128ELb0ELb1ELb1ELb0ELb1ELb1EEEEEEEEEvNT_6ParamsE:
	.zero		3328


//--------------------- .nv.constant0._ZN7cutlass13device_kernelIN5flash11enable_sm90INS1_16FlashAttnFwdSm90INS1_25CollectiveMainloopFwdSm90ILi2EN4cute5tupleIJNS5_1CILi1EEES8_S8_EEENS6_IJNS7_ILi192EEENS7_ILi128EEENS7_ILi64EEEEEELi64ENS_6half_tEfNS_4arch4Sm90ELb0ELb0ELb1ELb1ELb1ELb1ELb0ELb1ELb1ELb1ELb0ELb0EEENS1_21CollectiveEpilogueFwdINS6_IJSA_SC_SB_EEES9_SE_SG_Li384ELb1ELb1ELb0ELb0EEENS1_36VarlenDynamicPersistentTileSchedulerILi192ELi128ELi384ELi128ELb0ELb1ELb1ELb0ELb1ELb1EEEEEEEEEvNT_6ParamsE --------------------------
	.section	.nv.constant0._ZN7cutlass13device_kernelIN5flash11enable_sm90INS1_16FlashAttnFwdSm90INS1_25CollectiveMainloopFwdSm90ILi2EN4cute5tupleIJNS5_1CILi1EEES8_S8_EEENS6_IJNS7_ILi192EEENS7_ILi128EEENS7_ILi64EEEEEELi64ENS_6half_tEfNS_4arch4Sm90ELb0ELb0ELb1ELb1ELb1ELb1ELb0ELb1ELb1ELb1ELb0ELb0EEENS1_21CollectiveEpilogueFwdINS6_IJSA_SC_SB_EEES9_SE_SG_Li384ELb1ELb1ELb0ELb0EEENS1_36VarlenDynamicPersistentTileSchedulerILi192ELi128ELi384ELi128ELb0ELb1ELb1ELb0ELb1ELb1EEEEEEEEEvNT_6ParamsE,"a",@progbits
	.sectionflags	@""
	.align	4
.nv.constant0._ZN7cutlass13device_kernelIN5flash11enable_sm90INS1_16FlashAttnFwdSm90INS1_25CollectiveMainloopFwdSm90ILi2EN4cute5tupleIJNS5_1CILi1EEES8_S8_EEENS6_IJNS7_ILi192EEENS7_ILi128EEENS7_ILi64EEEEEELi64ENS_6half_tEfNS_4arch4Sm90ELb0ELb0ELb1ELb1ELb1ELb1ELb0ELb1ELb1ELb1ELb0ELb0EEENS1_21CollectiveEpilogueFwdINS6_IJSA_SC_SB_EEES9_SE_SG_Li384ELb1ELb1ELb0ELb0EEENS1_36VarlenDynamicPersistentTileSchedulerILi192ELi128ELi384ELi128ELb0ELb1ELb1ELb0ELb1ELb1EEEEEEEEEvNT_6ParamsE:
	.zero		3328


//--------------------- .nv.constant0._ZN7cutlass13device_kernelIN5flash11enable_sm90INS1_16FlashAttnFwdSm90INS1_25CollectiveMainloopFwdSm90ILi2EN4cute5tupleIJNS5_1CILi1EEES8_S8_EEENS6_IJNS7_ILi192EEENS7_ILi128EEENS7_ILi64EEEEEELi64ENS_6half_tEfNS_4arch4Sm90ELb0ELb1ELb1ELb0ELb1ELb0ELb0ELb1ELb1ELb1ELb0ELb0EEENS1_21CollectiveEpilogueFwdINS6_IJSA_SC_SB_EEES9_SE_SG_Li384ELb0ELb1ELb0ELb0EEENS1_30DynamicPersistentTileSchedulerILi384ELi128ELb0ELb1ELb1EEEEEEEEEvNT_6ParamsE --------------------------
	.section	.nv.constant0._ZN7cutlass13device_kernelIN5flash11enable_sm90INS1_16FlashAttnFwdSm90INS1_25CollectiveMainloopFwdSm90ILi2EN4cute5tupleIJNS5_1CILi1EEES8_S8_EEENS6_IJNS7_ILi192EEENS7_ILi128EEENS7_ILi64EEEEEELi64ENS_6half_tEfNS_4arch4Sm90ELb0ELb1ELb1ELb0ELb1ELb0ELb0ELb1ELb1ELb1ELb0ELb0EEENS1_21CollectiveEpilogueFwdINS6_IJSA_SC_SB_EEES9_SE_SG_Li384ELb0ELb1ELb0ELb0EEENS1_30DynamicPersistentTileSchedulerILi384ELi128ELb0ELb1ELb1EEEEEEEEEvNT_6ParamsE,"a",@progbits
	.sectionflags	@""
	.align	4
.nv.constant0._ZN7cutlass13device_kernelIN5flash11enable_sm90INS1_16FlashAttnFwdSm90INS1_25CollectiveMainloopFwdSm90ILi2EN4cute5tupleIJNS5_1CILi1EEES8_S8_EEENS6_IJNS7_ILi192EEENS7_ILi128EEENS7_ILi64EEEEEELi64ENS_6half_tEfNS_4arch4Sm90ELb0ELb1ELb1ELb0ELb1ELb0ELb0ELb1ELb1ELb1ELb0ELb0EEENS1_21CollectiveEpilogueFwdINS6_IJSA_SC_SB_EEES9_SE_SG_Li384ELb0ELb1ELb0ELb0EEENS1_30DynamicPersistentTileSchedulerILi384ELi128ELb0ELb1ELb1EEEEEEEEEvNT_6ParamsE:
	.zero		3328


//--------------------- .nv.constant0._ZN7cutlass13device_kernelIN5flash11enable_sm90INS1_16FlashAttnFwdSm90INS1_25CollectiveMainloopFwdSm90ILi2EN4cute5tupleIJNS5_1CILi1EEES8_S8_EEENS6_IJNS7_ILi192EEENS7_ILi128EEENS7_ILi64EEEEEELi64ENS_6half_tEfNS_4arch4Sm90ELb0ELb1ELb1ELb1ELb1ELb0ELb0ELb1ELb1ELb1ELb0ELb0EEENS1_21CollectiveEpilogueFwdINS6_IJSA_SC_SB_EEES9_SE_SG_Li384ELb1ELb1ELb0ELb0EEENS1_36VarlenDynamicPersistentTileSchedulerILi192ELi128ELi384ELi128ELb0ELb1ELb1ELb1ELb0ELb1EEEEEEEEEvNT_6ParamsE --------------------------
	.section	.nv.constant0._ZN7cutlass13device_kernelIN5flash11enable_sm90INS1_16FlashAttnFwdSm90INS1_25CollectiveMainloopFwdSm90ILi2EN4cute5tupleIJNS5_1CILi1EEES8_S8_EEENS6_IJNS7_ILi192EEENS7_ILi128EEENS7_ILi64EEEEEELi64ENS_6half_tEfNS_4arch4Sm90ELb0ELb1ELb1ELb1ELb1ELb0ELb0ELb1ELb1ELb1ELb0ELb0EEENS1_21CollectiveEpilogueFwdINS6_IJSA_SC_SB_EEES9_SE_SG_Li384ELb1ELb1ELb0ELb0EEENS1_36VarlenDynamicPersistentTileSchedulerILi192ELi128ELi384ELi128ELb0ELb1ELb1ELb1ELb0ELb1EEEEEEEEEvNT_6ParamsE,"a",@progbits
	.sectionflags	@""
	.align	4
.nv.constant0._ZN7cutlass13device_kernelIN5flash11enable_sm90INS1_16FlashAttnFwdSm90INS1_25CollectiveMainloopFwdSm90ILi2EN4cute5tupleIJNS5_1CILi1EEES8_S8_EEENS6_IJNS7_ILi192EEENS7_ILi128EEENS7_ILi64EEEEEELi64ENS_6half_tEfNS_4arch4Sm90ELb0ELb1ELb1ELb1ELb1ELb0ELb0ELb1ELb1ELb1ELb0ELb0EEENS1_21CollectiveEpilogueFwdINS6_IJSA_SC_SB_EEES9_SE_SG_Li384ELb1ELb1ELb0ELb0EEENS1_36VarlenDynamicPersistentTileSchedulerILi192ELi128ELi384ELi128ELb0ELb1ELb1ELb1ELb0ELb1EEEEEEEEEvNT_6ParamsE:
	.zero		3328


//--------------------- .nv.constant0._ZN7cutlass13device_kernelIN5flash11enable_sm90INS1_16FlashAttnFwdSm90INS1_25CollectiveMainloopFwdSm90ILi2EN4cute5tupleIJNS5_1CILi1EEES8_S8_EEENS6_IJNS7_ILi192EEENS7_ILi128EEENS7_ILi64EEEEEELi64ENS_6half_tEfNS_4arch4Sm90ELb0ELb1ELb1ELb1ELb1ELb1ELb0ELb1ELb1ELb1ELb0ELb0EEENS1_21CollectiveEpilogueFwdINS6_IJSA_SC_SB_EEES9_SE_SG_Li384ELb1ELb1ELb0ELb0EEENS1_36VarlenDynamicPersistentTileSchedulerILi192ELi128ELi384ELi128ELb0ELb1ELb1ELb1ELb0ELb1EEEEEEEEEvNT_6ParamsE --------------------------
	.section	.nv.constant0._ZN7cutlass13device_kernelIN5flash11enable_sm90INS1_16FlashAttnFwdSm90INS1_25CollectiveMainloopFwdSm90ILi2EN4cute5tupleIJNS5_1CILi1EEES8_S8_EEENS6_IJNS7_ILi192EEENS7_ILi128EEENS7_ILi64EEEEEELi64ENS_6half_tEfNS_4arch4Sm90ELb0ELb1ELb1ELb1ELb1ELb1ELb0ELb1ELb1ELb1ELb0ELb0EEENS1_21CollectiveEpilogueFwdINS6_IJSA_SC_SB_EEES9_SE_SG_Li384ELb1ELb1ELb0ELb0EEENS1_36VarlenDynamicPersistentTileSchedulerILi192ELi128ELi384ELi128ELb0ELb1ELb1ELb1ELb0ELb1EEEEEEEEEvNT_6ParamsE,"a",@progbits
	.sectionflags	@""
	.align	4
.nv.constant0._ZN7cutlass13device_kernelIN5flash11enable_sm90INS1_16FlashAttnFwdSm90INS1_25CollectiveMainloopFwdSm90ILi2EN4cute5tupleIJNS5_1CILi1EEES8_S8_EEENS6_IJNS7_ILi192EEENS7_ILi128EEENS7_ILi64EEEEEELi64ENS_6half_tEfNS_4arch4Sm90ELb0ELb1ELb1ELb1ELb1ELb1ELb0ELb1ELb1ELb1ELb0ELb0EEENS1_21CollectiveEpilogueFwdINS6_IJSA_SC_SB_EEES9_SE_SG_Li384ELb1ELb1ELb0ELb0EEENS1_36VarlenDynamicPersistentTileSchedulerILi192ELi128ELi384ELi128ELb0ELb1ELb1ELb1ELb0ELb1EEEEEEEEEvNT_6ParamsE:
	.zero		3328


//--------------------- .nv.constant0._ZN7cutlass13device_kernelIN5flash11enable_sm90INS1_16FlashAttnFwdSm90INS1_25CollectiveMainloopFwdSm90ILi2EN4cute5tupleIJNS5_1CILi1EEES8_S8_EEENS6_IJNS7_ILi192EEENS7_ILi128EEENS7_ILi64EEEEEELi64ENS_6half_tEfNS_4arch4Sm90ELb1ELb0ELb1ELb0ELb1ELb0ELb0ELb1ELb1ELb1ELb0ELb0EEENS1_21CollectiveEpilogueFwdINS6_IJSA_SC_SB_EEES9_SE_SG_Li384ELb0ELb1ELb0ELb0EEENS1_30DynamicPersistentTileSchedulerILi384ELi128ELb0ELb1ELb1EEEEEEEEEvNT_6ParamsE --------------------------
	.section	.nv.constant0._ZN7cutlass13device_kernelIN5flash11enable_sm90INS1_16FlashAttnFwdSm90INS1_25CollectiveMainloopFwdSm90ILi2EN4cute5tupleIJNS5_1CILi1EEES8_S8_EEENS6_IJNS7_ILi192EEENS7_ILi128EEENS7_ILi64EEEEEELi64ENS_6half_tEfNS_4arch4Sm90ELb1ELb0ELb1ELb0ELb1ELb0ELb0ELb1ELb1ELb1ELb0ELb0EEENS1_21CollectiveEpilogueFwdINS6_IJSA_SC_SB_EEES9_SE_SG_Li384ELb0ELb1ELb0ELb0EEENS1_30DynamicPersistentTileSchedulerILi384ELi128ELb0ELb1ELb1EEEEEEEEEvNT_6ParamsE,"a",@progbits
	.sectionflags	@""
	.align	4
.nv.constant0._ZN7cutlass13device_kernelIN5flash11enable_sm90INS1_16FlashAttnFwdSm90INS1_25CollectiveMainloopFwdSm90ILi2EN4cute5tupleIJNS5_1CILi1EEES8_S8_EEENS6_IJNS7_ILi192EEENS7_ILi128EEENS7_ILi64EEEEEELi64ENS_6half_tEfNS_4arch4Sm90ELb1ELb0ELb1ELb0ELb1ELb0ELb0ELb1ELb1ELb1ELb0ELb0EEENS1_21CollectiveEpilogueFwdINS6_IJSA_SC_SB_EEES9_SE_SG_Li384ELb0ELb1ELb0ELb0EEENS1_30DynamicPersistentTileSchedulerILi384ELi128ELb0ELb1ELb1EEEEEEEEEvNT_6ParamsE:
	.zero		3328


//--------------------- .nv.constant0._ZN7cutlass13device_kernelIN5flash11enable_sm90INS1_16FlashAttnFwdSm90INS1_25CollectiveMainloopFwdSm90ILi2EN4cute5tupleIJNS5_1CILi1EEES8_S8_EEENS6_IJNS7_ILi192EEENS7_ILi128EEENS7_ILi64EEEEEELi64ENS_6half_tEfNS_4arch4Sm90ELb1ELb0ELb1ELb1ELb1ELb0ELb0ELb1ELb1ELb1ELb0ELb0EEENS1_21CollectiveEpilogueFwdINS6_IJSA_SC_SB_EEES9_SE_SG_Li384ELb1ELb1ELb0ELb0EEENS1_36VarlenDynamicPersistentTileSchedulerILi192ELi128ELi384ELi128ELb0ELb1ELb1ELb1ELb1ELb1EEEEEEEEEvNT_6ParamsE --------------------------
	.section	.nv.constant0._ZN7cutlass13device_kernelIN5flash11enable_sm90INS1_16FlashAttnFwdSm90INS1_25CollectiveMainloopFwdSm90ILi2EN4cute5tupleIJNS5_1CILi1EEES8_S8_EEENS6_IJNS7_ILi192EEENS7_ILi128EEENS7_ILi64EEEEEELi64ENS_6half_tEfNS_4arch4Sm90ELb1ELb0ELb1ELb1ELb1ELb0ELb0ELb1ELb1ELb1ELb0ELb0EEENS1_21CollectiveEpilogueFwdINS6_IJSA_SC_SB_EEES9_SE_SG_Li384ELb1ELb1ELb0ELb0EEENS1_36VarlenDynamicPersistentTileSchedulerILi192ELi128ELi384ELi128ELb0ELb1ELb1ELb1ELb1ELb1EEEEEEEEEvNT_6ParamsE,"a",@progbits
	.sectionflags	@""
	.align	4
.nv.constant0._ZN7cutlass13device_kernelIN5flash11enable_sm90INS1_16FlashAttnFwdSm90INS1_25CollectiveMainloopFwdSm90ILi2EN4cute5tupleIJNS5_1CILi1EEES8_S8_EEENS6_IJNS7_ILi192EEENS7_ILi128EEENS7_ILi64EEEEEELi64ENS_6half_tEfNS_4arch4Sm90ELb1ELb0ELb1ELb1ELb1ELb0ELb0ELb1ELb1ELb1ELb0ELb0EEENS1_21CollectiveEpilogueFwdINS6_IJSA_SC_SB_EEES9_SE_SG_Li384ELb1ELb1ELb0ELb0EEENS1_36VarlenDynamicPersistentTileSchedulerILi192ELi128ELi384ELi128ELb0ELb1ELb1ELb1ELb1ELb1EEEEEEEEEvNT_6ParamsE:
	.zero		3328


//--------------------- .nv.constant0._ZN7cutlass13device_kernelIN5flash11enable_sm90INS1_16FlashAttnFwdSm90INS1_25CollectiveMainloopFwdSm90ILi2EN4cute5tupleIJNS5_1CILi1EEES8_S8_EEENS6_IJNS7_ILi192EEENS7_ILi128EEENS7_ILi64EEEEEELi64ENS_6half_tEfNS_4arch4Sm90ELb1ELb0ELb1ELb1ELb1ELb1ELb0ELb1ELb1ELb1ELb0ELb0EEENS1_21CollectiveEpilogueFwdINS6_IJSA_SC_SB_EEES9_SE_SG_Li384ELb1ELb1ELb0ELb0EEENS1_36VarlenDynamicPersistentTileSchedulerILi192ELi128ELi384ELi128ELb0ELb1ELb1ELb1ELb1ELb1EEEEEEEEEvNT_6ParamsE --------------------------
	.section	.nv.constant0._ZN7cutlass13device_kernelIN5flash11enable_sm90INS1_16FlashAttnFwdSm90INS1_25CollectiveMainloopFwdSm90ILi2EN4cute5tupleIJNS5_1CILi1EEES8_S8_EEENS6_IJNS7_ILi192EEENS7_ILi128EEENS7_ILi64EEEEEELi64ENS_6half_tEfNS_4arch4Sm90ELb1ELb0ELb1ELb1ELb1ELb1ELb0ELb1ELb1ELb1ELb0ELb0EEENS1_21CollectiveEpilogueFwdINS6_IJSA_SC_SB_EEES9_SE_SG_Li384ELb1ELb1ELb0ELb0EEENS1_36VarlenDynamicPersistentTileSchedulerILi192ELi128ELi384ELi128ELb0ELb1ELb1ELb1ELb1ELb1EEEEEEEEEvNT_6ParamsE,"a",@progbits
	.sectionflags	@""
	.align	4
.nv.constant0._ZN7cutlass13device_kernelIN5flash11enable_sm90INS1_16FlashAttnFwdSm90INS1_25CollectiveMainloopFwdSm90ILi2EN4cute5tupleIJNS5_1CILi1EEES8_S8_EEENS6_IJNS7_ILi192EEENS7_ILi128EEENS7_ILi64EEEEEELi64ENS_6half_tEfNS_4arch4Sm90ELb1ELb0ELb1ELb1ELb1ELb1ELb0ELb1ELb1ELb1ELb0ELb0EEENS1_21CollectiveEpilogueFwdINS6_IJSA_SC_SB_EEES9_SE_SG_Li384ELb1ELb1ELb0ELb0EEENS1_36VarlenDynamicPersistentTileSchedulerILi192ELi128ELi384ELi128ELb0ELb1ELb1ELb1ELb1ELb1EEEEEEEEEvNT_6ParamsE:
	.zero		3328


//--------------------- SYMBOLS --------------------------

	.type		.nv.reservedSmem.offset0,@object
	.size		.nv.reservedSmem.offset0,0x4
	.type		__assertfail,@function
